	.target	sm_90

	.elftype	@"ET_EXEC"


//--------------------- .note.nv.tkinfo           --------------------------
	.section	.note.nv.tkinfo,"",@"SHT_NOTE"
	.sectionflags	@"SHF_NOTE_NV_TKINFO"
	.tkinfo
        /*0018*/ 	.word	0x00000002
        /*0030*/ 	.string	""
        /*0030*/ 	.string	"ptxas"
        /*0030*/ 	.string	"Cuda compilation tools, release 13.0, V13.0.88"
        /*0030*/ 	.string	"Build cuda_13.0.r13.0/compiler.36424714_0"
        /*0030*/ 	.string	"-arch sm_90 -m 64 "



//--------------------- .note.nv.cuinfo           --------------------------
	.section	.note.nv.cuinfo,"",@"SHT_NOTE"
	.sectionflags	@"SHF_NOTE_NV_CUINFO"
        /*0018*/ 	.short	0x0002
        /*001a*/ 	.short	0x005a
        /*001c*/ 	.short	0x0082
	.zero		2


//--------------------- .nv.info                  --------------------------
	.section	.nv.info,"",@"SHT_CUDA_INFO"
	.align	4


	//----- nvinfo : EIATTR_REGCOUNT
	.align		4
        /*0000*/ 	.byte	0x04, 0x2f
        /*0002*/ 	.short	(.L_29 - .L_28)
	.align		4
.L_28:
        /*0004*/ 	.word	index@(_Z23gemm_half_q_half_kernelILi1ELi2ELb1ELb1ELi32EEvPK6__halfPKjS4_S2_PS0_iiiiPKtS7_iiiiiibS2_i)
        /*0008*/ 	.word	0x00000028


	//----- nvinfo : EIATTR_FRAME_SIZE
	.align		4
.L_29:
        /*000c*/ 	.byte	0x04, 0x11
        /*000e*/ 	.short	(.L_31 - .L_30)
	.align		4
.L_30:
        /*0010*/ 	.word	index@(_Z23gemm_half_q_half_kernelILi1ELi2ELb1ELb1ELi32EEvPK6__halfPKjS4_S2_PS0_iiiiPKtS7_iiiiiibS2_i)
        /*0014*/ 	.word	0x00000000


	//----- nvinfo : EIATTR_REGCOUNT
	.align		4
.L_31:
        /*0018*/ 	.byte	0x04, 0x2f
        /*001a*/ 	.short	(.L_33 - .L_32)
	.align		4
.L_32:
        /*001c*/ 	.word	index@(_Z23gemm_half_q_half_kernelILi1ELi6ELb1ELb1ELi32EEvPK6__halfPKjS4_S2_PS0_iiiiPKtS7_iiiiiibS2_i)
        /*0020*/ 	.word	0x00000030


	//----- nvinfo : EIATTR_FRAME_SIZE
	.align		4
.L_33:
        /*0024*/ 	.byte	0x04, 0x11
        /*0026*/ 	.short	(.L_35 - .L_34)
	.align		4
.L_34:
        /*0028*/ 	.word	index@(_Z23gemm_half_q_half_kernelILi1ELi6ELb1ELb1ELi32EEvPK6__halfPKjS4_S2_PS0_iiiiPKtS7_iiiiiibS2_i)
        /*002c*/ 	.word	0x00000000


	//----- nvinfo : EIATTR_REGCOUNT
	.align		4
.L_35:
        /*0030*/ 	.byte	0x04, 0x2f
        /*0032*/ 	.short	(.L_37 - .L_36)
	.align		4
.L_36:
        /*0034*/ 	.word	index@(_Z23gemm_half_q_half_kernelILi1ELi4ELb1ELb1ELi32EEvPK6__halfPKjS4_S2_PS0_iiiiPKtS7_iiiiiibS2_i)
        /*0038*/ 	.word	0x00000030


	//----- nvinfo : EIATTR_FRAME_SIZE
	.align		4
.L_37:
        /*003c*/ 	.byte	0x04, 0x11
        /*003e*/ 	.short	(.L_39 - .L_38)
	.align		4
.L_38:
        /*0040*/ 	.word	index@(_Z23gemm_half_q_half_kernelILi1ELi4ELb1ELb1ELi32EEvPK6__halfPKjS4_S2_PS0_iiiiPKtS7_iiiiiibS2_i)
        /*0044*/ 	.word	0x00000000


	//----- nvinfo : EIATTR_REGCOUNT
	.align		4
.L_39:
        /*0048*/ 	.byte	0x04, 0x2f
        /*004a*/ 	.short	(.L_41 - .L_40)
	.align		4
.L_40:
        /*004c*/ 	.word	index@(_Z23gemm_half_q_half_kernelILi1ELi14ELb1ELb1ELi32EEvPK6__halfPKjS4_S2_PS0_iiiiPKtS7_iiiiiibS2_i)
        /*0050*/ 	.word	0x00000034


	//----- nvinfo : EIATTR_FRAME_SIZE
	.align		4
.L_41:
        /*0054*/ 	.byte	0x04, 0x11
        /*0056*/ 	.short	(.L_43 - .L_42)
	.align		4
.L_42:
        /*0058*/ 	.word	index@(_Z23gemm_half_q_half_kernelILi1ELi14ELb1ELb1ELi32EEvPK6__halfPKjS4_S2_PS0_iiiiPKtS7_iiiiiibS2_i)
        /*005c*/ 	.word	0x00000000


	//----- nvinfo : EIATTR_REGCOUNT
	.align		4
.L_43:
        /*0060*/ 	.byte	0x04, 0x2f
        /*0062*/ 	.short	(.L_45 - .L_44)
	.align		4
.L_44:
        /*0064*/ 	.word	index@(_Z23gemm_half_q_half_kernelILi1ELi12ELb1ELb1ELi32EEvPK6__halfPKjS4_S2_PS0_iiiiPKtS7_iiiiiibS2_i)
        /*0068*/ 	.word	0x00000030


	//----- nvinfo : EIATTR_FRAME_SIZE
	.align		4
.L_45:
        /*006c*/ 	.byte	0x04, 0x11
        /*006e*/ 	.short	(.L_47 - .L_46)
	.align		4
.L_46:
        /*0070*/ 	.word	index@(_Z23gemm_half_q_half_kernelILi1ELi12ELb1ELb1ELi32EEvPK6__halfPKjS4_S2_PS0_iiiiPKtS7_iiiiiibS2_i)
        /*0074*/ 	.word	0x00000000


	//----- nvinfo : EIATTR_REGCOUNT
	.align		4
.L_47:
        /*0078*/ 	.byte	0x04, 0x2f
        /*007a*/ 	.short	(.L_49 - .L_48)
	.align		4
.L_48:
        /*007c*/ 	.word	index@(_Z23gemm_half_q_half_kernelILi1ELi8ELb1ELb1ELi32EEvPK6__halfPKjS4_S2_PS0_iiiiPKtS7_iiiiiibS2_i)
        /*0080*/ 	.word	0x00000020


	//----- nvinfo : EIATTR_FRAME_SIZE
	.align		4
.L_49:
        /*0084*/ 	.byte	0x04, 0x11
        /*0086*/ 	.short	(.L_51 - .L_50)
	.align		4
.L_50:
        /*0088*/ 	.word	index@(_Z23gemm_half_q_half_kernelILi1ELi8ELb1ELb1ELi32EEvPK6__halfPKjS4_S2_PS0_iiiiPKtS7_iiiiiibS2_i)
        /*008c*/ 	.word	0x00000000


	//----- nvinfo : EIATTR_REGCOUNT
	.align		4
.L_51:
        /*0090*/ 	.byte	0x04, 0x2f
        /*0092*/ 	.short	(.L_53 - .L_52)
	.align		4
.L_52:
        /*0094*/ 	.word	index@(_Z23gemm_half_q_half_kernelILi1ELi24ELb1ELb1ELi32EEvPK6__halfPKjS4_S2_PS0_iiiiPKtS7_iiiiiibS2_i)
        /*0098*/ 	.word	0x00000048


	//----- nvinfo : EIATTR_FRAME_SIZE
	.align		4
.L_53:
        /*009c*/ 	.byte	0x04, 0x11
        /*009e*/ 	.short	(.L_55 - .L_54)
	.align		4
.L_54:
        /*00a0*/ 	.word	index@(_Z23gemm_half_q_half_kernelILi1ELi24ELb1ELb1ELi32EEvPK6__halfPKjS4_S2_PS0_iiiiPKtS7_iiiiiibS2_i)
        /*00a4*/ 	.word	0x00000000


	//----- nvinfo : EIATTR_REGCOUNT
	.align		4
.L_55:
        /*00a8*/ 	.byte	0x04, 0x2f
        /*00aa*/ 	.short	(.L_57 - .L_56)
	.align		4
.L_56:
        /*00ac*/ 	.word	index@(_Z23gemm_half_q_half_kernelILi1ELi16ELb1ELb1ELi32EEvPK6__halfPKjS4_S2_PS0_iiiiPKtS7_iiiiiibS2_i)
        /*00b0*/ 	.word	0x00000038


	//----- nvinfo : EIATTR_FRAME_SIZE
	.align		4
.L_57:
        /*00b4*/ 	.byte	0x04, 0x11
        /*00b6*/ 	.short	(.L_59 - .L_58)
	.align		4
.L_58:
        /*00b8*/ 	.word	index@(_Z23gemm_half_q_half_kernelILi1ELi16ELb1ELb1ELi32EEvPK6__halfPKjS4_S2_PS0_iiiiPKtS7_iiiiiibS2_i)
        /*00bc*/ 	.word	0x00000000


	//----- nvinfo : EIATTR_REGCOUNT
	.align		4
.L_59:
        /*00c0*/ 	.byte	0x04, 0x2f
        /*00c2*/ 	.short	(.L_61 - .L_60)
	.align		4
.L_60:
        /*00c4*/ 	.word	index@(_Z23gemm_half_q_half_kernelILi1ELi48ELb1ELb1ELi32EEvPK6__halfPKjS4_S2_PS0_iiiiPKtS7_iiiiiibS2_i)
        /*00c8*/ 	.word	0x00000037


	//----- nvinfo : EIATTR_FRAME_SIZE
	.align		4
.L_61:
        /*00cc*/ 	.byte	0x04, 0x11
        /*00ce*/ 	.short	(.L_63 - .L_62)
	.align		4
.L_62:
        /*00d0*/ 	.word	index@(_Z23gemm_half_q_half_kernelILi1ELi48ELb1ELb1ELi32EEvPK6__halfPKjS4_S2_PS0_iiiiPKtS7_iiiiiibS2_i)
        /*00d4*/ 	.word	0x00000000


	//----- nvinfo : EIATTR_REGCOUNT
	.align		4
.L_63:
        /*00d8*/ 	.byte	0x04, 0x2f
        /*00da*/ 	.short	(.L_65 - .L_64)
	.align		4
.L_64:
        /*00dc*/ 	.word	index@(_Z23gemm_half_q_half_kernelILi1ELi32ELb1ELb1ELi32EEvPK6__halfPKjS4_S2_PS0_iiiiPKtS7_iiiiiibS2_i)
        /*00e0*/ 	.word	0x00000028


	//----- nvinfo : EIATTR_FRAME_SIZE
	.align		4
.L_65:
        /*00e4*/ 	.byte	0x04, 0x11
        /*00e6*/ 	.short	(.L_67 - .L_66)
	.align		4
.L_66:
        /*00e8*/ 	.word	index@(_Z23gemm_half_q_half_kernelILi1ELi32ELb1ELb1ELi32EEvPK6__halfPKjS4_S2_PS0_iiiiPKtS7_iiiiiibS2_i)
        /*00ec*/ 	.word	0x00000000


	//----- nvinfo : EIATTR_REGCOUNT
	.align		4
.L_67:
        /*00f0*/ 	.byte	0x04, 0x2f
        /*00f2*/ 	.short	(.L_69 - .L_68)
	.align		4
.L_68:
        /*00f4*/ 	.word	index@(_Z23gemm_half_q_half_kernelILi1ELi2ELb1ELb1ELi64EEvPK6__halfPKjS4_S2_PS0_iiiiPKtS7_iiiiiibS2_i)
        /*00f8*/ 	.word	0x00000038


	//----- nvinfo : EIATTR_FRAME_SIZE
	.align		4
.L_69:
        /*00fc*/ 	.byte	0x04, 0x11
        /*00fe*/ 	.short	(.L_71 - .L_70)
	.align		4
.L_70:
        /*0100*/ 	.word	index@(_Z23gemm_half_q_half_kernelILi1ELi2ELb1ELb1ELi64EEvPK6__halfPKjS4_S2_PS0_iiiiPKtS7_iiiiiibS2_i)
        /*0104*/ 	.word	0x00000010


	//----- nvinfo : EIATTR_REGCOUNT
	.align		4
.L_71:
        /*0108*/ 	.byte	0x04, 0x2f
        /*010a*/ 	.short	(.L_73 - .L_72)
	.align		4
.L_72:
        /*010c*/ 	.word	index@(_Z23gemm_half_q_half_kernelILi1ELi6ELb1ELb1ELi64EEvPK6__halfPKjS4_S2_PS0_iiiiPKtS7_iiiiiibS2_i)
        /*0110*/ 	.word	0x00000059


	//----- nvinfo : EIATTR_FRAME_SIZE
	.align		4
.L_73:
        /*0114*/ 	.byte	0x04, 0x11
        /*0116*/ 	.short	(.L_75 - .L_74)
	.align		4
.L_74:
        /*0118*/ 	.word	index@(_Z23gemm_half_q_half_kernelILi1ELi6ELb1ELb1ELi64EEvPK6__halfPKjS4_S2_PS0_iiiiPKtS7_iiiiiibS2_i)
        /*011c*/ 	.word	0x00000010


	//----- nvinfo : EIATTR_REGCOUNT
	.align		4
.L_75:
        /*0120*/ 	.byte	0x04, 0x2f
        /*0122*/ 	.short	(.L_77 - .L_76)
	.align		4
.L_76:
        /*0124*/ 	.word	index@(_Z23gemm_half_q_half_kernelILi1ELi4ELb1ELb1ELi64EEvPK6__halfPKjS4_S2_PS0_iiiiPKtS7_iiiiiibS2_i)
        /*0128*/ 	.word	0x00000059


	//----- nvinfo : EIATTR_FRAME_SIZE
	.align		4
.L_77:
        /*012c*/ 	.byte	0x04, 0x11
        /*012e*/ 	.short	(.L_79 - .L_78)
	.align		4
.L_78:
        /*0130*/ 	.word	index@(_Z23gemm_half_q_half_kernelILi1ELi4ELb1ELb1ELi64EEvPK6__halfPKjS4_S2_PS0_iiiiPKtS7_iiiiiibS2_i)
        /*0134*/ 	.word	0x00000010


	//----- nvinfo : EIATTR_REGCOUNT
	.align		4
.L_79:
        /*0138*/ 	.byte	0x04, 0x2f
        /*013a*/ 	.short	(.L_81 - .L_80)
	.align		4
.L_80:
        /*013c*/ 	.word	index@(_Z23gemm_half_q_half_kernelILi1ELi14ELb1ELb1ELi64EEvPK6__halfPKjS4_S2_PS0_iiiiPKtS7_iiiiiibS2_i)
        /*0140*/ 	.word	0x00000032


	//----- nvinfo : EIATTR_FRAME_SIZE
	.align		4
.L_81:
        /*0144*/ 	.byte	0x04, 0x11
        /*0146*/ 	.short	(.L_83 - .L_82)
	.align		4
.L_82:
        /*0148*/ 	.word	index@(_Z23gemm_half_q_half_kernelILi1ELi14ELb1ELb1ELi64EEvPK6__halfPKjS4_S2_PS0_iiiiPKtS7_iiiiiibS2_i)
        /*014c*/ 	.word	0x00000010


	//----- nvinfo : EIATTR_REGCOUNT
	.align		4
.L_83:
        /*0150*/ 	.byte	0x04, 0x2f
        /*0152*/ 	.short	(.L_85 - .L_84)
	.align		4
.L_84:
        /*0154*/ 	.word	index@(_Z23gemm_half_q_half_kernelILi1ELi12ELb1ELb1ELi64EEvPK6__halfPKjS4_S2_PS0_iiiiPKtS7_iiiiiibS2_i)
        /*0158*/ 	.word	0x00000059


	//----- nvinfo : EIATTR_FRAME_SIZE
	.align		4
.L_85:
        /*015c*/ 	.byte	0x04, 0x11
        /*015e*/ 	.short	(.L_87 - .L_86)
	.align		4
.L_86:
        /*0160*/ 	.word	index@(_Z23gemm_half_q_half_kernelILi1ELi12ELb1ELb1ELi64EEvPK6__halfPKjS4_S2_PS0_iiiiPKtS7_iiiiiibS2_i)
        /*0164*/ 	.word	0x00000010


	//----- nvinfo : EIATTR_REGCOUNT
	.align		4
.L_87:
        /*0168*/ 	.byte	0x04, 0x2f
        /*016a*/ 	.short	(.L_89 - .L_88)
	.align		4
.L_88:
        /*016c*/ 	.word	index@(_Z23gemm_half_q_half_kernelILi1ELi8ELb1ELb1ELi64EEvPK6__halfPKjS4_S2_PS0_iiiiPKtS7_iiiiiibS2_i)
        /*0170*/ 	.word	0x00000026


	//----- nvinfo : EIATTR_FRAME_SIZE
	.align		4
.L_89:
        /*0174*/ 	.byte	0x04, 0x11
        /*0176*/ 	.short	(.L_91 - .L_90)
	.align		4
.L_90:
        /*0178*/ 	.word	index@(_Z23gemm_half_q_half_kernelILi1ELi8ELb1ELb1ELi64EEvPK6__halfPKjS4_S2_PS0_iiiiPKtS7_iiiiiibS2_i)
        /*017c*/ 	.word	0x00000010


	//----- nvinfo : EIATTR_REGCOUNT
	.align		4
.L_91:
        /*0180*/ 	.byte	0x04, 0x2f
        /*0182*/ 	.short	(.L_93 - .L_92)
	.align		4
.L_92:
        /*0184*/ 	.word	index@(_Z23gemm_half_q_half_kernelILi1ELi24ELb1ELb1ELi64EEvPK6__halfPKjS4_S2_PS0_iiiiPKtS7_iiiiiibS2_i)
        /*0188*/ 	.word	0x00000048


	//----- nvinfo : EIATTR_FRAME_SIZE
	.align		4
.L_93:
        /*018c*/ 	.byte	0x04, 0x11
        /*018e*/ 	.short	(.L_95 - .L_94)
	.align		4
.L_94:
        /*0190*/ 	.word	index@(_Z23gemm_half_q_half_kernelILi1ELi24ELb1ELb1ELi64EEvPK6__halfPKjS4_S2_PS0_iiiiPKtS7_iiiiiibS2_i)
        /*0194*/ 	.word	0x00000010


	//----- nvinfo : EIATTR_REGCOUNT
	.align		4
.L_95:
        /*0198*/ 	.byte	0x04, 0x2f
        /*019a*/ 	.short	(.L_97 - .L_96)
	.align		4
.L_96:
        /*019c*/ 	.word	index@(_Z23gemm_half_q_half_kernelILi1ELi16ELb1ELb1ELi64EEvPK6__halfPKjS4_S2_PS0_iiiiPKtS7_iiiiiibS2_i)
        /*01a0*/ 	.word	0x00000046


	//----- nvinfo : EIATTR_FRAME_SIZE
	.align		4
.L_97:
        /*01a4*/ 	.byte	0x04, 0x11
        /*01a6*/ 	.short	(.L_99 - .L_98)
	.align		4
.L_98:
        /*01a8*/ 	.word	index@(_Z23gemm_half_q_half_kernelILi1ELi16ELb1ELb1ELi64EEvPK6__halfPKjS4_S2_PS0_iiiiPKtS7_iiiiiibS2_i)
        /*01ac*/ 	.word	0x00000010


	//----- nvinfo : EIATTR_REGCOUNT
	.align		4
.L_99:
        /*01b0*/ 	.byte	0x04, 0x2f
        /*01b2*/ 	.short	(.L_101 - .L_100)
	.align		4
.L_100:
        /*01b4*/ 	.word	index@(_Z23gemm_half_q_half_kernelILi1ELi48ELb1ELb1ELi64EEvPK6__halfPKjS4_S2_PS0_iiiiPKtS7_iiiiiibS2_i)
        /*01b8*/ 	.word	0x00000046


	//----- nvinfo : EIATTR_FRAME_SIZE
	.align		4
.L_101:
        /*01bc*/ 	.byte	0x04, 0x11
        /*01be*/ 	.short	(.L_103 - .L_102)
	.align		4
.L_102:
        /*01c0*/ 	.word	index@(_Z23gemm_half_q_half_kernelILi1ELi48ELb1ELb1ELi64EEvPK6__halfPKjS4_S2_PS0_iiiiPKtS7_iiiiiibS2_i)
        /*01c4*/ 	.word	0x00000010


	//----- nvinfo : EIATTR_REGCOUNT
	.align		4
.L_103:
        /*01c8*/ 	.byte	0x04, 0x2f
        /*01ca*/ 	.short	(.L_105 - .L_104)
	.align		4
.L_104:
        /*01cc*/ 	.word	index@(_Z23gemm_half_q_half_kernelILi1ELi32ELb1ELb1ELi64EEvPK6__halfPKjS4_S2_PS0_iiiiPKtS7_iiiiiibS2_i)
        /*01d0*/ 	.word	0x00000030


	//----- nvinfo : EIATTR_FRAME_SIZE
	.align		4
.L_105:
        /*01d4*/ 	.byte	0x04, 0x11
        /*01d6*/ 	.short	(.L_107 - .L_106)
	.align		4
.L_106:
        /*01d8*/ 	.word	index@(_Z23gemm_half_q_half_kernelILi1ELi32ELb1ELb1ELi64EEvPK6__halfPKjS4_S2_PS0_iiiiPKtS7_iiiiiibS2_i)
        /*01dc*/ 	.word	0x00000010


	//----- nvinfo : EIATTR_REGCOUNT
	.align		4
.L_107:
        /*01e0*/ 	.byte	0x04, 0x2f
        /*01e2*/ 	.short	(.L_109 - .L_108)
	.align		4
.L_108:
        /*01e4*/ 	.word	index@(_Z23gemm_half_q_half_kernelILi2ELi2ELb1ELb1ELi32EEvPK6__halfPKjS4_S2_PS0_iiiiPKtS7_iiiiiibS2_i)
        /*01e8*/ 	.word	0x0000003e


	//----- nvinfo : EIATTR_FRAME_SIZE
	.align		4
.L_109:
        /*01ec*/ 	.byte	0x04, 0x11
        /*01ee*/ 	.short	(.L_111 - .L_110)
	.align		4
.L_110:
        /*01f0*/ 	.word	index@(_Z23gemm_half_q_half_kernelILi2ELi2ELb1ELb1ELi32EEvPK6__halfPKjS4_S2_PS0_iiiiPKtS7_iiiiiibS2_i)
        /*01f4*/ 	.word	0x00000000


	//----- nvinfo : EIATTR_REGCOUNT
	.align		4
.L_111:
        /*01f8*/ 	.byte	0x04, 0x2f
        /*01fa*/ 	.short	(.L_113 - .L_112)
	.align		4
.L_112:
        /*01fc*/ 	.word	index@(_Z23gemm_half_q_half_kernelILi2ELi6ELb1ELb1ELi32EEvPK6__halfPKjS4_S2_PS0_iiiiPKtS7_iiiiiibS2_i)
        /*0200*/ 	.word	0x0000005f


	//----- nvinfo : EIATTR_FRAME_SIZE
	.align		4
.L_113:
        /*0204*/ 	.byte	0x04, 0x11
        /*0206*/ 	.short	(.L_115 - .L_114)
	.align		4
.L_114:
        /*0208*/ 	.word	index@(_Z23gemm_half_q_half_kernelILi2ELi6ELb1ELb1ELi32EEvPK6__halfPKjS4_S2_PS0_iiiiPKtS7_iiiiiibS2_i)
        /*020c*/ 	.word	0x00000000


	//----- nvinfo : EIATTR_REGCOUNT
	.align		4
.L_115:
        /*0210*/ 	.byte	0x04, 0x2f
        /*0212*/ 	.short	(.L_117 - .L_116)
	.align		4
.L_116:
        /*0214*/ 	.word	index@(_Z23gemm_half_q_half_kernelILi2ELi4ELb1ELb1ELi32EEvPK6__halfPKjS4_S2_PS0_iiiiPKtS7_iiiiiibS2_i)
        /*0218*/ 	.word	0x0000005f


	//----- nvinfo : EIATTR_FRAME_SIZE
	.align		4
.L_117:
        /*021c*/ 	.byte	0x04, 0x11
        /*021e*/ 	.short	(.L_119 - .L_118)
	.align		4
.L_118:
        /*0220*/ 	.word	index@(_Z23gemm_half_q_half_kernelILi2ELi4ELb1ELb1ELi32EEvPK6__halfPKjS4_S2_PS0_iiiiPKtS7_iiiiiibS2_i)
        /*0224*/ 	.word	0x00000000


	//----- nvinfo : EIATTR_REGCOUNT
	.align		4
.L_119:
        /*0228*/ 	.byte	0x04, 0x2f
        /*022a*/ 	.short	(.L_121 - .L_120)
	.align		4
.L_120:
        /*022c*/ 	.word	index@(_Z23gemm_half_q_half_kernelILi2ELi14ELb1ELb1ELi32EEvPK6__halfPKjS4_S2_PS0_iiiiPKtS7_iiiiiibS2_i)
        /*0230*/ 	.word	0x0000005f


	//----- nvinfo : EIATTR_FRAME_SIZE
	.align		4
.L_121:
        /*0234*/ 	.byte	0x04, 0x11
        /*0236*/ 	.short	(.L_123 - .L_122)
	.align		4
.L_122:
        /*0238*/ 	.word	index@(_Z23gemm_half_q_half_kernelILi2ELi14ELb1ELb1ELi32EEvPK6__halfPKjS4_S2_PS0_iiiiPKtS7_iiiiiibS2_i)
        /*023c*/ 	.word	0x00000000


	//----- nvinfo : EIATTR_REGCOUNT
	.align		4
.L_123:
        /*0240*/ 	.byte	0x04, 0x2f
        /*0242*/ 	.short	(.L_125 - .L_124)
	.align		4
.L_124:
        /*0244*/ 	.word	index@(_Z23gemm_half_q_half_kernelILi2ELi12ELb1ELb1ELi32EEvPK6__halfPKjS4_S2_PS0_iiiiPKtS7_iiiiiibS2_i)
        /*0248*/ 	.word	0x0000005f


	//----- nvinfo : EIATTR_FRAME_SIZE
	.align		4
.L_125:
        /*024c*/ 	.byte	0x04, 0x11
        /*024e*/ 	.short	(.L_127 - .L_126)
	.align		4
.L_126:
        /*0250*/ 	.word	index@(_Z23gemm_half_q_half_kernelILi2ELi12ELb1ELb1ELi32EEvPK6__halfPKjS4_S2_PS0_iiiiPKtS7_iiiiiibS2_i)
        /*0254*/ 	.word	0x00000000


	//----- nvinfo : EIATTR_REGCOUNT
	.align		4
.L_127:
        /*0258*/ 	.byte	0x04, 0x2f
        /*025a*/ 	.short	(.L_129 - .L_128)
	.align		4
.L_128:
        /*025c*/ 	.word	index@(_Z23gemm_half_q_half_kernelILi2ELi8ELb1ELb1ELi32EEvPK6__halfPKjS4_S2_PS0_iiiiPKtS7_iiiiiibS2_i)
        /*0260*/ 	.word	0x00000030


	//----- nvinfo : EIATTR_FRAME_SIZE
	.align		4
.L_129:
        /*0264*/ 	.byte	0x04, 0x11
        /*0266*/ 	.short	(.L_131 - .L_130)
	.align		4
.L_130:
        /*0268*/ 	.word	index@(_Z23gemm_half_q_half_kernelILi2ELi8ELb1ELb1ELi32EEvPK6__halfPKjS4_S2_PS0_iiiiPKtS7_iiiiiibS2_i)
        /*026c*/ 	.word	0x00000000


	//----- nvinfo : EIATTR_REGCOUNT
	.align		4
.L_131:
        /*0270*/ 	.byte	0x04, 0x2f
        /*0272*/ 	.short	(.L_133 - .L_132)
	.align		4
.L_132:
        /*0274*/ 	.word	index@(_Z23gemm_half_q_half_kernelILi2ELi24ELb1ELb1ELi32EEvPK6__halfPKjS4_S2_PS0_iiiiPKtS7_iiiiiibS2_i)
        /*0278*/ 	.word	0x0000005f


	//----- nvinfo : EIATTR_FRAME_SIZE
	.align		4
.L_133:
        /*027c*/ 	.byte	0x04, 0x11
        /*027e*/ 	.short	(.L_135 - .L_134)
	.align		4
.L_134:
        /*0280*/ 	.word	index@(_Z23gemm_half_q_half_kernelILi2ELi24ELb1ELb1ELi32EEvPK6__halfPKjS4_S2_PS0_iiiiPKtS7_iiiiiibS2_i)
        /*0284*/ 	.word	0x00000000


	//----- nvinfo : EIATTR_REGCOUNT
	.align		4
.L_135:
        /*0288*/ 	.byte	0x04, 0x2f
        /*028a*/ 	.short	(.L_137 - .L_136)
	.align		4
.L_136:
        /*028c*/ 	.word	index@(_Z23gemm_half_q_half_kernelILi2ELi16ELb1ELb1ELi32EEvPK6__halfPKjS4_S2_PS0_iiiiPKtS7_iiiiiibS2_i)
        /*0290*/ 	.word	0x0000005f


	//----- nvinfo : EIATTR_FRAME_SIZE
	.align		4
.L_137:
        /*0294*/ 	.byte	0x04, 0x11
        /*0296*/ 	.short	(.L_139 - .L_138)
	.align		4
.L_138:
        /*0298*/ 	.word	index@(_Z23gemm_half_q_half_kernelILi2ELi16ELb1ELb1ELi32EEvPK6__halfPKjS4_S2_PS0_iiiiPKtS7_iiiiiibS2_i)
        /*029c*/ 	.word	0x00000000


	//----- nvinfo : EIATTR_REGCOUNT
	.align		4
.L_139:
        /*02a0*/ 	.byte	0x04, 0x2f
        /*02a2*/ 	.short	(.L_141 - .L_140)
	.align		4
.L_140:
        /*02a4*/ 	.word	index@(_Z23gemm_half_q_half_kernelILi2ELi48ELb1ELb1ELi32EEvPK6__halfPKjS4_S2_PS0_iiiiPKtS7_iiiiiibS2_i)
        /*02a8*/ 	.word	0x0000005f


	//----- nvinfo : EIATTR_FRAME_SIZE
	.align		4
.L_141:
        /*02ac*/ 	.byte	0x04, 0x11
        /*02ae*/ 	.short	(.L_143 - .L_142)
	.align		4
.L_142:
        /*02b0*/ 	.word	index@(_Z23gemm_half_q_half_kernelILi2ELi48ELb1ELb1ELi32EEvPK6__halfPKjS4_S2_PS0_iiiiPKtS7_iiiiiibS2_i)
        /*02b4*/ 	.word	0x00000000


	//----- nvinfo : EIATTR_REGCOUNT
	.align		4
.L_143:
        /*02b8*/ 	.byte	0x04, 0x2f
        /*02ba*/ 	.short	(.L_145 - .L_144)
	.align		4
.L_144:
        /*02bc*/ 	.word	index@(_Z23gemm_half_q_half_kernelILi2ELi32ELb1ELb1ELi32EEvPK6__halfPKjS4_S2_PS0_iiiiPKtS7_iiiiiibS2_i)
        /*02c0*/ 	.word	0x0000003e


	//----- nvinfo : EIATTR_FRAME_SIZE
	.align		4
.L_145:
        /*02c4*/ 	.byte	0x04, 0x11
        /*02c6*/ 	.short	(.L_147 - .L_146)
	.align		4
.L_146:
        /*02c8*/ 	.word	index@(_Z23gemm_half_q_half_kernelILi2ELi32ELb1ELb1ELi32EEvPK6__halfPKjS4_S2_PS0_iiiiPKtS7_iiiiiibS2_i)
        /*02cc*/ 	.word	0x00000000


	//----- nvinfo : EIATTR_REGCOUNT
	.align		4
.L_147:
        /*02d0*/ 	.byte	0x04, 0x2f
        /*02d2*/ 	.short	(.L_149 - .L_148)
	.align		4
.L_148:
        /*02d4*/ 	.word	index@(_Z23gemm_half_q_half_kernelILi2ELi2ELb1ELb1ELi64EEvPK6__halfPKjS4_S2_PS0_iiiiPKtS7_iiiiiibS2_i)
        /*02d8*/ 	.word	0x0000003d


	//----- nvinfo : EIATTR_FRAME_SIZE
	.align		4
.L_149:
        /*02dc*/ 	.byte	0x04, 0x11
        /*02de*/ 	.short	(.L_151 - .L_150)
	.align		4
.L_150:
        /*02e0*/ 	.word	index@(_Z23gemm_half_q_half_kernelILi2ELi2ELb1ELb1ELi64EEvPK6__halfPKjS4_S2_PS0_iiiiPKtS7_iiiiiibS2_i)
        /*02e4*/ 	.word	0x00000010


	//----- nvinfo : EIATTR_REGCOUNT
	.align		4
.L_151:
        /*02e8*/ 	.byte	0x04, 0x2f
        /*02ea*/ 	.short	(.L_153 - .L_152)
	.align		4
.L_152:
        /*02ec*/ 	.word	index@(_Z23gemm_half_q_half_kernelILi2ELi6ELb1ELb1ELi64EEvPK6__halfPKjS4_S2_PS0_iiiiPKtS7_iiiiiibS2_i)
        /*02f0*/ 	.word	0x0000005f


	//----- nvinfo : EIATTR_FRAME_SIZE
	.align		4
.L_153:
        /*02f4*/ 	.byte	0x04, 0x11
        /*02f6*/ 	.short	(.L_155 - .L_154)
	.align		4
.L_154:
        /*02f8*/ 	.word	index@(_Z23gemm_half_q_half_kernelILi2ELi6ELb1ELb1ELi64EEvPK6__halfPKjS4_S2_PS0_iiiiPKtS7_iiiiiibS2_i)
        /*02fc*/ 	.word	0x00000010


	//----- nvinfo : EIATTR_REGCOUNT
	.align		4
.L_155:
        /*0300*/ 	.byte	0x04, 0x2f
        /*0302*/ 	.short	(.L_157 - .L_156)
	.align		4
.L_156:
        /*0304*/ 	.word	index@(_Z23gemm_half_q_half_kernelILi2ELi4ELb1ELb1ELi64EEvPK6__halfPKjS4_S2_PS0_iiiiPKtS7_iiiiiibS2_i)
        /*0308*/ 	.word	0x0000005f


	//----- nvinfo : EIATTR_FRAME_SIZE
	.align		4
.L_157:
        /*030c*/ 	.byte	0x04, 0x11
        /*030e*/ 	.short	(.L_159 - .L_158)
	.align		4
.L_158:
        /*0310*/ 	.word	index@(_Z23gemm_half_q_half_kernelILi2ELi4ELb1ELb1ELi64EEvPK6__halfPKjS4_S2_PS0_iiiiPKtS7_iiiiiibS2_i)
        /*0314*/ 	.word	0x00000010


	//----- nvinfo : EIATTR_REGCOUNT
	.align		4
.L_159:
        /*0318*/ 	.byte	0x04, 0x2f
        /*031a*/ 	.short	(.L_161 - .L_160)
	.align		4
.L_160:
        /*031c*/ 	.word	index@(_Z23gemm_half_q_half_kernelILi2ELi14ELb1ELb1ELi64EEvPK6__halfPKjS4_S2_PS0_iiiiPKtS7_iiiiiibS2_i)
        /*0320*/ 	.word	0x0000005f


	//----- nvinfo : EIATTR_FRAME_SIZE
	.align		4
.L_161:
        /*0324*/ 	.byte	0x04, 0x11
        /*0326*/ 	.short	(.L_163 - .L_162)
	.align		4
.L_162:
        /*0328*/ 	.word	index@(_Z23gemm_half_q_half_kernelILi2ELi14ELb1ELb1ELi64EEvPK6__halfPKjS4_S2_PS0_iiiiPKtS7_iiiiiibS2_i)
        /*032c*/ 	.word	0x00000010


	//----- nvinfo : EIATTR_REGCOUNT
	.align		4
.L_163:
        /*0330*/ 	.byte	0x04, 0x2f
        /*0332*/ 	.short	(.L_165 - .L_164)
	.align		4
.L_164:
        /*0334*/ 	.word	index@(_Z23gemm_half_q_half_kernelILi2ELi12ELb1ELb1ELi64EEvPK6__halfPKjS4_S2_PS0_iiiiPKtS7_iiiiiibS2_i)
        /*0338*/ 	.word	0x0000005f


	//----- nvinfo : EIATTR_FRAME_SIZE
	.align		4
.L_165:
        /*033c*/ 	.byte	0x04, 0x11
        /*033e*/ 	.short	(.L_167 - .L_166)
	.align		4
.L_166:
        /*0340*/ 	.word	index@(_Z23gemm_half_q_half_kernelILi2ELi12ELb1ELb1ELi64EEvPK6__halfPKjS4_S2_PS0_iiiiPKtS7_iiiiiibS2_i)
        /*0344*/ 	.word	0x00000010


	//----- nvinfo : EIATTR_REGCOUNT
	.align		4
.L_167:
        /*0348*/ 	.byte	0x04, 0x2f
        /*034a*/ 	.short	(.L_169 - .L_168)
	.align		4
.L_168:
        /*034c*/ 	.word	index@(_Z23gemm_half_q_half_kernelILi2ELi8ELb1ELb1ELi64EEvPK6__halfPKjS4_S2_PS0_iiiiPKtS7_iiiiiibS2_i)
        /*0350*/ 	.word	0x0000002f


	//----- nvinfo : EIATTR_FRAME_SIZE
	.align		4
.L_169:
        /*0354*/ 	.byte	0x04, 0x11
        /*0356*/ 	.short	(.L_171 - .L_170)
	.align		4
.L_170:
        /*0358*/ 	.word	index@(_Z23gemm_half_q_half_kernelILi2ELi8ELb1ELb1ELi64EEvPK6__halfPKjS4_S2_PS0_iiiiPKtS7_iiiiiibS2_i)
        /*035c*/ 	.word	0x00000010


	//----- nvinfo : EIATTR_REGCOUNT
	.align		4
.L_171:
        /*0360*/ 	.byte	0x04, 0x2f
        /*0362*/ 	.short	(.L_173 - .L_172)
	.align		4
.L_172:
        /*0364*/ 	.word	index@(_Z23gemm_half_q_half_kernelILi2ELi24ELb1ELb1ELi64EEvPK6__halfPKjS4_S2_PS0_iiiiPKtS7_iiiiiibS2_i)
        /*0368*/ 	.word	0x00000070


	//----- nvinfo : EIATTR_FRAME_SIZE
	.align		4
.L_173:
        /*036c*/ 	.byte	0x04, 0x11
        /*036e*/ 	.short	(.L_175 - .L_174)
	.align		4
.L_174:
        /*0370*/ 	.word	index@(_Z23gemm_half_q_half_kernelILi2ELi24ELb1ELb1ELi64EEvPK6__halfPKjS4_S2_PS0_iiiiPKtS7_iiiiiibS2_i)
        /*0374*/ 	.word	0x00000010


	//----- nvinfo : EIATTR_REGCOUNT
	.align		4
.L_175:
        /*0378*/ 	.byte	0x04, 0x2f
        /*037a*/ 	.short	(.L_177 - .L_176)
	.align		4
.L_176:
        /*037c*/ 	.word	index@(_Z23gemm_half_q_half_kernelILi2ELi16ELb1ELb1ELi64EEvPK6__halfPKjS4_S2_PS0_iiiiPKtS7_iiiiiibS2_i)
        /*0380*/ 	.word	0x0000006c


	//----- nvinfo : EIATTR_FRAME_SIZE
	.align		4
.L_177:
        /*0384*/ 	.byte	0x04, 0x11
        /*0386*/ 	.short	(.L_179 - .L_178)
	.align		4
.L_178:
        /*0388*/ 	.word	index@(_Z23gemm_half_q_half_kernelILi2ELi16ELb1ELb1ELi64EEvPK6__halfPKjS4_S2_PS0_iiiiPKtS7_iiiiiibS2_i)
        /*038c*/ 	.word	0x00000010


	//----- nvinfo : EIATTR_REGCOUNT
	.align		4
.L_179:
        /*0390*/ 	.byte	0x04, 0x2f
        /*0392*/ 	.short	(.L_181 - .L_180)
	.align		4
.L_180:
        /*0394*/ 	.word	index@(_Z23gemm_half_q_half_kernelILi2ELi48ELb1ELb1ELi64EEvPK6__halfPKjS4_S2_PS0_iiiiPKtS7_iiiiiibS2_i)
        /*0398*/ 	.word	0x0000006c


	//----- nvinfo : EIATTR_FRAME_SIZE
	.align		4
.L_181:
        /*039c*/ 	.byte	0x04, 0x11
        /*039e*/ 	.short	(.L_183 - .L_182)
	.align		4
.L_182:
        /*03a0*/ 	.word	index@(_Z23gemm_half_q_half_kernelILi2ELi48ELb1ELb1ELi64EEvPK6__halfPKjS4_S2_PS0_iiiiPKtS7_iiiiiibS2_i)
        /*03a4*/ 	.word	0x00000010


	//----- nvinfo : EIATTR_REGCOUNT
	.align		4
.L_183:
        /*03a8*/ 	.byte	0x04, 0x2f
        /*03aa*/ 	.short	(.L_185 - .L_184)
	.align		4
.L_184:
        /*03ac*/ 	.word	index@(_Z23gemm_half_q_half_kernelILi2ELi32ELb1ELb1ELi64EEvPK6__halfPKjS4_S2_PS0_iiiiPKtS7_iiiiiibS2_i)
        /*03b0*/ 	.word	0x00000040


	//----- nvinfo : EIATTR_FRAME_SIZE
	.align		4
.L_185:
        /*03b4*/ 	.byte	0x04, 0x11
        /*03b6*/ 	.short	(.L_187 - .L_186)
	.align		4
.L_186:
        /*03b8*/ 	.word	index@(_Z23gemm_half_q_half_kernelILi2ELi32ELb1ELb1ELi64EEvPK6__halfPKjS4_S2_PS0_iiiiPKtS7_iiiiiibS2_i)
        /*03bc*/ 	.word	0x00000010


	//----- nvinfo : EIATTR_REGCOUNT
	.align		4
.L_187:
        /*03c0*/ 	.byte	0x04, 0x2f
        /*03c2*/ 	.short	(.L_189 - .L_188)
	.align		4
.L_188:
        /*03c4*/ 	.word	index@(_Z23gemm_half_q_half_kernelILi3ELi2ELb1ELb1ELi32EEvPK6__halfPKjS4_S2_PS0_iiiiPKtS7_iiiiiibS2_i)
        /*03c8*/ 	.word	0x00000043


	//----- nvinfo : EIATTR_FRAME_SIZE
	.align		4
.L_189:
        /*03cc*/ 	.byte	0x04, 0x11
        /*03ce*/ 	.short	(.L_191 - .L_190)
	.align		4
.L_190:
        /*03d0*/ 	.word	index@(_Z23gemm_half_q_half_kernelILi3ELi2ELb1ELb1ELi32EEvPK6__halfPKjS4_S2_PS0_iiiiPKtS7_iiiiiibS2_i)
        /*03d4*/ 	.word	0x00000000


	//----- nvinfo : EIATTR_REGCOUNT
	.align		4
.L_191:
        /*03d8*/ 	.byte	0x04, 0x2f
        /*03da*/ 	.short	(.L_193 - .L_192)
	.align		4
.L_192:
        /*03dc*/ 	.word	index@(_Z23gemm_half_q_half_kernelILi3ELi6ELb1ELb1ELi32EEvPK6__halfPKjS4_S2_PS0_iiiiPKtS7_iiiiiibS2_i)
        /*03e0*/ 	.word	0x00000064


	//----- nvinfo : EIATTR_FRAME_SIZE
	.align		4
.L_193:
        /*03e4*/ 	.byte	0x04, 0x11
        /*03e6*/ 	.short	(.L_195 - .L_194)
	.align		4
.L_194:
        /*03e8*/ 	.word	index@(_Z23gemm_half_q_half_kernelILi3ELi6ELb1ELb1ELi32EEvPK6__halfPKjS4_S2_PS0_iiiiPKtS7_iiiiiibS2_i)
        /*03ec*/ 	.word	0x00000000


	//----- nvinfo : EIATTR_REGCOUNT
	.align		4
.L_195:
        /*03f0*/ 	.byte	0x04, 0x2f
        /*03f2*/ 	.short	(.L_197 - .L_196)
	.align		4
.L_196:
        /*03f4*/ 	.word	index@(_Z23gemm_half_q_half_kernelILi3ELi4ELb1ELb1ELi32EEvPK6__halfPKjS4_S2_PS0_iiiiPKtS7_iiiiiibS2_i)
        /*03f8*/ 	.word	0x00000064


	//----- nvinfo : EIATTR_FRAME_SIZE
	.align		4
.L_197:
        /*03fc*/ 	.byte	0x04, 0x11
        /*03fe*/ 	.short	(.L_199 - .L_198)
	.align		4
.L_198:
        /*0400*/ 	.word	index@(_Z23gemm_half_q_half_kernelILi3ELi4ELb1ELb1ELi32EEvPK6__halfPKjS4_S2_PS0_iiiiPKtS7_iiiiiibS2_i)
        /*0404*/ 	.word	0x00000000


	//----- nvinfo : EIATTR_REGCOUNT
	.align		4
.L_199:
        /*0408*/ 	.byte	0x04, 0x2f
        /*040a*/ 	.short	(.L_201 - .L_200)
	.align		4
.L_200:
        /*040c*/ 	.word	index@(_Z23gemm_half_q_half_kernelILi3ELi14ELb1ELb1ELi32EEvPK6__halfPKjS4_S2_PS0_iiiiPKtS7_iiiiiibS2_i)
        /*0410*/ 	.word	0x00000064


	//----- nvinfo : EIATTR_FRAME_SIZE
	.align		4
.L_201:
        /*0414*/ 	.byte	0x04, 0x11
        /*0416*/ 	.short	(.L_203 - .L_202)
	.align		4
.L_202:
        /*0418*/ 	.word	index@(_Z23gemm_half_q_half_kernelILi3ELi14ELb1ELb1ELi32EEvPK6__halfPKjS4_S2_PS0_iiiiPKtS7_iiiiiibS2_i)
        /*041c*/ 	.word	0x00000000


	//----- nvinfo : EIATTR_REGCOUNT
	.align		4
.L_203:
        /*0420*/ 	.byte	0x04, 0x2f
        /*0422*/ 	.short	(.L_205 - .L_204)
	.align		4
.L_204:
        /*0424*/ 	.word	index@(_Z23gemm_half_q_half_kernelILi3ELi12ELb1ELb1ELi32EEvPK6__halfPKjS4_S2_PS0_iiiiPKtS7_iiiiiibS2_i)
        /*0428*/ 	.word	0x00000064


	//----- nvinfo : EIATTR_FRAME_SIZE
	.align		4
.L_205:
        /*042c*/ 	.byte	0x04, 0x11
        /*042e*/ 	.short	(.L_207 - .L_206)
	.align		4
.L_206:
        /*0430*/ 	.word	index@(_Z23gemm_half_q_half_kernelILi3ELi12ELb1ELb1ELi32EEvPK6__halfPKjS4_S2_PS0_iiiiPKtS7_iiiiiibS2_i)
        /*0434*/ 	.word	0x00000000


	//----- nvinfo : EIATTR_REGCOUNT
	.align		4
.L_207:
        /*0438*/ 	.byte	0x04, 0x2f
        /*043a*/ 	.short	(.L_209 - .L_208)
	.align		4
.L_208:
        /*043c*/ 	.word	index@(_Z23gemm_half_q_half_kernelILi3ELi8ELb1ELb1ELi32EEvPK6__halfPKjS4_S2_PS0_iiiiPKtS7_iiiiiibS2_i)
        /*0440*/ 	.word	0x00000038


	//----- nvinfo : EIATTR_FRAME_SIZE
	.align		4
.L_209:
        /*0444*/ 	.byte	0x04, 0x11
        /*0446*/ 	.short	(.L_211 - .L_210)
	.align		4
.L_210:
        /*0448*/ 	.word	index@(_Z23gemm_half_q_half_kernelILi3ELi8ELb1ELb1ELi32EEvPK6__halfPKjS4_S2_PS0_iiiiPKtS7_iiiiiibS2_i)
        /*044c*/ 	.word	0x00000000


	//----- nvinfo : EIATTR_REGCOUNT
	.align		4
.L_211:
        /*0450*/ 	.byte	0x04, 0x2f
        /*0452*/ 	.short	(.L_213 - .L_212)
	.align		4
.L_212:
        /*0454*/ 	.word	index@(_Z23gemm_half_q_half_kernelILi3ELi24ELb1ELb1ELi32EEvPK6__halfPKjS4_S2_PS0_iiiiPKtS7_iiiiiibS2_i)
        /*0458*/ 	.word	0x0000006f


	//----- nvinfo : EIATTR_FRAME_SIZE
	.align		4
.L_213:
        /*045c*/ 	.byte	0x04, 0x11
        /*045e*/ 	.short	(.L_215 - .L_214)
	.align		4
.L_214:
        /*0460*/ 	.word	index@(_Z23gemm_half_q_half_kernelILi3ELi24ELb1ELb1ELi32EEvPK6__halfPKjS4_S2_PS0_iiiiPKtS7_iiiiiibS2_i)
        /*0464*/ 	.word	0x00000000


	//----- nvinfo : EIATTR_REGCOUNT
	.align		4
.L_215:
        /*0468*/ 	.byte	0x04, 0x2f
        /*046a*/ 	.short	(.L_217 - .L_216)
	.align		4
.L_216:
        /*046c*/ 	.word	index@(_Z23gemm_half_q_half_kernelILi3ELi16ELb1ELb1ELi32EEvPK6__halfPKjS4_S2_PS0_iiiiPKtS7_iiiiiibS2_i)
        /*0470*/ 	.word	0x00000070


	//----- nvinfo : EIATTR_FRAME_SIZE
	.align		4
.L_217:
        /*0474*/ 	.byte	0x04, 0x11
        /*0476*/ 	.short	(.L_219 - .L_218)
	.align		4
.L_218:
        /*0478*/ 	.word	index@(_Z23gemm_half_q_half_kernelILi3ELi16ELb1ELb1ELi32EEvPK6__halfPKjS4_S2_PS0_iiiiPKtS7_iiiiiibS2_i)
        /*047c*/ 	.word	0x00000000


	//----- nvinfo : EIATTR_REGCOUNT
	.align		4
.L_219:
        /*0480*/ 	.byte	0x04, 0x2f
        /*0482*/ 	.short	(.L_221 - .L_220)
	.align		4
.L_220:
        /*0484*/ 	.word	index@(_Z23gemm_half_q_half_kernelILi3ELi48ELb1ELb1ELi32EEvPK6__halfPKjS4_S2_PS0_iiiiPKtS7_iiiiiibS2_i)
        /*0488*/ 	.word	0x00000070


	//----- nvinfo : EIATTR_FRAME_SIZE
	.align		4
.L_221:
        /*048c*/ 	.byte	0x04, 0x11
        /*048e*/ 	.short	(.L_223 - .L_222)
	.align		4
.L_222:
        /*0490*/ 	.word	index@(_Z23gemm_half_q_half_kernelILi3ELi48ELb1ELb1ELi32EEvPK6__halfPKjS4_S2_PS0_iiiiPKtS7_iiiiiibS2_i)
        /*0494*/ 	.word	0x00000000


	//----- nvinfo : EIATTR_REGCOUNT
	.align		4
.L_223:
        /*0498*/ 	.byte	0x04, 0x2f
        /*049a*/ 	.short	(.L_225 - .L_224)
	.align		4
.L_224:
        /*049c*/ 	.word	index@(_Z23gemm_half_q_half_kernelILi3ELi32ELb1ELb1ELi32EEvPK6__halfPKjS4_S2_PS0_iiiiPKtS7_iiiiiibS2_i)
        /*04a0*/ 	.word	0x00000044


	//----- nvinfo : EIATTR_FRAME_SIZE
	.align		4
.L_225:
        /*04a4*/ 	.byte	0x04, 0x11
        /*04a6*/ 	.short	(.L_227 - .L_226)
	.align		4
.L_226:
        /*04a8*/ 	.word	index@(_Z23gemm_half_q_half_kernelILi3ELi32ELb1ELb1ELi32EEvPK6__halfPKjS4_S2_PS0_iiiiPKtS7_iiiiiibS2_i)
        /*04ac*/ 	.word	0x00000000


	//----- nvinfo : EIATTR_REGCOUNT
	.align		4
.L_227:
        /*04b0*/ 	.byte	0x04, 0x2f
        /*04b2*/ 	.short	(.L_229 - .L_228)
	.align		4
.L_228:
        /*04b4*/ 	.word	index@(_Z23gemm_half_q_half_kernelILi3ELi2ELb1ELb1ELi64EEvPK6__halfPKjS4_S2_PS0_iiiiPKtS7_iiiiiibS2_i)
        /*04b8*/ 	.word	0x00000042


	//----- nvinfo : EIATTR_FRAME_SIZE
	.align		4
.L_229:
        /*04bc*/ 	.byte	0x04, 0x11
        /*04be*/ 	.short	(.L_231 - .L_230)
	.align		4
.L_230:
        /*04c0*/ 	.word	index@(_Z23gemm_half_q_half_kernelILi3ELi2ELb1ELb1ELi64EEvPK6__halfPKjS4_S2_PS0_iiiiPKtS7_iiiiiibS2_i)
        /*04c4*/ 	.word	0x00000010


	//----- nvinfo : EIATTR_REGCOUNT
	.align		4
.L_231:
        /*04c8*/ 	.byte	0x04, 0x2f
        /*04ca*/ 	.short	(.L_233 - .L_232)
	.align		4
.L_232:
        /*04cc*/ 	.word	index@(_Z23gemm_half_q_half_kernelILi3ELi6ELb1ELb1ELi64EEvPK6__halfPKjS4_S2_PS0_iiiiPKtS7_iiiiiibS2_i)
        /*04d0*/ 	.word	0x00000065


	//----- nvinfo : EIATTR_FRAME_SIZE
	.align		4
.L_233:
        /*04d4*/ 	.byte	0x04, 0x11
        /*04d6*/ 	.short	(.L_235 - .L_234)
	.align		4
.L_234:
        /*04d8*/ 	.word	index@(_Z23gemm_half_q_half_kernelILi3ELi6ELb1ELb1ELi64EEvPK6__halfPKjS4_S2_PS0_iiiiPKtS7_iiiiiibS2_i)
        /*04dc*/ 	.word	0x00000010


	//----- nvinfo : EIATTR_REGCOUNT
	.align		4
.L_235:
        /*04e0*/ 	.byte	0x04, 0x2f
        /*04e2*/ 	.short	(.L_237 - .L_236)
	.align		4
.L_236:
        /*04e4*/ 	.word	index@(_Z23gemm_half_q_half_kernelILi3ELi4ELb1ELb1ELi64EEvPK6__halfPKjS4_S2_PS0_iiiiPKtS7_iiiiiibS2_i)
        /*04e8*/ 	.word	0x00000063


	//----- nvinfo : EIATTR_FRAME_SIZE
	.align		4
.L_237:
        /*04ec*/ 	.byte	0x04, 0x11
        /*04ee*/ 	.short	(.L_239 - .L_238)
	.align		4
.L_238:
        /*04f0*/ 	.word	index@(_Z23gemm_half_q_half_kernelILi3ELi4ELb1ELb1ELi64EEvPK6__halfPKjS4_S2_PS0_iiiiPKtS7_iiiiiibS2_i)
        /*04f4*/ 	.word	0x00000010


	//----- nvinfo : EIATTR_REGCOUNT
	.align		4
.L_239:
        /*04f8*/ 	.byte	0x04, 0x2f
        /*04fa*/ 	.short	(.L_241 - .L_240)
	.align		4
.L_240:
        /*04fc*/ 	.word	index@(_Z23gemm_half_q_half_kernelILi3ELi14ELb1ELb1ELi64EEvPK6__halfPKjS4_S2_PS0_iiiiPKtS7_iiiiiibS2_i)
        /*0500*/ 	.word	0x00000063


	//----- nvinfo : EIATTR_FRAME_SIZE
	.align		4
.L_241:
        /*0504*/ 	.byte	0x04, 0x11
        /*0506*/ 	.short	(.L_243 - .L_242)
	.align		4
.L_242:
        /*0508*/ 	.word	index@(_Z23gemm_half_q_half_kernelILi3ELi14ELb1ELb1ELi64EEvPK6__halfPKjS4_S2_PS0_iiiiPKtS7_iiiiiibS2_i)
        /*050c*/ 	.word	0x00000010


	//----- nvinfo : EIATTR_REGCOUNT
	.align		4
.L_243:
        /*0510*/ 	.byte	0x04, 0x2f
        /*0512*/ 	.short	(.L_245 - .L_244)
	.align		4
.L_244:
        /*0514*/ 	.word	index@(_Z23gemm_half_q_half_kernelILi3ELi12ELb1ELb1ELi64EEvPK6__halfPKjS4_S2_PS0_iiiiPKtS7_iiiiiibS2_i)
        /*0518*/ 	.word	0x00000063


	//----- nvinfo : EIATTR_FRAME_SIZE
	.align		4
.L_245:
        /*051c*/ 	.byte	0x04, 0x11
        /*051e*/ 	.short	(.L_247 - .L_246)
	.align		4
.L_246:
        /*0520*/ 	.word	index@(_Z23gemm_half_q_half_kernelILi3ELi12ELb1ELb1ELi64EEvPK6__halfPKjS4_S2_PS0_iiiiPKtS7_iiiiiibS2_i)
        /*0524*/ 	.word	0x00000010


	//----- nvinfo : EIATTR_REGCOUNT
	.align		4
.L_247:
        /*0528*/ 	.byte	0x04, 0x2f
        /*052a*/ 	.short	(.L_249 - .L_248)
	.align		4
.L_248:
        /*052c*/ 	.word	index@(_Z23gemm_half_q_half_kernelILi3ELi8ELb1ELb1ELi64EEvPK6__halfPKjS4_S2_PS0_iiiiPKtS7_iiiiiibS2_i)
        /*0530*/ 	.word	0x00000036


	//----- nvinfo : EIATTR_FRAME_SIZE
	.align		4
.L_249:
        /*0534*/ 	.byte	0x04, 0x11
        /*0536*/ 	.short	(.L_251 - .L_250)
	.align		4
.L_250:
        /*0538*/ 	.word	index@(_Z23gemm_half_q_half_kernelILi3ELi8ELb1ELb1ELi64EEvPK6__halfPKjS4_S2_PS0_iiiiPKtS7_iiiiiibS2_i)
        /*053c*/ 	.word	0x00000010


	//----- nvinfo : EIATTR_REGCOUNT
	.align		4
.L_251:
        /*0540*/ 	.byte	0x04, 0x2f
        /*0542*/ 	.short	(.L_253 - .L_252)
	.align		4
.L_252:
        /*0544*/ 	.word	index@(_Z23gemm_half_q_half_kernelILi3ELi24ELb1ELb1ELi64EEvPK6__halfPKjS4_S2_PS0_iiiiPKtS7_iiiiiibS2_i)
        /*0548*/ 	.word	0x0000006d


	//----- nvinfo : EIATTR_FRAME_SIZE
	.align		4
.L_253:
        /*054c*/ 	.byte	0x04, 0x11
        /*054e*/ 	.short	(.L_255 - .L_254)
	.align		4
.L_254:
        /*0550*/ 	.word	index@(_Z23gemm_half_q_half_kernelILi3ELi24ELb1ELb1ELi64EEvPK6__halfPKjS4_S2_PS0_iiiiPKtS7_iiiiiibS2_i)
        /*0554*/ 	.word	0x00000010


	//----- nvinfo : EIATTR_REGCOUNT
	.align		4
.L_255:
        /*0558*/ 	.byte	0x04, 0x2f
        /*055a*/ 	.short	(.L_257 - .L_256)
	.align		4
.L_256:
        /*055c*/ 	.word	index@(_Z23gemm_half_q_half_kernelILi3ELi16ELb1ELb1ELi64EEvPK6__halfPKjS4_S2_PS0_iiiiPKtS7_iiiiiibS2_i)
        /*0560*/ 	.word	0x0000006e


	//----- nvinfo : EIATTR_FRAME_SIZE
	.align		4
.L_257:
        /*0564*/ 	.byte	0x04, 0x11
        /*0566*/ 	.short	(.L_259 - .L_258)
	.align		4
.L_258:
        /*0568*/ 	.word	index@(_Z23gemm_half_q_half_kernelILi3ELi16ELb1ELb1ELi64EEvPK6__halfPKjS4_S2_PS0_iiiiPKtS7_iiiiiibS2_i)
        /*056c*/ 	.word	0x00000010


	//----- nvinfo : EIATTR_REGCOUNT
	.align		4
.L_259:
        /*0570*/ 	.byte	0x04, 0x2f
        /*0572*/ 	.short	(.L_261 - .L_260)
	.align		4
.L_260:
        /*0574*/ 	.word	index@(_Z23gemm_half_q_half_kernelILi3ELi48ELb1ELb1ELi64EEvPK6__halfPKjS4_S2_PS0_iiiiPKtS7_iiiiiibS2_i)
        /*0578*/ 	.word	0x0000006e


	//----- nvinfo : EIATTR_FRAME_SIZE
	.align		4
.L_261:
        /*057c*/ 	.byte	0x04, 0x11
        /*057e*/ 	.short	(.L_263 - .L_262)
	.align		4
.L_262:
        /*0580*/ 	.word	index@(_Z23gemm_half_q_half_kernelILi3ELi48ELb1ELb1ELi64EEvPK6__halfPKjS4_S2_PS0_iiiiPKtS7_iiiiiibS2_i)
        /*0584*/ 	.word	0x00000010


	//----- nvinfo : EIATTR_REGCOUNT
	.align		4
.L_263:
        /*0588*/ 	.byte	0x04, 0x2f
        /*058a*/ 	.short	(.L_265 - .L_264)
	.align		4
.L_264:
        /*058c*/ 	.word	index@(_Z23gemm_half_q_half_kernelILi3ELi32ELb1ELb1ELi64EEvPK6__halfPKjS4_S2_PS0_iiiiPKtS7_iiiiiibS2_i)
        /*0590*/ 	.word	0x00000044


	//----- nvinfo : EIATTR_FRAME_SIZE
	.align		4
.L_265:
        /*0594*/ 	.byte	0x04, 0x11
        /*0596*/ 	.short	(.L_267 - .L_266)
	.align		4
.L_266:
        /*0598*/ 	.word	index@(_Z23gemm_half_q_half_kernelILi3ELi32ELb1ELb1ELi64EEvPK6__halfPKjS4_S2_PS0_iiiiPKtS7_iiiiiibS2_i)
        /*059c*/ 	.word	0x00000010


	//----- nvinfo : EIATTR_REGCOUNT
	.align		4
.L_267:
        /*05a0*/ 	.byte	0x04, 0x2f
        /*05a2*/ 	.short	(.L_269 - .L_268)
	.align		4
.L_268:
        /*05a4*/ 	.word	index@(_Z23gemm_half_q_half_kernelILi4ELi2ELb1ELb1ELi32EEvPK6__halfPKjS4_S2_PS0_iiiiPKtS7_iiiiiibS2_i)
        /*05a8*/ 	.word	0x00000045


	//----- nvinfo : EIATTR_FRAME_SIZE
	.align		4
.L_269:
        /*05ac*/ 	.byte	0x04, 0x11
        /*05ae*/ 	.short	(.L_271 - .L_270)
	.align		4
.L_270:
        /*05b0*/ 	.word	index@(_Z23gemm_half_q_half_kernelILi4ELi2ELb1ELb1ELi32EEvPK6__halfPKjS4_S2_PS0_iiiiPKtS7_iiiiiibS2_i)
        /*05b4*/ 	.word	0x00000000


	//----- nvinfo : EIATTR_REGCOUNT
	.align		4
.L_271:
        /*05b8*/ 	.byte	0x04, 0x2f
        /*05ba*/ 	.short	(.L_273 - .L_272)
	.align		4
.L_272:
        /*05bc*/ 	.word	index@(_Z23gemm_half_q_half_kernelILi4ELi6ELb1ELb1ELi32EEvPK6__halfPKjS4_S2_PS0_iiiiPKtS7_iiiiiibS2_i)
        /*05c0*/ 	.word	0x0000006c


	//----- nvinfo : EIATTR_FRAME_SIZE
	.align		4
.L_273:
        /*05c4*/ 	.byte	0x04, 0x11
        /*05c6*/ 	.short	(.L_275 - .L_274)
	.align		4
.L_274:
        /*05c8*/ 	.word	index@(_Z23gemm_half_q_half_kernelILi4ELi6ELb1ELb1ELi32EEvPK6__halfPKjS4_S2_PS0_iiiiPKtS7_iiiiiibS2_i)
        /*05cc*/ 	.word	0x00000000


	//----- nvinfo : EIATTR_REGCOUNT
	.align		4
.L_275:
        /*05d0*/ 	.byte	0x04, 0x2f
        /*05d2*/ 	.short	(.L_277 - .L_276)
	.align		4
.L_276:
        /*05d4*/ 	.word	index@(_Z23gemm_half_q_half_kernelILi4ELi4ELb1ELb1ELi32EEvPK6__halfPKjS4_S2_PS0_iiiiPKtS7_iiiiiibS2_i)
        /*05d8*/ 	.word	0x0000006a


	//----- nvinfo : EIATTR_FRAME_SIZE
	.align		4
.L_277:
        /*05dc*/ 	.byte	0x04, 0x11
        /*05de*/ 	.short	(.L_279 - .L_278)
	.align		4
.L_278:
        /*05e0*/ 	.word	index@(_Z23gemm_half_q_half_kernelILi4ELi4ELb1ELb1ELi32EEvPK6__halfPKjS4_S2_PS0_iiiiPKtS7_iiiiiibS2_i)
        /*05e4*/ 	.word	0x00000000


	//----- nvinfo : EIATTR_REGCOUNT
	.align		4
.L_279:
        /*05e8*/ 	.byte	0x04, 0x2f
        /*05ea*/ 	.short	(.L_281 - .L_280)
	.align		4
.L_280:
        /*05ec*/ 	.word	index@(_Z23gemm_half_q_half_kernelILi4ELi14ELb1ELb1ELi32EEvPK6__halfPKjS4_S2_PS0_iiiiPKtS7_iiiiiibS2_i)
        /*05f0*/ 	.word	0x0000006c


	//----- nvinfo : EIATTR_FRAME_SIZE
	.align		4
.L_281:
        /*05f4*/ 	.byte	0x04, 0x11
        /*05f6*/ 	.short	(.L_283 - .L_282)
	.align		4
.L_282:
        /*05f8*/ 	.word	index@(_Z23gemm_half_q_half_kernelILi4ELi14ELb1ELb1ELi32EEvPK6__halfPKjS4_S2_PS0_iiiiPKtS7_iiiiiibS2_i)
        /*05fc*/ 	.word	0x00000000


	//----- nvinfo : EIATTR_REGCOUNT
	.align		4
.L_283:
        /*0600*/ 	.byte	0x04, 0x2f
        /*0602*/ 	.short	(.L_285 - .L_284)
	.align		4
.L_284:
        /*0604*/ 	.word	index@(_Z23gemm_half_q_half_kernelILi4ELi12ELb1ELb1ELi32EEvPK6__halfPKjS4_S2_PS0_iiiiPKtS7_iiiiiibS2_i)
        /*0608*/ 	.word	0x0000006a


	//----- nvinfo : EIATTR_FRAME_SIZE
	.align		4
.L_285:
        /*060c*/ 	.byte	0x04, 0x11
        /*060e*/ 	.short	(.L_287 - .L_286)
	.align		4
.L_286:
        /*0610*/ 	.word	index@(_Z23gemm_half_q_half_kernelILi4ELi12ELb1ELb1ELi32EEvPK6__halfPKjS4_S2_PS0_iiiiPKtS7_iiiiiibS2_i)
        /*0614*/ 	.word	0x00000000


	//----- nvinfo : EIATTR_REGCOUNT
	.align		4
.L_287:
        /*0618*/ 	.byte	0x04, 0x2f
        /*061a*/ 	.short	(.L_289 - .L_288)
	.align		4
.L_288:
        /*061c*/ 	.word	index@(_Z23gemm_half_q_half_kernelILi4ELi8ELb1ELb1ELi32EEvPK6__halfPKjS4_S2_PS0_iiiiPKtS7_iiiiiibS2_i)
        /*0620*/ 	.word	0x00000038


	//----- nvinfo : EIATTR_FRAME_SIZE
	.align		4
.L_289:
        /*0624*/ 	.byte	0x04, 0x11
        /*0626*/ 	.short	(.L_291 - .L_290)
	.align		4
.L_290:
        /*0628*/ 	.word	index@(_Z23gemm_half_q_half_kernelILi4ELi8ELb1ELb1ELi32EEvPK6__halfPKjS4_S2_PS0_iiiiPKtS7_iiiiiibS2_i)
        /*062c*/ 	.word	0x00000000


	//----- nvinfo : EIATTR_REGCOUNT
	.align		4
.L_291:
        /*0630*/ 	.byte	0x04, 0x2f
        /*0632*/ 	.short	(.L_293 - .L_292)
	.align		4
.L_292:
        /*0634*/ 	.word	index@(_Z23gemm_half_q_half_kernelILi4ELi24ELb1ELb1ELi32EEvPK6__halfPKjS4_S2_PS0_iiiiPKtS7_iiiiiibS2_i)
        /*0638*/ 	.word	0x00000073


	//----- nvinfo : EIATTR_FRAME_SIZE
	.align		4
.L_293:
        /*063c*/ 	.byte	0x04, 0x11
        /*063e*/ 	.short	(.L_295 - .L_294)
	.align		4
.L_294:
        /*0640*/ 	.word	index@(_Z23gemm_half_q_half_kernelILi4ELi24ELb1ELb1ELi32EEvPK6__halfPKjS4_S2_PS0_iiiiPKtS7_iiiiiibS2_i)
        /*0644*/ 	.word	0x00000000


	//----- nvinfo : EIATTR_REGCOUNT
	.align		4
.L_295:
        /*0648*/ 	.byte	0x04, 0x2f
        /*064a*/ 	.short	(.L_297 - .L_296)
	.align		4
.L_296:
        /*064c*/ 	.word	index@(_Z23gemm_half_q_half_kernelILi4ELi16ELb1ELb1ELi32EEvPK6__halfPKjS4_S2_PS0_iiiiPKtS7_iiiiiibS2_i)
        /*0650*/ 	.word	0x0000006f


	//----- nvinfo : EIATTR_FRAME_SIZE
	.align		4
.L_297:
        /*0654*/ 	.byte	0x04, 0x11
        /*0656*/ 	.short	(.L_299 - .L_298)
	.align		4
.L_298:
        /*0658*/ 	.word	index@(_Z23gemm_half_q_half_kernelILi4ELi16ELb1ELb1ELi32EEvPK6__halfPKjS4_S2_PS0_iiiiPKtS7_iiiiiibS2_i)
        /*065c*/ 	.word	0x00000000


	//----- nvinfo : EIATTR_REGCOUNT
	.align		4
.L_299:
        /*0660*/ 	.byte	0x04, 0x2f
        /*0662*/ 	.short	(.L_301 - .L_300)
	.align		4
.L_300:
        /*0664*/ 	.word	index@(_Z23gemm_half_q_half_kernelILi4ELi48ELb1ELb1ELi32EEvPK6__halfPKjS4_S2_PS0_iiiiPKtS7_iiiiiibS2_i)
        /*0668*/ 	.word	0x0000006f


	//----- nvinfo : EIATTR_FRAME_SIZE
	.align		4
.L_301:
        /*066c*/ 	.byte	0x04, 0x11
        /*066e*/ 	.short	(.L_303 - .L_302)
	.align		4
.L_302:
        /*0670*/ 	.word	index@(_Z23gemm_half_q_half_kernelILi4ELi48ELb1ELb1ELi32EEvPK6__halfPKjS4_S2_PS0_iiiiPKtS7_iiiiiibS2_i)
        /*0674*/ 	.word	0x00000000


	//----- nvinfo : EIATTR_REGCOUNT
	.align		4
.L_303:
        /*0678*/ 	.byte	0x04, 0x2f
        /*067a*/ 	.short	(.L_305 - .L_304)
	.align		4
.L_304:
        /*067c*/ 	.word	index@(_Z23gemm_half_q_half_kernelILi4ELi32ELb1ELb1ELi32EEvPK6__halfPKjS4_S2_PS0_iiiiPKtS7_iiiiiibS2_i)
        /*0680*/ 	.word	0x00000046


	//----- nvinfo : EIATTR_FRAME_SIZE
	.align		4
.L_305:
        /*0684*/ 	.byte	0x04, 0x11
        /*0686*/ 	.short	(.L_307 - .L_306)
	.align		4
.L_306:
        /*0688*/ 	.word	index@(_Z23gemm_half_q_half_kernelILi4ELi32ELb1ELb1ELi32EEvPK6__halfPKjS4_S2_PS0_iiiiPKtS7_iiiiiibS2_i)
        /*068c*/ 	.word	0x00000000


	//----- nvinfo : EIATTR_REGCOUNT
	.align		4
.L_307:
        /*0690*/ 	.byte	0x04, 0x2f
        /*0692*/ 	.short	(.L_309 - .L_308)
	.align		4
.L_308:
        /*0694*/ 	.word	index@(_Z23gemm_half_q_half_kernelILi4ELi2ELb1ELb1ELi64EEvPK6__halfPKjS4_S2_PS0_iiiiPKtS7_iiiiiibS2_i)
        /*0698*/ 	.word	0x00000044


	//----- nvinfo : EIATTR_FRAME_SIZE
	.align		4
.L_309:
        /*069c*/ 	.byte	0x04, 0x11
        /*069e*/ 	.short	(.L_311 - .L_310)
	.align		4
.L_310:
        /*06a0*/ 	.word	index@(_Z23gemm_half_q_half_kernelILi4ELi2ELb1ELb1ELi64EEvPK6__halfPKjS4_S2_PS0_iiiiPKtS7_iiiiiibS2_i)
        /*06a4*/ 	.word	0x00000010


	//----- nvinfo : EIATTR_REGCOUNT
	.align		4
.L_311:
        /*06a8*/ 	.byte	0x04, 0x2f
        /*06aa*/ 	.short	(.L_313 - .L_312)
	.align		4
.L_312:
        /*06ac*/ 	.word	index@(_Z23gemm_half_q_half_kernelILi4ELi6ELb1ELb1ELi64EEvPK6__halfPKjS4_S2_PS0_iiiiPKtS7_iiiiiibS2_i)
        /*06b0*/ 	.word	0x00000068


	//----- nvinfo : EIATTR_FRAME_SIZE
	.align		4
.L_313:
        /*06b4*/ 	.byte	0x04, 0x11
        /*06b6*/ 	.short	(.L_315 - .L_314)
	.align		4
.L_314:
        /*06b8*/ 	.word	index@(_Z23gemm_half_q_half_kernelILi4ELi6ELb1ELb1ELi64EEvPK6__halfPKjS4_S2_PS0_iiiiPKtS7_iiiiiibS2_i)
        /*06bc*/ 	.word	0x00000010


	//----- nvinfo : EIATTR_REGCOUNT
	.align		4
.L_315:
        /*06c0*/ 	.byte	0x04, 0x2f
        /*06c2*/ 	.short	(.L_317 - .L_316)
	.align		4
.L_316:
        /*06c4*/ 	.word	index@(_Z23gemm_half_q_half_kernelILi4ELi4ELb1ELb1ELi64EEvPK6__halfPKjS4_S2_PS0_iiiiPKtS7_iiiiiibS2_i)
        /*06c8*/ 	.word	0x00000066


	//----- nvinfo : EIATTR_FRAME_SIZE
	.align		4
.L_317:
        /*06cc*/ 	.byte	0x04, 0x11
        /*06ce*/ 	.short	(.L_319 - .L_318)
	.align		4
.L_318:
        /*06d0*/ 	.word	index@(_Z23gemm_half_q_half_kernelILi4ELi4ELb1ELb1ELi64EEvPK6__halfPKjS4_S2_PS0_iiiiPKtS7_iiiiiibS2_i)
        /*06d4*/ 	.word	0x00000010


	//----- nvinfo : EIATTR_REGCOUNT
	.align		4
.L_319:
        /*06d8*/ 	.byte	0x04, 0x2f
        /*06da*/ 	.short	(.L_321 - .L_320)
	.align		4
.L_320:
        /*06dc*/ 	.word	index@(_Z23gemm_half_q_half_kernelILi4ELi14ELb1ELb1ELi64EEvPK6__halfPKjS4_S2_PS0_iiiiPKtS7_iiiiiibS2_i)
        /*06e0*/ 	.word	0x00000068


	//----- nvinfo : EIATTR_FRAME_SIZE
	.align		4
.L_321:
        /*06e4*/ 	.byte	0x04, 0x11
        /*06e6*/ 	.short	(.L_323 - .L_322)
	.align		4
.L_322:
        /*06e8*/ 	.word	index@(_Z23gemm_half_q_half_kernelILi4ELi14ELb1ELb1ELi64EEvPK6__halfPKjS4_S2_PS0_iiiiPKtS7_iiiiiibS2_i)
        /*06ec*/ 	.word	0x00000010


	//----- nvinfo : EIATTR_REGCOUNT
	.align		4
.L_323:
        /*06f0*/ 	.byte	0x04, 0x2f
        /*06f2*/ 	.short	(.L_325 - .L_324)
	.align		4
.L_324:
        /*06f4*/ 	.word	index@(_Z23gemm_half_q_half_kernelILi4ELi12ELb1ELb1ELi64EEvPK6__halfPKjS4_S2_PS0_iiiiPKtS7_iiiiiibS2_i)
        /*06f8*/ 	.word	0x00000066


	//----- nvinfo : EIATTR_FRAME_SIZE
	.align		4
.L_325:
        /*06fc*/ 	.byte	0x04, 0x11
        /*06fe*/ 	.short	(.L_327 - .L_326)
	.align		4
.L_326:
        /*0700*/ 	.word	index@(_Z23gemm_half_q_half_kernelILi4ELi12ELb1ELb1ELi64EEvPK6__halfPKjS4_S2_PS0_iiiiPKtS7_iiiiiibS2_i)
        /*0704*/ 	.word	0x00000010


	//----- nvinfo : EIATTR_REGCOUNT
	.align		4
.L_327:
        /*0708*/ 	.byte	0x04, 0x2f
        /*070a*/ 	.short	(.L_329 - .L_328)
	.align		4
.L_328:
        /*070c*/ 	.word	index@(_Z23gemm_half_q_half_kernelILi4ELi8ELb1ELb1ELi64EEvPK6__halfPKjS4_S2_PS0_iiiiPKtS7_iiiiiibS2_i)
        /*0710*/ 	.word	0x00000038


	//----- nvinfo : EIATTR_FRAME_SIZE
	.align		4
.L_329:
        /*0714*/ 	.byte	0x04, 0x11
        /*0716*/ 	.short	(.L_331 - .L_330)
	.align		4
.L_330:
        /*0718*/ 	.word	index@(_Z23gemm_half_q_half_kernelILi4ELi8ELb1ELb1ELi64EEvPK6__halfPKjS4_S2_PS0_iiiiPKtS7_iiiiiibS2_i)
        /*071c*/ 	.word	0x00000010


	//----- nvinfo : EIATTR_REGCOUNT
	.align		4
.L_331:
        /*0720*/ 	.byte	0x04, 0x2f
        /*0722*/ 	.short	(.L_333 - .L_332)
	.align		4
.L_332:
        /*0724*/ 	.word	index@(_Z23gemm_half_q_half_kernelILi4ELi24ELb1ELb1ELi64EEvPK6__halfPKjS4_S2_PS0_iiiiPKtS7_iiiiiibS2_i)
        /*0728*/ 	.word	0x00000074


	//----- nvinfo : EIATTR_FRAME_SIZE
	.align		4
.L_333:
        /*072c*/ 	.byte	0x04, 0x11
        /*072e*/ 	.short	(.L_335 - .L_334)
	.align		4
.L_334:
        /*0730*/ 	.word	index@(_Z23gemm_half_q_half_kernelILi4ELi24ELb1ELb1ELi64EEvPK6__halfPKjS4_S2_PS0_iiiiPKtS7_iiiiiibS2_i)
        /*0734*/ 	.word	0x00000010


	//----- nvinfo : EIATTR_REGCOUNT
	.align		4
.L_335:
        /*0738*/ 	.byte	0x04, 0x2f
        /*073a*/ 	.short	(.L_337 - .L_336)
	.align		4
.L_336:
        /*073c*/ 	.word	index@(_Z23gemm_half_q_half_kernelILi4ELi16ELb1ELb1ELi64EEvPK6__halfPKjS4_S2_PS0_iiiiPKtS7_iiiiiibS2_i)
        /*0740*/ 	.word	0x00000072


	//----- nvinfo : EIATTR_FRAME_SIZE
	.align		4
.L_337:
        /*0744*/ 	.byte	0x04, 0x11
        /*0746*/ 	.short	(.L_339 - .L_338)
	.align		4
.L_338:
        /*0748*/ 	.word	index@(_Z23gemm_half_q_half_kernelILi4ELi16ELb1ELb1ELi64EEvPK6__halfPKjS4_S2_PS0_iiiiPKtS7_iiiiiibS2_i)
        /*074c*/ 	.word	0x00000010


	//----- nvinfo : EIATTR_REGCOUNT
	.align		4
.L_339:
        /*0750*/ 	.byte	0x04, 0x2f
        /*0752*/ 	.short	(.L_341 - .L_340)
	.align		4
.L_340:
        /*0754*/ 	.word	index@(_Z23gemm_half_q_half_kernelILi4ELi48ELb1ELb1ELi64EEvPK6__halfPKjS4_S2_PS0_iiiiPKtS7_iiiiiibS2_i)
        /*0758*/ 	.word	0x00000072


	//----- nvinfo : EIATTR_FRAME_SIZE
	.align		4
.L_341:
        /*075c*/ 	.byte	0x04, 0x11
        /*075e*/ 	.short	(.L_343 - .L_342)
	.align		4
.L_342:
        /*0760*/ 	.word	index@(_Z23gemm_half_q_half_kernelILi4ELi48ELb1ELb1ELi64EEvPK6__halfPKjS4_S2_PS0_iiiiPKtS7_iiiiiibS2_i)
        /*0764*/ 	.word	0x00000010


	//----- nvinfo : EIATTR_REGCOUNT
	.align		4
.L_343:
        /*0768*/ 	.byte	0x04, 0x2f
        /*076a*/ 	.short	(.L_345 - .L_344)
	.align		4
.L_344:
        /*076c*/ 	.word	index@(_Z23gemm_half_q_half_kernelILi4ELi32ELb1ELb1ELi64EEvPK6__halfPKjS4_S2_PS0_iiiiPKtS7_iiiiiibS2_i)
        /*0770*/ 	.word	0x00000045


	//----- nvinfo : EIATTR_FRAME_SIZE
	.align		4
.L_345:
        /*0774*/ 	.byte	0x04, 0x11
        /*0776*/ 	.short	(.L_347 - .L_346)
	.align		4
.L_346:
        /*0778*/ 	.word	index@(_Z23gemm_half_q_half_kernelILi4ELi32ELb1ELb1ELi64EEvPK6__halfPKjS4_S2_PS0_iiiiPKtS7_iiiiiibS2_i)
        /*077c*/ 	.word	0x00000010


	//----- nvinfo : EIATTR_MIN_STACK_SIZE
	.align		4
.L_347:
        /*0780*/ 	.byte	0x04, 0x12
        /*0782*/ 	.short	(.L_349 - .L_348)
	.align		4
.L_348:
        /*0784*/ 	.word	index@(_Z23gemm_half_q_half_kernelILi4ELi32ELb1ELb1ELi64EEvPK6__halfPKjS4_S2_PS0_iiiiPKtS7_iiiiiibS2_i)
        /*0788*/ 	.word	0x00000010


	//----- nvinfo : EIATTR_MIN_STACK_SIZE
	.align		4
.L_349:
        /*078c*/ 	.byte	0x04, 0x12
        /*078e*/ 	.short	(.L_351 - .L_350)
	.align		4
.L_350:
        /*0790*/ 	.word	index@(_Z23gemm_half_q_half_kernelILi4ELi48ELb1ELb1ELi64EEvPK6__halfPKjS4_S2_PS0_iiiiPKtS7_iiiiiibS2_i)
        /*0794*/ 	.word	0x00000010


	//----- nvinfo : EIATTR_MIN_STACK_SIZE
	.align		4
.L_351:
        /*0798*/ 	.byte	0x04, 0x12
        /*079a*/ 	.short	(.L_353 - .L_352)
	.align		4
.L_352:
        /*079c*/ 	.word	index@(_Z23gemm_half_q_half_kernelILi4ELi16ELb1ELb1ELi64EEvPK6__halfPKjS4_S2_PS0_iiiiPKtS7_iiiiiibS2_i)
        /*07a0*/ 	.word	0x00000010


	//----- nvinfo : EIATTR_MIN_STACK_SIZE
	.align		4
.L_353:
        /*07a4*/ 	.byte	0x04, 0x12
        /*07a6*/ 	.short	(.L_355 - .L_354)
	.align		4
.L_354:
        /*07a8*/ 	.word	index@(_Z23gemm_half_q_half_kernelILi4ELi24ELb1ELb1ELi64EEvPK6__halfPKjS4_S2_PS0_iiiiPKtS7_iiiiiibS2_i)
        /*07ac*/ 	.word	0x00000010


	//----- nvinfo : EIATTR_MIN_STACK_SIZE
	.align		4
.L_355:
        /*07b0*/ 	.byte	0x04, 0x12
        /*07b2*/ 	.short	(.L_357 - .L_356)
	.align		4
.L_356:
        /*07b4*/ 	.word	index@(_Z23gemm_half_q_half_kernelILi4ELi8ELb1ELb1ELi64EEvPK6__halfPKjS4_S2_PS0_iiiiPKtS7_iiiiiibS2_i)
        /*07b8*/ 	.word	0x00000010


	//----- nvinfo : EIATTR_MIN_STACK_SIZE
	.align		4
.L_357:
        /*07bc*/ 	.byte	0x04, 0x12
        /*07be*/ 	.short	(.L_359 - .L_358)
	.align		4
.L_358:
        /*07c0*/ 	.word	index@(_Z23gemm_half_q_half_kernelILi4ELi12ELb1ELb1ELi64EEvPK6__halfPKjS4_S2_PS0_iiiiPKtS7_iiiiiibS2_i)
        /*07c4*/ 	.word	0x00000010


	//----- nvinfo : EIATTR_MIN_STACK_SIZE
	.align		4
.L_359:
        /*07c8*/ 	.byte	0x04, 0x12
        /*07ca*/ 	.short	(.L_361 - .L_360)
	.align		4
.L_360:
        /*07cc*/ 	.word	index@(_Z23gemm_half_q_half_kernelILi4ELi14ELb1ELb1ELi64EEvPK6__halfPKjS4_S2_PS0_iiiiPKtS7_iiiiiibS2_i)
        /*07d0*/ 	.word	0x00000010


	//----- nvinfo : EIATTR_MIN_STACK_SIZE
	.align		4
.L_361:
        /*07d4*/ 	.byte	0x04, 0x12
        /*07d6*/ 	.short	(.L_363 - .L_362)
	.align		4
.L_362:
        /*07d8*/ 	.word	index@(_Z23gemm_half_q_half_kernelILi4ELi4ELb1ELb1ELi64EEvPK6__halfPKjS4_S2_PS0_iiiiPKtS7_iiiiiibS2_i)
        /*07dc*/ 	.word	0x00000010


	//----- nvinfo : EIATTR_MIN_STACK_SIZE
	.align		4
.L_363:
        /*07e0*/ 	.byte	0x04, 0x12
        /*07e2*/ 	.short	(.L_365 - .L_364)
	.align		4
.L_364:
        /*07e4*/ 	.word	index@(_Z23gemm_half_q_half_kernelILi4ELi6ELb1ELb1ELi64EEvPK6__halfPKjS4_S2_PS0_iiiiPKtS7_iiiiiibS2_i)
        /*07e8*/ 	.word	0x00000010


	//----- nvinfo : EIATTR_MIN_STACK_SIZE
	.align		4
.L_365:
        /*07ec*/ 	.byte	0x04, 0x12
        /*07ee*/ 	.short	(.L_367 - .L_366)
	.align		4
.L_366:
        /*07f0*/ 	.word	index@(_Z23gemm_half_q_half_kernelILi4ELi2ELb1ELb1ELi64EEvPK6__halfPKjS4_S2_PS0_iiiiPKtS7_iiiiiibS2_i)
        /*07f4*/ 	.word	0x00000010


	//----- nvinfo : EIATTR_MIN_STACK_SIZE
	.align		4
.L_367:
        /*07f8*/ 	.byte	0x04, 0x12
        /*07fa*/ 	.short	(.L_369 - .L_368)
	.align		4
.L_368:
        /*07fc*/ 	.word	index@(_Z23gemm_half_q_half_kernelILi4ELi32ELb1ELb1ELi32EEvPK6__halfPKjS4_S2_PS0_iiiiPKtS7_iiiiiibS2_i)
        /*0800*/ 	.word	0x00000000


	//----- nvinfo : EIATTR_MIN_STACK_SIZE
	.align		4
.L_369:
        /*0804*/ 	.byte	0x04, 0x12
        /*0806*/ 	.short	(.L_371 - .L_370)
	.align		4
.L_370:
        /*0808*/ 	.word	index@(_Z23gemm_half_q_half_kernelILi4ELi48ELb1ELb1ELi32EEvPK6__halfPKjS4_S2_PS0_iiiiPKtS7_iiiiiibS2_i)
        /*080c*/ 	.word	0x00000000


	//----- nvinfo : EIATTR_MIN_STACK_SIZE
	.align		4
.L_371:
        /*0810*/ 	.byte	0x04, 0x12
        /*0812*/ 	.short	(.L_373 - .L_372)
	.align		4
.L_372:
        /*0814*/ 	.word	index@(_Z23gemm_half_q_half_kernelILi4ELi16ELb1ELb1ELi32EEvPK6__halfPKjS4_S2_PS0_iiiiPKtS7_iiiiiibS2_i)
        /*0818*/ 	.word	0x00000000


	//----- nvinfo : EIATTR_MIN_STACK_SIZE
	.align		4
.L_373:
        /*081c*/ 	.byte	0x04, 0x12
        /*081e*/ 	.short	(.L_375 - .L_374)
	.align		4
.L_374:
        /*0820*/ 	.word	index@(_Z23gemm_half_q_half_kernelILi4ELi24ELb1ELb1ELi32EEvPK6__halfPKjS4_S2_PS0_iiiiPKtS7_iiiiiibS2_i)
        /*0824*/ 	.word	0x00000000


	//----- nvinfo : EIATTR_MIN_STACK_SIZE
	.align		4
.L_375:
        /*0828*/ 	.byte	0x04, 0x12
        /*082a*/ 	.short	(.L_377 - .L_376)
	.align		4
.L_376:
        /*082c*/ 	.word	index@(_Z23gemm_half_q_half_kernelILi4ELi8ELb1ELb1ELi32EEvPK6__halfPKjS4_S2_PS0_iiiiPKtS7_iiiiiibS2_i)
        /*0830*/ 	.word	0x00000000


	//----- nvinfo : EIATTR_MIN_STACK_SIZE
	.align		4
.L_377:
        /*0834*/ 	.byte	0x04, 0x12
        /*0836*/ 	.short	(.L_379 - .L_378)
	.align		4
.L_378:
        /*0838*/ 	.word	index@(_Z23gemm_half_q_half_kernelILi4ELi12ELb1ELb1ELi32EEvPK6__halfPKjS4_S2_PS0_iiiiPKtS7_iiiiiibS2_i)
        /*083c*/ 	.word	0x00000000


	//----- nvinfo : EIATTR_MIN_STACK_SIZE
	.align		4
.L_379:
        /*0840*/ 	.byte	0x04, 0x12
        /*0842*/ 	.short	(.L_381 - .L_380)
	.align		4
.L_380:
        /*0844*/ 	.word	index@(_Z23gemm_half_q_half_kernelILi4ELi14ELb1ELb1ELi32EEvPK6__halfPKjS4_S2_PS0_iiiiPKtS7_iiiiiibS2_i)
        /*0848*/ 	.word	0x00000000


	//----- nvinfo : EIATTR_MIN_STACK_SIZE
	.align		4
.L_381:
        /*084c*/ 	.byte	0x04, 0x12
        /*084e*/ 	.short	(.L_383 - .L_382)
	.align		4
.L_382:
        /*0850*/ 	.word	index@(_Z23gemm_half_q_half_kernelILi4ELi4ELb1ELb1ELi32EEvPK6__halfPKjS4_S2_PS0_iiiiPKtS7_iiiiiibS2_i)
        /*0854*/ 	.word	0x00000000


	//----- nvinfo : EIATTR_MIN_STACK_SIZE
	.align		4
.L_383:
        /*0858*/ 	.byte	0x04, 0x12
        /*085a*/ 	.short	(.L_385 - .L_384)
	.align		4
.L_384:
        /*085c*/ 	.word	index@(_Z23gemm_half_q_half_kernelILi4ELi6ELb1ELb1ELi32EEvPK6__halfPKjS4_S2_PS0_iiiiPKtS7_iiiiiibS2_i)
        /*0860*/ 	.word	0x00000000


	//----- nvinfo : EIATTR_MIN_STACK_SIZE
	.align		4
.L_385:
        /*0864*/ 	.byte	0x04, 0x12
        /*0866*/ 	.short	(.L_387 - .L_386)
	.align		4
.L_386:
        /*0868*/ 	.word	index@(_Z23gemm_half_q_half_kernelILi4ELi2ELb1ELb1ELi32EEvPK6__halfPKjS4_S2_PS0_iiiiPKtS7_iiiiiibS2_i)
        /*086c*/ 	.word	0x00000000


	//----- nvinfo : EIATTR_MIN_STACK_SIZE
	.align		4
.L_387:
        /*0870*/ 	.byte	0x04, 0x12
        /*0872*/ 	.short	(.L_389 - .L_388)
	.align		4
.L_388:
        /*0874*/ 	.word	index@(_Z23gemm_half_q_half_kernelILi3ELi32ELb1ELb1ELi64EEvPK6__halfPKjS4_S2_PS0_iiiiPKtS7_iiiiiibS2_i)
        /*0878*/ 	.word	0x00000010


	//----- nvinfo : EIATTR_MIN_STACK_SIZE
	.align		4
.L_389:
        /*087c*/ 	.byte	0x04, 0x12
        /*087e*/ 	.short	(.L_391 - .L_390)
	.align		4
.L_390:
        /*0880*/ 	.word	index@(_Z23gemm_half_q_half_kernelILi3ELi48ELb1ELb1ELi64EEvPK6__halfPKjS4_S2_PS0_iiiiPKtS7_iiiiiibS2_i)
        /*0884*/ 	.word	0x00000010


	//----- nvinfo : EIATTR_MIN_STACK_SIZE
	.align		4
.L_391:
        /*0888*/ 	.byte	0x04, 0x12
        /*088a*/ 	.short	(.L_393 - .L_392)
	.align		4
.L_392:
        /*088c*/ 	.word	index@(_Z23gemm_half_q_half_kernelILi3ELi16ELb1ELb1ELi64EEvPK6__halfPKjS4_S2_PS0_iiiiPKtS7_iiiiiibS2_i)
        /*0890*/ 	.word	0x00000010


	//----- nvinfo : EIATTR_MIN_STACK_SIZE
	.align		4
.L_393:
        /*0894*/ 	.byte	0x04, 0x12
        /*0896*/ 	.short	(.L_395 - .L_394)
	.align		4
.L_394:
        /*0898*/ 	.word	index@(_Z23gemm_half_q_half_kernelILi3ELi24ELb1ELb1ELi64EEvPK6__halfPKjS4_S2_PS0_iiiiPKtS7_iiiiiibS2_i)
        /*089c*/ 	.word	0x00000010


	//----- nvinfo : EIATTR_MIN_STACK_SIZE
	.align		4
.L_395:
        /*08a0*/ 	.byte	0x04, 0x12
        /*08a2*/ 	.short	(.L_397 - .L_396)
	.align		4
.L_396:
        /*08a4*/ 	.word	index@(_Z23gemm_half_q_half_kernelILi3ELi8ELb1ELb1ELi64EEvPK6__halfPKjS4_S2_PS0_iiiiPKtS7_iiiiiibS2_i)
        /*08a8*/ 	.word	0x00000010


	//----- nvinfo : EIATTR_MIN_STACK_SIZE
	.align		4
.L_397:
        /*08ac*/ 	.byte	0x04, 0x12
        /*08ae*/ 	.short	(.L_399 - .L_398)
	.align		4
.L_398:
        /*08b0*/ 	.word	index@(_Z23gemm_half_q_half_kernelILi3ELi12ELb1ELb1ELi64EEvPK6__halfPKjS4_S2_PS0_iiiiPKtS7_iiiiiibS2_i)
        /*08b4*/ 	.word	0x00000010


	//----- nvinfo : EIATTR_MIN_STACK_SIZE
	.align		4
.L_399:
        /*08b8*/ 	.byte	0x04, 0x12
        /*08ba*/ 	.short	(.L_401 - .L_400)
	.align		4
.L_400:
        /*08bc*/ 	.word	index@(_Z23gemm_half_q_half_kernelILi3ELi14ELb1ELb1ELi64EEvPK6__halfPKjS4_S2_PS0_iiiiPKtS7_iiiiiibS2_i)
        /*08c0*/ 	.word	0x00000010


	//----- nvinfo : EIATTR_MIN_STACK_SIZE
	.align		4
.L_401:
        /*08c4*/ 	.byte	0x04, 0x12
        /*08c6*/ 	.short	(.L_403 - .L_402)
	.align		4
.L_402:
        /*08c8*/ 	.word	index@(_Z23gemm_half_q_half_kernelILi3ELi4ELb1ELb1ELi64EEvPK6__halfPKjS4_S2_PS0_iiiiPKtS7_iiiiiibS2_i)
        /*08cc*/ 	.word	0x00000010


	//----- nvinfo : EIATTR_MIN_STACK_SIZE
	.align		4
.L_403:
        /*08d0*/ 	.byte	0x04, 0x12
        /*08d2*/ 	.short	(.L_405 - .L_404)
	.align		4
.L_404:
        /*08d4*/ 	.word	index@(_Z23gemm_half_q_half_kernelILi3ELi6ELb1ELb1ELi64EEvPK6__halfPKjS4_S2_PS0_iiiiPKtS7_iiiiiibS2_i)
        /*08d8*/ 	.word	0x00000010


	//----- nvinfo : EIATTR_MIN_STACK_SIZE
	.align		4
.L_405:
        /*08dc*/ 	.byte	0x04, 0x12
        /*08de*/ 	.short	(.L_407 - .L_406)
	.align		4
.L_406:
        /*08e0*/ 	.word	index@(_Z23gemm_half_q_half_kernelILi3ELi2ELb1ELb1ELi64EEvPK6__halfPKjS4_S2_PS0_iiiiPKtS7_iiiiiibS2_i)
        /*08e4*/ 	.word	0x00000010


	//----- nvinfo : EIATTR_MIN_STACK_SIZE
	.align		4
.L_407:
        /*08e8*/ 	.byte	0x04, 0x12
        /*08ea*/ 	.short	(.L_409 - .L_408)
	.align		4
.L_408:
        /*08ec*/ 	.word	index@(_Z23gemm_half_q_half_kernelILi3ELi32ELb1ELb1ELi32EEvPK6__halfPKjS4_S2_PS0_iiiiPKtS7_iiiiiibS2_i)
        /*08f0*/ 	.word	0x00000000


	//----- nvinfo : EIATTR_MIN_STACK_SIZE
	.align		4
.L_409:
        /*08f4*/ 	.byte	0x04, 0x12
        /*08f6*/ 	.short	(.L_411 - .L_410)
	.align		4
.L_410:
        /*08f8*/ 	.word	index@(_Z23gemm_half_q_half_kernelILi3ELi48ELb1ELb1ELi32EEvPK6__halfPKjS4_S2_PS0_iiiiPKtS7_iiiiiibS2_i)
        /*08fc*/ 	.word	0x00000000


	//----- nvinfo : EIATTR_MIN_STACK_SIZE
	.align		4
.L_411:
        /*0900*/ 	.byte	0x04, 0x12
        /*0902*/ 	.short	(.L_413 - .L_412)
	.align		4
.L_412:
        /*0904*/ 	.word	index@(_Z23gemm_half_q_half_kernelILi3ELi16ELb1ELb1ELi32EEvPK6__halfPKjS4_S2_PS0_iiiiPKtS7_iiiiiibS2_i)
        /*0908*/ 	.word	0x00000000


	//----- nvinfo : EIATTR_MIN_STACK_SIZE
	.align		4
.L_413:
        /*090c*/ 	.byte	0x04, 0x12
        /*090e*/ 	.short	(.L_415 - .L_414)
	.align		4
.L_414:
        /*0910*/ 	.word	index@(_Z23gemm_half_q_half_kernelILi3ELi24ELb1ELb1ELi32EEvPK6__halfPKjS4_S2_PS0_iiiiPKtS7_iiiiiibS2_i)
        /*0914*/ 	.word	0x00000000


	//----- nvinfo : EIATTR_MIN_STACK_SIZE
	.align		4
.L_415:
        /*0918*/ 	.byte	0x04, 0x12
        /*091a*/ 	.short	(.L_417 - .L_416)
	.align		4
.L_416:
        /*091c*/ 	.word	index@(_Z23gemm_half_q_half_kernelILi3ELi8ELb1ELb1ELi32EEvPK6__halfPKjS4_S2_PS0_iiiiPKtS7_iiiiiibS2_i)
        /*0920*/ 	.word	0x00000000


	//----- nvinfo : EIATTR_MIN_STACK_SIZE
	.align		4
.L_417:
        /*0924*/ 	.byte	0x04, 0x12
        /*0926*/ 	.short	(.L_419 - .L_418)
	.align		4
.L_418:
        /*0928*/ 	.word	index@(_Z23gemm_half_q_half_kernelILi3ELi12ELb1ELb1ELi32EEvPK6__halfPKjS4_S2_PS0_iiiiPKtS7_iiiiiibS2_i)
        /*092c*/ 	.word	0x00000000


	//----- nvinfo : EIATTR_MIN_STACK_SIZE
	.align		4
.L_419:
        /*0930*/ 	.byte	0x04, 0x12
        /*0932*/ 	.short	(.L_421 - .L_420)
	.align		4
.L_420:
        /*0934*/ 	.word	index@(_Z23gemm_half_q_half_kernelILi3ELi14ELb1ELb1ELi32EEvPK6__halfPKjS4_S2_PS0_iiiiPKtS7_iiiiiibS2_i)
        /*0938*/ 	.word	0x00000000


	//----- nvinfo : EIATTR_MIN_STACK_SIZE
	.align		4
.L_421:
        /*093c*/ 	.byte	0x04, 0x12
        /*093e*/ 	.short	(.L_423 - .L_422)
	.align		4
.L_422:
        /*0940*/ 	.word	index@(_Z23gemm_half_q_half_kernelILi3ELi4ELb1ELb1ELi32EEvPK6__halfPKjS4_S2_PS0_iiiiPKtS7_iiiiiibS2_i)
        /*0944*/ 	.word	0x00000000


	//----- nvinfo : EIATTR_MIN_STACK_SIZE
	.align		4
.L_423:
        /*0948*/ 	.byte	0x04, 0x12
        /*094a*/ 	.short	(.L_425 - .L_424)
	.align		4
.L_424:
        /*094c*/ 	.word	index@(_Z23gemm_half_q_half_kernelILi3ELi6ELb1ELb1ELi32EEvPK6__halfPKjS4_S2_PS0_iiiiPKtS7_iiiiiibS2_i)
        /*0950*/ 	.word	0x00000000


	//----- nvinfo : EIATTR_MIN_STACK_SIZE
	.align		4
.L_425:
        /*0954*/ 	.byte	0x04, 0x12
        /*0956*/ 	.short	(.L_427 - .L_426)
	.align		4
.L_426:
        /*0958*/ 	.word	index@(_Z23gemm_half_q_half_kernelILi3ELi2ELb1ELb1ELi32EEvPK6__halfPKjS4_S2_PS0_iiiiPKtS7_iiiiiibS2_i)
        /*095c*/ 	.word	0x00000000


	//----- nvinfo : EIATTR_MIN_STACK_SIZE
	.align		4
.L_427:
        /*0960*/ 	.byte	0x04, 0x12
        /*0962*/ 	.short	(.L_429 - .L_428)
	.align		4
.L_428:
        /*0964*/ 	.word	index@(_Z23gemm_half_q_half_kernelILi2ELi32ELb1ELb1ELi64EEvPK6__halfPKjS4_S2_PS0_iiiiPKtS7_iiiiiibS2_i)
        /*0968*/ 	.word	0x00000010


	//----- nvinfo : EIATTR_MIN_STACK_SIZE
	.align		4
.L_429:
        /*096c*/ 	.byte	0x04, 0x12
        /*096e*/ 	.short	(.L_431 - .L_430)
	.align		4
.L_430:
        /*0970*/ 	.word	index@(_Z23gemm_half_q_half_kernelILi2ELi48ELb1ELb1ELi64EEvPK6__halfPKjS4_S2_PS0_iiiiPKtS7_iiiiiibS2_i)
        /*0974*/ 	.word	0x00000010


	//----- nvinfo : EIATTR_MIN_STACK_SIZE
	.align		4
.L_431:
        /*0978*/ 	.byte	0x04, 0x12
        /*097a*/ 	.short	(.L_433 - .L_432)
	.align		4
.L_432:
        /*097c*/ 	.word	index@(_Z23gemm_half_q_half_kernelILi2ELi16ELb1ELb1ELi64EEvPK6__halfPKjS4_S2_PS0_iiiiPKtS7_iiiiiibS2_i)
        /*0980*/ 	.word	0x00000010


	//----- nvinfo : EIATTR_MIN_STACK_SIZE
	.align		4
.L_433:
        /*0984*/ 	.byte	0x04, 0x12
        /*0986*/ 	.short	(.L_435 - .L_434)
	.align		4
.L_434:
        /*0988*/ 	.word	index@(_Z23gemm_half_q_half_kernelILi2ELi24ELb1ELb1ELi64EEvPK6__halfPKjS4_S2_PS0_iiiiPKtS7_iiiiiibS2_i)
        /*098c*/ 	.word	0x00000010


	//----- nvinfo : EIATTR_MIN_STACK_SIZE
	.align		4
.L_435:
        /*0990*/ 	.byte	0x04, 0x12
        /*0992*/ 	.short	(.L_437 - .L_436)
	.align		4
.L_436:
        /*0994*/ 	.word	index@(_Z23gemm_half_q_half_kernelILi2ELi8ELb1ELb1ELi64EEvPK6__halfPKjS4_S2_PS0_iiiiPKtS7_iiiiiibS2_i)
        /*0998*/ 	.word	0x00000010


	//----- nvinfo : EIATTR_MIN_STACK_SIZE
	.align		4
.L_437:
        /*099c*/ 	.byte	0x04, 0x12
        /*099e*/ 	.short	(.L_439 - .L_438)
	.align		4
.L_438:
        /*09a0*/ 	.word	index@(_Z23gemm_half_q_half_kernelILi2ELi12ELb1ELb1ELi64EEvPK6__halfPKjS4_S2_PS0_iiiiPKtS7_iiiiiibS2_i)
        /*09a4*/ 	.word	0x00000010


	//----- nvinfo : EIATTR_MIN_STACK_SIZE
	.align		4
.L_439:
        /*09a8*/ 	.byte	0x04, 0x12
        /*09aa*/ 	.short	(.L_441 - .L_440)
	.align		4
.L_440:
        /*09ac*/ 	.word	index@(_Z23gemm_half_q_half_kernelILi2ELi14ELb1ELb1ELi64EEvPK6__halfPKjS4_S2_PS0_iiiiPKtS7_iiiiiibS2_i)
        /*09b0*/ 	.word	0x00000010


	//----- nvinfo : EIATTR_MIN_STACK_SIZE
	.align		4
.L_441:
        /*09b4*/ 	.byte	0x04, 0x12
        /*09b6*/ 	.short	(.L_443 - .L_442)
	.align		4
.L_442:
        /*09b8*/ 	.word	index@(_Z23gemm_half_q_half_kernelILi2ELi4ELb1ELb1ELi64EEvPK6__halfPKjS4_S2_PS0_iiiiPKtS7_iiiiiibS2_i)
        /*09bc*/ 	.word	0x00000010


	//----- nvinfo : EIATTR_MIN_STACK_SIZE
	.align		4
.L_443:
        /*09c0*/ 	.byte	0x04, 0x12
        /*09c2*/ 	.short	(.L_445 - .L_444)
	.align		4
.L_444:
        /*09c4*/ 	.word	index@(_Z23gemm_half_q_half_kernelILi2ELi6ELb1ELb1ELi64EEvPK6__halfPKjS4_S2_PS0_iiiiPKtS7_iiiiiibS2_i)
        /*09c8*/ 	.word	0x00000010


	//----- nvinfo : EIATTR_MIN_STACK_SIZE
	.align		4
.L_445:
        /*09cc*/ 	.byte	0x04, 0x12
        /*09ce*/ 	.short	(.L_447 - .L_446)
	.align		4
.L_446:
        /*09d0*/ 	.word	index@(_Z23gemm_half_q_half_kernelILi2ELi2ELb1ELb1ELi64EEvPK6__halfPKjS4_S2_PS0_iiiiPKtS7_iiiiiibS2_i)
        /*09d4*/ 	.word	0x00000010


	//----- nvinfo : EIATTR_MIN_STACK_SIZE
	.align		4
.L_447:
        /*09d8*/ 	.byte	0x04, 0x12
        /*09da*/ 	.short	(.L_449 - .L_448)
	.align		4
.L_448:
        /*09dc*/ 	.word	index@(_Z23gemm_half_q_half_kernelILi2ELi32ELb1ELb1ELi32EEvPK6__halfPKjS4_S2_PS0_iiiiPKtS7_iiiiiibS2_i)
        /*09e0*/ 	.word	0x00000000


	//----- nvinfo : EIATTR_MIN_STACK_SIZE
	.align		4
.L_449:
        /*09e4*/ 	.byte	0x04, 0x12
        /*09e6*/ 	.short	(.L_451 - .L_450)
	.align		4
.L_450:
        /*09e8*/ 	.word	index@(_Z23gemm_half_q_half_kernelILi2ELi48ELb1ELb1ELi32EEvPK6__halfPKjS4_S2_PS0_iiiiPKtS7_iiiiiibS2_i)
        /*09ec*/ 	.word	0x00000000


	//----- nvinfo : EIATTR_MIN_STACK_SIZE
	.align		4
.L_451:
        /*09f0*/ 	.byte	0x04, 0x12
        /*09f2*/ 	.short	(.L_453 - .L_452)
	.align		4
.L_452:
        /*09f4*/ 	.word	index@(_Z23gemm_half_q_half_kernelILi2ELi16ELb1ELb1ELi32EEvPK6__halfPKjS4_S2_PS0_iiiiPKtS7_iiiiiibS2_i)
        /*09f8*/ 	.word	0x00000000


	//----- nvinfo : EIATTR_MIN_STACK_SIZE
	.align		4
.L_453:
        /*09fc*/ 	.byte	0x04, 0x12
        /*09fe*/ 	.short	(.L_455 - .L_454)
	.align		4
.L_454:
        /*0a00*/ 	.word	index@(_Z23gemm_half_q_half_kernelILi2ELi24ELb1ELb1ELi32EEvPK6__halfPKjS4_S2_PS0_iiiiPKtS7_iiiiiibS2_i)
        /*0a04*/ 	.word	0x00000000


	//----- nvinfo : EIATTR_MIN_STACK_SIZE
	.align		4
.L_455:
        /*0a08*/ 	.byte	0x04, 0x12
        /*0a0a*/ 	.short	(.L_457 - .L_456)
	.align		4
.L_456:
        /*0a0c*/ 	.word	index@(_Z23gemm_half_q_half_kernelILi2ELi8ELb1ELb1ELi32EEvPK6__halfPKjS4_S2_PS0_iiiiPKtS7_iiiiiibS2_i)
        /*0a10*/ 	.word	0x00000000


	//----- nvinfo : EIATTR_MIN_STACK_SIZE
	.align		4
.L_457:
        /*0a14*/ 	.byte	0x04, 0x12
        /*0a16*/ 	.short	(.L_459 - .L_458)
	.align		4
.L_458:
        /*0a18*/ 	.word	index@(_Z23gemm_half_q_half_kernelILi2ELi12ELb1ELb1ELi32EEvPK6__halfPKjS4_S2_PS0_iiiiPKtS7_iiiiiibS2_i)
        /*0a1c*/ 	.word	0x00000000


	//----- nvinfo : EIATTR_MIN_STACK_SIZE
	.align		4
.L_459:
        /*0a20*/ 	.byte	0x04, 0x12
        /*0a22*/ 	.short	(.L_461 - .L_460)
	.align		4
.L_460:
        /*0a24*/ 	.word	index@(_Z23gemm_half_q_half_kernelILi2ELi14ELb1ELb1ELi32EEvPK6__halfPKjS4_S2_PS0_iiiiPKtS7_iiiiiibS2_i)
        /*0a28*/ 	.word	0x00000000


	//----- nvinfo : EIATTR_MIN_STACK_SIZE
	.align		4
.L_461:
        /*0a2c*/ 	.byte	0x04, 0x12
        /*0a2e*/ 	.short	(.L_463 - .L_462)
	.align		4
.L_462:
        /*0a30*/ 	.word	index@(_Z23gemm_half_q_half_kernelILi2ELi4ELb1ELb1ELi32EEvPK6__halfPKjS4_S2_PS0_iiiiPKtS7_iiiiiibS2_i)
        /*0a34*/ 	.word	0x00000000


	//----- nvinfo : EIATTR_MIN_STACK_SIZE
	.align		4
.L_463:
        /*0a38*/ 	.byte	0x04, 0x12
        /*0a3a*/ 	.short	(.L_465 - .L_464)
	.align		4
.L_464:
        /*0a3c*/ 	.word	index@(_Z23gemm_half_q_half_kernelILi2ELi6ELb1ELb1ELi32EEvPK6__halfPKjS4_S2_PS0_iiiiPKtS7_iiiiiibS2_i)
        /*0a40*/ 	.word	0x00000000


	//----- nvinfo : EIATTR_MIN_STACK_SIZE
	.align		4
.L_465:
        /*0a44*/ 	.byte	0x04, 0x12
        /*0a46*/ 	.short	(.L_467 - .L_466)
	.align		4
.L_466:
        /*0a48*/ 	.word	index@(_Z23gemm_half_q_half_kernelILi2ELi2ELb1ELb1ELi32EEvPK6__halfPKjS4_S2_PS0_iiiiPKtS7_iiiiiibS2_i)
        /*0a4c*/ 	.word	0x00000000


	//----- nvinfo : EIATTR_MIN_STACK_SIZE
	.align		4
.L_467:
        /*0a50*/ 	.byte	0x04, 0x12
        /*0a52*/ 	.short	(.L_469 - .L_468)
	.align		4
.L_468:
        /*0a54*/ 	.word	index@(_Z23gemm_half_q_half_kernelILi1ELi32ELb1ELb1ELi64EEvPK6__halfPKjS4_S2_PS0_iiiiPKtS7_iiiiiibS2_i)
        /*0a58*/ 	.word	0x00000010


	//----- nvinfo : EIATTR_MIN_STACK_SIZE
	.align		4
.L_469:
        /*0a5c*/ 	.byte	0x04, 0x12
        /*0a5e*/ 	.short	(.L_471 - .L_470)
	.align		4
.L_470:
        /*0a60*/ 	.word	index@(_Z23gemm_half_q_half_kernelILi1ELi48ELb1ELb1ELi64EEvPK6__halfPKjS4_S2_PS0_iiiiPKtS7_iiiiiibS2_i)
        /*0a64*/ 	.word	0x00000010


	//----- nvinfo : EIATTR_MIN_STACK_SIZE
	.align		4
.L_471:
        /*0a68*/ 	.byte	0x04, 0x12
        /*0a6a*/ 	.short	(.L_473 - .L_472)
	.align		4
.L_472:
        /*0a6c*/ 	.word	index@(_Z23gemm_half_q_half_kernelILi1ELi16ELb1ELb1ELi64EEvPK6__halfPKjS4_S2_PS0_iiiiPKtS7_iiiiiibS2_i)
        /*0a70*/ 	.word	0x00000010


	//----- nvinfo : EIATTR_MIN_STACK_SIZE
	.align		4
.L_473:
        /*0a74*/ 	.byte	0x04, 0x12
        /*0a76*/ 	.short	(.L_475 - .L_474)
	.align		4
.L_474:
        /*0a78*/ 	.word	index@(_Z23gemm_half_q_half_kernelILi1ELi24ELb1ELb1ELi64EEvPK6__halfPKjS4_S2_PS0_iiiiPKtS7_iiiiiibS2_i)
        /*0a7c*/ 	.word	0x00000010


	//----- nvinfo : EIATTR_MIN_STACK_SIZE
	.align		4
.L_475:
        /*0a80*/ 	.byte	0x04, 0x12
        /*0a82*/ 	.short	(.L_477 - .L_476)
	.align		4
.L_476:
        /*0a84*/ 	.word	index@(_Z23gemm_half_q_half_kernelILi1ELi8ELb1ELb1ELi64EEvPK6__halfPKjS4_S2_PS0_iiiiPKtS7_iiiiiibS2_i)
        /*0a88*/ 	.word	0x00000010


	//----- nvinfo : EIATTR_MIN_STACK_SIZE
	.align		4
.L_477:
        /*0a8c*/ 	.byte	0x04, 0x12
        /*0a8e*/ 	.short	(.L_479 - .L_478)
	.align		4
.L_478:
        /*0a90*/ 	.word	index@(_Z23gemm_half_q_half_kernelILi1ELi12ELb1ELb1ELi64EEvPK6__halfPKjS4_S2_PS0_iiiiPKtS7_iiiiiibS2_i)
        /*0a94*/ 	.word	0x00000010


	//----- nvinfo : EIATTR_MIN_STACK_SIZE
	.align		4
.L_479:
        /*0a98*/ 	.byte	0x04, 0x12
        /*0a9a*/ 	.short	(.L_481 - .L_480)
	.align		4
.L_480:
        /*0a9c*/ 	.word	index@(_Z23gemm_half_q_half_kernelILi1ELi14ELb1ELb1ELi64EEvPK6__halfPKjS4_S2_PS0_iiiiPKtS7_iiiiiibS2_i)
        /*0aa0*/ 	.word	0x00000010


	//----- nvinfo : EIATTR_MIN_STACK_SIZE
	.align		4
.L_481:
        /*0aa4*/ 	.byte	0x04, 0x12
        /*0aa6*/ 	.short	(.L_483 - .L_482)
	.align		4
.L_482:
        /*0aa8*/ 	.word	index@(_Z23gemm_half_q_half_kernelILi1ELi4ELb1ELb1ELi64EEvPK6__halfPKjS4_S2_PS0_iiiiPKtS7_iiiiiibS2_i)
        /*0aac*/ 	.word	0x00000010


	//----- nvinfo : EIATTR_MIN_STACK_SIZE
	.align		4
.L_483:
        /*0ab0*/ 	.byte	0x04, 0x12
        /*0ab2*/ 	.short	(.L_485 - .L_484)
	.align		4
.L_484:
        /*0ab4*/ 	.word	index@(_Z23gemm_half_q_half_kernelILi1ELi6ELb1ELb1ELi64EEvPK6__halfPKjS4_S2_PS0_iiiiPKtS7_iiiiiibS2_i)
        /*0ab8*/ 	.word	0x00000010


	//----- nvinfo : EIATTR_MIN_STACK_SIZE
	.align		4
.L_485:
        /*0abc*/ 	.byte	0x04, 0x12
        /*0abe*/ 	.short	(.L_487 - .L_486)
	.align		4
.L_486:
        /*0ac0*/ 	.word	index@(_Z23gemm_half_q_half_kernelILi1ELi2ELb1ELb1ELi64EEvPK6__halfPKjS4_S2_PS0_iiiiPKtS7_iiiiiibS2_i)
        /*0ac4*/ 	.word	0x00000010


	//----- nvinfo : EIATTR_MIN_STACK_SIZE
	.align		4
.L_487:
        /*0ac8*/ 	.byte	0x04, 0x12
        /*0aca*/ 	.short	(.L_489 - .L_488)
	.align		4
.L_488:
        /*0acc*/ 	.word	index@(_Z23gemm_half_q_half_kernelILi1ELi32ELb1ELb1ELi32EEvPK6__halfPKjS4_S2_PS0_iiiiPKtS7_iiiiiibS2_i)
        /*0ad0*/ 	.word	0x00000000


	//----- nvinfo : EIATTR_MIN_STACK_SIZE
	.align		4
.L_489:
        /*0ad4*/ 	.byte	0x04, 0x12
        /*0ad6*/ 	.short	(.L_491 - .L_490)
	.align		4
.L_490:
        /*0ad8*/ 	.word	index@(_Z23gemm_half_q_half_kernelILi1ELi48ELb1ELb1ELi32EEvPK6__halfPKjS4_S2_PS0_iiiiPKtS7_iiiiiibS2_i)
        /*0adc*/ 	.word	0x00000000


	//----- nvinfo : EIATTR_MIN_STACK_SIZE
	.align		4
.L_491:
        /*0ae0*/ 	.byte	0x04, 0x12
        /*0ae2*/ 	.short	(.L_493 - .L_492)
	.align		4
.L_492:
        /*0ae4*/ 	.word	index@(_Z23gemm_half_q_half_kernelILi1ELi16ELb1ELb1ELi32EEvPK6__halfPKjS4_S2_PS0_iiiiPKtS7_iiiiiibS2_i)
        /*0ae8*/ 	.word	0x00000000


	//----- nvinfo : EIATTR_MIN_STACK_SIZE
	.align		4
.L_493:
        /*0aec*/ 	.byte	0x04, 0x12
        /*0aee*/ 	.short	(.L_495 - .L_494)
	.align		4
.L_494:
        /*0af0*/ 	.word	index@(_Z23gemm_half_q_half_kernelILi1ELi24ELb1ELb1ELi32EEvPK6__halfPKjS4_S2_PS0_iiiiPKtS7_iiiiiibS2_i)
        /*0af4*/ 	.word	0x00000000


	//----- nvinfo : EIATTR_MIN_STACK_SIZE
	.align		4
.L_495:
        /*0af8*/ 	.byte	0x04, 0x12
        /*0afa*/ 	.short	(.L_497 - .L_496)
	.align		4
.L_496:
        /*0afc*/ 	.word	index@(_Z23gemm_half_q_half_kernelILi1ELi8ELb1ELb1ELi32EEvPK6__halfPKjS4_S2_PS0_iiiiPKtS7_iiiiiibS2_i)
        /*0b00*/ 	.word	0x00000000


	//----- nvinfo : EIATTR_MIN_STACK_SIZE
	.align		4
.L_497:
        /*0b04*/ 	.byte	0x04, 0x12
        /*0b06*/ 	.short	(.L_499 - .L_498)
	.align		4
.L_498:
        /*0b08*/ 	.word	index@(_Z23gemm_half_q_half_kernelILi1ELi12ELb1ELb1ELi32EEvPK6__halfPKjS4_S2_PS0_iiiiPKtS7_iiiiiibS2_i)
        /*0b0c*/ 	.word	0x00000000


	//----- nvinfo : EIATTR_MIN_STACK_SIZE
	.align		4
.L_499:
        /*0b10*/ 	.byte	0x04, 0x12
        /*0b12*/ 	.short	(.L_501 - .L_500)
	.align		4
.L_500:
        /*0b14*/ 	.word	index@(_Z23gemm_half_q_half_kernelILi1ELi14ELb1ELb1ELi32EEvPK6__halfPKjS4_S2_PS0_iiiiPKtS7_iiiiiibS2_i)
        /*0b18*/ 	.word	0x00000000


	//----- nvinfo : EIATTR_MIN_STACK_SIZE
	.align		4
.L_501:
        /*0b1c*/ 	.byte	0x04, 0x12
        /*0b1e*/ 	.short	(.L_503 - .L_502)
	.align		4
.L_502:
        /*0b20*/ 	.word	index@(_Z23gemm_half_q_half_kernelILi1ELi4ELb1ELb1ELi32EEvPK6__halfPKjS4_S2_PS0_iiiiPKtS7_iiiiiibS2_i)
        /*0b24*/ 	.word	0x00000000


	//----- nvinfo : EIATTR_MIN_STACK_SIZE
	.align		4
.L_503:
        /*0b28*/ 	.byte	0x04, 0x12
        /*0b2a*/ 	.short	(.L_505 - .L_504)
	.align		4
.L_504:
        /*0b2c*/ 	.word	index@(_Z23gemm_half_q_half_kernelILi1ELi6ELb1ELb1ELi32EEvPK6__halfPKjS4_S2_PS0_iiiiPKtS7_iiiiiibS2_i)
        /*0b30*/ 	.word	0x00000000


	//----- nvinfo : EIATTR_MIN_STACK_SIZE
	.align		4
.L_505:
        /*0b34*/ 	.byte	0x04, 0x12
        /*0b36*/ 	.short	(.L_507 - .L_506)
	.align		4
.L_506:
        /*0b38*/ 	.word	index@(_Z23gemm_half_q_half_kernelILi1ELi2ELb1ELb1ELi32EEvPK6__halfPKjS4_S2_PS0_iiiiPKtS7_iiiiiibS2_i)
        /*0b3c*/ 	.word	0x00000000
.L_507:


//--------------------- .nv.compat                --------------------------
	.section	.nv.compat,"",@"SHT_CUDA_COMPAT_INFO"
	.align	4
        /*0000*/ 	.byte	0x02, 0x09, 0x00, 0x00, 0x02, 0x02, 0x01, 0x00, 0x02, 0x05, 0x05, 0x00, 0x03, 0x07, 0x01, 0x01
        /*0010*/ 	.byte	0x02, 0x03, 0x00, 0x00, 0x02, 0x06, 0x01, 0x00, 0x04, 0x0b, 0x08, 0x00, 0x00, 0x00, 0x00, 0x00
        /*0020*/ 	.byte	0x00, 0x00, 0x00, 0x00


//--------------------- .nv.info._Z23gemm_half_q_half_kernelILi4ELi32ELb1ELb1ELi64EEvPK6__halfPKjS4_S2_PS0_iiiiPKtS7_iiiiiibS2_i --------------------------
	.section	.nv.info._Z23gemm_half_q_half_kernelILi4ELi32ELb1ELb1ELi64EEvPK6__halfPKjS4_S2_PS0_iiiiPKtS7_iiiiiibS2_i,"",@"SHT_CUDA_INFO"
	.sectionflags	@""
	.align	4


	//----- nvinfo : EIATTR_CUDA_API_VERSION
	.align		4
        /*0000*/ 	.byte	0x04, 0x37
        /*0002*/ 	.short	(.L_509 - .L_508)
.L_508:
        /*0004*/ 	.word	0x00000082


	//----- nvinfo : EIATTR_KPARAM_INFO
	.align		4
.L_509:
        /*0008*/ 	.byte	0x04, 0x17
        /*000a*/ 	.short	(.L_511 - .L_510)
.L_510:
        /*000c*/ 	.word	0x00000000
        /*0010*/ 	.short	0x0013
        /*0012*/ 	.short	0x0070
        /*0014*/ 	.byte	0x00, 0xf0, 0x11, 0x00


	//----- nvinfo : EIATTR_KPARAM_INFO
	.align		4
.L_511:
        /*0018*/ 	.byte	0x04, 0x17
        /*001a*/ 	.short	(.L_513 - .L_512)
.L_512:
        /*001c*/ 	.word	0x00000000
        /*0020*/ 	.short	0x0012
        /*0022*/ 	.short	0x0068
        /*0024*/ 	.byte	0x00, 0xf0, 0x21, 0x00


	//----- nvinfo : EIATTR_KPARAM_INFO
	.align		4
.L_513:
        /*0028*/ 	.byte	0x04, 0x17
        /*002a*/ 	.short	(.L_515 - .L_514)
.L_514:
        /*002c*/ 	.word	0x00000000
        /*0030*/ 	.short	0x0011
        /*0032*/ 	.short	0x0060
        /*0034*/ 	.byte	0x00, 0xf0, 0x05, 0x00


	//----- nvinfo : EIATTR_KPARAM_INFO
	.align		4
.L_515:
        /*0038*/ 	.byte	0x04, 0x17
        /*003a*/ 	.short	(.L_517 - .L_516)
.L_516:
        /*003c*/ 	.word	0x00000000
        /*0040*/ 	.short	0x0010
        /*0042*/ 	.short	0x005c
        /*0044*/ 	.byte	0x00, 0xf0, 0x11, 0x00


	//----- nvinfo : EIATTR_KPARAM_INFO
	.align		4
.L_517:
        /*0048*/ 	.byte	0x04, 0x17
        /*004a*/ 	.short	(.L_519 - .L_518)
.L_518:
        /*004c*/ 	.word	0x00000000
        /*0050*/ 	.short	0x000f
        /*0052*/ 	.short	0x0058
        /*0054*/ 	.byte	0x00, 0xf0, 0x11, 0x00


	//----- nvinfo : EIATTR_KPARAM_INFO
	.align		4
.L_519:
        /*0058*/ 	.byte	0x04, 0x17
        /*005a*/ 	.short	(.L_521 - .L_520)
.L_520:
        /*005c*/ 	.word	0x00000000
        /*0060*/ 	.short	0x000e
        /*0062*/ 	.short	0x0054
        /*0064*/ 	.byte	0x00, 0xf0, 0x11, 0x00


	//----- nvinfo : EIATTR_KPARAM_INFO
	.align		4
.L_521:
        /*0068*/ 	.byte	0x04, 0x17
        /*006a*/ 	.short	(.L_523 - .L_522)
.L_522:
        /*006c*/ 	.word	0x00000000
        /*0070*/ 	.short	0x000d
        /*0072*/ 	.short	0x0050
        /*0074*/ 	.byte	0x00, 0xf0, 0x11, 0x00


	//----- nvinfo : EIATTR_KPARAM_INFO
	.align		4
.L_523:
        /*0078*/ 	.byte	0x04, 0x17
        /*007a*/ 	.short	(.L_525 - .L_524)
.L_524:
        /*007c*/ 	.word	0x00000000
        /*0080*/ 	.short	0x000c
        /*0082*/ 	.short	0x004c
        /*0084*/ 	.byte	0x00, 0xf0, 0x11, 0x00


	//----- nvinfo : EIATTR_KPARAM_INFO
	.align		4
.L_525:
        /*0088*/ 	.byte	0x04, 0x17
        /*008a*/ 	.short	(.L_527 - .L_526)
.L_526:
        /*008c*/ 	.word	0x00000000
        /*0090*/ 	.short	0x000b
        /*0092*/ 	.short	0x0048
        /*0094*/ 	.byte	0x00, 0xf0, 0x11, 0x00


	//----- nvinfo : EIATTR_KPARAM_INFO
	.align		4
.L_527:
        /*0098*/ 	.byte	0x04, 0x17
        /*009a*/ 	.short	(.L_529 - .L_528)
.L_528:
        /*009c*/ 	.word	0x00000000
        /*00a0*/ 	.short	0x000a
        /*00a2*/ 	.short	0x0040
        /*00a4*/ 	.byte	0x00, 0xf0, 0x21, 0x00


	//----- nvinfo : EIATTR_KPARAM_INFO
	.align		4
.L_529:
        /*00a8*/ 	.byte	0x04, 0x17
        /*00aa*/ 	.short	(.L_531 - .L_530)
.L_530:
        /*00ac*/ 	.word	0x00000000
        /*00b0*/ 	.short	0x0009
        /*00b2*/ 	.short	0x0038
        /*00b4*/ 	.byte	0x00, 0xf0, 0x21, 0x00


	//----- nvinfo : EIATTR_KPARAM_INFO
	.align		4
.L_531:
        /*00b8*/ 	.byte	0x04, 0x17
        /*00ba*/ 	.short	(.L_533 - .L_532)
.L_532:
        /*00bc*/ 	.word	0x00000000
        /*00c0*/ 	.short	0x0008
        /*00c2*/ 	.short	0x0034
        /*00c4*/ 	.byte	0x00, 0xf0, 0x11, 0x00


	//----- nvinfo : EIATTR_KPARAM_INFO
	.align		4
.L_533:
        /*00c8*/ 	.byte	0x04, 0x17
        /*00ca*/ 	.short	(.L_535 - .L_534)
.L_534:
        /*00cc*/ 	.word	0x00000000
        /*00d0*/ 	.short	0x0007
        /*00d2*/ 	.short	0x0030
        /*00d4*/ 	.byte	0x00, 0xf0, 0x11, 0x00


	//----- nvinfo : EIATTR_KPARAM_INFO
	.align		4
.L_535:
        /*00d8*/ 	.byte	0x04, 0x17
        /*00da*/ 	.short	(.L_537 - .L_536)
.L_536:
        /*00dc*/ 	.word	0x00000000
        /*00e0*/ 	.short	0x0006
        /*00e2*/ 	.short	0x002c
        /*00e4*/ 	.byte	0x00, 0xf0, 0x11, 0x00


	//----- nvinfo : EIATTR_KPARAM_INFO
	.align		4
.L_537:
        /*00e8*/ 	.byte	0x04, 0x17
        /*00ea*/ 	.short	(.L_539 - .L_538)
.L_538:
        /*00ec*/ 	.word	0x00000000
        /*00f0*/ 	.short	0x0005
        /*00f2*/ 	.short	0x0028
        /*00f4*/ 	.byte	0x00, 0xf0, 0x11, 0x00


	//----- nvinfo : EIATTR_KPARAM_INFO
	.align		4
.L_539:
        /*00f8*/ 	.byte	0x04, 0x17
        /*00fa*/ 	.short	(.L_541 - .L_540)
.L_540:
        /*00fc*/ 	.word	0x00000000
        /*0100*/ 	.short	0x0004
        /*0102*/ 	.short	0x0020
        /*0104*/ 	.byte	0x00, 0xf0, 0x21, 0x00


	//----- nvinfo : EIATTR_KPARAM_INFO
	.align		4
.L_541:
        /*0108*/ 	.byte	0x04, 0x17
        /*010a*/ 	.short	(.L_543 - .L_542)
.L_542:
        /*010c*/ 	.word	0x00000000
        /*0110*/ 	.short	0x0003
        /*0112*/ 	.short	0x0018
        /*0114*/ 	.byte	0x00, 0xf0, 0x21, 0x00


	//----- nvinfo : EIATTR_KPARAM_INFO
	.align		4
.L_543:
        /*0118*/ 	.byte	0x04, 0x17
        /*011a*/ 	.short	(.L_545 - .L_544)
.L_544:
        /*011c*/ 	.word	0x00000000
        /*0120*/ 	.short	0x0002
        /*0122*/ 	.short	0x0010
        /*0124*/ 	.byte	0x00, 0xf0, 0x21, 0x00


	//----- nvinfo : EIATTR_KPARAM_INFO
	.align		4
.L_545:
        /*0128*/ 	.byte	0x04, 0x17
        /*012a*/ 	.short	(.L_547 - .L_546)
.L_546:
        /*012c*/ 	.word	0x00000000
        /*0130*/ 	.short	0x0001
        /*0132*/ 	.short	0x0008
        /*0134*/ 	.byte	0x00, 0xf0, 0x21, 0x00


	//----- nvinfo : EIATTR_KPARAM_INFO
	.align		4
.L_547:
        /*0138*/ 	.byte	0x04, 0x17
        /*013a*/ 	.short	(.L_549 - .L_548)
.L_548:
        /*013c*/ 	.word	0x00000000
        /*0140*/ 	.short	0x0000
        /*0142*/ 	.short	0x0000
        /*0144*/ 	.byte	0x00, 0xf0, 0x21, 0x00


	//----- nvinfo : EIATTR_SPARSE_MMA_MASK
	.align		4
.L_549:
        /*0148*/ 	.byte	0x03, 0x50
        /*014a*/ 	.short	0x0000


	//----- nvinfo : EIATTR_MAXREG_COUNT
	.align		4
        /*014c*/ 	.byte	0x03, 0x1b
        /*014e*/ 	.short	0x00ff


	//----- nvinfo : EIATTR_NUM_BARRIERS
	.align		4
        /*0150*/ 	.byte	0x02, 0x4c
        /*0152*/ 	.byte	0x01
	.zero		1


	//----- nvinfo : EIATTR_MERCURY_ISA_VERSION
	.align		4
        /*0154*/ 	.byte	0x03, 0x5f
        /*0156*/ 	.short	0x0101


	//----- nvinfo : EIATTR_EXIT_INSTR_OFFSETS
	.align		4
        /*0158*/ 	.byte	0x04, 0x1c
        /*015a*/ 	.short	(.L_551 - .L_550)


	//   ....[0]....
.L_550:
        /*015c*/ 	.word	0x00000330


	//   ....[1]....
        /*0160*/ 	.word	0x00000a40


	//   ....[2]....
        /*0164*/ 	.word	0x00003fd0


	//   ....[3]....
        /*0168*/ 	.word	0x000042c0


	//   ....[4]....
        /*016c*/ 	.word	0x00004530


	//   ....[5]....
        /*0170*/ 	.word	0x000047a0


	//   ....[6]....
        /*0174*/ 	.word	0x00004900


	//   ....[7]....
        /*0178*/ 	.word	0x000049a0


	//   ....[8]....
        /*017c*/ 	.word	0x000049e0


	//----- nvinfo : EIATTR_CRS_STACK_SIZE
	.align		4
.L_551:
        /*0180*/ 	.byte	0x04, 0x1e
        /*0182*/ 	.short	(.L_553 - .L_552)
.L_552:
        /*0184*/ 	.word	0x00000000


	//----- nvinfo : EIATTR_CBANK_PARAM_SIZE
	.align		4
.L_553:
        /*0188*/ 	.byte	0x03, 0x19
        /*018a*/ 	.short	0x0074


	//----- nvinfo : EIATTR_PARAM_CBANK
	.align		4
        /*018c*/ 	.byte	0x04, 0x0a
        /*018e*/ 	.short	(.L_555 - .L_554)
	.align		4
.L_554:
        /*0190*/ 	.word	index@(.nv.constant0._Z23gemm_half_q_half_kernelILi4ELi32ELb1ELb1ELi64EEvPK6__halfPKjS4_S2_PS0_iiiiPKtS7_iiiiiibS2_i)
        /*0194*/ 	.short	0x0210
        /*0196*/ 	.short	0x0074


	//----- nvinfo : EIATTR_SW_WAR
	.align		4
.L_555:
        /*0198*/ 	.byte	0x04, 0x36
        /*019a*/ 	.short	(.L_557 - .L_556)
.L_556:
        /*019c*/ 	.word	0x00000008
.L_557:


//--------------------- .nv.info._Z23gemm_half_q_half_kernelILi4ELi48ELb1ELb1ELi64EEvPK6__halfPKjS4_S2_PS0_iiiiPKtS7_iiiiiibS2_i --------------------------
	.section	.nv.info._Z23gemm_half_q_half_kernelILi4ELi48ELb1ELb1ELi64EEvPK6__halfPKjS4_S2_PS0_iiiiPKtS7_iiiiiibS2_i,"",@"SHT_CUDA_INFO"
	.sectionflags	@""
	.align	4


	//----- nvinfo : EIATTR_CUDA_API_VERSION
	.align		4
        /*0000*/ 	.byte	0x04, 0x37
        /*0002*/ 	.short	(.L_559 - .L_558)
.L_558:
        /*0004*/ 	.word	0x00000082


	//----- nvinfo : EIATTR_KPARAM_INFO
	.align		4
.L_559:
        /*0008*/ 	.byte	0x04, 0x17
        /*000a*/ 	.short	(.L_561 - .L_560)
.L_560:
        /*000c*/ 	.word	0x00000000
        /*0010*/ 	.short	0x0013
        /*0012*/ 	.short	0x0070
        /*0014*/ 	.byte	0x00, 0xf0, 0x11, 0x00


	//----- nvinfo : EIATTR_KPARAM_INFO
	.align		4
.L_561:
        /*0018*/ 	.byte	0x04, 0x17
        /*001a*/ 	.short	(.L_563 - .L_562)
.L_562:
        /*001c*/ 	.word	0x00000000
        /*0020*/ 	.short	0x0012
        /*0022*/ 	.short	0x0068
        /*0024*/ 	.byte	0x00, 0xf0, 0x21, 0x00


	//----- nvinfo : EIATTR_KPARAM_INFO
	.align		4
.L_563:
        /*0028*/ 	.byte	0x04, 0x17
        /*002a*/ 	.short	(.L_565 - .L_564)
.L_564:
        /*002c*/ 	.word	0x00000000
        /*0030*/ 	.short	0x0011
        /*0032*/ 	.short	0x0060
        /*0034*/ 	.byte	0x00, 0xf0, 0x05, 0x00


	//----- nvinfo : EIATTR_KPARAM_INFO
	.align		4
.L_565:
        /*0038*/ 	.byte	0x04, 0x17
        /*003a*/ 	.short	(.L_567 - .L_566)
.L_566:
        /*003c*/ 	.word	0x00000000
        /*0040*/ 	.short	0x0010
        /*0042*/ 	.short	0x005c
        /*0044*/ 	.byte	0x00, 0xf0, 0x11, 0x00


	//----- nvinfo : EIATTR_KPARAM_INFO
	.align		4
.L_567:
        /*0048*/ 	.byte	0x04, 0x17
        /*004a*/ 	.short	(.L_569 - .L_568)
.L_568:
        /*004c*/ 	.word	0x00000000
        /*0050*/ 	.short	0x000f
        /*0052*/ 	.short	0x0058
        /*0054*/ 	.byte	0x00, 0xf0, 0x11, 0x00


	//----- nvinfo : EIATTR_KPARAM_INFO
	.align		4
.L_569:
        /*0058*/ 	.byte	0x04, 0x17
        /*005a*/ 	.short	(.L_571 - .L_570)
.L_570:
        /*005c*/ 	.word	0x00000000
        /*0060*/ 	.short	0x000e
        /*0062*/ 	.short	0x0054
        /*0064*/ 	.byte	0x00, 0xf0, 0x11, 0x00


	//----- nvinfo : EIATTR_KPARAM_INFO
	.align		4
.L_571:
        /*0068*/ 	.byte	0x04, 0x17
        /*006a*/ 	.short	(.L_573 - .L_572)
.L_572:
        /*006c*/ 	.word	0x00000000
        /*0070*/ 	.short	0x000d
        /*0072*/ 	.short	0x0050
        /*0074*/ 	.byte	0x00, 0xf0, 0x11, 0x00


	//----- nvinfo : EIATTR_KPARAM_INFO
	.align		4
.L_573:
        /*0078*/ 	.byte	0x04, 0x17
        /*007a*/ 	.short	(.L_575 - .L_574)
.L_574:
        /*007c*/ 	.word	0x00000000
        /*0080*/ 	.short	0x000c
        /*0082*/ 	.short	0x004c
        /*0084*/ 	.byte	0x00, 0xf0, 0x11, 0x00


	//----- nvinfo : EIATTR_KPARAM_INFO
	.align		4
.L_575:
        /*0088*/ 	.byte	0x04, 0x17
        /*008a*/ 	.short	(.L_577 - .L_576)
.L_576:
        /*008c*/ 	.word	0x00000000
        /*0090*/ 	.short	0x000b
        /*0092*/ 	.short	0x0048
        /*0094*/ 	.byte	0x00, 0xf0, 0x11, 0x00


	//----- nvinfo : EIATTR_KPARAM_INFO
	.align		4
.L_577:
        /*0098*/ 	.byte	0x04, 0x17
        /*009a*/ 	.short	(.L_579 - .L_578)
.L_578:
        /*009c*/ 	.word	0x00000000
        /*00a0*/ 	.short	0x000a
        /*00a2*/ 	.short	0x0040
        /*00a4*/ 	.byte	0x00, 0xf0, 0x21, 0x00


	//----- nvinfo : EIATTR_KPARAM_INFO
	.align		4
.L_579:
        /*00a8*/ 	.byte	0x04, 0x17
        /*00aa*/ 	.short	(.L_581 - .L_580)
.L_580:
        /*00ac*/ 	.word	0x00000000
        /*00b0*/ 	.short	0x0009
        /*00b2*/ 	.short	0x0038
        /*00b4*/ 	.byte	0x00, 0xf0, 0x21, 0x00


	//----- nvinfo : EIATTR_KPARAM_INFO
	.align		4
.L_581:
        /*00b8*/ 	.byte	0x04, 0x17
        /*00ba*/ 	.short	(.L_583 - .L_582)
.L_582:
        /*00bc*/ 	.word	0x00000000
        /*00c0*/ 	.short	0x0008
        /*00c2*/ 	.short	0x0034
        /*00c4*/ 	.byte	0x00, 0xf0, 0x11, 0x00


	//----- nvinfo : EIATTR_KPARAM_INFO
	.align		4
.L_583:
        /*00c8*/ 	.byte	0x04, 0x17
        /*00ca*/ 	.short	(.L_585 - .L_584)
.L_584:
        /*00cc*/ 	.word	0x00000000
        /*00d0*/ 	.short	0x0007
        /*00d2*/ 	.short	0x0030
        /*00d4*/ 	.byte	0x00, 0xf0, 0x11, 0x00


	//----- nvinfo : EIATTR_KPARAM_INFO
	.align		4
.L_585:
        /*00d8*/ 	.byte	0x04, 0x17
        /*00da*/ 	.short	(.L_587 - .L_586)
.L_586:
        /*00dc*/ 	.word	0x00000000
        /*00e0*/ 	.short	0x0006
        /*00e2*/ 	.short	0x002c
        /*00e4*/ 	.byte	0x00, 0xf0, 0x11, 0x00


	//----- nvinfo : EIATTR_KPARAM_INFO
	.align		4
.L_587:
        /*00e8*/ 	.byte	0x04, 0x17
        /*00ea*/ 	.short	(.L_589 - .L_588)
.L_588:
        /*00ec*/ 	.word	0x00000000
        /*00f0*/ 	.short	0x0005
        /*00f2*/ 	.short	0x0028
        /*00f4*/ 	.byte	0x00, 0xf0, 0x11, 0x00


	//----- nvinfo : EIATTR_KPARAM_INFO
	.align		4
.L_589:
        /*00f8*/ 	.byte	0x04, 0x17
        /*00fa*/ 	.short	(.L_591 - .L_590)
.L_590:
        /*00fc*/ 	.word	0x00000000
        /*0100*/ 	.short	0x0004
        /*0102*/ 	.short	0x0020
        /*0104*/ 	.byte	0x00, 0xf0, 0x21, 0x00


	//----- nvinfo : EIATTR_KPARAM_INFO
	.align		4
.L_591:
        /*0108*/ 	.byte	0x04, 0x17
        /*010a*/ 	.short	(.L_593 - .L_592)
.L_592:
        /*010c*/ 	.word	0x00000000
        /*0110*/ 	.short	0x0003
        /*0112*/ 	.short	0x0018
        /*0114*/ 	.byte	0x00, 0xf0, 0x21, 0x00


	//----- nvinfo : EIATTR_KPARAM_INFO
	.align		4
.L_593:
        /*0118*/ 	.byte	0x04, 0x17
        /*011a*/ 	.short	(.L_595 - .L_594)
.L_594:
        /*011c*/ 	.word	0x00000000
        /*0120*/ 	.short	0x0002
        /*0122*/ 	.short	0x0010
        /*0124*/ 	.byte	0x00, 0xf0, 0x21, 0x00


	//----- nvinfo : EIATTR_KPARAM_INFO
	.align		4
.L_595:
        /*0128*/ 	.byte	0x04, 0x17
        /*012a*/ 	.short	(.L_597 - .L_596)
.L_596:
        /*012c*/ 	.word	0x00000000
        /*0130*/ 	.short	0x0001
        /*0132*/ 	.short	0x0008
        /*0134*/ 	.byte	0x00, 0xf0, 0x21, 0x00


	//----- nvinfo : EIATTR_KPARAM_INFO
	.align		4
.L_597:
        /*0138*/ 	.byte	0x04, 0x17
        /*013a*/ 	.short	(.L_599 - .L_598)
.L_598:
        /*013c*/ 	.word	0x00000000
        /*0140*/ 	.short	0x0000
        /*0142*/ 	.short	0x0000
        /*0144*/ 	.byte	0x00, 0xf0, 0x21, 0x00


	//----- nvinfo : EIATTR_SPARSE_MMA_MASK
	.align		4
.L_599:
        /*0148*/ 	.byte	0x03, 0x50
        /*014a*/ 	.short	0x0000


	//----- nvinfo : EIATTR_MAXREG_COUNT
	.align		4
        /*014c*/ 	.byte	0x03, 0x1b
        /*014e*/ 	.short	0x00ff


	//----- nvinfo : EIATTR_NUM_BARRIERS
	.align		4
        /*0150*/ 	.byte	0x02, 0x4c
        /*0152*/ 	.byte	0x01
	.zero		1


	//----- nvinfo : EIATTR_MERCURY_ISA_VERSION
	.align		4
        /*0154*/ 	.byte	0x03, 0x5f
        /*0156*/ 	.short	0x0101


	//----- nvinfo : EIATTR_EXIT_INSTR_OFFSETS
	.align		4
        /*0158*/ 	.byte	0x04, 0x1c
        /*015a*/ 	.short	(.L_601 - .L_600)


	//   ....[0]....
.L_600:
        /*015c*/ 	.word	0x00000330


	//   ....[1]....
        /*0160*/ 	.word	0x00000ed0


	//   ....[2]....
        /*0164*/ 	.word	0x00006b50


	//   ....[3]....
        /*0168*/ 	.word	0x00006e40


	//   ....[4]....
        /*016c*/ 	.word	0x000070b0


	//   ....[5]....
        /*0170*/ 	.word	0x00007320


	//   ....[6]....
        /*0174*/ 	.word	0x00007480


	//   ....[7]....
        /*0178*/ 	.word	0x00007520


	//   ....[8]....
        /*017c*/ 	.word	0x00007560


	//----- nvinfo : EIATTR_CRS_STACK_SIZE
	.align		4
.L_601:
        /*0180*/ 	.byte	0x04, 0x1e
        /*0182*/ 	.short	(.L_603 - .L_602)
.L_602:
        /*0184*/ 	.word	0x00000000


	//----- nvinfo : EIATTR_CBANK_PARAM_SIZE
	.align		4
.L_603:
        /*0188*/ 	.byte	0x03, 0x19
        /*018a*/ 	.short	0x0074


	//----- nvinfo : EIATTR_PARAM_CBANK
	.align		4
        /*018c*/ 	.byte	0x04, 0x0a
        /*018e*/ 	.short	(.L_605 - .L_604)
	.align		4
.L_604:
        /*0190*/ 	.word	index@(.nv.constant0._Z23gemm_half_q_half_kernelILi4ELi48ELb1ELb1ELi64EEvPK6__halfPKjS4_S2_PS0_iiiiPKtS7_iiiiiibS2_i)
        /*0194*/ 	.short	0x0210
        /*0196*/ 	.short	0x0074


	//----- nvinfo : EIATTR_SW_WAR
	.align		4
.L_605:
        /*0198*/ 	.byte	0x04, 0x36
        /*019a*/ 	.short	(.L_607 - .L_606)
.L_606:
        /*019c*/ 	.word	0x00000008
.L_607:


//--------------------- .nv.info._Z23gemm_half_q_half_kernelILi4ELi16ELb1ELb1ELi64EEvPK6__halfPKjS4_S2_PS0_iiiiPKtS7_iiiiiibS2_i --------------------------
	.section	.nv.info._Z23gemm_half_q_half_kernelILi4ELi16ELb1ELb1ELi64EEvPK6__halfPKjS4_S2_PS0_iiiiPKtS7_iiiiiibS2_i,"",@"SHT_CUDA_INFO"
	.sectionflags	@""
	.align	4


	//----- nvinfo : EIATTR_CUDA_API_VERSION
	.align		4
        /*0000*/ 	.byte	0x04, 0x37
        /*0002*/ 	.short	(.L_609 - .L_608)
.L_608:
        /*0004*/ 	.word	0x00000082


	//----- nvinfo : EIATTR_KPARAM_INFO
	.align		4
.L_609:
        /*0008*/ 	.byte	0x04, 0x17
        /*000a*/ 	.short	(.L_611 - .L_610)
.L_610:
        /*000c*/ 	.word	0x00000000
        /*0010*/ 	.short	0x0013
        /*0012*/ 	.short	0x0070
        /*0014*/ 	.byte	0x00, 0xf0, 0x11, 0x00


	//----- nvinfo : EIATTR_KPARAM_INFO
	.align		4
.L_611:
        /*0018*/ 	.byte	0x04, 0x17
        /*001a*/ 	.short	(.L_613 - .L_612)
.L_612:
        /*001c*/ 	.word	0x00000000
        /*0020*/ 	.short	0x0012
        /*0022*/ 	.short	0x0068
        /*0024*/ 	.byte	0x00, 0xf0, 0x21, 0x00


	//----- nvinfo : EIATTR_KPARAM_INFO
	.align		4
.L_613:
        /*0028*/ 	.byte	0x04, 0x17
        /*002a*/ 	.short	(.L_615 - .L_614)
.L_614:
        /*002c*/ 	.word	0x00000000
        /*0030*/ 	.short	0x0011
        /*0032*/ 	.short	0x0060
        /*0034*/ 	.byte	0x00, 0xf0, 0x05, 0x00


	//----- nvinfo : EIATTR_KPARAM_INFO
	.align		4
.L_615:
        /*0038*/ 	.byte	0x04, 0x17
        /*003a*/ 	.short	(.L_617 - .L_616)
.L_616:
        /*003c*/ 	.word	0x00000000
        /*0040*/ 	.short	0x0010
        /*0042*/ 	.short	0x005c
        /*0044*/ 	.byte	0x00, 0xf0, 0x11, 0x00


	//----- nvinfo : EIATTR_KPARAM_INFO
	.align		4
.L_617:
        /*0048*/ 	.byte	0x04, 0x17
        /*004a*/ 	.short	(.L_619 - .L_618)
.L_618:
        /*004c*/ 	.word	0x00000000
        /*0050*/ 	.short	0x000f
        /*0052*/ 	.short	0x0058
        /*0054*/ 	.byte	0x00, 0xf0, 0x11, 0x00


	//----- nvinfo : EIATTR_KPARAM_INFO
	.align		4
.L_619:
        /*0058*/ 	.byte	0x04, 0x17
        /*005a*/ 	.short	(.L_621 - .L_620)
.L_620:
        /*005c*/ 	.word	0x00000000
        /*0060*/ 	.short	0x000e
        /*0062*/ 	.short	0x0054
        /*0064*/ 	.byte	0x00, 0xf0, 0x11, 0x00


	//----- nvinfo : EIATTR_KPARAM_INFO
	.align		4
.L_621:
        /*0068*/ 	.byte	0x04, 0x17
        /*006a*/ 	.short	(.L_623 - .L_622)
.L_622:
        /*006c*/ 	.word	0x00000000
        /*0070*/ 	.short	0x000d
        /*0072*/ 	.short	0x0050
        /*0074*/ 	.byte	0x00, 0xf0, 0x11, 0x00


	//----- nvinfo : EIATTR_KPARAM_INFO
	.align		4
.L_623:
        /*0078*/ 	.byte	0x04, 0x17
        /*007a*/ 	.short	(.L_625 - .L_624)
.L_624:
        /*007c*/ 	.word	0x00000000
        /*0080*/ 	.short	0x000c
        /*0082*/ 	.short	0x004c
        /*0084*/ 	.byte	0x00, 0xf0, 0x11, 0x00


	//----- nvinfo : EIATTR_KPARAM_INFO
	.align		4
.L_625:
        /*0088*/ 	.byte	0x04, 0x17
        /*008a*/ 	.short	(.L_627 - .L_626)
.L_626:
        /*008c*/ 	.word	0x00000000
        /*0090*/ 	.short	0x000b
        /*0092*/ 	.short	0x0048
        /*0094*/ 	.byte	0x00, 0xf0, 0x11, 0x00


	//----- nvinfo : EIATTR_KPARAM_INFO
	.align		4
.L_627:
        /*0098*/ 	.byte	0x04, 0x17
        /*009a*/ 	.short	(.L_629 - .L_628)
.L_628:
        /*009c*/ 	.word	0x00000000
        /*00a0*/ 	.short	0x000a
        /*00a2*/ 	.short	0x0040
        /*00a4*/ 	.byte	0x00, 0xf0, 0x21, 0x00


	//----- nvinfo : EIATTR_KPARAM_INFO
	.align		4
.L_629:
        /*00a8*/ 	.byte	0x04, 0x17
        /*00aa*/ 	.short	(.L_631 - .L_630)
.L_630:
        /*00ac*/ 	.word	0x00000000
        /*00b0*/ 	.short	0x0009
        /*00b2*/ 	.short	0x0038
        /*00b4*/ 	.byte	0x00, 0xf0, 0x21, 0x00


	//----- nvinfo : EIATTR_KPARAM_INFO
	.align		4
.L_631:
        /*00b8*/ 	.byte	0x04, 0x17
        /*00ba*/ 	.short	(.L_633 - .L_632)
.L_632:
        /*00bc*/ 	.word	0x00000000
        /*00c0*/ 	.short	0x0008
        /*00c2*/ 	.short	0x0034
        /*00c4*/ 	.byte	0x00, 0xf0, 0x11, 0x00


	//----- nvinfo : EIATTR_KPARAM_INFO
	.align		4
.L_633:
        /*00c8*/ 	.byte	0x04, 0x17
        /*00ca*/ 	.short	(.L_635 - .L_634)
.L_634:
        /*00cc*/ 	.word	0x00000000
        /*00d0*/ 	.short	0x0007
        /*00d2*/ 	.short	0x0030
        /*00d4*/ 	.byte	0x00, 0xf0, 0x11, 0x00


	//----- nvinfo : EIATTR_KPARAM_INFO
	.align		4
.L_635:
        /*00d8*/ 	.byte	0x04, 0x17
        /*00da*/ 	.short	(.L_637 - .L_636)
.L_636:
        /*00dc*/ 	.word	0x00000000
        /*00e0*/ 	.short	0x0006
        /*00e2*/ 	.short	0x002c
        /*00e4*/ 	.byte	0x00, 0xf0, 0x11, 0x00


	//----- nvinfo : EIATTR_KPARAM_INFO
	.align		4
.L_637:
        /*00e8*/ 	.byte	0x04, 0x17
        /*00ea*/ 	.short	(.L_639 - .L_638)
.L_638:
        /*00ec*/ 	.word	0x00000000
        /*00f0*/ 	.short	0x0005
        /*00f2*/ 	.short	0x0028
        /*00f4*/ 	.byte	0x00, 0xf0, 0x11, 0x00


	//----- nvinfo : EIATTR_KPARAM_INFO
	.align		4
.L_639:
        /*00f8*/ 	.byte	0x04, 0x17
        /*00fa*/ 	.short	(.L_641 - .L_640)
.L_640:
        /*00fc*/ 	.word	0x00000000
        /*0100*/ 	.short	0x0004
        /*0102*/ 	.short	0x0020
        /*0104*/ 	.byte	0x00, 0xf0, 0x21, 0x00


	//----- nvinfo : EIATTR_KPARAM_INFO
	.align		4
.L_641:
        /*0108*/ 	.byte	0x04, 0x17
        /*010a*/ 	.short	(.L_643 - .L_642)
.L_642:
        /*010c*/ 	.word	0x00000000
        /*0110*/ 	.short	0x0003
        /*0112*/ 	.short	0x0018
        /*0114*/ 	.byte	0x00, 0xf0, 0x21, 0x00


	//----- nvinfo : EIATTR_KPARAM_INFO
	.align		4
.L_643:
        /*0118*/ 	.byte	0x04, 0x17
        /*011a*/ 	.short	(.L_645 - .L_644)
.L_644:
        /*011c*/ 	.word	0x00000000
        /*0120*/ 	.short	0x0002
        /*0122*/ 	.short	0x0010
        /*0124*/ 	.byte	0x00, 0xf0, 0x21, 0x00


	//----- nvinfo : EIATTR_KPARAM_INFO
	.align		4
.L_645:
        /*0128*/ 	.byte	0x04, 0x17
        /*012a*/ 	.short	(.L_647 - .L_646)
.L_646:
        /*012c*/ 	.word	0x00000000
        /*0130*/ 	.short	0x0001
        /*0132*/ 	.short	0x0008
        /*0134*/ 	.byte	0x00, 0xf0, 0x21, 0x00


	//----- nvinfo : EIATTR_KPARAM_INFO
	.align		4
.L_647:
        /*0138*/ 	.byte	0x04, 0x17
        /*013a*/ 	.short	(.L_649 - .L_648)
.L_648:
        /*013c*/ 	.word	0x00000000
        /*0140*/ 	.short	0x0000
        /*0142*/ 	.short	0x0000
        /*0144*/ 	.byte	0x00, 0xf0, 0x21, 0x00


	//----- nvinfo : EIATTR_SPARSE_MMA_MASK
	.align		4
.L_649:
        /*0148*/ 	.byte	0x03, 0x50
        /*014a*/ 	.short	0x0000


	//----- nvinfo : EIATTR_MAXREG_COUNT
	.align		4
        /*014c*/ 	.byte	0x03, 0x1b
        /*014e*/ 	.short	0x00ff


	//----- nvinfo : EIATTR_NUM_BARRIERS
	.align		4
        /*0150*/ 	.byte	0x02, 0x4c
        /*0152*/ 	.byte	0x01
	.zero		1


	//----- nvinfo : EIATTR_MERCURY_ISA_VERSION
	.align		4
        /*0154*/ 	.byte	0x03, 0x5f
        /*0156*/ 	.short	0x0101


	//----- nvinfo : EIATTR_EXIT_INSTR_OFFSETS
	.align		4
        /*0158*/ 	.byte	0x04, 0x1c
        /*015a*/ 	.short	(.L_651 - .L_650)


	//   ....[0]....
.L_650:
        /*015c*/ 	.word	0x00000330


	//   ....[1]....
        /*0160*/ 	.word	0x00000a40


	//   ....[2]....
        /*0164*/ 	.word	0x00003ba0


	//   ....[3]....
        /*0168*/ 	.word	0x00003e90


	//   ....[4]....
        /*016c*/ 	.word	0x00004100


	//   ....[5]....
        /*0170*/ 	.word	0x00004370


	//   ....[6]....
        /*0174*/ 	.word	0x000044d0


	//   ....[7]....
        /*0178*/ 	.word	0x00004570


	//   ....[8]....
        /*017c*/ 	.word	0x000045b0


	//----- nvinfo : EIATTR_CRS_STACK_SIZE
	.align		4
.L_651:
        /*0180*/ 	.byte	0x04, 0x1e
        /*0182*/ 	.short	(.L_653 - .L_652)
.L_652:
        /*0184*/ 	.word	0x00000000


	//----- nvinfo : EIATTR_CBANK_PARAM_SIZE
	.align		4
.L_653:
        /*0188*/ 	.byte	0x03, 0x19
        /*018a*/ 	.short	0x0074


	//----- nvinfo : EIATTR_PARAM_CBANK
	.align		4
        /*018c*/ 	.byte	0x04, 0x0a
        /*018e*/ 	.short	(.L_655 - .L_654)
	.align		4
.L_654:
        /*0190*/ 	.word	index@(.nv.constant0._Z23gemm_half_q_half_kernelILi4ELi16ELb1ELb1ELi64EEvPK6__halfPKjS4_S2_PS0_iiiiPKtS7_iiiiiibS2_i)
        /*0194*/ 	.short	0x0210
        /*0196*/ 	.short	0x0074


	//----- nvinfo : EIATTR_SW_WAR
	.align		4
.L_655:
        /*0198*/ 	.byte	0x04, 0x36
        /*019a*/ 	.short	(.L_657 - .L_656)
.L_656:
        /*019c*/ 	.word	0x00000008
.L_657:


//--------------------- .nv.info._Z23gemm_half_q_half_kernelILi4ELi24ELb1ELb1ELi64EEvPK6__halfPKjS4_S2_PS0_iiiiPKtS7_iiiiiibS2_i --------------------------
	.section	.nv.info._Z23gemm_half_q_half_kernelILi4ELi24ELb1ELb1ELi64EEvPK6__halfPKjS4_S2_PS0_iiiiPKtS7_iiiiiibS2_i,"",@"SHT_CUDA_INFO"
	.sectionflags	@""
	.align	4


	//----- nvinfo : EIATTR_CUDA_API_VERSION
	.align		4
        /*0000*/ 	.byte	0x04, 0x37
        /*0002*/ 	.short	(.L_659 - .L_658)
.L_658:
        /*0004*/ 	.word	0x00000082


	//----- nvinfo : EIATTR_KPARAM_INFO
	.align		4
.L_659:
        /*0008*/ 	.byte	0x04, 0x17
        /*000a*/ 	.short	(.L_661 - .L_660)
.L_660:
        /*000c*/ 	.word	0x00000000
        /*0010*/ 	.short	0x0013
        /*0012*/ 	.short	0x0070
        /*0014*/ 	.byte	0x00, 0xf0, 0x11, 0x00


	//----- nvinfo : EIATTR_KPARAM_INFO
	.align		4
.L_661:
        /*0018*/ 	.byte	0x04, 0x17
        /*001a*/ 	.short	(.L_663 - .L_662)
.L_662:
        /*001c*/ 	.word	0x00000000
        /*0020*/ 	.short	0x0012
        /*0022*/ 	.short	0x0068
        /*0024*/ 	.byte	0x00, 0xf0, 0x21, 0x00


	//----- nvinfo : EIATTR_KPARAM_INFO
	.align		4
.L_663:
        /*0028*/ 	.byte	0x04, 0x17
        /*002a*/ 	.short	(.L_665 - .L_664)
.L_664:
        /*002c*/ 	.word	0x00000000
        /*0030*/ 	.short	0x0011
        /*0032*/ 	.short	0x0060
        /*0034*/ 	.byte	0x00, 0xf0, 0x05, 0x00


	//----- nvinfo : EIATTR_KPARAM_INFO
	.align		4
.L_665:
        /*0038*/ 	.byte	0x04, 0x17
        /*003a*/ 	.short	(.L_667 - .L_666)
.L_666:
        /*003c*/ 	.word	0x00000000
        /*0040*/ 	.short	0x0010
        /*0042*/ 	.short	0x005c
        /*0044*/ 	.byte	0x00, 0xf0, 0x11, 0x00


	//----- nvinfo : EIATTR_KPARAM_INFO
	.align		4
.L_667:
        /*0048*/ 	.byte	0x04, 0x17
        /*004a*/ 	.short	(.L_669 - .L_668)
.L_668:
        /*004c*/ 	.word	0x00000000
        /*0050*/ 	.short	0x000f
        /*0052*/ 	.short	0x0058
        /*0054*/ 	.byte	0x00, 0xf0, 0x11, 0x00


	//----- nvinfo : EIATTR_KPARAM_INFO
	.align		4
.L_669:
        /*0058*/ 	.byte	0x04, 0x17
        /*005a*/ 	.short	(.L_671 - .L_670)
.L_670:
        /*005c*/ 	.word	0x00000000
        /*0060*/ 	.short	0x000e
        /*0062*/ 	.short	0x0054
        /*0064*/ 	.byte	0x00, 0xf0, 0x11, 0x00


	//----- nvinfo : EIATTR_KPARAM_INFO
	.align		4
.L_671:
        /*0068*/ 	.byte	0x04, 0x17
        /*006a*/ 	.short	(.L_673 - .L_672)
.L_672:
        /*006c*/ 	.word	0x00000000
        /*0070*/ 	.short	0x000d
        /*0072*/ 	.short	0x0050
        /*0074*/ 	.byte	0x00, 0xf0, 0x11, 0x00


	//----- nvinfo : EIATTR_KPARAM_INFO
	.align		4
.L_673:
        /*0078*/ 	.byte	0x04, 0x17
        /*007a*/ 	.short	(.L_675 - .L_674)
.L_674:
        /*007c*/ 	.word	0x00000000
        /*0080*/ 	.short	0x000c
        /*0082*/ 	.short	0x004c
        /*0084*/ 	.byte	0x00, 0xf0, 0x11, 0x00


	//----- nvinfo : EIATTR_KPARAM_INFO
	.align		4
.L_675:
        /*0088*/ 	.byte	0x04, 0x17
        /*008a*/ 	.short	(.L_677 - .L_676)
.L_676:
        /*008c*/ 	.word	0x00000000
        /*0090*/ 	.short	0x000b
        /*0092*/ 	.short	0x0048
        /*0094*/ 	.byte	0x00, 0xf0, 0x11, 0x00


	//----- nvinfo : EIATTR_KPARAM_INFO
	.align		4
.L_677:
        /*0098*/ 	.byte	0x04, 0x17
        /*009a*/ 	.short	(.L_679 - .L_678)
.L_678:
        /*009c*/ 	.word	0x00000000
        /*00a0*/ 	.short	0x000a
        /*00a2*/ 	.short	0x0040
        /*00a4*/ 	.byte	0x00, 0xf0, 0x21, 0x00


	//----- nvinfo : EIATTR_KPARAM_INFO
	.align		4
.L_679:
        /*00a8*/ 	.byte	0x04, 0x17
        /*00aa*/ 	.short	(.L_681 - .L_680)
.L_680:
        /*00ac*/ 	.word	0x00000000
        /*00b0*/ 	.short	0x0009
        /*00b2*/ 	.short	0x0038
        /*00b4*/ 	.byte	0x00, 0xf0, 0x21, 0x00


	//----- nvinfo : EIATTR_KPARAM_INFO
	.align		4
.L_681:
        /*00b8*/ 	.byte	0x04, 0x17
        /*00ba*/ 	.short	(.L_683 - .L_682)
.L_682:
        /*00bc*/ 	.word	0x00000000
        /*00c0*/ 	.short	0x0008
        /*00c2*/ 	.short	0x0034
        /*00c4*/ 	.byte	0x00, 0xf0, 0x11, 0x00


	//----- nvinfo : EIATTR_KPARAM_INFO
	.align		4
.L_683:
        /*00c8*/ 	.byte	0x04, 0x17
        /*00ca*/ 	.short	(.L_685 - .L_684)
.L_684:
        /*00cc*/ 	.word	0x00000000
        /*00d0*/ 	.short	0x0007
        /*00d2*/ 	.short	0x0030
        /*00d4*/ 	.byte	0x00, 0xf0, 0x11, 0x00


	//----- nvinfo : EIATTR_KPARAM_INFO
	.align		4
.L_685:
        /*00d8*/ 	.byte	0x04, 0x17
        /*00da*/ 	.short	(.L_687 - .L_686)
.L_686:
        /*00dc*/ 	.word	0x00000000
        /*00e0*/ 	.short	0x0006
        /*00e2*/ 	.short	0x002c
        /*00e4*/ 	.byte	0x00, 0xf0, 0x11, 0x00


	//----- nvinfo : EIATTR_KPARAM_INFO
	.align		4
.L_687:
        /*00e8*/ 	.byte	0x04, 0x17
        /*00ea*/ 	.short	(.L_689 - .L_688)
.L_688:
        /*00ec*/ 	.word	0x00000000
        /*00f0*/ 	.short	0x0005
        /*00f2*/ 	.short	0x0028
        /*00f4*/ 	.byte	0x00, 0xf0, 0x11, 0x00


	//----- nvinfo : EIATTR_KPARAM_INFO
	.align		4
.L_689:
        /*00f8*/ 	.byte	0x04, 0x17
        /*00fa*/ 	.short	(.L_691 - .L_690)
.L_690:
        /*00fc*/ 	.word	0x00000000
        /*0100*/ 	.short	0x0004
        /*0102*/ 	.short	0x0020
        /*0104*/ 	.byte	0x00, 0xf0, 0x21, 0x00


	//----- nvinfo : EIATTR_KPARAM_INFO
	.align		4
.L_691:
        /*0108*/ 	.byte	0x04, 0x17
        /*010a*/ 	.short	(.L_693 - .L_692)
.L_692:
        /*010c*/ 	.word	0x00000000
        /*0110*/ 	.short	0x0003
        /*0112*/ 	.short	0x0018
        /*0114*/ 	.byte	0x00, 0xf0, 0x21, 0x00


	//----- nvinfo : EIATTR_KPARAM_INFO
	.align		4
.L_693:
        /*0118*/ 	.byte	0x04, 0x17
        /*011a*/ 	.short	(.L_695 - .L_694)
.L_694:
        /*011c*/ 	.word	0x00000000
        /*0120*/ 	.short	0x0002
        /*0122*/ 	.short	0x0010
        /*0124*/ 	.byte	0x00, 0xf0, 0x21, 0x00


	//----- nvinfo : EIATTR_KPARAM_INFO
	.align		4
.L_695:
        /*0128*/ 	.byte	0x04, 0x17
        /*012a*/ 	.short	(.L_697 - .L_696)
.L_696:
        /*012c*/ 	.word	0x00000000
        /*0130*/ 	.short	0x0001
        /*0132*/ 	.short	0x0008
        /*0134*/ 	.byte	0x00, 0xf0, 0x21, 0x00


	//----- nvinfo : EIATTR_KPARAM_INFO
	.align		4
.L_697:
        /*0138*/ 	.byte	0x04, 0x17
        /*013a*/ 	.short	(.L_699 - .L_698)
.L_698:
        /*013c*/ 	.word	0x00000000
        /*0140*/ 	.short	0x0000
        /*0142*/ 	.short	0x0000
        /*0144*/ 	.byte	0x00, 0xf0, 0x21, 0x00


	//----- nvinfo : EIATTR_SPARSE_MMA_MASK
	.align		4
.L_699:
        /*0148*/ 	.byte	0x03, 0x50
        /*014a*/ 	.short	0x0000


	//----- nvinfo : EIATTR_MAXREG_COUNT
	.align		4
        /*014c*/ 	.byte	0x03, 0x1b
        /*014e*/ 	.short	0x00ff


	//----- nvinfo : EIATTR_NUM_BARRIERS
	.align		4
        /*0150*/ 	.byte	0x02, 0x4c
        /*0152*/ 	.byte	0x01
	.zero		1


	//----- nvinfo : EIATTR_MERCURY_ISA_VERSION
	.align		4
        /*0154*/ 	.byte	0x03, 0x5f
        /*0156*/ 	.short	0x0101


	//----- nvinfo : EIATTR_EXIT_INSTR_OFFSETS
	.align		4
        /*0158*/ 	.byte	0x04, 0x1c
        /*015a*/ 	.short	(.L_701 - .L_700)


	//   ....[0]....
.L_700:
        /*015c*/ 	.word	0x00000330


	//   ....[1]....
        /*0160*/ 	.word	0x00000ed0


	//   ....[2]....
        /*0164*/ 	.word	0x0000ad80


	//   ....[3]....
        /*0168*/ 	.word	0x0000b070


	//   ....[4]....
        /*016c*/ 	.word	0x0000b2e0


	//   ....[5]....
        /*0170*/ 	.word	0x0000b550


	//   ....[6]....
        /*0174*/ 	.word	0x0000b6b0


	//   ....[7]....
        /*0178*/ 	.word	0x0000b750


	//   ....[8]....
        /*017c*/ 	.word	0x0000b790


	//----- nvinfo : EIATTR_CRS_STACK_SIZE
	.align		4
.L_701:
        /*0180*/ 	.byte	0x04, 0x1e
        /*0182*/ 	.short	(.L_703 - .L_702)
.L_702:
        /*0184*/ 	.word	0x00000000


	//----- nvinfo : EIATTR_CBANK_PARAM_SIZE
	.align		4
.L_703:
        /*0188*/ 	.byte	0x03, 0x19
        /*018a*/ 	.short	0x0074


	//----- nvinfo : EIATTR_PARAM_CBANK
	.align		4
        /*018c*/ 	.byte	0x04, 0x0a
        /*018e*/ 	.short	(.L_705 - .L_704)
	.align		4
.L_704:
        /*0190*/ 	.word	index@(.nv.constant0._Z23gemm_half_q_half_kernelILi4ELi24ELb1ELb1ELi64EEvPK6__halfPKjS4_S2_PS0_iiiiPKtS7_iiiiiibS2_i)
        /*0194*/ 	.short	0x0210
        /*0196*/ 	.short	0x0074


	//----- nvinfo : EIATTR_SW_WAR
	.align		4
.L_705:
        /*0198*/ 	.byte	0x04, 0x36
        /*019a*/ 	.short	(.L_707 - .L_706)
.L_706:
        /*019c*/ 	.word	0x00000008
.L_707:


//--------------------- .nv.info._Z23gemm_half_q_half_kernelILi4ELi8ELb1ELb1ELi64EEvPK6__halfPKjS4_S2_PS0_iiiiPKtS7_iiiiiibS2_i --------------------------
	.section	.nv.info._Z23gemm_half_q_half_kernelILi4ELi8ELb1ELb1ELi64EEvPK6__halfPKjS4_S2_PS0_iiiiPKtS7_iiiiiibS2_i,"",@"SHT_CUDA_INFO"
	.sectionflags	@""
	.align	4


	//----- nvinfo : EIATTR_CUDA_API_VERSION
	.align		4
        /*0000*/ 	.byte	0x04, 0x37
        /*0002*/ 	.short	(.L_709 - .L_708)
.L_708:
        /*0004*/ 	.word	0x00000082


	//----- nvinfo : EIATTR_KPARAM_INFO
	.align		4
.L_709:
        /*0008*/ 	.byte	0x04, 0x17
        /*000a*/ 	.short	(.L_711 - .L_710)
.L_710:
        /*000c*/ 	.word	0x00000000
        /*0010*/ 	.short	0x0013
        /*0012*/ 	.short	0x0070
        /*0014*/ 	.byte	0x00, 0xf0, 0x11, 0x00


	//----- nvinfo : EIATTR_KPARAM_INFO
	.align		4
.L_711:
        /*0018*/ 	.byte	0x04, 0x17
        /*001a*/ 	.short	(.L_713 - .L_712)
.L_712:
        /*001c*/ 	.word	0x00000000
        /*0020*/ 	.short	0x0012
        /*0022*/ 	.short	0x0068
        /*0024*/ 	.byte	0x00, 0xf0, 0x21, 0x00


	//----- nvinfo : EIATTR_KPARAM_INFO
	.align		4
.L_713:
        /*0028*/ 	.byte	0x04, 0x17
        /*002a*/ 	.short	(.L_715 - .L_714)
.L_714:
        /*002c*/ 	.word	0x00000000
        /*0030*/ 	.short	0x0011
        /*0032*/ 	.short	0x0060
        /*0034*/ 	.byte	0x00, 0xf0, 0x05, 0x00


	//----- nvinfo : EIATTR_KPARAM_INFO
	.align		4
.L_715:
        /*0038*/ 	.byte	0x04, 0x17
        /*003a*/ 	.short	(.L_717 - .L_716)
.L_716:
        /*003c*/ 	.word	0x00000000
        /*0040*/ 	.short	0x0010
        /*0042*/ 	.short	0x005c
        /*0044*/ 	.byte	0x00, 0xf0, 0x11, 0x00


	//----- nvinfo : EIATTR_KPARAM_INFO
	.align		4
.L_717:
        /*0048*/ 	.byte	0x04, 0x17
        /*004a*/ 	.short	(.L_719 - .L_718)
.L_718:
        /*004c*/ 	.word	0x00000000
        /*0050*/ 	.short	0x000f
        /*0052*/ 	.short	0x0058
        /*0054*/ 	.byte	0x00, 0xf0, 0x11, 0x00


	//----- nvinfo : EIATTR_KPARAM_INFO
	.align		4
.L_719:
        /*0058*/ 	.byte	0x04, 0x17
        /*005a*/ 	.short	(.L_721 - .L_720)
.L_720:
        /*005c*/ 	.word	0x00000000
        /*0060*/ 	.short	0x000e
        /*0062*/ 	.short	0x0054
        /*0064*/ 	.byte	0x00, 0xf0, 0x11, 0x00


	//----- nvinfo : EIATTR_KPARAM_INFO
	.align		4
.L_721:
        /*0068*/ 	.byte	0x04, 0x17
        /*006a*/ 	.short	(.L_723 - .L_722)
.L_722:
        /*006c*/ 	.word	0x00000000
        /*0070*/ 	.short	0x000d
        /*0072*/ 	.short	0x0050
        /*0074*/ 	.byte	0x00, 0xf0, 0x11, 0x00


	//----- nvinfo : EIATTR_KPARAM_INFO
	.align		4
.L_723:
        /*0078*/ 	.byte	0x04, 0x17
        /*007a*/ 	.short	(.L_725 - .L_724)
.L_724:
        /*007c*/ 	.word	0x00000000
        /*0080*/ 	.short	0x000c
        /*0082*/ 	.short	0x004c
        /*0084*/ 	.byte	0x00, 0xf0, 0x11, 0x00


	//----- nvinfo : EIATTR_KPARAM_INFO
	.align		4
.L_725:
        /*0088*/ 	.byte	0x04, 0x17
        /*008a*/ 	.short	(.L_727 - .L_726)
.L_726:
        /*008c*/ 	.word	0x00000000
        /*0090*/ 	.short	0x000b
        /*0092*/ 	.short	0x0048
        /*0094*/ 	.byte	0x00, 0xf0, 0x11, 0x00


	//----- nvinfo : EIATTR_KPARAM_INFO
	.align		4
.L_727:
        /*0098*/ 	.byte	0x04, 0x17
        /*009a*/ 	.short	(.L_729 - .L_728)
.L_728:
        /*009c*/ 	.word	0x00000000
        /*00a0*/ 	.short	0x000a
        /*00a2*/ 	.short	0x0040
        /*00a4*/ 	.byte	0x00, 0xf0, 0x21, 0x00


	//----- nvinfo : EIATTR_KPARAM_INFO
	.align		4
.L_729:
        /*00a8*/ 	.byte	0x04, 0x17
        /*00aa*/ 	.short	(.L_731 - .L_730)
.L_730:
        /*00ac*/ 	.word	0x00000000
        /*00b0*/ 	.short	0x0009
        /*00b2*/ 	.short	0x0038
        /*00b4*/ 	.byte	0x00, 0xf0, 0x21, 0x00


	//----- nvinfo : EIATTR_KPARAM_INFO
	.align		4
.L_731:
        /*00b8*/ 	.byte	0x04, 0x17
        /*00ba*/ 	.short	(.L_733 - .L_732)
.L_732:
        /*00bc*/ 	.word	0x00000000
        /*00c0*/ 	.short	0x0008
        /*00c2*/ 	.short	0x0034
        /*00c4*/ 	.byte	0x00, 0xf0, 0x11, 0x00


	//----- nvinfo : EIATTR_KPARAM_INFO
	.align		4
.L_733:
        /*00c8*/ 	.byte	0x04, 0x17
        /*00ca*/ 	.short	(.L_735 - .L_734)
.L_734:
        /*00cc*/ 	.word	0x00000000
        /*00d0*/ 	.short	0x0007
        /*00d2*/ 	.short	0x0030
        /*00d4*/ 	.byte	0x00, 0xf0, 0x11, 0x00


	//----- nvinfo : EIATTR_KPARAM_INFO
	.align		4
.L_735:
        /*00d8*/ 	.byte	0x04, 0x17
        /*00da*/ 	.short	(.L_737 - .L_736)
.L_736:
        /*00dc*/ 	.word	0x00000000
        /*00e0*/ 	.short	0x0006
        /*00e2*/ 	.short	0x002c
        /*00e4*/ 	.byte	0x00, 0xf0, 0x11, 0x00


	//----- nvinfo : EIATTR_KPARAM_INFO
	.align		4
.L_737:
        /*00e8*/ 	.byte	0x04, 0x17
        /*00ea*/ 	.short	(.L_739 - .L_738)
.L_738:
        /*00ec*/ 	.word	0x00000000
        /*00f0*/ 	.short	0x0005
        /*00f2*/ 	.short	0x0028
        /*00f4*/ 	.byte	0x00, 0xf0, 0x11, 0x00


	//----- nvinfo : EIATTR_KPARAM_INFO
	.align		4
.L_739:
        /*00f8*/ 	.byte	0x04, 0x17
        /*00fa*/ 	.short	(.L_741 - .L_740)
.L_740:
        /*00fc*/ 	.word	0x00000000
        /*0100*/ 	.short	0x0004
        /*0102*/ 	.short	0x0020
        /*0104*/ 	.byte	0x00, 0xf0, 0x21, 0x00


	//----- nvinfo : EIATTR_KPARAM_INFO
	.align		4
.L_741:
        /*0108*/ 	.byte	0x04, 0x17
        /*010a*/ 	.short	(.L_743 - .L_742)
.L_742:
        /*010c*/ 	.word	0x00000000
        /*0110*/ 	.short	0x0003
        /*0112*/ 	.short	0x0018
        /*0114*/ 	.byte	0x00, 0xf0, 0x21, 0x00


	//----- nvinfo : EIATTR_KPARAM_INFO
	.align		4
.L_743:
        /*0118*/ 	.byte	0x04, 0x17
        /*011a*/ 	.short	(.L_745 - .L_744)
.L_744:
        /*011c*/ 	.word	0x00000000
        /*0120*/ 	.short	0x0002
        /*0122*/ 	.short	0x0010
        /*0124*/ 	.byte	0x00, 0xf0, 0x21, 0x00


	//----- nvinfo : EIATTR_KPARAM_INFO
	.align		4
.L_745:
        /*0128*/ 	.byte	0x04, 0x17
        /*012a*/ 	.short	(.L_747 - .L_746)
.L_746:
        /*012c*/ 	.word	0x00000000
        /*0130*/ 	.short	0x0001
        /*0132*/ 	.short	0x0008
        /*0134*/ 	.byte	0x00, 0xf0, 0x21, 0x00


	//----- nvinfo : EIATTR_KPARAM_INFO
	.align		4
.L_747:
        /*0138*/ 	.byte	0x04, 0x17
        /*013a*/ 	.short	(.L_749 - .L_748)
.L_748:
        /*013c*/ 	.word	0x00000000
        /*0140*/ 	.short	0x0000
        /*0142*/ 	.short	0x0000
        /*0144*/ 	.byte	0x00, 0xf0, 0x21, 0x00


	//----- nvinfo : EIATTR_SPARSE_MMA_MASK
	.align		4
.L_749:
        /*0148*/ 	.byte	0x03, 0x50
        /*014a*/ 	.short	0x0000


	//----- nvinfo : EIATTR_MAXREG_COUNT
	.align		4
        /*014c*/ 	.byte	0x03, 0x1b
        /*014e*/ 	.short	0x00ff


	//----- nvinfo : EIATTR_NUM_BARRIERS
	.align		4
        /*0150*/ 	.byte	0x02, 0x4c
        /*0152*/ 	.byte	0x01
	.zero		1


	//----- nvinfo : EIATTR_MERCURY_ISA_VERSION
	.align		4
        /*0154*/ 	.byte	0x03, 0x5f
        /*0156*/ 	.short	0x0101


	//----- nvinfo : EIATTR_EXIT_INSTR_OFFSETS
	.align		4
        /*0158*/ 	.byte	0x04, 0x1c
        /*015a*/ 	.short	(.L_751 - .L_750)


	//   ....[0]....
.L_750:
        /*015c*/ 	.word	0x00000340


	//   ....[1]....
        /*0160*/ 	.word	0x00000a40


	//   ....[2]....
        /*0164*/ 	.word	0x00008200


	//   ....[3]....
        /*0168*/ 	.word	0x000084f0


	//   ....[4]....
        /*016c*/ 	.word	0x00008760


	//   ....[5]....
        /*0170*/ 	.word	0x000089d0


	//   ....[6]....
        /*0174*/ 	.word	0x00008b30


	//   ....[7]....
        /*0178*/ 	.word	0x00008bd0


	//   ....[8]....
        /*017c*/ 	.word	0x00008c10


	//----- nvinfo : EIATTR_CRS_STACK_SIZE
	.align		4
.L_751:
        /*0180*/ 	.byte	0x04, 0x1e
        /*0182*/ 	.short	(.L_753 - .L_752)
.L_752:
        /*0184*/ 	.word	0x00000000


	//----- nvinfo : EIATTR_CBANK_PARAM_SIZE
	.align		4
.L_753:
        /*0188*/ 	.byte	0x03, 0x19
        /*018a*/ 	.short	0x0074


	//----- nvinfo : EIATTR_PARAM_CBANK
	.align		4
        /*018c*/ 	.byte	0x04, 0x0a
        /*018e*/ 	.short	(.L_755 - .L_754)
	.align		4
.L_754:
        /*0190*/ 	.word	index@(.nv.constant0._Z23gemm_half_q_half_kernelILi4ELi8ELb1ELb1ELi64EEvPK6__halfPKjS4_S2_PS0_iiiiPKtS7_iiiiiibS2_i)
        /*0194*/ 	.short	0x0210
        /*0196*/ 	.short	0x0074


	//----- nvinfo : EIATTR_SW_WAR
	.align		4
.L_755:
        /*0198*/ 	.byte	0x04, 0x36
        /*019a*/ 	.short	(.L_757 - .L_756)
.L_756:
        /*019c*/ 	.word	0x00000008
.L_757:


//--------------------- .nv.info._Z23gemm_half_q_half_kernelILi4ELi12ELb1ELb1ELi64EEvPK6__halfPKjS4_S2_PS0_iiiiPKtS7_iiiiiibS2_i --------------------------
	.section	.nv.info._Z23gemm_half_q_half_kernelILi4ELi12ELb1ELb1ELi64EEvPK6__halfPKjS4_S2_PS0_iiiiPKtS7_iiiiiibS2_i,"",@"SHT_CUDA_INFO"
	.sectionflags	@""
	.align	4


	//----- nvinfo : EIATTR_CUDA_API_VERSION
	.align		4
        /*0000*/ 	.byte	0x04, 0x37
        /*0002*/ 	.short	(.L_759 - .L_758)
.L_758:
        /*0004*/ 	.word	0x00000082


	//----- nvinfo : EIATTR_KPARAM_INFO
	.align		4
.L_759:
        /*0008*/ 	.byte	0x04, 0x17
        /*000a*/ 	.short	(.L_761 - .L_760)
.L_760:
        /*000c*/ 	.word	0x00000000
        /*0010*/ 	.short	0x0013
        /*0012*/ 	.short	0x0070
        /*0014*/ 	.byte	0x00, 0xf0, 0x11, 0x00


	//----- nvinfo : EIATTR_KPARAM_INFO
	.align		4
.L_761:
        /*0018*/ 	.byte	0x04, 0x17
        /*001a*/ 	.short	(.L_763 - .L_762)
.L_762:
        /*001c*/ 	.word	0x00000000
        /*0020*/ 	.short	0x0012
        /*0022*/ 	.short	0x0068
        /*0024*/ 	.byte	0x00, 0xf0, 0x21, 0x00


	//----- nvinfo : EIATTR_KPARAM_INFO
	.align		4
.L_763:
        /*0028*/ 	.byte	0x04, 0x17
        /*002a*/ 	.short	(.L_765 - .L_764)
.L_764:
        /*002c*/ 	.word	0x00000000
        /*0030*/ 	.short	0x0011
        /*0032*/ 	.short	0x0060
        /*0034*/ 	.byte	0x00, 0xf0, 0x05, 0x00


	//----- nvinfo : EIATTR_KPARAM_INFO
	.align		4
.L_765:
        /*0038*/ 	.byte	0x04, 0x17
        /*003a*/ 	.short	(.L_767 - .L_766)
.L_766:
        /*003c*/ 	.word	0x00000000
        /*0040*/ 	.short	0x0010
        /*0042*/ 	.short	0x005c
        /*0044*/ 	.byte	0x00, 0xf0, 0x11, 0x00


	//----- nvinfo : EIATTR_KPARAM_INFO
	.align		4
.L_767:
        /*0048*/ 	.byte	0x04, 0x17
        /*004a*/ 	.short	(.L_769 - .L_768)
.L_768:
        /*004c*/ 	.word	0x00000000
        /*0050*/ 	.short	0x000f
        /*0052*/ 	.short	0x0058
        /*0054*/ 	.byte	0x00, 0xf0, 0x11, 0x00


	//----- nvinfo : EIATTR_KPARAM_INFO
	.align		4
.L_769:
        /*0058*/ 	.byte	0x04, 0x17
        /*005a*/ 	.short	(.L_771 - .L_770)
.L_770:
        /*005c*/ 	.word	0x00000000
        /*0060*/ 	.short	0x000e
        /*0062*/ 	.short	0x0054
        /*0064*/ 	.byte	0x00, 0xf0, 0x11, 0x00


	//----- nvinfo : EIATTR_KPARAM_INFO
	.align		4
.L_771:
        /*0068*/ 	.byte	0x04, 0x17
        /*006a*/ 	.short	(.L_773 - .L_772)
.L_772:
        /*006c*/ 	.word	0x00000000
        /*0070*/ 	.short	0x000d
        /*0072*/ 	.short	0x0050
        /*0074*/ 	.byte	0x00, 0xf0, 0x11, 0x00


	//----- nvinfo : EIATTR_KPARAM_INFO
	.align		4
.L_773:
        /*0078*/ 	.byte	0x04, 0x17
        /*007a*/ 	.short	(.L_775 - .L_774)
.L_774:
        /*007c*/ 	.word	0x00000000
        /*0080*/ 	.short	0x000c
        /*0082*/ 	.short	0x004c
        /*0084*/ 	.byte	0x00, 0xf0, 0x11, 0x00


	//----- nvinfo : EIATTR_KPARAM_INFO
	.align		4
.L_775:
        /*0088*/ 	.byte	0x04, 0x17
        /*008a*/ 	.short	(.L_777 - .L_776)
.L_776:
        /*008c*/ 	.word	0x00000000
        /*0090*/ 	.short	0x000b
        /*0092*/ 	.short	0x0048
        /*0094*/ 	.byte	0x00, 0xf0, 0x11, 0x00


	//----- nvinfo : EIATTR_KPARAM_INFO
	.align		4
.L_777:
        /*0098*/ 	.byte	0x04, 0x17
        /*009a*/ 	.short	(.L_779 - .L_778)
.L_778:
        /*009c*/ 	.word	0x00000000
        /*00a0*/ 	.short	0x000a
        /*00a2*/ 	.short	0x0040
        /*00a4*/ 	.byte	0x00, 0xf0, 0x21, 0x00


	//----- nvinfo : EIATTR_KPARAM_INFO
	.align		4
.L_779:
        /*00a8*/ 	.byte	0x04, 0x17
        /*00aa*/ 	.short	(.L_781 - .L_780)
.L_780:
        /*00ac*/ 	.word	0x00000000
        /*00b0*/ 	.short	0x0009
        /*00b2*/ 	.short	0x0038
        /*00b4*/ 	.byte	0x00, 0xf0, 0x21, 0x00


	//----- nvinfo : EIATTR_KPARAM_INFO
	.align		4
.L_781:
        /*00b8*/ 	.byte	0x04, 0x17
        /*00ba*/ 	.short	(.L_783 - .L_782)
.L_782:
        /*00bc*/ 	.word	0x00000000
        /*00c0*/ 	.short	0x0008
        /*00c2*/ 	.short	0x0034
        /*00c4*/ 	.byte	0x00, 0xf0, 0x11, 0x00


	//----- nvinfo : EIATTR_KPARAM_INFO
	.align		4
.L_783:
        /*00c8*/ 	.byte	0x04, 0x17
        /*00ca*/ 	.short	(.L_785 - .L_784)
.L_784:
        /*00cc*/ 	.word	0x00000000
        /*00d0*/ 	.short	0x0007
        /*00d2*/ 	.short	0x0030
        /*00d4*/ 	.byte	0x00, 0xf0, 0x11, 0x00


	//----- nvinfo : EIATTR_KPARAM_INFO
	.align		4
.L_785:
        /*00d8*/ 	.byte	0x04, 0x17
        /*00da*/ 	.short	(.L_787 - .L_786)
.L_786:
        /*00dc*/ 	.word	0x00000000
        /*00e0*/ 	.short	0x0006
        /*00e2*/ 	.short	0x002c
        /*00e4*/ 	.byte	0x00, 0xf0, 0x11, 0x00


	//----- nvinfo : EIATTR_KPARAM_INFO
	.align		4
.L_787:
        /*00e8*/ 	.byte	0x04, 0x17
        /*00ea*/ 	.short	(.L_789 - .L_788)
.L_788:
        /*00ec*/ 	.word	0x00000000
        /*00f0*/ 	.short	0x0005
        /*00f2*/ 	.short	0x0028
        /*00f4*/ 	.byte	0x00, 0xf0, 0x11, 0x00


	//----- nvinfo : EIATTR_KPARAM_INFO
	.align		4
.L_789:
        /*00f8*/ 	.byte	0x04, 0x17
        /*00fa*/ 	.short	(.L_791 - .L_790)
.L_790:
        /*00fc*/ 	.word	0x00000000
        /*0100*/ 	.short	0x0004
        /*0102*/ 	.short	0x0020
        /*0104*/ 	.byte	0x00, 0xf0, 0x21, 0x00


	//----- nvinfo : EIATTR_KPARAM_INFO
	.align		4
.L_791:
        /*0108*/ 	.byte	0x04, 0x17
        /*010a*/ 	.short	(.L_793 - .L_792)
.L_792:
        /*010c*/ 	.word	0x00000000
        /*0110*/ 	.short	0x0003
        /*0112*/ 	.short	0x0018
        /*0114*/ 	.byte	0x00, 0xf0, 0x21, 0x00


	//----- nvinfo : EIATTR_KPARAM_INFO
	.align		4
.L_793:
        /*0118*/ 	.byte	0x04, 0x17
        /*011a*/ 	.short	(.L_795 - .L_794)
.L_794:
        /*011c*/ 	.word	0x00000000
        /*0120*/ 	.short	0x0002
        /*0122*/ 	.short	0x0010
        /*0124*/ 	.byte	0x00, 0xf0, 0x21, 0x00


	//----- nvinfo : EIATTR_KPARAM_INFO
	.align		4
.L_795:
        /*0128*/ 	.byte	0x04, 0x17
        /*012a*/ 	.short	(.L_797 - .L_796)
.L_796:
        /*012c*/ 	.word	0x00000000
        /*0130*/ 	.short	0x0001
        /*0132*/ 	.short	0x0008
        /*0134*/ 	.byte	0x00, 0xf0, 0x21, 0x00


	//----- nvinfo : EIATTR_KPARAM_INFO
	.align		4
.L_797:
        /*0138*/ 	.byte	0x04, 0x17
        /*013a*/ 	.short	(.L_799 - .L_798)
.L_798:
        /*013c*/ 	.word	0x00000000
        /*0140*/ 	.short	0x0000
        /*0142*/ 	.short	0x0000
        /*0144*/ 	.byte	0x00, 0xf0, 0x21, 0x00


	//----- nvinfo : EIATTR_SPARSE_MMA_MASK
	.align		4
.L_799:
        /*0148*/ 	.byte	0x03, 0x50
        /*014a*/ 	.short	0x0000


	//----- nvinfo : EIATTR_MAXREG_COUNT
	.align		4
        /*014c*/ 	.byte	0x03, 0x1b
        /*014e*/ 	.short	0x00ff


	//----- nvinfo : EIATTR_NUM_BARRIERS
	.align		4
        /*0150*/ 	.byte	0x02, 0x4c
        /*0152*/ 	.byte	0x01
	.zero		1


	//----- nvinfo : EIATTR_MERCURY_ISA_VERSION
	.align		4
        /*0154*/ 	.byte	0x03, 0x5f
        /*0156*/ 	.short	0x0101


	//----- nvinfo : EIATTR_EXIT_INSTR_OFFSETS
	.align		4
        /*0158*/ 	.byte	0x04, 0x1c
        /*015a*/ 	.short	(.L_801 - .L_800)


	//   ....[0]....
.L_800:
        /*015c*/ 	.word	0x00000340


	//   ....[1]....
        /*0160*/ 	.word	0x00000ee0


	//   ....[2]....
        /*0164*/ 	.word	0x0000ac80


	//   ....[3]....
        /*0168*/ 	.word	0x0000af70


	//   ....[4]....
        /*016c*/ 	.word	0x0000b1e0


	//   ....[5]....
        /*0170*/ 	.word	0x0000b450


	//   ....[6]....
        /*0174*/ 	.word	0x0000b5b0


	//   ....[7]....
        /*0178*/ 	.word	0x0000b650


	//   ....[8]....
        /*017c*/ 	.word	0x0000b690


	//----- nvinfo : EIATTR_CRS_STACK_SIZE
	.align		4
.L_801:
        /*0180*/ 	.byte	0x04, 0x1e
        /*0182*/ 	.short	(.L_803 - .L_802)
.L_802:
        /*0184*/ 	.word	0x00000000


	//----- nvinfo : EIATTR_CBANK_PARAM_SIZE
	.align		4
.L_803:
        /*0188*/ 	.byte	0x03, 0x19
        /*018a*/ 	.short	0x0074


	//----- nvinfo : EIATTR_PARAM_CBANK
	.align		4
        /*018c*/ 	.byte	0x04, 0x0a
        /*018e*/ 	.short	(.L_805 - .L_804)
	.align		4
.L_804:
        /*0190*/ 	.word	index@(.nv.constant0._Z23gemm_half_q_half_kernelILi4ELi12ELb1ELb1ELi64EEvPK6__halfPKjS4_S2_PS0_iiiiPKtS7_iiiiiibS2_i)
        /*0194*/ 	.short	0x0210
        /*0196*/ 	.short	0x0074


	//----- nvinfo : EIATTR_SW_WAR
	.align		4
.L_805:
        /*0198*/ 	.byte	0x04, 0x36
        /*019a*/ 	.short	(.L_807 - .L_806)
.L_806:
        /*019c*/ 	.word	0x00000008
.L_807:


//--------------------- .nv.info._Z23gemm_half_q_half_kernelILi4ELi14ELb1ELb1ELi64EEvPK6__halfPKjS4_S2_PS0_iiiiPKtS7_iiiiiibS2_i --------------------------
	.section	.nv.info._Z23gemm_half_q_half_kernelILi4ELi14ELb1ELb1ELi64EEvPK6__halfPKjS4_S2_PS0_iiiiPKtS7_iiiiiibS2_i,"",@"SHT_CUDA_INFO"
	.sectionflags	@""
	.align	4


	//----- nvinfo : EIATTR_CUDA_API_VERSION
	.align		4
        /*0000*/ 	.byte	0x04, 0x37
        /*0002*/ 	.short	(.L_809 - .L_808)
.L_808:
        /*0004*/ 	.word	0x00000082


	//----- nvinfo : EIATTR_KPARAM_INFO
	.align		4
.L_809:
        /*0008*/ 	.byte	0x04, 0x17
        /*000a*/ 	.short	(.L_811 - .L_810)
.L_810:
        /*000c*/ 	.word	0x00000000
        /*0010*/ 	.short	0x0013
        /*0012*/ 	.short	0x0070
        /*0014*/ 	.byte	0x00, 0xf0, 0x11, 0x00


	//----- nvinfo : EIATTR_KPARAM_INFO
	.align		4
.L_811:
        /*0018*/ 	.byte	0x04, 0x17
        /*001a*/ 	.short	(.L_813 - .L_812)
.L_812:
        /*001c*/ 	.word	0x00000000
        /*0020*/ 	.short	0x0012
        /*0022*/ 	.short	0x0068
        /*0024*/ 	.byte	0x00, 0xf0, 0x21, 0x00


	//----- nvinfo : EIATTR_KPARAM_INFO
	.align		4
.L_813:
        /*0028*/ 	.byte	0x04, 0x17
        /*002a*/ 	.short	(.L_815 - .L_814)
.L_814:
        /*002c*/ 	.word	0x00000000
        /*0030*/ 	.short	0x0011
        /*0032*/ 	.short	0x0060
        /*0034*/ 	.byte	0x00, 0xf0, 0x05, 0x00


	//----- nvinfo : EIATTR_KPARAM_INFO
	.align		4
.L_815:
        /*0038*/ 	.byte	0x04, 0x17
        /*003a*/ 	.short	(.L_817 - .L_816)
.L_816:
        /*003c*/ 	.word	0x00000000
        /*0040*/ 	.short	0x0010
        /*0042*/ 	.short	0x005c
        /*0044*/ 	.byte	0x00, 0xf0, 0x11, 0x00


	//----- nvinfo : EIATTR_KPARAM_INFO
	.align		4
.L_817:
        /*0048*/ 	.byte	0x04, 0x17
        /*004a*/ 	.short	(.L_819 - .L_818)
.L_818:
        /*004c*/ 	.word	0x00000000
        /*0050*/ 	.short	0x000f
        /*0052*/ 	.short	0x0058
        /*0054*/ 	.byte	0x00, 0xf0, 0x11, 0x00


	//----- nvinfo : EIATTR_KPARAM_INFO
	.align		4
.L_819:
        /*0058*/ 	.byte	0x04, 0x17
        /*005a*/ 	.short	(.L_821 - .L_820)
.L_820:
        /*005c*/ 	.word	0x00000000
        /*0060*/ 	.short	0x000e
        /*0062*/ 	.short	0x0054
        /*0064*/ 	.byte	0x00, 0xf0, 0x11, 0x00


	//----- nvinfo : EIATTR_KPARAM_INFO
	.align		4
.L_821:
        /*0068*/ 	.byte	0x04, 0x17
        /*006a*/ 	.short	(.L_823 - .L_822)
.L_822:
        /*006c*/ 	.word	0x00000000
        /*0070*/ 	.short	0x000d
        /*0072*/ 	.short	0x0050
        /*0074*/ 	.byte	0x00, 0xf0, 0x11, 0x00


	//----- nvinfo : EIATTR_KPARAM_INFO
	.align		4
.L_823:
        /*0078*/ 	.byte	0x04, 0x17
        /*007a*/ 	.short	(.L_825 - .L_824)
.L_824:
        /*007c*/ 	.word	0x00000000
        /*0080*/ 	.short	0x000c
        /*0082*/ 	.short	0x004c
        /*0084*/ 	.byte	0x00, 0xf0, 0x11, 0x00


	//----- nvinfo : EIATTR_KPARAM_INFO
	.align		4
.L_825:
        /*0088*/ 	.byte	0x04, 0x17
        /*008a*/ 	.short	(.L_827 - .L_826)
.L_826:
        /*008c*/ 	.word	0x00000000
        /*0090*/ 	.short	0x000b
        /*0092*/ 	.short	0x0048
        /*0094*/ 	.byte	0x00, 0xf0, 0x11, 0x00


	//----- nvinfo : EIATTR_KPARAM_INFO
	.align		4
.L_827:
        /*0098*/ 	.byte	0x04, 0x17
        /*009a*/ 	.short	(.L_829 - .L_828)
.L_828:
        /*009c*/ 	.word	0x00000000
        /*00a0*/ 	.short	0x000a
        /*00a2*/ 	.short	0x0040
        /*00a4*/ 	.byte	0x00, 0xf0, 0x21, 0x00


	//----- nvinfo : EIATTR_KPARAM_INFO
	.align		4
.L_829:
        /*00a8*/ 	.byte	0x04, 0x17
        /*00aa*/ 	.short	(.L_831 - .L_830)
.L_830:
        /*00ac*/ 	.word	0x00000000
        /*00b0*/ 	.short	0x0009
        /*00b2*/ 	.short	0x0038
        /*00b4*/ 	.byte	0x00, 0xf0, 0x21, 0x00


	//----- nvinfo : EIATTR_KPARAM_INFO
	.align		4
.L_831:
        /*00b8*/ 	.byte	0x04, 0x17
        /*00ba*/ 	.short	(.L_833 - .L_832)
.L_832:
        /*00bc*/ 	.word	0x00000000
        /*00c0*/ 	.short	0x0008
        /*00c2*/ 	.short	0x0034
        /*00c4*/ 	.byte	0x00, 0xf0, 0x11, 0x00


	//----- nvinfo : EIATTR_KPARAM_INFO
	.align		4
.L_833:
        /*00c8*/ 	.byte	0x04, 0x17
        /*00ca*/ 	.short	(.L_835 - .L_834)
.L_834:
        /*00cc*/ 	.word	0x00000000
        /*00d0*/ 	.short	0x0007
        /*00d2*/ 	.short	0x0030
        /*00d4*/ 	.byte	0x00, 0xf0, 0x11, 0x00


	//----- nvinfo : EIATTR_KPARAM_INFO
	.align		4
.L_835:
        /*00d8*/ 	.byte	0x04, 0x17
        /*00da*/ 	.short	(.L_837 - .L_836)
.L_836:
        /*00dc*/ 	.word	0x00000000
        /*00e0*/ 	.short	0x0006
        /*00e2*/ 	.short	0x002c
        /*00e4*/ 	.byte	0x00, 0xf0, 0x11, 0x00


	//----- nvinfo : EIATTR_KPARAM_INFO
	.align		4
.L_837:
        /*00e8*/ 	.byte	0x04, 0x17
        /*00ea*/ 	.short	(.L_839 - .L_838)
.L_838:
        /*00ec*/ 	.word	0x00000000
        /*00f0*/ 	.short	0x0005
        /*00f2*/ 	.short	0x0028
        /*00f4*/ 	.byte	0x00, 0xf0, 0x11, 0x00


	//----- nvinfo : EIATTR_KPARAM_INFO
	.align		4
.L_839:
        /*00f8*/ 	.byte	0x04, 0x17
        /*00fa*/ 	.short	(.L_841 - .L_840)
.L_840:
        /*00fc*/ 	.word	0x00000000
        /*0100*/ 	.short	0x0004
        /*0102*/ 	.short	0x0020
        /*0104*/ 	.byte	0x00, 0xf0, 0x21, 0x00


	//----- nvinfo : EIATTR_KPARAM_INFO
	.align		4
.L_841:
        /*0108*/ 	.byte	0x04, 0x17
        /*010a*/ 	.short	(.L_843 - .L_842)
.L_842:
        /*010c*/ 	.word	0x00000000
        /*0110*/ 	.short	0x0003
        /*0112*/ 	.short	0x0018
        /*0114*/ 	.byte	0x00, 0xf0, 0x21, 0x00


	//----- nvinfo : EIATTR_KPARAM_INFO
	.align		4
.L_843:
        /*0118*/ 	.byte	0x04, 0x17
        /*011a*/ 	.short	(.L_845 - .L_844)
.L_844:
        /*011c*/ 	.word	0x00000000
        /*0120*/ 	.short	0x0002
        /*0122*/ 	.short	0x0010
        /*0124*/ 	.byte	0x00, 0xf0, 0x21, 0x00


	//----- nvinfo : EIATTR_KPARAM_INFO
	.align		4
.L_845:
        /*0128*/ 	.byte	0x04, 0x17
        /*012a*/ 	.short	(.L_847 - .L_846)
.L_846:
        /*012c*/ 	.word	0x00000000
        /*0130*/ 	.short	0x0001
        /*0132*/ 	.short	0x0008
        /*0134*/ 	.byte	0x00, 0xf0, 0x21, 0x00


	//----- nvinfo : EIATTR_KPARAM_INFO
	.align		4
.L_847:
        /*0138*/ 	.byte	0x04, 0x17
        /*013a*/ 	.short	(.L_849 - .L_848)
.L_848:
        /*013c*/ 	.word	0x00000000
        /*0140*/ 	.short	0x0000
        /*0142*/ 	.short	0x0000
        /*0144*/ 	.byte	0x00, 0xf0, 0x21, 0x00


	//----- nvinfo : EIATTR_SPARSE_MMA_MASK
	.align		4
.L_849:
        /*0148*/ 	.byte	0x03, 0x50
        /*014a*/ 	.short	0x0000


	//----- nvinfo : EIATTR_MAXREG_COUNT
	.align		4
        /*014c*/ 	.byte	0x03, 0x1b
        /*014e*/ 	.short	0x00ff


	//----- nvinfo : EIATTR_NUM_BARRIERS
	.align		4
        /*0150*/ 	.byte	0x02, 0x4c
        /*0152*/ 	.byte	0x01
	.zero		1


	//----- nvinfo : EIATTR_MERCURY_ISA_VERSION
	.align		4
        /*0154*/ 	.byte	0x03, 0x5f
        /*0156*/ 	.short	0x0101


	//----- nvinfo : EIATTR_EXIT_INSTR_OFFSETS
	.align		4
        /*0158*/ 	.byte	0x04, 0x1c
        /*015a*/ 	.short	(.L_851 - .L_850)


	//   ....[0]....
.L_850:
        /*015c*/ 	.word	0x00000330


	//   ....[1]....
        /*0160*/ 	.word	0x00000ed0


	//   ....[2]....
        /*0164*/ 	.word	0x0000c100


	//   ....[3]....
        /*0168*/ 	.word	0x0000c400


	//   ....[4]....
        /*016c*/ 	.word	0x0000c670


	//   ....[5]....
        /*0170*/ 	.word	0x0000c8e0


	//   ....[6]....
        /*0174*/ 	.word	0x0000ca40


	//   ....[7]....
        /*0178*/ 	.word	0x0000cad0


	//   ....[8]....
        /*017c*/ 	.word	0x0000cb10


	//----- nvinfo : EIATTR_CRS_STACK_SIZE
	.align		4
.L_851:
        /*0180*/ 	.byte	0x04, 0x1e
        /*0182*/ 	.short	(.L_853 - .L_852)
.L_852:
        /*0184*/ 	.word	0x00000000


	//----- nvinfo : EIATTR_CBANK_PARAM_SIZE
	.align		4
.L_853:
        /*0188*/ 	.byte	0x03, 0x19
        /*018a*/ 	.short	0x0074


	//----- nvinfo : EIATTR_PARAM_CBANK
	.align		4
        /*018c*/ 	.byte	0x04, 0x0a
        /*018e*/ 	.short	(.L_855 - .L_854)
	.align		4
.L_854:
        /*0190*/ 	.word	index@(.nv.constant0._Z23gemm_half_q_half_kernelILi4ELi14ELb1ELb1ELi64EEvPK6__halfPKjS4_S2_PS0_iiiiPKtS7_iiiiiibS2_i)
        /*0194*/ 	.short	0x0210
        /*0196*/ 	.short	0x0074


	//----- nvinfo : EIATTR_SW_WAR
	.align		4
.L_855:
        /*0198*/ 	.byte	0x04, 0x36
        /*019a*/ 	.short	(.L_857 - .L_856)
.L_856:
        /*019c*/ 	.word	0x00000008
.L_857:


//--------------------- .nv.info._Z23gemm_half_q_half_kernelILi4ELi4ELb1ELb1ELi64EEvPK6__halfPKjS4_S2_PS0_iiiiPKtS7_iiiiiibS2_i --------------------------
	.section	.nv.info._Z23gemm_half_q_half_kernelILi4ELi4ELb1ELb1ELi64EEvPK6__halfPKjS4_S2_PS0_iiiiPKtS7_iiiiiibS2_i,"",@"SHT_CUDA_INFO"
	.sectionflags	@""
	.align	4


	//----- nvinfo : EIATTR_CUDA_API_VERSION
	.align		4
        /*0000*/ 	.byte	0x04, 0x37
        /*0002*/ 	.short	(.L_859 - .L_858)
.L_858:
        /*0004*/ 	.word	0x00000082


	//----- nvinfo : EIATTR_KPARAM_INFO
	.align		4
.L_859:
        /*0008*/ 	.byte	0x04, 0x17
        /*000a*/ 	.short	(.L_861 - .L_860)
.L_860:
        /*000c*/ 	.word	0x00000000
        /*0010*/ 	.short	0x0013
        /*0012*/ 	.short	0x0070
        /*0014*/ 	.byte	0x00, 0xf0, 0x11, 0x00


	//----- nvinfo : EIATTR_KPARAM_INFO
	.align		4
.L_861:
        /*0018*/ 	.byte	0x04, 0x17
        /*001a*/ 	.short	(.L_863 - .L_862)
.L_862:
        /*001c*/ 	.word	0x00000000
        /*0020*/ 	.short	0x0012
        /*0022*/ 	.short	0x0068
        /*0024*/ 	.byte	0x00, 0xf0, 0x21, 0x00


	//----- nvinfo : EIATTR_KPARAM_INFO
	.align		4
.L_863:
        /*0028*/ 	.byte	0x04, 0x17
        /*002a*/ 	.short	(.L_865 - .L_864)
.L_864:
        /*002c*/ 	.word	0x00000000
        /*0030*/ 	.short	0x0011
        /*0032*/ 	.short	0x0060
        /*0034*/ 	.byte	0x00, 0xf0, 0x05, 0x00


	//----- nvinfo : EIATTR_KPARAM_INFO
	.align		4
.L_865:
        /*0038*/ 	.byte	0x04, 0x17
        /*003a*/ 	.short	(.L_867 - .L_866)
.L_866:
        /*003c*/ 	.word	0x00000000
        /*0040*/ 	.short	0x0010
        /*0042*/ 	.short	0x005c
        /*0044*/ 	.byte	0x00, 0xf0, 0x11, 0x00


	//----- nvinfo : EIATTR_KPARAM_INFO
	.align		4
.L_867:
        /*0048*/ 	.byte	0x04, 0x17
        /*004a*/ 	.short	(.L_869 - .L_868)
.L_868:
        /*004c*/ 	.word	0x00000000
        /*0050*/ 	.short	0x000f
        /*0052*/ 	.short	0x0058
        /*0054*/ 	.byte	0x00, 0xf0, 0x11, 0x00


	//----- nvinfo : EIATTR_KPARAM_INFO
	.align		4
.L_869:
        /*0058*/ 	.byte	0x04, 0x17
        /*005a*/ 	.short	(.L_871 - .L_870)
.L_870:
        /*005c*/ 	.word	0x00000000
        /*0060*/ 	.short	0x000e
        /*0062*/ 	.short	0x0054
        /*0064*/ 	.byte	0x00, 0xf0, 0x11, 0x00


	//----- nvinfo : EIATTR_KPARAM_INFO
	.align		4
.L_871:
        /*0068*/ 	.byte	0x04, 0x17
        /*006a*/ 	.short	(.L_873 - .L_872)
.L_872:
        /*006c*/ 	.word	0x00000000
        /*0070*/ 	.short	0x000d
        /*0072*/ 	.short	0x0050
        /*0074*/ 	.byte	0x00, 0xf0, 0x11, 0x00


	//----- nvinfo : EIATTR_KPARAM_INFO
	.align		4
.L_873:
        /*0078*/ 	.byte	0x04, 0x17
        /*007a*/ 	.short	(.L_875 - .L_874)
.L_874:
        /*007c*/ 	.word	0x00000000
        /*0080*/ 	.short	0x000c
        /*0082*/ 	.short	0x004c
        /*0084*/ 	.byte	0x00, 0xf0, 0x11, 0x00


	//----- nvinfo : EIATTR_KPARAM_INFO
	.align		4
.L_875:
        /*0088*/ 	.byte	0x04, 0x17
        /*008a*/ 	.short	(.L_877 - .L_876)
.L_876:
        /*008c*/ 	.word	0x00000000
        /*0090*/ 	.short	0x000b
        /*0092*/ 	.short	0x0048
        /*0094*/ 	.byte	0x00, 0xf0, 0x11, 0x00


	//----- nvinfo : EIATTR_KPARAM_INFO
	.align		4
.L_877:
        /*0098*/ 	.byte	0x04, 0x17
        /*009a*/ 	.short	(.L_879 - .L_878)
.L_878:
        /*009c*/ 	.word	0x00000000
        /*00a0*/ 	.short	0x000a
        /*00a2*/ 	.short	0x0040
        /*00a4*/ 	.byte	0x00, 0xf0, 0x21, 0x00


	//----- nvinfo : EIATTR_KPARAM_INFO
	.align		4
.L_879:
        /*00a8*/ 	.byte	0x04, 0x17
        /*00aa*/ 	.short	(.L_881 - .L_880)
.L_880:
        /*00ac*/ 	.word	0x00000000
        /*00b0*/ 	.short	0x0009
        /*00b2*/ 	.short	0x0038
        /*00b4*/ 	.byte	0x00, 0xf0, 0x21, 0x00


	//----- nvinfo : EIATTR_KPARAM_INFO
	.align		4
.L_881:
        /*00b8*/ 	.byte	0x04, 0x17
        /*00ba*/ 	.short	(.L_883 - .L_882)
.L_882:
        /*00bc*/ 	.word	0x00000000
        /*00c0*/ 	.short	0x0008
        /*00c2*/ 	.short	0x0034
        /*00c4*/ 	.byte	0x00, 0xf0, 0x11, 0x00


	//----- nvinfo : EIATTR_KPARAM_INFO
	.align		4
.L_883:
        /*00c8*/ 	.byte	0x04, 0x17
        /*00ca*/ 	.short	(.L_885 - .L_884)
.L_884:
        /*00cc*/ 	.word	0x00000000
        /*00d0*/ 	.short	0x0007
        /*00d2*/ 	.short	0x0030
        /*00d4*/ 	.byte	0x00, 0xf0, 0x11, 0x00


	//----- nvinfo : EIATTR_KPARAM_INFO
	.align		4
.L_885:
        /*00d8*/ 	.byte	0x04, 0x17
        /*00da*/ 	.short	(.L_887 - .L_886)
.L_886:
        /*00dc*/ 	.word	0x00000000
        /*00e0*/ 	.short	0x0006
        /*00e2*/ 	.short	0x002c
        /*00e4*/ 	.byte	0x00, 0xf0, 0x11, 0x00


	//----- nvinfo : EIATTR_KPARAM_INFO
	.align		4
.L_887:
        /*00e8*/ 	.byte	0x04, 0x17
        /*00ea*/ 	.short	(.L_889 - .L_888)
.L_888:
        /*00ec*/ 	.word	0x00000000
        /*00f0*/ 	.short	0x0005
        /*00f2*/ 	.short	0x0028
        /*00f4*/ 	.byte	0x00, 0xf0, 0x11, 0x00


	//----- nvinfo : EIATTR_KPARAM_INFO
	.align		4
.L_889:
        /*00f8*/ 	.byte	0x04, 0x17
        /*00fa*/ 	.short	(.L_891 - .L_890)
.L_890:
        /*00fc*/ 	.word	0x00000000
        /*0100*/ 	.short	0x0004
        /*0102*/ 	.short	0x0020
        /*0104*/ 	.byte	0x00, 0xf0, 0x21, 0x00


	//----- nvinfo : EIATTR_KPARAM_INFO
	.align		4
.L_891:
        /*0108*/ 	.byte	0x04, 0x17
        /*010a*/ 	.short	(.L_893 - .L_892)
.L_892:
        /*010c*/ 	.word	0x00000000
        /*0110*/ 	.short	0x0003
        /*0112*/ 	.short	0x0018
        /*0114*/ 	.byte	0x00, 0xf0, 0x21, 0x00


	//----- nvinfo : EIATTR_KPARAM_INFO
	.align		4
.L_893:
        /*0118*/ 	.byte	0x04, 0x17
        /*011a*/ 	.short	(.L_895 - .L_894)
.L_894:
        /*011c*/ 	.word	0x00000000
        /*0120*/ 	.short	0x0002
        /*0122*/ 	.short	0x0010
        /*0124*/ 	.byte	0x00, 0xf0, 0x21, 0x00


	//----- nvinfo : EIATTR_KPARAM_INFO
	.align		4
.L_895:
        /*0128*/ 	.byte	0x04, 0x17
        /*012a*/ 	.short	(.L_897 - .L_896)
.L_896:
        /*012c*/ 	.word	0x00000000
        /*0130*/ 	.short	0x0001
        /*0132*/ 	.short	0x0008
        /*0134*/ 	.byte	0x00, 0xf0, 0x21, 0x00


	//----- nvinfo : EIATTR_KPARAM_INFO
	.align		4
.L_897:
        /*0138*/ 	.byte	0x04, 0x17
        /*013a*/ 	.short	(.L_899 - .L_898)
.L_898:
        /*013c*/ 	.word	0x00000000
        /*0140*/ 	.short	0x0000
        /*0142*/ 	.short	0x0000
        /*0144*/ 	.byte	0x00, 0xf0, 0x21, 0x00


	//----- nvinfo : EIATTR_SPARSE_MMA_MASK
	.align		4
.L_899:
        /*0148*/ 	.byte	0x03, 0x50
        /*014a*/ 	.short	0x0000


	//----- nvinfo : EIATTR_MAXREG_COUNT
	.align		4
        /*014c*/ 	.byte	0x03, 0x1b
        /*014e*/ 	.short	0x00ff


	//----- nvinfo : EIATTR_NUM_BARRIERS
	.align		4
        /*0150*/ 	.byte	0x02, 0x4c
        /*0152*/ 	.byte	0x01
	.zero		1


	//----- nvinfo : EIATTR_MERCURY_ISA_VERSION
	.align		4
        /*0154*/ 	.byte	0x03, 0x5f
        /*0156*/ 	.short	0x0101


	//----- nvinfo : EIATTR_EXIT_INSTR_OFFSETS
	.align		4
        /*0158*/ 	.byte	0x04, 0x1c
        /*015a*/ 	.short	(.L_901 - .L_900)


	//   ....[0]....
.L_900:
        /*015c*/ 	.word	0x00000330


	//   ....[1]....
        /*0160*/ 	.word	0x00000a40


	//   ....[2]....
        /*0164*/ 	.word	0x000039e0


	//   ....[3]....
        /*0168*/ 	.word	0x00003cd0


	//   ....[4]....
        /*016c*/ 	.word	0x00003f40


	//   ....[5]....
        /*0170*/ 	.word	0x000041b0


	//   ....[6]....
        /*0174*/ 	.word	0x00004310


	//   ....[7]....
        /*0178*/ 	.word	0x000043b0


	//   ....[8]....
        /*017c*/ 	.word	0x000043f0


	//----- nvinfo : EIATTR_CRS_STACK_SIZE
	.align		4
.L_901:
        /*0180*/ 	.byte	0x04, 0x1e
        /*0182*/ 	.short	(.L_903 - .L_902)
.L_902:
        /*0184*/ 	.word	0x00000000


	//----- nvinfo : EIATTR_CBANK_PARAM_SIZE
	.align		4
.L_903:
        /*0188*/ 	.byte	0x03, 0x19
        /*018a*/ 	.short	0x0074


	//----- nvinfo : EIATTR_PARAM_CBANK
	.align		4
        /*018c*/ 	.byte	0x04, 0x0a
        /*018e*/ 	.short	(.L_905 - .L_904)
	.align		4
.L_904:
        /*0190*/ 	.word	index@(.nv.constant0._Z23gemm_half_q_half_kernelILi4ELi4ELb1ELb1ELi64EEvPK6__halfPKjS4_S2_PS0_iiiiPKtS7_iiiiiibS2_i)
        /*0194*/ 	.short	0x0210
        /*0196*/ 	.short	0x0074


	//----- nvinfo : EIATTR_SW_WAR
	.align		4
.L_905:
        /*0198*/ 	.byte	0x04, 0x36
        /*019a*/ 	.short	(.L_907 - .L_906)
.L_906:
        /*019c*/ 	.word	0x00000008
.L_907:


//--------------------- .nv.info._Z23gemm_half_q_half_kernelILi4ELi6ELb1ELb1ELi64EEvPK6__halfPKjS4_S2_PS0_iiiiPKtS7_iiiiiibS2_i --------------------------
	.section	.nv.info._Z23gemm_half_q_half_kernelILi4ELi6ELb1ELb1ELi64EEvPK6__halfPKjS4_S2_PS0_iiiiPKtS7_iiiiiibS2_i,"",@"SHT_CUDA_INFO"
	.sectionflags	@""
	.align	4


	//----- nvinfo : EIATTR_CUDA_API_VERSION
	.align		4
        /*0000*/ 	.byte	0x04, 0x37
        /*0002*/ 	.short	(.L_909 - .L_908)
.L_908:
        /*0004*/ 	.word	0x00000082


	//----- nvinfo : EIATTR_KPARAM_INFO
	.align		4
.L_909:
        /*0008*/ 	.byte	0x04, 0x17
        /*000a*/ 	.short	(.L_911 - .L_910)
.L_910:
        /*000c*/ 	.word	0x00000000
        /*0010*/ 	.short	0x0013
        /*0012*/ 	.short	0x0070
        /*0014*/ 	.byte	0x00, 0xf0, 0x11, 0x00


	//----- nvinfo : EIATTR_KPARAM_INFO
	.align		4
.L_911:
        /*0018*/ 	.byte	0x04, 0x17
        /*001a*/ 	.short	(.L_913 - .L_912)
.L_912:
        /*001c*/ 	.word	0x00000000
        /*0020*/ 	.short	0x0012
        /*0022*/ 	.short	0x0068
        /*0024*/ 	.byte	0x00, 0xf0, 0x21, 0x00


	//----- nvinfo : EIATTR_KPARAM_INFO
	.align		4
.L_913:
        /*0028*/ 	.byte	0x04, 0x17
        /*002a*/ 	.short	(.L_915 - .L_914)
.L_914:
        /*002c*/ 	.word	0x00000000
        /*0030*/ 	.short	0x0011
        /*0032*/ 	.short	0x0060
        /*0034*/ 	.byte	0x00, 0xf0, 0x05, 0x00


	//----- nvinfo : EIATTR_KPARAM_INFO
	.align		4
.L_915:
        /*0038*/ 	.byte	0x04, 0x17
        /*003a*/ 	.short	(.L_917 - .L_916)
.L_916:
        /*003c*/ 	.word	0x00000000
        /*0040*/ 	.short	0x0010
        /*0042*/ 	.short	0x005c
        /*0044*/ 	.byte	0x00, 0xf0, 0x11, 0x00


	//----- nvinfo : EIATTR_KPARAM_INFO
	.align		4
.L_917:
        /*0048*/ 	.byte	0x04, 0x17
        /*004a*/ 	.short	(.L_919 - .L_918)
.L_918:
        /*004c*/ 	.word	0x00000000
        /*0050*/ 	.short	0x000f
        /*0052*/ 	.short	0x0058
        /*0054*/ 	.byte	0x00, 0xf0, 0x11, 0x00


	//----- nvinfo : EIATTR_KPARAM_INFO
	.align		4
.L_919:
        /*0058*/ 	.byte	0x04, 0x17
        /*005a*/ 	.short	(.L_921 - .L_920)
.L_920:
        /*005c*/ 	.word	0x00000000
        /*0060*/ 	.short	0x000e
        /*0062*/ 	.short	0x0054
        /*0064*/ 	.byte	0x00, 0xf0, 0x11, 0x00


	//----- nvinfo : EIATTR_KPARAM_INFO
	.align		4
.L_921:
        /*0068*/ 	.byte	0x04, 0x17
        /*006a*/ 	.short	(.L_923 - .L_922)
.L_922:
        /*006c*/ 	.word	0x00000000
        /*0070*/ 	.short	0x000d
        /*0072*/ 	.short	0x0050
        /*0074*/ 	.byte	0x00, 0xf0, 0x11, 0x00


	//----- nvinfo : EIATTR_KPARAM_INFO
	.align		4
.L_923:
        /*0078*/ 	.byte	0x04, 0x17
        /*007a*/ 	.short	(.L_925 - .L_924)
.L_924:
        /*007c*/ 	.word	0x00000000
        /*0080*/ 	.short	0x000c
        /*0082*/ 	.short	0x004c
        /*0084*/ 	.byte	0x00, 0xf0, 0x11, 0x00


	//----- nvinfo : EIATTR_KPARAM_INFO
	.align		4
.L_925:
        /*0088*/ 	.byte	0x04, 0x17
        /*008a*/ 	.short	(.L_927 - .L_926)
.L_926:
        /*008c*/ 	.word	0x00000000
        /*0090*/ 	.short	0x000b
        /*0092*/ 	.short	0x0048
        /*0094*/ 	.byte	0x00, 0xf0, 0x11, 0x00


	//----- nvinfo : EIATTR_KPARAM_INFO
	.align		4
.L_927:
        /*0098*/ 	.byte	0x04, 0x17
        /*009a*/ 	.short	(.L_929 - .L_928)
.L_928:
        /*009c*/ 	.word	0x00000000
        /*00a0*/ 	.short	0x000a
        /*00a2*/ 	.short	0x0040
        /*00a4*/ 	.byte	0x00, 0xf0, 0x21, 0x00


	//----- nvinfo : EIATTR_KPARAM_INFO
	.align		4
.L_929:
        /*00a8*/ 	.byte	0x04, 0x17
        /*00aa*/ 	.short	(.L_931 - .L_930)
.L_930:
        /*00ac*/ 	.word	0x00000000
        /*00b0*/ 	.short	0x0009
        /*00b2*/ 	.short	0x0038
        /*00b4*/ 	.byte	0x00, 0xf0, 0x21, 0x00


	//----- nvinfo : EIATTR_KPARAM_INFO
	.align		4
.L_931:
        /*00b8*/ 	.byte	0x04, 0x17
        /*00ba*/ 	.short	(.L_933 - .L_932)
.L_932:
        /*00bc*/ 	.word	0x00000000
        /*00c0*/ 	.short	0x0008
        /*00c2*/ 	.short	0x0034
        /*00c4*/ 	.byte	0x00, 0xf0, 0x11, 0x00


	//----- nvinfo : EIATTR_KPARAM_INFO
	.align		4
.L_933:
        /*00c8*/ 	.byte	0x04, 0x17
        /*00ca*/ 	.short	(.L_935 - .L_934)
.L_934:
        /*00cc*/ 	.word	0x00000000
        /*00d0*/ 	.short	0x0007
        /*00d2*/ 	.short	0x0030
        /*00d4*/ 	.byte	0x00, 0xf0, 0x11, 0x00


	//----- nvinfo : EIATTR_KPARAM_INFO
	.align		4
.L_935:
        /*00d8*/ 	.byte	0x04, 0x17
        /*00da*/ 	.short	(.L_937 - .L_936)
.L_936:
        /*00dc*/ 	.word	0x00000000
        /*00e0*/ 	.short	0x0006
        /*00e2*/ 	.short	0x002c
        /*00e4*/ 	.byte	0x00, 0xf0, 0x11, 0x00


	//----- nvinfo : EIATTR_KPARAM_INFO
	.align		4
.L_937:
        /*00e8*/ 	.byte	0x04, 0x17
        /*00ea*/ 	.short	(.L_939 - .L_938)
.L_938:
        /*00ec*/ 	.word	0x00000000
        /*00f0*/ 	.short	0x0005
        /*00f2*/ 	.short	0x0028
        /*00f4*/ 	.byte	0x00, 0xf0, 0x11, 0x00


	//----- nvinfo : EIATTR_KPARAM_INFO
	.align		4
.L_939:
        /*00f8*/ 	.byte	0x04, 0x17
        /*00fa*/ 	.short	(.L_941 - .L_940)
.L_940:
        /*00fc*/ 	.word	0x00000000
        /*0100*/ 	.short	0x0004
        /*0102*/ 	.short	0x0020
        /*0104*/ 	.byte	0x00, 0xf0, 0x21, 0x00


	//----- nvinfo : EIATTR_KPARAM_INFO
	.align		4
.L_941:
        /*0108*/ 	.byte	0x04, 0x17
        /*010a*/ 	.short	(.L_943 - .L_942)
.L_942:
        /*010c*/ 	.word	0x00000000
        /*0110*/ 	.short	0x0003
        /*0112*/ 	.short	0x0018
        /*0114*/ 	.byte	0x00, 0xf0, 0x21, 0x00


	//----- nvinfo : EIATTR_KPARAM_INFO
	.align		4
.L_943:
        /*0118*/ 	.byte	0x04, 0x17
        /*011a*/ 	.short	(.L_945 - .L_944)
.L_944:
        /*011c*/ 	.word	0x00000000
        /*0120*/ 	.short	0x0002
        /*0122*/ 	.short	0x0010
        /*0124*/ 	.byte	0x00, 0xf0, 0x21, 0x00


	//----- nvinfo : EIATTR_KPARAM_INFO
	.align		4
.L_945:
        /*0128*/ 	.byte	0x04, 0x17
        /*012a*/ 	.short	(.L_947 - .L_946)
.L_946:
        /*012c*/ 	.word	0x00000000
        /*0130*/ 	.short	0x0001
        /*0132*/ 	.short	0x0008
        /*0134*/ 	.byte	0x00, 0xf0, 0x21, 0x00


	//----- nvinfo : EIATTR_KPARAM_INFO
	.align		4
.L_947:
        /*0138*/ 	.byte	0x04, 0x17
        /*013a*/ 	.short	(.L_949 - .L_948)
.L_948:
        /*013c*/ 	.word	0x00000000
        /*0140*/ 	.short	0x0000
        /*0142*/ 	.short	0x0000
        /*0144*/ 	.byte	0x00, 0xf0, 0x21, 0x00


	//----- nvinfo : EIATTR_SPARSE_MMA_MASK
	.align		4
.L_949:
        /*0148*/ 	.byte	0x03, 0x50
        /*014a*/ 	.short	0x0000


	//----- nvinfo : EIATTR_MAXREG_COUNT
	.align		4
        /*014c*/ 	.byte	0x03, 0x1b
        /*014e*/ 	.short	0x00ff


	//----- nvinfo : EIATTR_NUM_BARRIERS
	.align		4
        /*0150*/ 	.byte	0x02, 0x4c
        /*0152*/ 	.byte	0x01
	.zero		1


	//----- nvinfo : EIATTR_MERCURY_ISA_VERSION
	.align		4
        /*0154*/ 	.byte	0x03, 0x5f
        /*0156*/ 	.short	0x0101


	//----- nvinfo : EIATTR_EXIT_INSTR_OFFSETS
	.align		4
        /*0158*/ 	.byte	0x04, 0x1c
        /*015a*/ 	.short	(.L_951 - .L_950)


	//   ....[0]....
.L_950:
        /*015c*/ 	.word	0x00000330


	//   ....[1]....
        /*0160*/ 	.word	0x00000a40


	//   ....[2]....
        /*0164*/ 	.word	0x00004e50


	//   ....[3]....
        /*0168*/ 	.word	0x00005150


	//   ....[4]....
        /*016c*/ 	.word	0x000053c0


	//   ....[5]....
        /*0170*/ 	.word	0x00005630


	//   ....[6]....
        /*0174*/ 	.word	0x00005790


	//   ....[7]....
        /*0178*/ 	.word	0x00005820


	//   ....[8]....
        /*017c*/ 	.word	0x00005860


	//----- nvinfo : EIATTR_CRS_STACK_SIZE
	.align		4
.L_951:
        /*0180*/ 	.byte	0x04, 0x1e
        /*0182*/ 	.short	(.L_953 - .L_952)
.L_952:
        /*0184*/ 	.word	0x00000000


	//----- nvinfo : EIATTR_CBANK_PARAM_SIZE
	.align		4
.L_953:
        /*0188*/ 	.byte	0x03, 0x19
        /*018a*/ 	.short	0x0074


	//----- nvinfo : EIATTR_PARAM_CBANK
	.align		4
        /*018c*/ 	.byte	0x04, 0x0a
        /*018e*/ 	.short	(.L_955 - .L_954)
	.align		4
.L_954:
        /*0190*/ 	.word	index@(.nv.constant0._Z23gemm_half_q_half_kernelILi4ELi6ELb1ELb1ELi64EEvPK6__halfPKjS4_S2_PS0_iiiiPKtS7_iiiiiibS2_i)
        /*0194*/ 	.short	0x0210
        /*0196*/ 	.short	0x0074


	//----- nvinfo : EIATTR_SW_WAR
	.align		4
.L_955:
        /*0198*/ 	.byte	0x04, 0x36
        /*019a*/ 	.short	(.L_957 - .L_956)
.L_956:
        /*019c*/ 	.word	0x00000008
.L_957:


//--------------------- .nv.info._Z23gemm_half_q_half_kernelILi4ELi2ELb1ELb1ELi64EEvPK6__halfPKjS4_S2_PS0_iiiiPKtS7_iiiiiibS2_i --------------------------
	.section	.nv.info._Z23gemm_half_q_half_kernelILi4ELi2ELb1ELb1ELi64EEvPK6__halfPKjS4_S2_PS0_iiiiPKtS7_iiiiiibS2_i,"",@"SHT_CUDA_INFO"
	.sectionflags	@""
	.align	4


	//----- nvinfo : EIATTR_CUDA_API_VERSION
	.align		4
        /*0000*/ 	.byte	0x04, 0x37
        /*0002*/ 	.short	(.L_959 - .L_958)
.L_958:
        /*0004*/ 	.word	0x00000082


	//----- nvinfo : EIATTR_KPARAM_INFO
	.align		4
.L_959:
        /*0008*/ 	.byte	0x04, 0x17
        /*000a*/ 	.short	(.L_961 - .L_960)
.L_960:
        /*000c*/ 	.word	0x00000000
        /*0010*/ 	.short	0x0013
        /*0012*/ 	.short	0x0070
        /*0014*/ 	.byte	0x00, 0xf0, 0x11, 0x00


	//----- nvinfo : EIATTR_KPARAM_INFO
	.align		4
.L_961:
        /*0018*/ 	.byte	0x04, 0x17
        /*001a*/ 	.short	(.L_963 - .L_962)
.L_962:
        /*001c*/ 	.word	0x00000000
        /*0020*/ 	.short	0x0012
        /*0022*/ 	.short	0x0068
        /*0024*/ 	.byte	0x00, 0xf0, 0x21, 0x00


	//----- nvinfo : EIATTR_KPARAM_INFO
	.align		4
.L_963:
        /*0028*/ 	.byte	0x04, 0x17
        /*002a*/ 	.short	(.L_965 - .L_964)
.L_964:
        /*002c*/ 	.word	0x00000000
        /*0030*/ 	.short	0x0011
        /*0032*/ 	.short	0x0060
        /*0034*/ 	.byte	0x00, 0xf0, 0x05, 0x00


	//----- nvinfo : EIATTR_KPARAM_INFO
	.align		4
.L_965:
        /*0038*/ 	.byte	0x04, 0x17
        /*003a*/ 	.short	(.L_967 - .L_966)
.L_966:
        /*003c*/ 	.word	0x00000000
        /*0040*/ 	.short	0x0010
        /*0042*/ 	.short	0x005c
        /*0044*/ 	.byte	0x00, 0xf0, 0x11, 0x00


	//----- nvinfo : EIATTR_KPARAM_INFO
	.align		4
.L_967:
        /*0048*/ 	.byte	0x04, 0x17
        /*004a*/ 	.short	(.L_969 - .L_968)
.L_968:
        /*004c*/ 	.word	0x00000000
        /*0050*/ 	.short	0x000f
        /*0052*/ 	.short	0x0058
        /*0054*/ 	.byte	0x00, 0xf0, 0x11, 0x00


	//----- nvinfo : EIATTR_KPARAM_INFO
	.align		4
.L_969:
        /*0058*/ 	.byte	0x04, 0x17
        /*005a*/ 	.short	(.L_971 - .L_970)
.L_970:
        /*005c*/ 	.word	0x00000000
        /*0060*/ 	.short	0x000e
        /*0062*/ 	.short	0x0054
        /*0064*/ 	.byte	0x00, 0xf0, 0x11, 0x00


	//----- nvinfo : EIATTR_KPARAM_INFO
	.align		4
.L_971:
        /*0068*/ 	.byte	0x04, 0x17
        /*006a*/ 	.short	(.L_973 - .L_972)
.L_972:
        /*006c*/ 	.word	0x00000000
        /*0070*/ 	.short	0x000d
        /*0072*/ 	.short	0x0050
        /*0074*/ 	.byte	0x00, 0xf0, 0x11, 0x00


	//----- nvinfo : EIATTR_KPARAM_INFO
	.align		4
.L_973:
        /*0078*/ 	.byte	0x04, 0x17
        /*007a*/ 	.short	(.L_975 - .L_974)
.L_974:
        /*007c*/ 	.word	0x00000000
        /*0080*/ 	.short	0x000c
        /*0082*/ 	.short	0x004c
        /*0084*/ 	.byte	0x00, 0xf0, 0x11, 0x00


	//----- nvinfo : EIATTR_KPARAM_INFO
	.align		4
.L_975:
        /*0088*/ 	.byte	0x04, 0x17
        /*008a*/ 	.short	(.L_977 - .L_976)
.L_976:
        /*008c*/ 	.word	0x00000000
        /*0090*/ 	.short	0x000b
        /*0092*/ 	.short	0x0048
        /*0094*/ 	.byte	0x00, 0xf0, 0x11, 0x00


	//----- nvinfo : EIATTR_KPARAM_INFO
	.align		4
.L_977:
        /*0098*/ 	.byte	0x04, 0x17
        /*009a*/ 	.short	(.L_979 - .L_978)
.L_978:
        /*009c*/ 	.word	0x00000000
        /*00a0*/ 	.short	0x000a
        /*00a2*/ 	.short	0x0040
        /*00a4*/ 	.byte	0x00, 0xf0, 0x21, 0x00


	//----- nvinfo : EIATTR_KPARAM_INFO
	.align		4
.L_979:
        /*00a8*/ 	.byte	0x04, 0x17
        /*00aa*/ 	.short	(.L_981 - .L_980)
.L_980:
        /*00ac*/ 	.word	0x00000000
        /*00b0*/ 	.short	0x0009
        /*00b2*/ 	.short	0x0038
        /*00b4*/ 	.byte	0x00, 0xf0, 0x21, 0x00


	//----- nvinfo : EIATTR_KPARAM_INFO
	.align		4
.L_981:
        /*00b8*/ 	.byte	0x04, 0x17
        /*00ba*/ 	.short	(.L_983 - .L_982)
.L_982:
        /*00bc*/ 	.word	0x00000000
        /*00c0*/ 	.short	0x0008
        /*00c2*/ 	.short	0x0034
        /*00c4*/ 	.byte	0x00, 0xf0, 0x11, 0x00


	//----- nvinfo : EIATTR_KPARAM_INFO
	.align		4
.L_983:
        /*00c8*/ 	.byte	0x04, 0x17
        /*00ca*/ 	.short	(.L_985 - .L_984)
.L_984:
        /*00cc*/ 	.word	0x00000000
        /*00d0*/ 	.short	0x0007
        /*00d2*/ 	.short	0x0030
        /*00d4*/ 	.byte	0x00, 0xf0, 0x11, 0x00


	//----- nvinfo : EIATTR_KPARAM_INFO
	.align		4
.L_985:
        /*00d8*/ 	.byte	0x04, 0x17
        /*00da*/ 	.short	(.L_987 - .L_986)
.L_986:
        /*00dc*/ 	.word	0x00000000
        /*00e0*/ 	.short	0x0006
        /*00e2*/ 	.short	0x002c
        /*00e4*/ 	.byte	0x00, 0xf0, 0x11, 0x00


	//----- nvinfo : EIATTR_KPARAM_INFO
	.align		4
.L_987:
        /*00e8*/ 	.byte	0x04, 0x17
        /*00ea*/ 	.short	(.L_989 - .L_988)
.L_988:
        /*00ec*/ 	.word	0x00000000
        /*00f0*/ 	.short	0x0005
        /*00f2*/ 	.short	0x0028
        /*00f4*/ 	.byte	0x00, 0xf0, 0x11, 0x00


	//----- nvinfo : EIATTR_KPARAM_INFO
	.align		4
.L_989:
        /*00f8*/ 	.byte	0x04, 0x17
        /*00fa*/ 	.short	(.L_991 - .L_990)
.L_990:
        /*00fc*/ 	.word	0x00000000
        /*0100*/ 	.short	0x0004
        /*0102*/ 	.short	0x0020
        /*0104*/ 	.byte	0x00, 0xf0, 0x21, 0x00


	//----- nvinfo : EIATTR_KPARAM_INFO
	.align		4
.L_991:
        /*0108*/ 	.byte	0x04, 0x17
        /*010a*/ 	.short	(.L_993 - .L_992)
.L_992:
        /*010c*/ 	.word	0x00000000
        /*0110*/ 	.short	0x0003
        /*0112*/ 	.short	0x0018
        /*0114*/ 	.byte	0x00, 0xf0, 0x21, 0x00


	//----- nvinfo : EIATTR_KPARAM_INFO
	.align		4
.L_993:
        /*0118*/ 	.byte	0x04, 0x17
        /*011a*/ 	.short	(.L_995 - .L_994)
.L_994:
        /*011c*/ 	.word	0x00000000
        /*0120*/ 	.short	0x0002
        /*0122*/ 	.short	0x0010
        /*0124*/ 	.byte	0x00, 0xf0, 0x21, 0x00


	//----- nvinfo : EIATTR_KPARAM_INFO
	.align		4
.L_995:
        /*0128*/ 	.byte	0x04, 0x17
        /*012a*/ 	.short	(.L_997 - .L_996)
.L_996:
        /*012c*/ 	.word	0x00000000
        /*0130*/ 	.short	0x0001
        /*0132*/ 	.short	0x0008
        /*0134*/ 	.byte	0x00, 0xf0, 0x21, 0x00


	//----- nvinfo : EIATTR_KPARAM_INFO
	.align		4
.L_997:
        /*0138*/ 	.byte	0x04, 0x17
        /*013a*/ 	.short	(.L_999 - .L_998)
.L_998:
        /*013c*/ 	.word	0x00000000
        /*0140*/ 	.short	0x0000
        /*0142*/ 	.short	0x0000
        /*0144*/ 	.byte	0x00, 0xf0, 0x21, 0x00


	//----- nvinfo : EIATTR_SPARSE_MMA_MASK
	.align		4
.L_999:
        /*0148*/ 	.byte	0x03, 0x50
        /*014a*/ 	.short	0x0000


	//----- nvinfo : EIATTR_MAXREG_COUNT
	.align		4
        /*014c*/ 	.byte	0x03, 0x1b
        /*014e*/ 	.short	0x00ff


	//----- nvinfo : EIATTR_NUM_BARRIERS
	.align		4
        /*0150*/ 	.byte	0x02, 0x4c
        /*0152*/ 	.byte	0x01
	.zero		1


	//----- nvinfo : EIATTR_MERCURY_ISA_VERSION
	.align		4
        /*0154*/ 	.byte	0x03, 0x5f
        /*0156*/ 	.short	0x0101


	//----- nvinfo : EIATTR_EXIT_INSTR_OFFSETS
	.align		4
        /*0158*/ 	.byte	0x04, 0x1c
        /*015a*/ 	.short	(.L_1001 - .L_1000)


	//   ....[0]....
.L_1000:
        /*015c*/ 	.word	0x00000330


	//   ....[1]....
        /*0160*/ 	.word	0x00000a30


	//   ....[2]....
        /*0164*/ 	.word	0x00002980


	//   ....[3]....
        /*0168*/ 	.word	0x00002c80


	//   ....[4]....
        /*016c*/ 	.word	0x00002ef0


	//   ....[5]....
        /*0170*/ 	.word	0x00003160


	//   ....[6]....
        /*0174*/ 	.word	0x000032c0


	//   ....[7]....
        /*0178*/ 	.word	0x00003350


	//   ....[8]....
        /*017c*/ 	.word	0x00003390


	//----- nvinfo : EIATTR_CRS_STACK_SIZE
	.align		4
.L_1001:
        /*0180*/ 	.byte	0x04, 0x1e
        /*0182*/ 	.short	(.L_1003 - .L_1002)
.L_1002:
        /*0184*/ 	.word	0x00000000


	//----- nvinfo : EIATTR_CBANK_PARAM_SIZE
	.align		4
.L_1003:
        /*0188*/ 	.byte	0x03, 0x19
        /*018a*/ 	.short	0x0074


	//----- nvinfo : EIATTR_PARAM_CBANK
	.align		4
        /*018c*/ 	.byte	0x04, 0x0a
        /*018e*/ 	.short	(.L_1005 - .L_1004)
	.align		4
.L_1004:
        /*0190*/ 	.word	index@(.nv.constant0._Z23gemm_half_q_half_kernelILi4ELi2ELb1ELb1ELi64EEvPK6__halfPKjS4_S2_PS0_iiiiPKtS7_iiiiiibS2_i)
        /*0194*/ 	.short	0x0210
        /*0196*/ 	.short	0x0074


	//----- nvinfo : EIATTR_SW_WAR
	.align		4
.L_1005:
        /*0198*/ 	.byte	0x04, 0x36
        /*019a*/ 	.short	(.L_1007 - .L_1006)
.L_1006:
        /*019c*/ 	.word	0x00000008
.L_1007:


//--------------------- .nv.info._Z23gemm_half_q_half_kernelILi4ELi32ELb1ELb1ELi32EEvPK6__halfPKjS4_S2_PS0_iiiiPKtS7_iiiiiibS2_i --------------------------
	.section	.nv.info._Z23gemm_half_q_half_kernelILi4ELi32ELb1ELb1ELi32EEvPK6__halfPKjS4_S2_PS0_iiiiPKtS7_iiiiiibS2_i,"",@"SHT_CUDA_INFO"
	.sectionflags	@""
	.align	4


	//----- nvinfo : EIATTR_CUDA_API_VERSION
	.align		4
        /*0000*/ 	.byte	0x04, 0x37
        /*0002*/ 	.short	(.L_1009 - .L_1008)
.L_1008:
        /*0004*/ 	.word	0x00000082


	//----- nvinfo : EIATTR_KPARAM_INFO
	.align		4
.L_1009:
        /*0008*/ 	.byte	0x04, 0x17
        /*000a*/ 	.short	(.L_1011 - .L_1010)
.L_1010:
        /*000c*/ 	.word	0x00000000
        /*0010*/ 	.short	0x0013
        /*0012*/ 	.short	0x0070
        /*0014*/ 	.byte	0x00, 0xf0, 0x11, 0x00


	//----- nvinfo : EIATTR_KPARAM_INFO
	.align		4
.L_1011:
        /*0018*/ 	.byte	0x04, 0x17
        /*001a*/ 	.short	(.L_1013 - .L_1012)
.L_1012:
        /*001c*/ 	.word	0x00000000
        /*0020*/ 	.short	0x0012
        /*0022*/ 	.short	0x0068
        /*0024*/ 	.byte	0x00, 0xf0, 0x21, 0x00


	//----- nvinfo : EIATTR_KPARAM_INFO
	.align		4
.L_1013:
        /*0028*/ 	.byte	0x04, 0x17
        /*002a*/ 	.short	(.L_1015 - .L_1014)
.L_1014:
        /*002c*/ 	.word	0x00000000
        /*0030*/ 	.short	0x0011
        /*0032*/ 	.short	0x0060
        /*0034*/ 	.byte	0x00, 0xf0, 0x05, 0x00


	//----- nvinfo : EIATTR_KPARAM_INFO
	.align		4
.L_1015:
        /*0038*/ 	.byte	0x04, 0x17
        /*003a*/ 	.short	(.L_1017 - .L_1016)
.L_1016:
        /*003c*/ 	.word	0x00000000
        /*0040*/ 	.short	0x0010
        /*0042*/ 	.short	0x005c
        /*0044*/ 	.byte	0x00, 0xf0, 0x11, 0x00


	//----- nvinfo : EIATTR_KPARAM_INFO
	.align		4
.L_1017:
        /*0048*/ 	.byte	0x04, 0x17
        /*004a*/ 	.short	(.L_1019 - .L_1018)
.L_1018:
        /*004c*/ 	.word	0x00000000
        /*0050*/ 	.short	0x000f
        /*0052*/ 	.short	0x0058
        /*0054*/ 	.byte	0x00, 0xf0, 0x11, 0x00


	//----- nvinfo : EIATTR_KPARAM_INFO
	.align		4
.L_1019:
        /*0058*/ 	.byte	0x04, 0x17
        /*005a*/ 	.short	(.L_1021 - .L_1020)
.L_1020:
        /*005c*/ 	.word	0x00000000
        /*0060*/ 	.short	0x000e
        /*0062*/ 	.short	0x0054
        /*0064*/ 	.byte	0x00, 0xf0, 0x11, 0x00


	//----- nvinfo : EIATTR_KPARAM_INFO
	.align		4
.L_1021:
        /*0068*/ 	.byte	0x04, 0x17
        /*006a*/ 	.short	(.L_1023 - .L_1022)
.L_1022:
        /*006c*/ 	.word	0x00000000
        /*0070*/ 	.short	0x000d
        /*0072*/ 	.short	0x0050
        /*0074*/ 	.byte	0x00, 0xf0, 0x11, 0x00


	//----- nvinfo : EIATTR_KPARAM_INFO
	.align		4
.L_1023:
        /*0078*/ 	.byte	0x04, 0x17
        /*007a*/ 	.short	(.L_1025 - .L_1024)
.L_1024:
        /*007c*/ 	.word	0x00000000
        /*0080*/ 	.short	0x000c
        /*0082*/ 	.short	0x004c
        /*0084*/ 	.byte	0x00, 0xf0, 0x11, 0x00


	//----- nvinfo : EIATTR_KPARAM_INFO
	.align		4
.L_1025:
        /*0088*/ 	.byte	0x04, 0x17
        /*008a*/ 	.short	(.L_1027 - .L_1026)
.L_1026:
        /*008c*/ 	.word	0x00000000
        /*0090*/ 	.short	0x000b
        /*0092*/ 	.short	0x0048
        /*0094*/ 	.byte	0x00, 0xf0, 0x11, 0x00


	//----- nvinfo : EIATTR_KPARAM_INFO
	.align		4
.L_1027:
        /*0098*/ 	.byte	0x04, 0x17
        /*009a*/ 	.short	(.L_1029 - .L_1028)
.L_1028:
        /*009c*/ 	.word	0x00000000
        /*00a0*/ 	.short	0x000a
        /*00a2*/ 	.short	0x0040
        /*00a4*/ 	.byte	0x00, 0xf0, 0x21, 0x00


	//----- nvinfo : EIATTR_KPARAM_INFO
	.align		4
.L_1029:
        /*00a8*/ 	.byte	0x04, 0x17
        /*00aa*/ 	.short	(.L_1031 - .L_1030)
.L_1030:
        /*00ac*/ 	.word	0x00000000
        /*00b0*/ 	.short	0x0009
        /*00b2*/ 	.short	0x0038
        /*00b4*/ 	.byte	0x00, 0xf0, 0x21, 0x00


	//----- nvinfo : EIATTR_KPARAM_INFO
	.align		4
.L_1031:
        /*00b8*/ 	.byte	0x04, 0x17
        /*00ba*/ 	.short	(.L_1033 - .L_1032)
.L_1032:
        /*00bc*/ 	.word	0x00000000
        /*00c0*/ 	.short	0x0008
        /*00c2*/ 	.short	0x0034
        /*00c4*/ 	.byte	0x00, 0xf0, 0x11, 0x00


	//----- nvinfo : EIATTR_KPARAM_INFO
	.align		4
.L_1033:
        /*00c8*/ 	.byte	0x04, 0x17
        /*00ca*/ 	.short	(.L_1035 - .L_1034)
.L_1034:
        /*00cc*/ 	.word	0x00000000
        /*00d0*/ 	.short	0x0007
        /*00d2*/ 	.short	0x0030
        /*00d4*/ 	.byte	0x00, 0xf0, 0x11, 0x00


	//----- nvinfo : EIATTR_KPARAM_INFO
	.align		4
.L_1035:
        /*00d8*/ 	.byte	0x04, 0x17
        /*00da*/ 	.short	(.L_1037 - .L_1036)
.L_1036:
        /*00dc*/ 	.word	0x00000000
        /*00e0*/ 	.short	0x0006
        /*00e2*/ 	.short	0x002c
        /*00e4*/ 	.byte	0x00, 0xf0, 0x11, 0x00


	//----- nvinfo : EIATTR_KPARAM_INFO
	.align		4
.L_1037:
        /*00e8*/ 	.byte	0x04, 0x17
        /*00ea*/ 	.short	(.L_1039 - .L_1038)
.L_1038:
        /*00ec*/ 	.word	0x00000000
        /*00f0*/ 	.short	0x0005
        /*00f2*/ 	.short	0x0028
        /*00f4*/ 	.byte	0x00, 0xf0, 0x11, 0x00


	//----- nvinfo : EIATTR_KPARAM_INFO
	.align		4
.L_1039:
        /*00f8*/ 	.byte	0x04, 0x17
        /*00fa*/ 	.short	(.L_1041 - .L_1040)
.L_1040:
        /*00fc*/ 	.word	0x00000000
        /*0100*/ 	.short	0x0004
        /*0102*/ 	.short	0x0020
        /*0104*/ 	.byte	0x00, 0xf0, 0x21, 0x00


	//----- nvinfo : EIATTR_KPARAM_INFO
	.align		4
.L_1041:
        /*0108*/ 	.byte	0x04, 0x17
        /*010a*/ 	.short	(.L_1043 - .L_1042)
.L_1042:
        /*010c*/ 	.word	0x00000000
        /*0110*/ 	.short	0x0003
        /*0112*/ 	.short	0x0018
        /*0114*/ 	.byte	0x00, 0xf0, 0x21, 0x00


	//----- nvinfo : EIATTR_KPARAM_INFO
	.align		4
.L_1043:
        /*0118*/ 	.byte	0x04, 0x17
        /*011a*/ 	.short	(.L_1045 - .L_1044)
.L_1044:
        /*011c*/ 	.word	0x00000000
        /*0120*/ 	.short	0x0002
        /*0122*/ 	.short	0x0010
        /*0124*/ 	.byte	0x00, 0xf0, 0x21, 0x00


	//----- nvinfo : EIATTR_KPARAM_INFO
	.align		4
.L_1045:
        /*0128*/ 	.byte	0x04, 0x17
        /*012a*/ 	.short	(.L_1047 - .L_1046)
.L_1046:
        /*012c*/ 	.word	0x00000000
        /*0130*/ 	.short	0x0001
        /*0132*/ 	.short	0x0008
        /*0134*/ 	.byte	0x00, 0xf0, 0x21, 0x00


	//----- nvinfo : EIATTR_KPARAM_INFO
	.align		4
.L_1047:
        /*0138*/ 	.byte	0x04, 0x17
        /*013a*/ 	.short	(.L_1049 - .L_1048)
.L_1048:
        /*013c*/ 	.word	0x00000000
        /*0140*/ 	.short	0x0000
        /*0142*/ 	.short	0x0000
        /*0144*/ 	.byte	0x00, 0xf0, 0x21, 0x00


	//----- nvinfo : EIATTR_SPARSE_MMA_MASK
	.align		4
.L_1049:
        /*0148*/ 	.byte	0x03, 0x50
        /*014a*/ 	.short	0x0000


	//----- nvinfo : EIATTR_MAXREG_COUNT
	.align		4
        /*014c*/ 	.byte	0x03, 0x1b
        /*014e*/ 	.short	0x00ff


	//----- nvinfo : EIATTR_NUM_BARRIERS
	.align		4
        /*0150*/ 	.byte	0x02, 0x4c
        /*0152*/ 	.byte	0x01
	.zero		1


	//----- nvinfo : EIATTR_MERCURY_ISA_VERSION
	.align		4
        /*0154*/ 	.byte	0x03, 0x5f
        /*0156*/ 	.short	0x0101


	//----- nvinfo : EIATTR_EXIT_INSTR_OFFSETS
	.align		4
        /*0158*/ 	.byte	0x04, 0x1c
        /*015a*/ 	.short	(.L_1051 - .L_1050)


	//   ....[0]....
.L_1050:
        /*015c*/ 	.word	0x00000320


	//   ....[1]....
        /*0160*/ 	.word	0x00000a30


	//   ....[2]....
        /*0164*/ 	.word	0x00003fb0


	//   ....[3]....
        /*0168*/ 	.word	0x000042a0


	//   ....[4]....
        /*016c*/ 	.word	0x00004510


	//   ....[5]....
        /*0170*/ 	.word	0x00004780


	//   ....[6]....
        /*0174*/ 	.word	0x000048e0


	//   ....[7]....
        /*0178*/ 	.word	0x00004980


	//   ....[8]....
        /*017c*/ 	.word	0x000049c0


	//----- nvinfo : EIATTR_CRS_STACK_SIZE
	.align		4
.L_1051:
        /*0180*/ 	.byte	0x04, 0x1e
        /*0182*/ 	.short	(.L_1053 - .L_1052)
.L_1052:
        /*0184*/ 	.word	0x00000000


	//----- nvinfo : EIATTR_CBANK_PARAM_SIZE
	.align		4
.L_1053:
        /*0188*/ 	.byte	0x03, 0x19
        /*018a*/ 	.short	0x0074


	//----- nvinfo : EIATTR_PARAM_CBANK
	.align		4
        /*018c*/ 	.byte	0x04, 0x0a
        /*018e*/ 	.short	(.L_1055 - .L_1054)
	.align		4
.L_1054:
        /*0190*/ 	.word	index@(.nv.constant0._Z23gemm_half_q_half_kernelILi4ELi32ELb1ELb1ELi32EEvPK6__halfPKjS4_S2_PS0_iiiiPKtS7_iiiiiibS2_i)
        /*0194*/ 	.short	0x0210
        /*0196*/ 	.short	0x0074


	//----- nvinfo : EIATTR_SW_WAR
	.align		4
.L_1055:
        /*0198*/ 	.byte	0x04, 0x36
        /*019a*/ 	.short	(.L_1057 - .L_1056)
.L_1056:
        /*019c*/ 	.word	0x00000008
.L_1057:


//--------------------- .nv.info._Z23gemm_half_q_half_kernelILi4ELi48ELb1ELb1ELi32EEvPK6__halfPKjS4_S2_PS0_iiiiPKtS7_iiiiiibS2_i --------------------------
	.section	.nv.info._Z23gemm_half_q_half_kernelILi4ELi48ELb1ELb1ELi32EEvPK6__halfPKjS4_S2_PS0_iiiiPKtS7_iiiiiibS2_i,"",@"SHT_CUDA_INFO"
	.sectionflags	@""
	.align	4


	//----- nvinfo : EIATTR_CUDA_API_VERSION
	.align		4
        /*0000*/ 	.byte	0x04, 0x37
        /*0002*/ 	.short	(.L_1059 - .L_1058)
.L_1058:
        /*0004*/ 	.word	0x00000082


	//----- nvinfo : EIATTR_KPARAM_INFO
	.align		4
.L_1059:
        /*0008*/ 	.byte	0x04, 0x17
        /*000a*/ 	.short	(.L_1061 - .L_1060)
.L_1060:
        /*000c*/ 	.word	0x00000000
        /*0010*/ 	.short	0x0013
        /*0012*/ 	.short	0x0070
        /*0014*/ 	.byte	0x00, 0xf0, 0x11, 0x00


	//----- nvinfo : EIATTR_KPARAM_INFO
	.align		4
.L_1061:
        /*0018*/ 	.byte	0x04, 0x17
        /*001a*/ 	.short	(.L_1063 - .L_1062)
.L_1062:
        /*001c*/ 	.word	0x00000000
        /*0020*/ 	.short	0x0012
        /*0022*/ 	.short	0x0068
        /*0024*/ 	.byte	0x00, 0xf0, 0x21, 0x00


	//----- nvinfo : EIATTR_KPARAM_INFO
	.align		4
.L_1063:
        /*0028*/ 	.byte	0x04, 0x17
        /*002a*/ 	.short	(.L_1065 - .L_1064)
.L_1064:
        /*002c*/ 	.word	0x00000000
        /*0030*/ 	.short	0x0011
        /*0032*/ 	.short	0x0060
        /*0034*/ 	.byte	0x00, 0xf0, 0x05, 0x00


	//----- nvinfo : EIATTR_KPARAM_INFO
	.align		4
.L_1065:
        /*0038*/ 	.byte	0x04, 0x17
        /*003a*/ 	.short	(.L_1067 - .L_1066)
.L_1066:
        /*003c*/ 	.word	0x00000000
        /*0040*/ 	.short	0x0010
        /*0042*/ 	.short	0x005c
        /*0044*/ 	.byte	0x00, 0xf0, 0x11, 0x00


	//----- nvinfo : EIATTR_KPARAM_INFO
	.align		4
.L_1067:
        /*0048*/ 	.byte	0x04, 0x17
        /*004a*/ 	.short	(.L_1069 - .L_1068)
.L_1068:
        /*004c*/ 	.word	0x00000000
        /*0050*/ 	.short	0x000f
        /*0052*/ 	.short	0x0058
        /*0054*/ 	.byte	0x00, 0xf0, 0x11, 0x00


	//----- nvinfo : EIATTR_KPARAM_INFO
	.align		4
.L_1069:
        /*0058*/ 	.byte	0x04, 0x17
        /*005a*/ 	.short	(.L_1071 - .L_1070)
.L_1070:
        /*005c*/ 	.word	0x00000000
        /*0060*/ 	.short	0x000e
        /*0062*/ 	.short	0x0054
        /*0064*/ 	.byte	0x00, 0xf0, 0x11, 0x00


	//----- nvinfo : EIATTR_KPARAM_INFO
	.align		4
.L_1071:
        /*0068*/ 	.byte	0x04, 0x17
        /*006a*/ 	.short	(.L_1073 - .L_1072)
.L_1072:
        /*006c*/ 	.word	0x00000000
        /*0070*/ 	.short	0x000d
        /*0072*/ 	.short	0x0050
        /*0074*/ 	.byte	0x00, 0xf0, 0x11, 0x00


	//----- nvinfo : EIATTR_KPARAM_INFO
	.align		4
.L_1073:
        /*0078*/ 	.byte	0x04, 0x17
        /*007a*/ 	.short	(.L_1075 - .L_1074)
.L_1074:
        /*007c*/ 	.word	0x00000000
        /*0080*/ 	.short	0x000c
        /*0082*/ 	.short	0x004c
        /*0084*/ 	.byte	0x00, 0xf0, 0x11, 0x00


	//----- nvinfo : EIATTR_KPARAM_INFO
	.align		4
.L_1075:
        /*0088*/ 	.byte	0x04, 0x17
        /*008a*/ 	.short	(.L_1077 - .L_1076)
.L_1076:
        /*008c*/ 	.word	0x00000000
        /*0090*/ 	.short	0x000b
        /*0092*/ 	.short	0x0048
        /*0094*/ 	.byte	0x00, 0xf0, 0x11, 0x00


	//----- nvinfo : EIATTR_KPARAM_INFO
	.align		4
.L_1077:
        /*0098*/ 	.byte	0x04, 0x17
        /*009a*/ 	.short	(.L_1079 - .L_1078)
.L_1078:
        /*009c*/ 	.word	0x00000000
        /*00a0*/ 	.short	0x000a
        /*00a2*/ 	.short	0x0040
        /*00a4*/ 	.byte	0x00, 0xf0, 0x21, 0x00


	//----- nvinfo : EIATTR_KPARAM_INFO
	.align		4
.L_1079:
        /*00a8*/ 	.byte	0x04, 0x17
        /*00aa*/ 	.short	(.L_1081 - .L_1080)
.L_1080:
        /*00ac*/ 	.word	0x00000000
        /*00b0*/ 	.short	0x0009
        /*00b2*/ 	.short	0x0038
        /*00b4*/ 	.byte	0x00, 0xf0, 0x21, 0x00


	//----- nvinfo : EIATTR_KPARAM_INFO
	.align		4
.L_1081:
        /*00b8*/ 	.byte	0x04, 0x17
        /*00ba*/ 	.short	(.L_1083 - .L_1082)
.L_1082:
        /*00bc*/ 	.word	0x00000000
        /*00c0*/ 	.short	0x0008
        /*00c2*/ 	.short	0x0034
        /*00c4*/ 	.byte	0x00, 0xf0, 0x11, 0x00


	//----- nvinfo : EIATTR_KPARAM_INFO
	.align		4
.L_1083:
        /*00c8*/ 	.byte	0x04, 0x17
        /*00ca*/ 	.short	(.L_1085 - .L_1084)
.L_1084:
        /*00cc*/ 	.word	0x00000000
        /*00d0*/ 	.short	0x0007
        /*00d2*/ 	.short	0x0030
        /*00d4*/ 	.byte	0x00, 0xf0, 0x11, 0x00


	//----- nvinfo : EIATTR_KPARAM_INFO
	.align		4
.L_1085:
        /*00d8*/ 	.byte	0x04, 0x17
        /*00da*/ 	.short	(.L_1087 - .L_1086)
.L_1086:
        /*00dc*/ 	.word	0x00000000
        /*00e0*/ 	.short	0x0006
        /*00e2*/ 	.short	0x002c
        /*00e4*/ 	.byte	0x00, 0xf0, 0x11, 0x00


	//----- nvinfo : EIATTR_KPARAM_INFO
	.align		4
.L_1087:
        /*00e8*/ 	.byte	0x04, 0x17
        /*00ea*/ 	.short	(.L_1089 - .L_1088)
.L_1088:
        /*00ec*/ 	.word	0x00000000
        /*00f0*/ 	.short	0x0005
        /*00f2*/ 	.short	0x0028
        /*00f4*/ 	.byte	0x00, 0xf0, 0x11, 0x00


	//----- nvinfo : EIATTR_KPARAM_INFO
	.align		4
.L_1089:
        /*00f8*/ 	.byte	0x04, 0x17
        /*00fa*/ 	.short	(.L_1091 - .L_1090)
.L_1090:
        /*00fc*/ 	.word	0x00000000
        /*0100*/ 	.short	0x0004
        /*0102*/ 	.short	0x0020
        /*0104*/ 	.byte	0x00, 0xf0, 0x21, 0x00


	//----- nvinfo : EIATTR_KPARAM_INFO
	.align		4
.L_1091:
        /*0108*/ 	.byte	0x04, 0x17
        /*010a*/ 	.short	(.L_1093 - .L_1092)
.L_1092:
        /*010c*/ 	.word	0x00000000
        /*0110*/ 	.short	0x0003
        /*0112*/ 	.short	0x0018
        /*0114*/ 	.byte	0x00, 0xf0, 0x21, 0x00


	//----- nvinfo : EIATTR_KPARAM_INFO
	.align		4
.L_1093:
        /*0118*/ 	.byte	0x04, 0x17
        /*011a*/ 	.short	(.L_1095 - .L_1094)
.L_1094:
        /*011c*/ 	.word	0x00000000
        /*0120*/ 	.short	0x0002
        /*0122*/ 	.short	0x0010
        /*0124*/ 	.byte	0x00, 0xf0, 0x21, 0x00


	//----- nvinfo : EIATTR_KPARAM_INFO
	.align		4
.L_1095:
        /*0128*/ 	.byte	0x04, 0x17
        /*012a*/ 	.short	(.L_1097 - .L_1096)
.L_1096:
        /*012c*/ 	.word	0x00000000
        /*0130*/ 	.short	0x0001
        /*0132*/ 	.short	0x0008
        /*0134*/ 	.byte	0x00, 0xf0, 0x21, 0x00


	//----- nvinfo : EIATTR_KPARAM_INFO
	.align		4
.L_1097:
        /*0138*/ 	.byte	0x04, 0x17
        /*013a*/ 	.short	(.L_1099 - .L_1098)
.L_1098:
        /*013c*/ 	.word	0x00000000
        /*0140*/ 	.short	0x0000
        /*0142*/ 	.short	0x0000
        /*0144*/ 	.byte	0x00, 0xf0, 0x21, 0x00


	//----- nvinfo : EIATTR_SPARSE_MMA_MASK
	.align		4
.L_1099:
        /*0148*/ 	.byte	0x03, 0x50
        /*014a*/ 	.short	0x0000


	//----- nvinfo : EIATTR_MAXREG_COUNT
	.align		4
        /*014c*/ 	.byte	0x03, 0x1b
        /*014e*/ 	.short	0x00ff


	//----- nvinfo : EIATTR_NUM_BARRIERS
	.align		4
        /*0150*/ 	.byte	0x02, 0x4c
        /*0152*/ 	.byte	0x01
	.zero		1


	//----- nvinfo : EIATTR_MERCURY_ISA_VERSION
	.align		4
        /*0154*/ 	.byte	0x03, 0x5f
        /*0156*/ 	.short	0x0101


	//----- nvinfo : EIATTR_EXIT_INSTR_OFFSETS
	.align		4
        /*0158*/ 	.byte	0x04, 0x1c
        /*015a*/ 	.short	(.L_1101 - .L_1100)


	//   ....[0]....
.L_1100:
        /*015c*/ 	.word	0x00000320


	//   ....[1]....
        /*0160*/ 	.word	0x00000ec0


	//   ....[2]....
        /*0164*/ 	.word	0x00006ac0


	//   ....[3]....
        /*0168*/ 	.word	0x00006db0


	//   ....[4]....
        /*016c*/ 	.word	0x00007020


	//   ....[5]....
        /*0170*/ 	.word	0x00007290


	//   ....[6]....
        /*0174*/ 	.word	0x000073f0


	//   ....[7]....
        /*0178*/ 	.word	0x00007490


	//   ....[8]....
        /*017c*/ 	.word	0x000074d0


	//----- nvinfo : EIATTR_CRS_STACK_SIZE
	.align		4
.L_1101:
        /*0180*/ 	.byte	0x04, 0x1e
        /*0182*/ 	.short	(.L_1103 - .L_1102)
.L_1102:
        /*0184*/ 	.word	0x00000000


	//----- nvinfo : EIATTR_CBANK_PARAM_SIZE
	.align		4
.L_1103:
        /*0188*/ 	.byte	0x03, 0x19
        /*018a*/ 	.short	0x0074


	//----- nvinfo : EIATTR_PARAM_CBANK
	.align		4
        /*018c*/ 	.byte	0x04, 0x0a
        /*018e*/ 	.short	(.L_1105 - .L_1104)
	.align		4
.L_1104:
        /*0190*/ 	.word	index@(.nv.constant0._Z23gemm_half_q_half_kernelILi4ELi48ELb1ELb1ELi32EEvPK6__halfPKjS4_S2_PS0_iiiiPKtS7_iiiiiibS2_i)
        /*0194*/ 	.short	0x0210
        /*0196*/ 	.short	0x0074


	//----- nvinfo : EIATTR_SW_WAR
	.align		4
.L_1105:
        /*0198*/ 	.byte	0x04, 0x36
        /*019a*/ 	.short	(.L_1107 - .L_1106)
.L_1106:
        /*019c*/ 	.word	0x00000008
.L_1107:


//--------------------- .nv.info._Z23gemm_half_q_half_kernelILi4ELi16ELb1ELb1ELi32EEvPK6__halfPKjS4_S2_PS0_iiiiPKtS7_iiiiiibS2_i --------------------------
	.section	.nv.info._Z23gemm_half_q_half_kernelILi4ELi16ELb1ELb1ELi32EEvPK6__halfPKjS4_S2_PS0_iiiiPKtS7_iiiiiibS2_i,"",@"SHT_CUDA_INFO"
	.sectionflags	@""
	.align	4


	//----- nvinfo : EIATTR_CUDA_API_VERSION
	.align		4
        /*0000*/ 	.byte	0x04, 0x37
        /*0002*/ 	.short	(.L_1109 - .L_1108)
.L_1108:
        /*0004*/ 	.word	0x00000082


	//----- nvinfo : EIATTR_KPARAM_INFO
	.align		4
.L_1109:
        /*0008*/ 	.byte	0x04, 0x17
        /*000a*/ 	.short	(.L_1111 - .L_1110)
.L_1110:
        /*000c*/ 	.word	0x00000000
        /*0010*/ 	.short	0x0013
        /*0012*/ 	.short	0x0070
        /*0014*/ 	.byte	0x00, 0xf0, 0x11, 0x00


	//----- nvinfo : EIATTR_KPARAM_INFO
	.align		4
.L_1111:
        /*0018*/ 	.byte	0x04, 0x17
        /*001a*/ 	.short	(.L_1113 - .L_1112)
.L_1112:
        /*001c*/ 	.word	0x00000000
        /*0020*/ 	.short	0x0012
        /*0022*/ 	.short	0x0068
        /*0024*/ 	.byte	0x00, 0xf0, 0x21, 0x00


	//----- nvinfo : EIATTR_KPARAM_INFO
	.align		4
.L_1113:
        /*0028*/ 	.byte	0x04, 0x17
        /*002a*/ 	.short	(.L_1115 - .L_1114)
.L_1114:
        /*002c*/ 	.word	0x00000000
        /*0030*/ 	.short	0x0011
        /*0032*/ 	.short	0x0060
        /*0034*/ 	.byte	0x00, 0xf0, 0x05, 0x00


	//----- nvinfo : EIATTR_KPARAM_INFO
	.align		4
.L_1115:
        /*0038*/ 	.byte	0x04, 0x17
        /*003a*/ 	.short	(.L_1117 - .L_1116)
.L_1116:
        /*003c*/ 	.word	0x00000000
        /*0040*/ 	.short	0x0010
        /*0042*/ 	.short	0x005c
        /*0044*/ 	.byte	0x00, 0xf0, 0x11, 0x00


	//----- nvinfo : EIATTR_KPARAM_INFO
	.align		4
.L_1117:
        /*0048*/ 	.byte	0x04, 0x17
        /*004a*/ 	.short	(.L_1119 - .L_1118)
.L_1118:
        /*004c*/ 	.word	0x00000000
        /*0050*/ 	.short	0x000f
        /*0052*/ 	.short	0x0058
        /*0054*/ 	.byte	0x00, 0xf0, 0x11, 0x00


	//----- nvinfo : EIATTR_KPARAM_INFO
	.align		4
.L_1119:
        /*0058*/ 	.byte	0x04, 0x17
        /*005a*/ 	.short	(.L_1121 - .L_1120)
.L_1120:
        /*005c*/ 	.word	0x00000000
        /*0060*/ 	.short	0x000e
        /*0062*/ 	.short	0x0054
        /*0064*/ 	.byte	0x00, 0xf0, 0x11, 0x00


	//----- nvinfo : EIATTR_KPARAM_INFO
	.align		4
.L_1121:
        /*0068*/ 	.byte	0x04, 0x17
        /*006a*/ 	.short	(.L_1123 - .L_1122)
.L_1122:
        /*006c*/ 	.word	0x00000000
        /*0070*/ 	.short	0x000d
        /*0072*/ 	.short	0x0050
        /*0074*/ 	.byte	0x00, 0xf0, 0x11, 0x00


	//----- nvinfo : EIATTR_KPARAM_INFO
	.align		4
.L_1123:
        /*0078*/ 	.byte	0x04, 0x17
        /*007a*/ 	.short	(.L_1125 - .L_1124)
.L_1124:
        /*007c*/ 	.word	0x00000000
        /*0080*/ 	.short	0x000c
        /*0082*/ 	.short	0x004c
        /*0084*/ 	.byte	0x00, 0xf0, 0x11, 0x00


	//----- nvinfo : EIATTR_KPARAM_INFO
	.align		4
.L_1125:
        /*0088*/ 	.byte	0x04, 0x17
        /*008a*/ 	.short	(.L_1127 - .L_1126)
.L_1126:
        /*008c*/ 	.word	0x00000000
        /*0090*/ 	.short	0x000b
        /*0092*/ 	.short	0x0048
        /*0094*/ 	.byte	0x00, 0xf0, 0x11, 0x00


	//----- nvinfo : EIATTR_KPARAM_INFO
	.align		4
.L_1127:
        /*0098*/ 	.byte	0x04, 0x17
        /*009a*/ 	.short	(.L_1129 - .L_1128)
.L_1128:
        /*009c*/ 	.word	0x00000000
        /*00a0*/ 	.short	0x000a
        /*00a2*/ 	.short	0x0040
        /*00a4*/ 	.byte	0x00, 0xf0, 0x21, 0x00


	//----- nvinfo : EIATTR_KPARAM_INFO
	.align		4
.L_1129:
        /*00a8*/ 	.byte	0x04, 0x17
        /*00aa*/ 	.short	(.L_1131 - .L_1130)
.L_1130:
        /*00ac*/ 	.word	0x00000000
        /*00b0*/ 	.short	0x0009
        /*00b2*/ 	.short	0x0038
        /*00b4*/ 	.byte	0x00, 0xf0, 0x21, 0x00


	//----- nvinfo : EIATTR_KPARAM_INFO
	.align		4
.L_1131:
        /*00b8*/ 	.byte	0x04, 0x17
        /*00ba*/ 	.short	(.L_1133 - .L_1132)
.L_1132:
        /*00bc*/ 	.word	0x00000000
        /*00c0*/ 	.short	0x0008
        /*00c2*/ 	.short	0x0034
        /*00c4*/ 	.byte	0x00, 0xf0, 0x11, 0x00


	//----- nvinfo : EIATTR_KPARAM_INFO
	.align		4
.L_1133:
        /*00c8*/ 	.byte	0x04, 0x17
        /*00ca*/ 	.short	(.L_1135 - .L_1134)
.L_1134:
        /*00cc*/ 	.word	0x00000000
        /*00d0*/ 	.short	0x0007
        /*00d2*/ 	.short	0x0030
        /*00d4*/ 	.byte	0x00, 0xf0, 0x11, 0x00


	//----- nvinfo : EIATTR_KPARAM_INFO
	.align		4
.L_1135:
        /*00d8*/ 	.byte	0x04, 0x17
        /*00da*/ 	.short	(.L_1137 - .L_1136)
.L_1136:
        /*00dc*/ 	.word	0x00000000
        /*00e0*/ 	.short	0x0006
        /*00e2*/ 	.short	0x002c
        /*00e4*/ 	.byte	0x00, 0xf0, 0x11, 0x00


	//----- nvinfo : EIATTR_KPARAM_INFO
	.align		4
.L_1137:
        /*00e8*/ 	.byte	0x04, 0x17
        /*00ea*/ 	.short	(.L_1139 - .L_1138)
.L_1138:
        /*00ec*/ 	.word	0x00000000
        /*00f0*/ 	.short	0x0005
        /*00f2*/ 	.short	0x0028
        /*00f4*/ 	.byte	0x00, 0xf0, 0x11, 0x00


	//----- nvinfo : EIATTR_KPARAM_INFO
	.align		4
.L_1139:
        /*00f8*/ 	.byte	0x04, 0x17
        /*00fa*/ 	.short	(.L_1141 - .L_1140)
.L_1140:
        /*00fc*/ 	.word	0x00000000
        /*0100*/ 	.short	0x0004
        /*0102*/ 	.short	0x0020
        /*0104*/ 	.byte	0x00, 0xf0, 0x21, 0x00


	//----- nvinfo : EIATTR_KPARAM_INFO
	.align		4
.L_1141:
        /*0108*/ 	.byte	0x04, 0x17
        /*010a*/ 	.short	(.L_1143 - .L_1142)
.L_1142:
        /*010c*/ 	.word	0x00000000
        /*0110*/ 	.short	0x0003
        /*0112*/ 	.short	0x0018
        /*0114*/ 	.byte	0x00, 0xf0, 0x21, 0x00


	//----- nvinfo : EIATTR_KPARAM_INFO
	.align		4
.L_1143:
        /*0118*/ 	.byte	0x04, 0x17
        /*011a*/ 	.short	(.L_1145 - .L_1144)
.L_1144:
        /*011c*/ 	.word	0x00000000
        /*0120*/ 	.short	0x0002
        /*0122*/ 	.short	0x0010
        /*0124*/ 	.byte	0x00, 0xf0, 0x21, 0x00


	//----- nvinfo : EIATTR_KPARAM_INFO
	.align		4
.L_1145:
        /*0128*/ 	.byte	0x04, 0x17
        /*012a*/ 	.short	(.L_1147 - .L_1146)
.L_1146:
        /*012c*/ 	.word	0x00000000
        /*0130*/ 	.short	0x0001
        /*0132*/ 	.short	0x0008
        /*0134*/ 	.byte	0x00, 0xf0, 0x21, 0x00


	//----- nvinfo : EIATTR_KPARAM_INFO
	.align		4
.L_1147:
        /*0138*/ 	.byte	0x04, 0x17
        /*013a*/ 	.short	(.L_1149 - .L_1148)
.L_1148:
        /*013c*/ 	.word	0x00000000
        /*0140*/ 	.short	0x0000
        /*0142*/ 	.short	0x0000
        /*0144*/ 	.byte	0x00, 0xf0, 0x21, 0x00


	//----- nvinfo : EIATTR_SPARSE_MMA_MASK
	.align		4
.L_1149:
        /*0148*/ 	.byte	0x03, 0x50
        /*014a*/ 	.short	0x0000


	//----- nvinfo : EIATTR_MAXREG_COUNT
	.align		4
        /*014c*/ 	.byte	0x03, 0x1b
        /*014e*/ 	.short	0x00ff


	//----- nvinfo : EIATTR_NUM_BARRIERS
	.align		4
        /*0150*/ 	.byte	0x02, 0x4c
        /*0152*/ 	.byte	0x01
	.zero		1


	//----- nvinfo : EIATTR_MERCURY_ISA_VERSION
	.align		4
        /*0154*/ 	.byte	0x03, 0x5f
        /*0156*/ 	.short	0x0101


	//----- nvinfo : EIATTR_EXIT_INSTR_OFFSETS
	.align		4
        /*0158*/ 	.byte	0x04, 0x1c
        /*015a*/ 	.short	(.L_1151 - .L_1150)


	//   ....[0]....
.L_1150:
        /*015c*/ 	.word	0x00000320


	//   ....[1]....
        /*0160*/ 	.word	0x00000a30


	//   ....[2]....
        /*0164*/ 	.word	0x00003ac0


	//   ....[3]....
        /*0168*/ 	.word	0x00003db0


	//   ....[4]....
        /*016c*/ 	.word	0x00004020


	//   ....[5]....
        /*0170*/ 	.word	0x00004290


	//   ....[6]....
        /*0174*/ 	.word	0x000043f0


	//   ....[7]....
        /*0178*/ 	.word	0x00004490


	//   ....[8]....
        /*017c*/ 	.word	0x000044d0


	//----- nvinfo : EIATTR_CRS_STACK_SIZE
	.align		4
.L_1151:
        /*0180*/ 	.byte	0x04, 0x1e
        /*0182*/ 	.short	(.L_1153 - .L_1152)
.L_1152:
        /*0184*/ 	.word	0x00000000


	//----- nvinfo : EIATTR_CBANK_PARAM_SIZE
	.align		4
.L_1153:
        /*0188*/ 	.byte	0x03, 0x19
        /*018a*/ 	.short	0x0074


	//----- nvinfo : EIATTR_PARAM_CBANK
	.align		4
        /*018c*/ 	.byte	0x04, 0x0a
        /*018e*/ 	.short	(.L_1155 - .L_1154)
	.align		4
.L_1154:
        /*0190*/ 	.word	index@(.nv.constant0._Z23gemm_half_q_half_kernelILi4ELi16ELb1ELb1ELi32EEvPK6__halfPKjS4_S2_PS0_iiiiPKtS7_iiiiiibS2_i)
        /*0194*/ 	.short	0x0210
        /*0196*/ 	.short	0x0074


	//----- nvinfo : EIATTR_SW_WAR
	.align		4
.L_1155:
        /*0198*/ 	.byte	0x04, 0x36
        /*019a*/ 	.short	(.L_1157 - .L_1156)
.L_1156:
        /*019c*/ 	.word	0x00000008
.L_1157:


//--------------------- .nv.info._Z23gemm_half_q_half_kernelILi4ELi24ELb1ELb1ELi32EEvPK6__halfPKjS4_S2_PS0_iiiiPKtS7_iiiiiibS2_i --------------------------
	.section	.nv.info._Z23gemm_half_q_half_kernelILi4ELi24ELb1ELb1ELi32EEvPK6__halfPKjS4_S2_PS0_iiiiPKtS7_iiiiiibS2_i,"",@"SHT_CUDA_INFO"
	.sectionflags	@""
	.align	4


	//----- nvinfo : EIATTR_CUDA_API_VERSION
	.align		4
        /*0000*/ 	.byte	0x04, 0x37
        /*0002*/ 	.short	(.L_1159 - .L_1158)
.L_1158:
        /*0004*/ 	.word	0x00000082


	//----- nvinfo : EIATTR_KPARAM_INFO
	.align		4
.L_1159:
        /*0008*/ 	.byte	0x04, 0x17
        /*000a*/ 	.short	(.L_1161 - .L_1160)
.L_1160:
        /*000c*/ 	.word	0x00000000
        /*0010*/ 	.short	0x0013
        /*0012*/ 	.short	0x0070
        /*0014*/ 	.byte	0x00, 0xf0, 0x11, 0x00


	//----- nvinfo : EIATTR_KPARAM_INFO
	.align		4
.L_1161:
        /*0018*/ 	.byte	0x04, 0x17
        /*001a*/ 	.short	(.L_1163 - .L_1162)
.L_1162:
        /*001c*/ 	.word	0x00000000
        /*0020*/ 	.short	0x0012
        /*0022*/ 	.short	0x0068
        /*0024*/ 	.byte	0x00, 0xf0, 0x21, 0x00


	//----- nvinfo : EIATTR_KPARAM_INFO
	.align		4
.L_1163:
        /*0028*/ 	.byte	0x04, 0x17
        /*002a*/ 	.short	(.L_1165 - .L_1164)
.L_1164:
        /*002c*/ 	.word	0x00000000
        /*0030*/ 	.short	0x0011
        /*0032*/ 	.short	0x0060
        /*0034*/ 	.byte	0x00, 0xf0, 0x05, 0x00


	//----- nvinfo : EIATTR_KPARAM_INFO
	.align		4
.L_1165:
        /*0038*/ 	.byte	0x04, 0x17
        /*003a*/ 	.short	(.L_1167 - .L_1166)
.L_1166:
        /*003c*/ 	.word	0x00000000
        /*0040*/ 	.short	0x0010
        /*0042*/ 	.short	0x005c
        /*0044*/ 	.byte	0x00, 0xf0, 0x11, 0x00


	//----- nvinfo : EIATTR_KPARAM_INFO
	.align		4
.L_1167:
        /*0048*/ 	.byte	0x04, 0x17
        /*004a*/ 	.short	(.L_1169 - .L_1168)
.L_1168:
        /*004c*/ 	.word	0x00000000
        /*0050*/ 	.short	0x000f
        /*0052*/ 	.short	0x0058
        /*0054*/ 	.byte	0x00, 0xf0, 0x11, 0x00


	//----- nvinfo : EIATTR_KPARAM_INFO
	.align		4
.L_1169:
        /*0058*/ 	.byte	0x04, 0x17
        /*005a*/ 	.short	(.L_1171 - .L_1170)
.L_1170:
        /*005c*/ 	.word	0x00000000
        /*0060*/ 	.short	0x000e
        /*0062*/ 	.short	0x0054
        /*0064*/ 	.byte	0x00, 0xf0, 0x11, 0x00


	//----- nvinfo : EIATTR_KPARAM_INFO
	.align		4
.L_1171:
        /*0068*/ 	.byte	0x04, 0x17
        /*006a*/ 	.short	(.L_1173 - .L_1172)
.L_1172:
        /*006c*/ 	.word	0x00000000
        /*0070*/ 	.short	0x000d
        /*0072*/ 	.short	0x0050
        /*0074*/ 	.byte	0x00, 0xf0, 0x11, 0x00


	//----- nvinfo : EIATTR_KPARAM_INFO
	.align		4
.L_1173:
        /*0078*/ 	.byte	0x04, 0x17
        /*007a*/ 	.short	(.L_1175 - .L_1174)
.L_1174:
        /*007c*/ 	.word	0x00000000
        /*0080*/ 	.short	0x000c
        /*0082*/ 	.short	0x004c
        /*0084*/ 	.byte	0x00, 0xf0, 0x11, 0x00


	//----- nvinfo : EIATTR_KPARAM_INFO
	.align		4
.L_1175:
        /*0088*/ 	.byte	0x04, 0x17
        /*008a*/ 	.short	(.L_1177 - .L_1176)
.L_1176:
        /*008c*/ 	.word	0x00000000
        /*0090*/ 	.short	0x000b
        /*0092*/ 	.short	0x0048
        /*0094*/ 	.byte	0x00, 0xf0, 0x11, 0x00


	//----- nvinfo : EIATTR_KPARAM_INFO
	.align		4
.L_1177:
        /*0098*/ 	.byte	0x04, 0x17
        /*009a*/ 	.short	(.L_1179 - .L_1178)
.L_1178:
        /*009c*/ 	.word	0x00000000
        /*00a0*/ 	.short	0x000a
        /*00a2*/ 	.short	0x0040
        /*00a4*/ 	.byte	0x00, 0xf0, 0x21, 0x00


	//----- nvinfo : EIATTR_KPARAM_INFO
	.align		4
.L_1179:
        /*00a8*/ 	.byte	0x04, 0x17
        /*00aa*/ 	.short	(.L_1181 - .L_1180)
.L_1180:
        /*00ac*/ 	.word	0x00000000
        /*00b0*/ 	.short	0x0009
        /*00b2*/ 	.short	0x0038
        /*00b4*/ 	.byte	0x00, 0xf0, 0x21, 0x00


	//----- nvinfo : EIATTR_KPARAM_INFO
	.align		4
.L_1181:
        /*00b8*/ 	.byte	0x04, 0x17
        /*00ba*/ 	.short	(.L_1183 - .L_1182)
.L_1182:
        /*00bc*/ 	.word	0x00000000
        /*00c0*/ 	.short	0x0008
        /*00c2*/ 	.short	0x0034
        /*00c4*/ 	.byte	0x00, 0xf0, 0x11, 0x00


	//----- nvinfo : EIATTR_KPARAM_INFO
	.align		4
.L_1183:
        /*00c8*/ 	.byte	0x04, 0x17
        /*00ca*/ 	.short	(.L_1185 - .L_1184)
.L_1184:
        /*00cc*/ 	.word	0x00000000
        /*00d0*/ 	.short	0x0007
        /*00d2*/ 	.short	0x0030
        /*00d4*/ 	.byte	0x00, 0xf0, 0x11, 0x00


	//----- nvinfo : EIATTR_KPARAM_INFO
	.align		4
.L_1185:
        /*00d8*/ 	.byte	0x04, 0x17
        /*00da*/ 	.short	(.L_1187 - .L_1186)
.L_1186:
        /*00dc*/ 	.word	0x00000000
        /*00e0*/ 	.short	0x0006
        /*00e2*/ 	.short	0x002c
        /*00e4*/ 	.byte	0x00, 0xf0, 0x11, 0x00


	//----- nvinfo : EIATTR_KPARAM_INFO
	.align		4
.L_1187:
        /*00e8*/ 	.byte	0x04, 0x17
        /*00ea*/ 	.short	(.L_1189 - .L_1188)
.L_1188:
        /*00ec*/ 	.word	0x00000000
        /*00f0*/ 	.short	0x0005
        /*00f2*/ 	.short	0x0028
        /*00f4*/ 	.byte	0x00, 0xf0, 0x11, 0x00


	//----- nvinfo : EIATTR_KPARAM_INFO
	.align		4
.L_1189:
        /*00f8*/ 	.byte	0x04, 0x17
        /*00fa*/ 	.short	(.L_1191 - .L_1190)
.L_1190:
        /*00fc*/ 	.word	0x00000000
        /*0100*/ 	.short	0x0004
        /*0102*/ 	.short	0x0020
        /*0104*/ 	.byte	0x00, 0xf0, 0x21, 0x00


	//----- nvinfo : EIATTR_KPARAM_INFO
	.align		4
.L_1191:
        /*0108*/ 	.byte	0x04, 0x17
        /*010a*/ 	.short	(.L_1193 - .L_1192)
.L_1192:
        /*010c*/ 	.word	0x00000000
        /*0110*/ 	.short	0x0003
        /*0112*/ 	.short	0x0018
        /*0114*/ 	.byte	0x00, 0xf0, 0x21, 0x00


	//----- nvinfo : EIATTR_KPARAM_INFO
	.align		4
.L_1193:
        /*0118*/ 	.byte	0x04, 0x17
        /*011a*/ 	.short	(.L_1195 - .L_1194)
.L_1194:
        /*011c*/ 	.word	0x00000000
        /*0120*/ 	.short	0x0002
        /*0122*/ 	.short	0x0010
        /*0124*/ 	.byte	0x00, 0xf0, 0x21, 0x00


	//----- nvinfo : EIATTR_KPARAM_INFO
	.align		4
.L_1195:
        /*0128*/ 	.byte	0x04, 0x17
        /*012a*/ 	.short	(.L_1197 - .L_1196)
.L_1196:
        /*012c*/ 	.word	0x00000000
        /*0130*/ 	.short	0x0001
        /*0132*/ 	.short	0x0008
        /*0134*/ 	.byte	0x00, 0xf0, 0x21, 0x00


	//----- nvinfo : EIATTR_KPARAM_INFO
	.align		4
.L_1197:
        /*0138*/ 	.byte	0x04, 0x17
        /*013a*/ 	.short	(.L_1199 - .L_1198)
.L_1198:
        /*013c*/ 	.word	0x00000000
        /*0140*/ 	.short	0x0000
        /*0142*/ 	.short	0x0000
        /*0144*/ 	.byte	0x00, 0xf0, 0x21, 0x00


	//----- nvinfo : EIATTR_SPARSE_MMA_MASK
	.align		4
.L_1199:
        /*0148*/ 	.byte	0x03, 0x50
        /*014a*/ 	.short	0x0000


	//----- nvinfo : EIATTR_MAXREG_COUNT
	.align		4
        /*014c*/ 	.byte	0x03, 0x1b
        /*014e*/ 	.short	0x00ff


	//----- nvinfo : EIATTR_NUM_BARRIERS
	.align		4
        /*0150*/ 	.byte	0x02, 0x4c
        /*0152*/ 	.byte	0x01
	.zero		1


	//----- nvinfo : EIATTR_MERCURY_ISA_VERSION
	.align		4
        /*0154*/ 	.byte	0x03, 0x5f
        /*0156*/ 	.short	0x0101


	//----- nvinfo : EIATTR_EXIT_INSTR_OFFSETS
	.align		4
        /*0158*/ 	.byte	0x04, 0x1c
        /*015a*/ 	.short	(.L_1201 - .L_1200)


	//   ....[0]....
.L_1200:
        /*015c*/ 	.word	0x00000320


	//   ....[1]....
        /*0160*/ 	.word	0x00000ec0


	//   ....[2]....
        /*0164*/ 	.word	0x0000a7e0


	//   ....[3]....
        /*0168*/ 	.word	0x0000aad0


	//   ....[4]....
        /*016c*/ 	.word	0x0000ad40


	//   ....[5]....
        /*0170*/ 	.word	0x0000afb0


	//   ....[6]....
        /*0174*/ 	.word	0x0000b110


	//   ....[7]....
        /*0178*/ 	.word	0x0000b1b0


	//   ....[8]....
        /*017c*/ 	.word	0x0000b1f0


	//----- nvinfo : EIATTR_CRS_STACK_SIZE
	.align		4
.L_1201:
        /*0180*/ 	.byte	0x04, 0x1e
        /*0182*/ 	.short	(.L_1203 - .L_1202)
.L_1202:
        /*0184*/ 	.word	0x00000000


	//----- nvinfo : EIATTR_CBANK_PARAM_SIZE
	.align		4
.L_1203:
        /*0188*/ 	.byte	0x03, 0x19
        /*018a*/ 	.short	0x0074


	//----- nvinfo : EIATTR_PARAM_CBANK
	.align		4
        /*018c*/ 	.byte	0x04, 0x0a
        /*018e*/ 	.short	(.L_1205 - .L_1204)
	.align		4
.L_1204:
        /*0190*/ 	.word	index@(.nv.constant0._Z23gemm_half_q_half_kernelILi4ELi24ELb1ELb1ELi32EEvPK6__halfPKjS4_S2_PS0_iiiiPKtS7_iiiiiibS2_i)
        /*0194*/ 	.short	0x0210
        /*0196*/ 	.short	0x0074


	//----- nvinfo : EIATTR_SW_WAR
	.align		4
.L_1205:
        /*0198*/ 	.byte	0x04, 0x36
        /*019a*/ 	.short	(.L_1207 - .L_1206)
.L_1206:
        /*019c*/ 	.word	0x00000008
.L_1207:


//--------------------- .nv.info._Z23gemm_half_q_half_kernelILi4ELi8ELb1ELb1ELi32EEvPK6__halfPKjS4_S2_PS0_iiiiPKtS7_iiiiiibS2_i --------------------------
	.section	.nv.info._Z23gemm_half_q_half_kernelILi4ELi8ELb1ELb1ELi32EEvPK6__halfPKjS4_S2_PS0_iiiiPKtS7_iiiiiibS2_i,"",@"SHT_CUDA_INFO"
	.sectionflags	@""
	.align	4


	//----- nvinfo : EIATTR_CUDA_API_VERSION
	.align		4
        /*0000*/ 	.byte	0x04, 0x37
        /*0002*/ 	.short	(.L_1209 - .L_1208)
.L_1208:
        /*0004*/ 	.word	0x00000082


	//----- nvinfo : EIATTR_KPARAM_INFO
	.align		4
.L_1209:
        /*0008*/ 	.byte	0x04, 0x17
        /*000a*/ 	.short	(.L_1211 - .L_1210)
.L_1210:
        /*000c*/ 	.word	0x00000000
        /*0010*/ 	.short	0x0013
        /*0012*/ 	.short	0x0070
        /*0014*/ 	.byte	0x00, 0xf0, 0x11, 0x00


	//----- nvinfo : EIATTR_KPARAM_INFO
	.align		4
.L_1211:
        /*0018*/ 	.byte	0x04, 0x17
        /*001a*/ 	.short	(.L_1213 - .L_1212)
.L_1212:
        /*001c*/ 	.word	0x00000000
        /*0020*/ 	.short	0x0012
        /*0022*/ 	.short	0x0068
        /*0024*/ 	.byte	0x00, 0xf0, 0x21, 0x00


	//----- nvinfo : EIATTR_KPARAM_INFO
	.align		4
.L_1213:
        /*0028*/ 	.byte	0x04, 0x17
        /*002a*/ 	.short	(.L_1215 - .L_1214)
.L_1214:
        /*002c*/ 	.word	0x00000000
        /*0030*/ 	.short	0x0011
        /*0032*/ 	.short	0x0060
        /*0034*/ 	.byte	0x00, 0xf0, 0x05, 0x00


	//----- nvinfo : EIATTR_KPARAM_INFO
	.align		4
.L_1215:
        /*0038*/ 	.byte	0x04, 0x17
        /*003a*/ 	.short	(.L_1217 - .L_1216)
.L_1216:
        /*003c*/ 	.word	0x00000000
        /*0040*/ 	.short	0x0010
        /*0042*/ 	.short	0x005c
        /*0044*/ 	.byte	0x00, 0xf0, 0x11, 0x00


	//----- nvinfo : EIATTR_KPARAM_INFO
	.align		4
.L_1217:
        /*0048*/ 	.byte	0x04, 0x17
        /*004a*/ 	.short	(.L_1219 - .L_1218)
.L_1218:
        /*004c*/ 	.word	0x00000000
        /*0050*/ 	.short	0x000f
        /*0052*/ 	.short	0x0058
        /*0054*/ 	.byte	0x00, 0xf0, 0x11, 0x00


	//----- nvinfo : EIATTR_KPARAM_INFO
	.align		4
.L_1219:
        /*0058*/ 	.byte	0x04, 0x17
        /*005a*/ 	.short	(.L_1221 - .L_1220)
.L_1220:
        /*005c*/ 	.word	0x00000000
        /*0060*/ 	.short	0x000e
        /*0062*/ 	.short	0x0054
        /*0064*/ 	.byte	0x00, 0xf0, 0x11, 0x00


	//----- nvinfo : EIATTR_KPARAM_INFO
	.align		4
.L_1221:
        /*0068*/ 	.byte	0x04, 0x17
        /*006a*/ 	.short	(.L_1223 - .L_1222)
.L_1222:
        /*006c*/ 	.word	0x00000000
        /*0070*/ 	.short	0x000d
        /*0072*/ 	.short	0x0050
        /*0074*/ 	.byte	0x00, 0xf0, 0x11, 0x00


	//----- nvinfo : EIATTR_KPARAM_INFO
	.align		4
.L_1223:
        /*0078*/ 	.byte	0x04, 0x17
        /*007a*/ 	.short	(.L_1225 - .L_1224)
.L_1224:
        /*007c*/ 	.word	0x00000000
        /*0080*/ 	.short	0x000c
        /*0082*/ 	.short	0x004c
        /*0084*/ 	.byte	0x00, 0xf0, 0x11, 0x00


	//----- nvinfo : EIATTR_KPARAM_INFO
	.align		4
.L_1225:
        /*0088*/ 	.byte	0x04, 0x17
        /*008a*/ 	.short	(.L_1227 - .L_1226)
.L_1226:
        /*008c*/ 	.word	0x00000000
        /*0090*/ 	.short	0x000b
        /*0092*/ 	.short	0x0048
        /*0094*/ 	.byte	0x00, 0xf0, 0x11, 0x00


	//----- nvinfo : EIATTR_KPARAM_INFO
	.align		4
.L_1227:
        /*0098*/ 	.byte	0x04, 0x17
        /*009a*/ 	.short	(.L_1229 - .L_1228)
.L_1228:
        /*009c*/ 	.word	0x00000000
        /*00a0*/ 	.short	0x000a
        /*00a2*/ 	.short	0x0040
        /*00a4*/ 	.byte	0x00, 0xf0, 0x21, 0x00


	//----- nvinfo : EIATTR_KPARAM_INFO
	.align		4
.L_1229:
        /*00a8*/ 	.byte	0x04, 0x17
        /*00aa*/ 	.short	(.L_1231 - .L_1230)
.L_1230:
        /*00ac*/ 	.word	0x00000000
        /*00b0*/ 	.short	0x0009
        /*00b2*/ 	.short	0x0038
        /*00b4*/ 	.byte	0x00, 0xf0, 0x21, 0x00


	//----- nvinfo : EIATTR_KPARAM_INFO
	.align		4
.L_1231:
        /*00b8*/ 	.byte	0x04, 0x17
        /*00ba*/ 	.short	(.L_1233 - .L_1232)
.L_1232:
        /*00bc*/ 	.word	0x00000000
        /*00c0*/ 	.short	0x0008
        /*00c2*/ 	.short	0x0034
        /*00c4*/ 	.byte	0x00, 0xf0, 0x11, 0x00


	//----- nvinfo : EIATTR_KPARAM_INFO
	.align		4
.L_1233:
        /*00c8*/ 	.byte	0x04, 0x17
        /*00ca*/ 	.short	(.L_1235 - .L_1234)
.L_1234:
        /*00cc*/ 	.word	0x00000000
        /*00d0*/ 	.short	0x0007
        /*00d2*/ 	.short	0x0030
        /*00d4*/ 	.byte	0x00, 0xf0, 0x11, 0x00


	//----- nvinfo : EIATTR_KPARAM_INFO
	.align		4
.L_1235:
        /*00d8*/ 	.byte	0x04, 0x17
        /*00da*/ 	.short	(.L_1237 - .L_1236)
.L_1236:
        /*00dc*/ 	.word	0x00000000
        /*00e0*/ 	.short	0x0006
        /*00e2*/ 	.short	0x002c
        /*00e4*/ 	.byte	0x00, 0xf0, 0x11, 0x00


	//----- nvinfo : EIATTR_KPARAM_INFO
	.align		4
.L_1237:
        /*00e8*/ 	.byte	0x04, 0x17
        /*00ea*/ 	.short	(.L_1239 - .L_1238)
.L_1238:
        /*00ec*/ 	.word	0x00000000
        /*00f0*/ 	.short	0x0005
        /*00f2*/ 	.short	0x0028
        /*00f4*/ 	.byte	0x00, 0xf0, 0x11, 0x00


	//----- nvinfo : EIATTR_KPARAM_INFO
	.align		4
.L_1239:
        /*00f8*/ 	.byte	0x04, 0x17
        /*00fa*/ 	.short	(.L_1241 - .L_1240)
.L_1240:
        /*00fc*/ 	.word	0x00000000
        /*0100*/ 	.short	0x0004
        /*0102*/ 	.short	0x0020
        /*0104*/ 	.byte	0x00, 0xf0, 0x21, 0x00


	//----- nvinfo : EIATTR_KPARAM_INFO
	.align		4
.L_1241:
        /*0108*/ 	.byte	0x04, 0x17
        /*010a*/ 	.short	(.L_1243 - .L_1242)
.L_1242:
        /*010c*/ 	.word	0x00000000
        /*0110*/ 	.short	0x0003
        /*0112*/ 	.short	0x0018
        /*0114*/ 	.byte	0x00, 0xf0, 0x21, 0x00


	//----- nvinfo : EIATTR_KPARAM_INFO
	.align		4
.L_1243:
        /*0118*/ 	.byte	0x04, 0x17
        /*011a*/ 	.short	(.L_1245 - .L_1244)
.L_1244:
        /*011c*/ 	.word	0x00000000
        /*0120*/ 	.short	0x0002
        /*0122*/ 	.short	0x0010
        /*0124*/ 	.byte	0x00, 0xf0, 0x21, 0x00


	//----- nvinfo : EIATTR_KPARAM_INFO
	.align		4
.L_1245:
        /*0128*/ 	.byte	0x04, 0x17
        /*012a*/ 	.short	(.L_1247 - .L_1246)
.L_1246:
        /*012c*/ 	.word	0x00000000
        /*0130*/ 	.short	0x0001
        /*0132*/ 	.short	0x0008
        /*0134*/ 	.byte	0x00, 0xf0, 0x21, 0x00


	//----- nvinfo : EIATTR_KPARAM_INFO
	.align		4
.L_1247:
        /*0138*/ 	.byte	0x04, 0x17
        /*013a*/ 	.short	(.L_1249 - .L_1248)
.L_1248:
        /*013c*/ 	.word	0x00000000
        /*0140*/ 	.short	0x0000
        /*0142*/ 	.short	0x0000
        /*0144*/ 	.byte	0x00, 0xf0, 0x21, 0x00


	//----- nvinfo : EIATTR_SPARSE_MMA_MASK
	.align		4
.L_1249:
        /*0148*/ 	.byte	0x03, 0x50
        /*014a*/ 	.short	0x0000


	//----- nvinfo : EIATTR_MAXREG_COUNT
	.align		4
        /*014c*/ 	.byte	0x03, 0x1b
        /*014e*/ 	.short	0x00ff


	//----- nvinfo : EIATTR_NUM_BARRIERS
	.align		4
        /*0150*/ 	.byte	0x02, 0x4c
        /*0152*/ 	.byte	0x01
	.zero		1


	//----- nvinfo : EIATTR_MERCURY_ISA_VERSION
	.align		4
        /*0154*/ 	.byte	0x03, 0x5f
        /*0156*/ 	.short	0x0101


	//----- nvinfo : EIATTR_EXIT_INSTR_OFFSETS
	.align		4
        /*0158*/ 	.byte	0x04, 0x1c
        /*015a*/ 	.short	(.L_1251 - .L_1250)


	//   ....[0]....
.L_1250:
        /*015c*/ 	.word	0x00000330


	//   ....[1]....
        /*0160*/ 	.word	0x00000a30


	//   ....[2]....
        /*0164*/ 	.word	0x00007ce0


	//   ....[3]....
        /*0168*/ 	.word	0x00007fd0


	//   ....[4]....
        /*016c*/ 	.word	0x00008240


	//   ....[5]....
        /*0170*/ 	.word	0x000084b0


	//   ....[6]....
        /*0174*/ 	.word	0x00008610


	//   ....[7]....
        /*0178*/ 	.word	0x000086b0


	//   ....[8]....
        /*017c*/ 	.word	0x000086f0


	//----- nvinfo : EIATTR_CRS_STACK_SIZE
	.align		4
.L_1251:
        /*0180*/ 	.byte	0x04, 0x1e
        /*0182*/ 	.short	(.L_1253 - .L_1252)
.L_1252:
        /*0184*/ 	.word	0x00000000


	//----- nvinfo : EIATTR_CBANK_PARAM_SIZE
	.align		4
.L_1253:
        /*0188*/ 	.byte	0x03, 0x19
        /*018a*/ 	.short	0x0074


	//----- nvinfo : EIATTR_PARAM_CBANK
	.align		4
        /*018c*/ 	.byte	0x04, 0x0a
        /*018e*/ 	.short	(.L_1255 - .L_1254)
	.align		4
.L_1254:
        /*0190*/ 	.word	index@(.nv.constant0._Z23gemm_half_q_half_kernelILi4ELi8ELb1ELb1ELi32EEvPK6__halfPKjS4_S2_PS0_iiiiPKtS7_iiiiiibS2_i)
        /*0194*/ 	.short	0x0210
        /*0196*/ 	.short	0x0074


	//----- nvinfo : EIATTR_SW_WAR
	.align		4
.L_1255:
        /*0198*/ 	.byte	0x04, 0x36
        /*019a*/ 	.short	(.L_1257 - .L_1256)
.L_1256:
        /*019c*/ 	.word	0x00000008
.L_1257:


//--------------------- .nv.info._Z23gemm_half_q_half_kernelILi4ELi12ELb1ELb1ELi32EEvPK6__halfPKjS4_S2_PS0_iiiiPKtS7_iiiiiibS2_i --------------------------
	.section	.nv.info._Z23gemm_half_q_half_kernelILi4ELi12ELb1ELb1ELi32EEvPK6__halfPKjS4_S2_PS0_iiiiPKtS7_iiiiiibS2_i,"",@"SHT_CUDA_INFO"
	.sectionflags	@""
	.align	4


	//----- nvinfo : EIATTR_CUDA_API_VERSION
	.align		4
        /*0000*/ 	.byte	0x04, 0x37
        /*0002*/ 	.short	(.L_1259 - .L_1258)
.L_1258:
        /*0004*/ 	.word	0x00000082


	//----- nvinfo : EIATTR_KPARAM_INFO
	.align		4
.L_1259:
        /*0008*/ 	.byte	0x04, 0x17
        /*000a*/ 	.short	(.L_1261 - .L_1260)
.L_1260:
        /*000c*/ 	.word	0x00000000
        /*0010*/ 	.short	0x0013
        /*0012*/ 	.short	0x0070
        /*0014*/ 	.byte	0x00, 0xf0, 0x11, 0x00


	//----- nvinfo : EIATTR_KPARAM_INFO
	.align		4
.L_1261:
        /*0018*/ 	.byte	0x04, 0x17
        /*001a*/ 	.short	(.L_1263 - .L_1262)
.L_1262:
        /*001c*/ 	.word	0x00000000
        /*0020*/ 	.short	0x0012
        /*0022*/ 	.short	0x0068
        /*0024*/ 	.byte	0x00, 0xf0, 0x21, 0x00


	//----- nvinfo : EIATTR_KPARAM_INFO
	.align		4
.L_1263:
        /*0028*/ 	.byte	0x04, 0x17
        /*002a*/ 	.short	(.L_1265 - .L_1264)
.L_1264:
        /*002c*/ 	.word	0x00000000
        /*0030*/ 	.short	0x0011
        /*0032*/ 	.short	0x0060
        /*0034*/ 	.byte	0x00, 0xf0, 0x05, 0x00


	//----- nvinfo : EIATTR_KPARAM_INFO
	.align		4
.L_1265:
        /*0038*/ 	.byte	0x04, 0x17
        /*003a*/ 	.short	(.L_1267 - .L_1266)
.L_1266:
        /*003c*/ 	.word	0x00000000
        /*0040*/ 	.short	0x0010
        /*0042*/ 	.short	0x005c
        /*0044*/ 	.byte	0x00, 0xf0, 0x11, 0x00


	//----- nvinfo : EIATTR_KPARAM_INFO
	.align		4
.L_1267:
        /*0048*/ 	.byte	0x04, 0x17
        /*004a*/ 	.short	(.L_1269 - .L_1268)
.L_1268:
        /*004c*/ 	.word	0x00000000
        /*0050*/ 	.short	0x000f
        /*0052*/ 	.short	0x0058
        /*0054*/ 	.byte	0x00, 0xf0, 0x11, 0x00


	//----- nvinfo : EIATTR_KPARAM_INFO
	.align		4
.L_1269:
        /*0058*/ 	.byte	0x04, 0x17
        /*005a*/ 	.short	(.L_1271 - .L_1270)
.L_1270:
        /*005c*/ 	.word	0x00000000
        /*0060*/ 	.short	0x000e
        /*0062*/ 	.short	0x0054
        /*0064*/ 	.byte	0x00, 0xf0, 0x11, 0x00


	//----- nvinfo : EIATTR_KPARAM_INFO
	.align		4
.L_1271:
        /*0068*/ 	.byte	0x04, 0x17
        /*006a*/ 	.short	(.L_1273 - .L_1272)
.L_1272:
        /*006c*/ 	.word	0x00000000
        /*0070*/ 	.short	0x000d
        /*0072*/ 	.short	0x0050
        /*0074*/ 	.byte	0x00, 0xf0, 0x11, 0x00


	//----- nvinfo : EIATTR_KPARAM_INFO
	.align		4
.L_1273:
        /*0078*/ 	.byte	0x04, 0x17
        /*007a*/ 	.short	(.L_1275 - .L_1274)
.L_1274:
        /*007c*/ 	.word	0x00000000
        /*0080*/ 	.short	0x000c
        /*0082*/ 	.short	0x004c
        /*0084*/ 	.byte	0x00, 0xf0, 0x11, 0x00


	//----- nvinfo : EIATTR_KPARAM_INFO
	.align		4
.L_1275:
        /*0088*/ 	.byte	0x04, 0x17
        /*008a*/ 	.short	(.L_1277 - .L_1276)
.L_1276:
        /*008c*/ 	.word	0x00000000
        /*0090*/ 	.short	0x000b
        /*0092*/ 	.short	0x0048
        /*0094*/ 	.byte	0x00, 0xf0, 0x11, 0x00


	//----- nvinfo : EIATTR_KPARAM_INFO
	.align		4
.L_1277:
        /*0098*/ 	.byte	0x04, 0x17
        /*009a*/ 	.short	(.L_1279 - .L_1278)
.L_1278:
        /*009c*/ 	.word	0x00000000
        /*00a0*/ 	.short	0x000a
        /*00a2*/ 	.short	0x0040
        /*00a4*/ 	.byte	0x00, 0xf0, 0x21, 0x00


	//----- nvinfo : EIATTR_KPARAM_INFO
	.align		4
.L_1279:
        /*00a8*/ 	.byte	0x04, 0x17
        /*00aa*/ 	.short	(.L_1281 - .L_1280)
.L_1280:
        /*00ac*/ 	.word	0x00000000
        /*00b0*/ 	.short	0x0009
        /*00b2*/ 	.short	0x0038
        /*00b4*/ 	.byte	0x00, 0xf0, 0x21, 0x00


	//----- nvinfo : EIATTR_KPARAM_INFO
	.align		4
.L_1281:
        /*00b8*/ 	.byte	0x04, 0x17
        /*00ba*/ 	.short	(.L_1283 - .L_1282)
.L_1282:
        /*00bc*/ 	.word	0x00000000
        /*00c0*/ 	.short	0x0008
        /*00c2*/ 	.short	0x0034
        /*00c4*/ 	.byte	0x00, 0xf0, 0x11, 0x00


	//----- nvinfo : EIATTR_KPARAM_INFO
	.align		4
.L_1283:
        /*00c8*/ 	.byte	0x04, 0x17
        /*00ca*/ 	.short	(.L_1285 - .L_1284)
.L_1284:
        /*00cc*/ 	.word	0x00000000
        /*00d0*/ 	.short	0x0007
        /*00d2*/ 	.short	0x0030
        /*00d4*/ 	.byte	0x00, 0xf0, 0x11, 0x00


	//----- nvinfo : EIATTR_KPARAM_INFO
	.align		4
.L_1285:
        /*00d8*/ 	.byte	0x04, 0x17
        /*00da*/ 	.short	(.L_1287 - .L_1286)
.L_1286:
        /*00dc*/ 	.word	0x00000000
        /*00e0*/ 	.short	0x0006
        /*00e2*/ 	.short	0x002c
        /*00e4*/ 	.byte	0x00, 0xf0, 0x11, 0x00


	//----- nvinfo : EIATTR_KPARAM_INFO
	.align		4
.L_1287:
        /*00e8*/ 	.byte	0x04, 0x17
        /*00ea*/ 	.short	(.L_1289 - .L_1288)
.L_1288:
        /*00ec*/ 	.word	0x00000000
        /*00f0*/ 	.short	0x0005
        /*00f2*/ 	.short	0x0028
        /*00f4*/ 	.byte	0x00, 0xf0, 0x11, 0x00


	//----- nvinfo : EIATTR_KPARAM_INFO
	.align		4
.L_1289:
        /*00f8*/ 	.byte	0x04, 0x17
        /*00fa*/ 	.short	(.L_1291 - .L_1290)
.L_1290:
        /*00fc*/ 	.word	0x00000000
        /*0100*/ 	.short	0x0004
        /*0102*/ 	.short	0x0020
        /*0104*/ 	.byte	0x00, 0xf0, 0x21, 0x00


	//----- nvinfo : EIATTR_KPARAM_INFO
	.align		4
.L_1291:
        /*0108*/ 	.byte	0x04, 0x17
        /*010a*/ 	.short	(.L_1293 - .L_1292)
.L_1292:
        /*010c*/ 	.word	0x00000000
        /*0110*/ 	.short	0x0003
        /*0112*/ 	.short	0x0018
        /*0114*/ 	.byte	0x00, 0xf0, 0x21, 0x00


	//----- nvinfo : EIATTR_KPARAM_INFO
	.align		4
.L_1293:
        /*0118*/ 	.byte	0x04, 0x17
        /*011a*/ 	.short	(.L_1295 - .L_1294)
.L_1294:
        /*011c*/ 	.word	0x00000000
        /*0120*/ 	.short	0x0002
        /*0122*/ 	.short	0x0010
        /*0124*/ 	.byte	0x00, 0xf0, 0x21, 0x00


	//----- nvinfo : EIATTR_KPARAM_INFO
	.align		4
.L_1295:
        /*0128*/ 	.byte	0x04, 0x17
        /*012a*/ 	.short	(.L_1297 - .L_1296)
.L_1296:
        /*012c*/ 	.word	0x00000000
        /*0130*/ 	.short	0x0001
        /*0132*/ 	.short	0x0008
        /*0134*/ 	.byte	0x00, 0xf0, 0x21, 0x00


	//----- nvinfo : EIATTR_KPARAM_INFO
	.align		4
.L_1297:
        /*0138*/ 	.byte	0x04, 0x17
        /*013a*/ 	.short	(.L_1299 - .L_1298)
.L_1298:
        /*013c*/ 	.word	0x00000000
        /*0140*/ 	.short	0x0000
        /*0142*/ 	.short	0x0000
        /*0144*/ 	.byte	0x00, 0xf0, 0x21, 0x00


	//----- nvinfo : EIATTR_SPARSE_MMA_MASK
	.align		4
.L_1299:
        /*0148*/ 	.byte	0x03, 0x50
        /*014a*/ 	.short	0x0000


	//----- nvinfo : EIATTR_MAXREG_COUNT
	.align		4
        /*014c*/ 	.byte	0x03, 0x1b
        /*014e*/ 	.short	0x00ff


	//----- nvinfo : EIATTR_NUM_BARRIERS
	.align		4
        /*0150*/ 	.byte	0x02, 0x4c
        /*0152*/ 	.byte	0x01
	.zero		1


	//----- nvinfo : EIATTR_MERCURY_ISA_VERSION
	.align		4
        /*0154*/ 	.byte	0x03, 0x5f
        /*0156*/ 	.short	0x0101


	//----- nvinfo : EIATTR_EXIT_INSTR_OFFSETS
	.align		4
        /*0158*/ 	.byte	0x04, 0x1c
        /*015a*/ 	.short	(.L_1301 - .L_1300)


	//   ....[0]....
.L_1300:
        /*015c*/ 	.word	0x00000320


	//   ....[1]....
        /*0160*/ 	.word	0x00000ec0


	//   ....[2]....
        /*0164*/ 	.word	0x0000a6e0


	//   ....[3]....
        /*0168*/ 	.word	0x0000a9d0


	//   ....[4]....
        /*016c*/ 	.word	0x0000ac40


	//   ....[5]....
        /*0170*/ 	.word	0x0000aeb0


	//   ....[6]....
        /*0174*/ 	.word	0x0000b010


	//   ....[7]....
        /*0178*/ 	.word	0x0000b0b0


	//   ....[8]....
        /*017c*/ 	.word	0x0000b0f0


	//----- nvinfo : EIATTR_CRS_STACK_SIZE
	.align		4
.L_1301:
        /*0180*/ 	.byte	0x04, 0x1e
        /*0182*/ 	.short	(.L_1303 - .L_1302)
.L_1302:
        /*0184*/ 	.word	0x00000000


	//----- nvinfo : EIATTR_CBANK_PARAM_SIZE
	.align		4
.L_1303:
        /*0188*/ 	.byte	0x03, 0x19
        /*018a*/ 	.short	0x0074


	//----- nvinfo : EIATTR_PARAM_CBANK
	.align		4
        /*018c*/ 	.byte	0x04, 0x0a
        /*018e*/ 	.short	(.L_1305 - .L_1304)
	.align		4
.L_1304:
        /*0190*/ 	.word	index@(.nv.constant0._Z23gemm_half_q_half_kernelILi4ELi12ELb1ELb1ELi32EEvPK6__halfPKjS4_S2_PS0_iiiiPKtS7_iiiiiibS2_i)
        /*0194*/ 	.short	0x0210
        /*0196*/ 	.short	0x0074


	//----- nvinfo : EIATTR_SW_WAR
	.align		4
.L_1305:
        /*0198*/ 	.byte	0x04, 0x36
        /*019a*/ 	.short	(.L_1307 - .L_1306)
.L_1306:
        /*019c*/ 	.word	0x00000008
.L_1307:


//--------------------- .nv.info._Z23gemm_half_q_half_kernelILi4ELi14ELb1ELb1ELi32EEvPK6__halfPKjS4_S2_PS0_iiiiPKtS7_iiiiiibS2_i --------------------------
	.section	.nv.info._Z23gemm_half_q_half_kernelILi4ELi14ELb1ELb1ELi32EEvPK6__halfPKjS4_S2_PS0_iiiiPKtS7_iiiiiibS2_i,"",@"SHT_CUDA_INFO"
	.sectionflags	@""
	.align	4


	//----- nvinfo : EIATTR_CUDA_API_VERSION
	.align		4
        /*0000*/ 	.byte	0x04, 0x37
        /*0002*/ 	.short	(.L_1309 - .L_1308)
.L_1308:
        /*0004*/ 	.word	0x00000082


	//----- nvinfo : EIATTR_KPARAM_INFO
	.align		4
.L_1309:
        /*0008*/ 	.byte	0x04, 0x17
        /*000a*/ 	.short	(.L_1311 - .L_1310)
.L_1310:
        /*000c*/ 	.word	0x00000000
        /*0010*/ 	.short	0x0013
        /*0012*/ 	.short	0x0070
        /*0014*/ 	.byte	0x00, 0xf0, 0x11, 0x00


	//----- nvinfo : EIATTR_KPARAM_INFO
	.align		4
.L_1311:
        /*0018*/ 	.byte	0x04, 0x17
        /*001a*/ 	.short	(.L_1313 - .L_1312)
.L_1312:
        /*001c*/ 	.word	0x00000000
        /*0020*/ 	.short	0x0012
        /*0022*/ 	.short	0x0068
        /*0024*/ 	.byte	0x00, 0xf0, 0x21, 0x00


	//----- nvinfo : EIATTR_KPARAM_INFO
	.align		4
.L_1313:
        /*0028*/ 	.byte	0x04, 0x17
        /*002a*/ 	.short	(.L_1315 - .L_1314)
.L_1314:
        /*002c*/ 	.word	0x00000000
        /*0030*/ 	.short	0x0011
        /*0032*/ 	.short	0x0060
        /*0034*/ 	.byte	0x00, 0xf0, 0x05, 0x00


	//----- nvinfo : EIATTR_KPARAM_INFO
	.align		4
.L_1315:
        /*0038*/ 	.byte	0x04, 0x17
        /*003a*/ 	.short	(.L_1317 - .L_1316)
.L_1316:
        /*003c*/ 	.word	0x00000000
        /*0040*/ 	.short	0x0010
        /*0042*/ 	.short	0x005c
        /*0044*/ 	.byte	0x00, 0xf0, 0x11, 0x00


	//----- nvinfo : EIATTR_KPARAM_INFO
	.align		4
.L_1317:
        /*0048*/ 	.byte	0x04, 0x17
        /*004a*/ 	.short	(.L_1319 - .L_1318)
.L_1318:
        /*004c*/ 	.word	0x00000000
        /*0050*/ 	.short	0x000f
        /*0052*/ 	.short	0x0058
        /*0054*/ 	.byte	0x00, 0xf0, 0x11, 0x00


	//----- nvinfo : EIATTR_KPARAM_INFO
	.align		4
.L_1319:
        /*0058*/ 	.byte	0x04, 0x17
        /*005a*/ 	.short	(.L_1321 - .L_1320)
.L_1320:
        /*005c*/ 	.word	0x00000000
        /*0060*/ 	.short	0x000e
        /*0062*/ 	.short	0x0054
        /*0064*/ 	.byte	0x00, 0xf0, 0x11, 0x00


	//----- nvinfo : EIATTR_KPARAM_INFO
	.align		4
.L_1321:
        /*0068*/ 	.byte	0x04, 0x17
        /*006a*/ 	.short	(.L_1323 - .L_1322)
.L_1322:
        /*006c*/ 	.word	0x00000000
        /*0070*/ 	.short	0x000d
        /*0072*/ 	.short	0x0050
        /*0074*/ 	.byte	0x00, 0xf0, 0x11, 0x00


	//----- nvinfo : EIATTR_KPARAM_INFO
	.align		4
.L_1323:
        /*0078*/ 	.byte	0x04, 0x17
        /*007a*/ 	.short	(.L_1325 - .L_1324)
.L_1324:
        /*007c*/ 	.word	0x00000000
        /*0080*/ 	.short	0x000c
        /*0082*/ 	.short	0x004c
        /*0084*/ 	.byte	0x00, 0xf0, 0x11, 0x00


	//----- nvinfo : EIATTR_KPARAM_INFO
	.align		4
.L_1325:
        /*0088*/ 	.byte	0x04, 0x17
        /*008a*/ 	.short	(.L_1327 - .L_1326)
.L_1326:
        /*008c*/ 	.word	0x00000000
        /*0090*/ 	.short	0x000b
        /*0092*/ 	.short	0x0048
        /*0094*/ 	.byte	0x00, 0xf0, 0x11, 0x00


	//----- nvinfo : EIATTR_KPARAM_INFO
	.align		4
.L_1327:
        /*0098*/ 	.byte	0x04, 0x17
        /*009a*/ 	.short	(.L_1329 - .L_1328)
.L_1328:
        /*009c*/ 	.word	0x00000000
        /*00a0*/ 	.short	0x000a
        /*00a2*/ 	.short	0x0040
        /*00a4*/ 	.byte	0x00, 0xf0, 0x21, 0x00


	//----- nvinfo : EIATTR_KPARAM_INFO
	.align		4
.L_1329:
        /*00a8*/ 	.byte	0x04, 0x17
        /*00aa*/ 	.short	(.L_1331 - .L_1330)
.L_1330:
        /*00ac*/ 	.word	0x00000000
        /*00b0*/ 	.short	0x0009
        /*00b2*/ 	.short	0x0038
        /*00b4*/ 	.byte	0x00, 0xf0, 0x21, 0x00


	//----- nvinfo : EIATTR_KPARAM_INFO
	.align		4
.L_1331:
        /*00b8*/ 	.byte	0x04, 0x17
        /*00ba*/ 	.short	(.L_1333 - .L_1332)
.L_1332:
        /*00bc*/ 	.word	0x00000000
        /*00c0*/ 	.short	0x0008
        /*00c2*/ 	.short	0x0034
        /*00c4*/ 	.byte	0x00, 0xf0, 0x11, 0x00


	//----- nvinfo : EIATTR_KPARAM_INFO
	.align		4
.L_1333:
        /*00c8*/ 	.byte	0x04, 0x17
        /*00ca*/ 	.short	(.L_1335 - .L_1334)
.L_1334:
        /*00cc*/ 	.word	0x00000000
        /*00d0*/ 	.short	0x0007
        /*00d2*/ 	.short	0x0030
        /*00d4*/ 	.byte	0x00, 0xf0, 0x11, 0x00


	//----- nvinfo : EIATTR_KPARAM_INFO
	.align		4
.L_1335:
        /*00d8*/ 	.byte	0x04, 0x17
        /*00da*/ 	.short	(.L_1337 - .L_1336)
.L_1336:
        /*00dc*/ 	.word	0x00000000
        /*00e0*/ 	.short	0x0006
        /*00e2*/ 	.short	0x002c
        /*00e4*/ 	.byte	0x00, 0xf0, 0x11, 0x00


	//----- nvinfo : EIATTR_KPARAM_INFO
	.align		4
.L_1337:
        /*00e8*/ 	.byte	0x04, 0x17
        /*00ea*/ 	.short	(.L_1339 - .L_1338)
.L_1338:
        /*00ec*/ 	.word	0x00000000
        /*00f0*/ 	.short	0x0005
        /*00f2*/ 	.short	0x0028
        /*00f4*/ 	.byte	0x00, 0xf0, 0x11, 0x00


	//----- nvinfo : EIATTR_KPARAM_INFO
	.align		4
.L_1339:
        /*00f8*/ 	.byte	0x04, 0x17
        /*00fa*/ 	.short	(.L_1341 - .L_1340)
.L_1340:
        /*00fc*/ 	.word	0x00000000
        /*0100*/ 	.short	0x0004
        /*0102*/ 	.short	0x0020
        /*0104*/ 	.byte	0x00, 0xf0, 0x21, 0x00


	//----- nvinfo : EIATTR_KPARAM_INFO
	.align		4
.L_1341:
        /*0108*/ 	.byte	0x04, 0x17
        /*010a*/ 	.short	(.L_1343 - .L_1342)
.L_1342:
        /*010c*/ 	.word	0x00000000
        /*0110*/ 	.short	0x0003
        /*0112*/ 	.short	0x0018
        /*0114*/ 	.byte	0x00, 0xf0, 0x21, 0x00


	//----- nvinfo : EIATTR_KPARAM_INFO
	.align		4
.L_1343:
        /*0118*/ 	.byte	0x04, 0x17
        /*011a*/ 	.short	(.L_1345 - .L_1344)
.L_1344:
        /*011c*/ 	.word	0x00000000
        /*0120*/ 	.short	0x0002
        /*0122*/ 	.short	0x0010
        /*0124*/ 	.byte	0x00, 0xf0, 0x21, 0x00


	//----- nvinfo : EIATTR_KPARAM_INFO
	.align		4
.L_1345:
        /*0128*/ 	.byte	0x04, 0x17
        /*012a*/ 	.short	(.L_1347 - .L_1346)
.L_1346:
        /*012c*/ 	.word	0x00000000
        /*0130*/ 	.short	0x0001
        /*0132*/ 	.short	0x0008
        /*0134*/ 	.byte	0x00, 0xf0, 0x21, 0x00


	//----- nvinfo : EIATTR_KPARAM_INFO
	.align		4
.L_1347:
        /*0138*/ 	.byte	0x04, 0x17
        /*013a*/ 	.short	(.L_1349 - .L_1348)
.L_1348:
        /*013c*/ 	.word	0x00000000
        /*0140*/ 	.short	0x0000
        /*0142*/ 	.short	0x0000
        /*0144*/ 	.byte	0x00, 0xf0, 0x21, 0x00


	//----- nvinfo : EIATTR_SPARSE_MMA_MASK
	.align		4
.L_1349:
        /*0148*/ 	.byte	0x03, 0x50
        /*014a*/ 	.short	0x0000


	//----- nvinfo : EIATTR_MAXREG_COUNT
	.align		4
        /*014c*/ 	.byte	0x03, 0x1b
        /*014e*/ 	.short	0x00ff


	//----- nvinfo : EIATTR_NUM_BARRIERS
	.align		4
        /*0150*/ 	.byte	0x02, 0x4c
        /*0152*/ 	.byte	0x01
	.zero		1


	//----- nvinfo : EIATTR_MERCURY_ISA_VERSION
	.align		4
        /*0154*/ 	.byte	0x03, 0x5f
        /*0156*/ 	.short	0x0101


	//----- nvinfo : EIATTR_EXIT_INSTR_OFFSETS
	.align		4
        /*0158*/ 	.byte	0x04, 0x1c
        /*015a*/ 	.short	(.L_1351 - .L_1350)


	//   ....[0]....
.L_1350:
        /*015c*/ 	.word	0x00000320


	//   ....[1]....
        /*0160*/ 	.word	0x00000ec0


	//   ....[2]....
        /*0164*/ 	.word	0x0000bb20


	//   ....[3]....
        /*0168*/ 	.word	0x0000be20


	//   ....[4]....
        /*016c*/ 	.word	0x0000c090


	//   ....[5]....
        /*0170*/ 	.word	0x0000c300


	//   ....[6]....
        /*0174*/ 	.word	0x0000c460


	//   ....[7]....
        /*0178*/ 	.word	0x0000c4f0


	//   ....[8]....
        /*017c*/ 	.word	0x0000c530


	//----- nvinfo : EIATTR_CRS_STACK_SIZE
	.align		4
.L_1351:
        /*0180*/ 	.byte	0x04, 0x1e
        /*0182*/ 	.short	(.L_1353 - .L_1352)
.L_1352:
        /*0184*/ 	.word	0x00000000


	//----- nvinfo : EIATTR_CBANK_PARAM_SIZE
	.align		4
.L_1353:
        /*0188*/ 	.byte	0x03, 0x19
        /*018a*/ 	.short	0x0074


	//----- nvinfo : EIATTR_PARAM_CBANK
	.align		4
        /*018c*/ 	.byte	0x04, 0x0a
        /*018e*/ 	.short	(.L_1355 - .L_1354)
	.align		4
.L_1354:
        /*0190*/ 	.word	index@(.nv.constant0._Z23gemm_half_q_half_kernelILi4ELi14ELb1ELb1ELi32EEvPK6__halfPKjS4_S2_PS0_iiiiPKtS7_iiiiiibS2_i)
        /*0194*/ 	.short	0x0210
        /*0196*/ 	.short	0x0074


	//----- nvinfo : EIATTR_SW_WAR
	.align		4
.L_1355:
        /*0198*/ 	.byte	0x04, 0x36
        /*019a*/ 	.short	(.L_1357 - .L_1356)
.L_1356:
        /*019c*/ 	.word	0x00000008
.L_1357:


//--------------------- .nv.info._Z23gemm_half_q_half_kernelILi4ELi4ELb1ELb1ELi32EEvPK6__halfPKjS4_S2_PS0_iiiiPKtS7_iiiiiibS2_i --------------------------
	.section	.nv.info._Z23gemm_half_q_half_kernelILi4ELi4ELb1ELb1ELi32EEvPK6__halfPKjS4_S2_PS0_iiiiPKtS7_iiiiiibS2_i,"",@"SHT_CUDA_INFO"
	.sectionflags	@""
	.align	4


	//----- nvinfo : EIATTR_CUDA_API_VERSION
	.align		4
        /*0000*/ 	.byte	0x04, 0x37
        /*0002*/ 	.short	(.L_1359 - .L_1358)
.L_1358:
        /*0004*/ 	.word	0x00000082


	//----- nvinfo : EIATTR_KPARAM_INFO
	.align		4
.L_1359:
        /*0008*/ 	.byte	0x04, 0x17
        /*000a*/ 	.short	(.L_1361 - .L_1360)
.L_1360:
        /*000c*/ 	.word	0x00000000
        /*0010*/ 	.short	0x0013
        /*0012*/ 	.short	0x0070
        /*0014*/ 	.byte	0x00, 0xf0, 0x11, 0x00


	//----- nvinfo : EIATTR_KPARAM_INFO
	.align		4
.L_1361:
        /*0018*/ 	.byte	0x04, 0x17
        /*001a*/ 	.short	(.L_1363 - .L_1362)
.L_1362:
        /*001c*/ 	.word	0x00000000
        /*0020*/ 	.short	0x0012
        /*0022*/ 	.short	0x0068
        /*0024*/ 	.byte	0x00, 0xf0, 0x21, 0x00


	//----- nvinfo : EIATTR_KPARAM_INFO
	.align		4
.L_1363:
        /*0028*/ 	.byte	0x04, 0x17
        /*002a*/ 	.short	(.L_1365 - .L_1364)
.L_1364:
        /*002c*/ 	.word	0x00000000
        /*0030*/ 	.short	0x0011
        /*0032*/ 	.short	0x0060
        /*0034*/ 	.byte	0x00, 0xf0, 0x05, 0x00


	//----- nvinfo : EIATTR_KPARAM_INFO
	.align		4
.L_1365:
        /*0038*/ 	.byte	0x04, 0x17
        /*003a*/ 	.short	(.L_1367 - .L_1366)
.L_1366:
        /*003c*/ 	.word	0x00000000
        /*0040*/ 	.short	0x0010
        /*0042*/ 	.short	0x005c
        /*0044*/ 	.byte	0x00, 0xf0, 0x11, 0x00


	//----- nvinfo : EIATTR_KPARAM_INFO
	.align		4
.L_1367:
        /*0048*/ 	.byte	0x04, 0x17
        /*004a*/ 	.short	(.L_1369 - .L_1368)
.L_1368:
        /*004c*/ 	.word	0x00000000
        /*0050*/ 	.short	0x000f
        /*0052*/ 	.short	0x0058
        /*0054*/ 	.byte	0x00, 0xf0, 0x11, 0x00


	//----- nvinfo : EIATTR_KPARAM_INFO
	.align		4
.L_1369:
        /*0058*/ 	.byte	0x04, 0x17
        /*005a*/ 	.short	(.L_1371 - .L_1370)
.L_1370:
        /*005c*/ 	.word	0x00000000
        /*0060*/ 	.short	0x000e
        /*0062*/ 	.short	0x0054
        /*0064*/ 	.byte	0x00, 0xf0, 0x11, 0x00


	//----- nvinfo : EIATTR_KPARAM_INFO
	.align		4
.L_1371:
        /*0068*/ 	.byte	0x04, 0x17
        /*006a*/ 	.short	(.L_1373 - .L_1372)
.L_1372:
        /*006c*/ 	.word	0x00000000
        /*0070*/ 	.short	0x000d
        /*0072*/ 	.short	0x0050
        /*0074*/ 	.byte	0x00, 0xf0, 0x11, 0x00


	//----- nvinfo : EIATTR_KPARAM_INFO
	.align		4
.L_1373:
        /*0078*/ 	.byte	0x04, 0x17
        /*007a*/ 	.short	(.L_1375 - .L_1374)
.L_1374:
        /*007c*/ 	.word	0x00000000
        /*0080*/ 	.short	0x000c
        /*0082*/ 	.short	0x004c
        /*0084*/ 	.byte	0x00, 0xf0, 0x11, 0x00


	//----- nvinfo : EIATTR_KPARAM_INFO
	.align		4
.L_1375:
        /*0088*/ 	.byte	0x04, 0x17
        /*008a*/ 	.short	(.L_1377 - .L_1376)
.L_1376:
        /*008c*/ 	.word	0x00000000
        /*0090*/ 	.short	0x000b
        /*0092*/ 	.short	0x0048
        /*0094*/ 	.byte	0x00, 0xf0, 0x11, 0x00


	//----- nvinfo : EIATTR_KPARAM_INFO
	.align		4
.L_1377:
        /*0098*/ 	.byte	0x04, 0x17
        /*009a*/ 	.short	(.L_1379 - .L_1378)
.L_1378:
        /*009c*/ 	.word	0x00000000
        /*00a0*/ 	.short	0x000a
        /*00a2*/ 	.short	0x0040
        /*00a4*/ 	.byte	0x00, 0xf0, 0x21, 0x00


	//----- nvinfo : EIATTR_KPARAM_INFO
	.align		4
.L_1379:
        /*00a8*/ 	.byte	0x04, 0x17
        /*00aa*/ 	.short	(.L_1381 - .L_1380)
.L_1380:
        /*00ac*/ 	.word	0x00000000
        /*00b0*/ 	.short	0x0009
        /*00b2*/ 	.short	0x0038
        /*00b4*/ 	.byte	0x00, 0xf0, 0x21, 0x00


	//----- nvinfo : EIATTR_KPARAM_INFO
	.align		4
.L_1381:
        /*00b8*/ 	.byte	0x04, 0x17
        /*00ba*/ 	.short	(.L_1383 - .L_1382)
.L_1382:
        /*00bc*/ 	.word	0x00000000
        /*00c0*/ 	.short	0x0008
        /*00c2*/ 	.short	0x0034
        /*00c4*/ 	.byte	0x00, 0xf0, 0x11, 0x00


	//----- nvinfo : EIATTR_KPARAM_INFO
	.align		4
.L_1383:
        /*00c8*/ 	.byte	0x04, 0x17
        /*00ca*/ 	.short	(.L_1385 - .L_1384)
.L_1384:
        /*00cc*/ 	.word	0x00000000
        /*00d0*/ 	.short	0x0007
        /*00d2*/ 	.short	0x0030
        /*00d4*/ 	.byte	0x00, 0xf0, 0x11, 0x00


	//----- nvinfo : EIATTR_KPARAM_INFO
	.align		4
.L_1385:
        /*00d8*/ 	.byte	0x04, 0x17
        /*00da*/ 	.short	(.L_1387 - .L_1386)
.L_1386:
        /*00dc*/ 	.word	0x00000000
        /*00e0*/ 	.short	0x0006
        /*00e2*/ 	.short	0x002c
        /*00e4*/ 	.byte	0x00, 0xf0, 0x11, 0x00


	//----- nvinfo : EIATTR_KPARAM_INFO
	.align		4
.L_1387:
        /*00e8*/ 	.byte	0x04, 0x17
        /*00ea*/ 	.short	(.L_1389 - .L_1388)
.L_1388:
        /*00ec*/ 	.word	0x00000000
        /*00f0*/ 	.short	0x0005
        /*00f2*/ 	.short	0x0028
        /*00f4*/ 	.byte	0x00, 0xf0, 0x11, 0x00


	//----- nvinfo : EIATTR_KPARAM_INFO
	.align		4
.L_1389:
        /*00f8*/ 	.byte	0x04, 0x17
        /*00fa*/ 	.short	(.L_1391 - .L_1390)
.L_1390:
        /*00fc*/ 	.word	0x00000000
        /*0100*/ 	.short	0x0004
        /*0102*/ 	.short	0x0020
        /*0104*/ 	.byte	0x00, 0xf0, 0x21, 0x00


	//----- nvinfo : EIATTR_KPARAM_INFO
	.align		4
.L_1391:
        /*0108*/ 	.byte	0x04, 0x17
        /*010a*/ 	.short	(.L_1393 - .L_1392)
.L_1392:
        /*010c*/ 	.word	0x00000000
        /*0110*/ 	.short	0x0003
        /*0112*/ 	.short	0x0018
        /*0114*/ 	.byte	0x00, 0xf0, 0x21, 0x00


	//----- nvinfo : EIATTR_KPARAM_INFO
	.align		4
.L_1393:
        /*0118*/ 	.byte	0x04, 0x17
        /*011a*/ 	.short	(.L_1395 - .L_1394)
.L_1394:
        /*011c*/ 	.word	0x00000000
        /*0120*/ 	.short	0x0002
        /*0122*/ 	.short	0x0010
        /*0124*/ 	.byte	0x00, 0xf0, 0x21, 0x00


	//----- nvinfo : EIATTR_KPARAM_INFO
	.align		4
.L_1395:
        /*0128*/ 	.byte	0x04, 0x17
        /*012a*/ 	.short	(.L_1397 - .L_1396)
.L_1396:
        /*012c*/ 	.word	0x00000000
        /*0130*/ 	.short	0x0001
        /*0132*/ 	.short	0x0008
        /*0134*/ 	.byte	0x00, 0xf0, 0x21, 0x00


	//----- nvinfo : EIATTR_KPARAM_INFO
	.align		4
.L_1397:
        /*0138*/ 	.byte	0x04, 0x17
        /*013a*/ 	.short	(.L_1399 - .L_1398)
.L_1398:
        /*013c*/ 	.word	0x00000000
        /*0140*/ 	.short	0x0000
        /*0142*/ 	.short	0x0000
        /*0144*/ 	.byte	0x00, 0xf0, 0x21, 0x00


	//----- nvinfo : EIATTR_SPARSE_MMA_MASK
	.align		4
.L_1399:
        /*0148*/ 	.byte	0x03, 0x50
        /*014a*/ 	.short	0x0000


	//----- nvinfo : EIATTR_MAXREG_COUNT
	.align		4
        /*014c*/ 	.byte	0x03, 0x1b
        /*014e*/ 	.short	0x00ff


	//----- nvinfo : EIATTR_NUM_BARRIERS
	.align		4
        /*0150*/ 	.byte	0x02, 0x4c
        /*0152*/ 	.byte	0x01
	.zero		1


	//----- nvinfo : EIATTR_MERCURY_ISA_VERSION
	.align		4
        /*0154*/ 	.byte	0x03, 0x5f
        /*0156*/ 	.short	0x0101


	//----- nvinfo : EIATTR_EXIT_INSTR_OFFSETS
	.align		4
        /*0158*/ 	.byte	0x04, 0x1c
        /*015a*/ 	.short	(.L_1401 - .L_1400)


	//   ....[0]....
.L_1400:
        /*015c*/ 	.word	0x00000320


	//   ....[1]....
        /*0160*/ 	.word	0x00000a30


	//   ....[2]....
        /*0164*/ 	.word	0x00003910


	//   ....[3]....
        /*0168*/ 	.word	0x00003c00


	//   ....[4]....
        /*016c*/ 	.word	0x00003e70


	//   ....[5]....
        /*0170*/ 	.word	0x000040e0


	//   ....[6]....
        /*0174*/ 	.word	0x00004240


	//   ....[7]....
        /*0178*/ 	.word	0x000042e0


	//   ....[8]....
        /*017c*/ 	.word	0x00004320


	//----- nvinfo : EIATTR_CRS_STACK_SIZE
	.align		4
.L_1401:
        /*0180*/ 	.byte	0x04, 0x1e
        /*0182*/ 	.short	(.L_1403 - .L_1402)
.L_1402:
        /*0184*/ 	.word	0x00000000


	//----- nvinfo : EIATTR_CBANK_PARAM_SIZE
	.align		4
.L_1403:
        /*0188*/ 	.byte	0x03, 0x19
        /*018a*/ 	.short	0x0074


	//----- nvinfo : EIATTR_PARAM_CBANK
	.align		4
        /*018c*/ 	.byte	0x04, 0x0a
        /*018e*/ 	.short	(.L_1405 - .L_1404)
	.align		4
.L_1404:
        /*0190*/ 	.word	index@(.nv.constant0._Z23gemm_half_q_half_kernelILi4ELi4ELb1ELb1ELi32EEvPK6__halfPKjS4_S2_PS0_iiiiPKtS7_iiiiiibS2_i)
        /*0194*/ 	.short	0x0210
        /*0196*/ 	.short	0x0074


	//----- nvinfo : EIATTR_SW_WAR
	.align		4
.L_1405:
        /*0198*/ 	.byte	0x04, 0x36
        /*019a*/ 	.short	(.L_1407 - .L_1406)
.L_1406:
        /*019c*/ 	.word	0x00000008
.L_1407:


//--------------------- .nv.info._Z23gemm_half_q_half_kernelILi4ELi6ELb1ELb1ELi32EEvPK6__halfPKjS4_S2_PS0_iiiiPKtS7_iiiiiibS2_i --------------------------
	.section	.nv.info._Z23gemm_half_q_half_kernelILi4ELi6ELb1ELb1ELi32EEvPK6__halfPKjS4_S2_PS0_iiiiPKtS7_iiiiiibS2_i,"",@"SHT_CUDA_INFO"
	.sectionflags	@""
	.align	4


	//----- nvinfo : EIATTR_CUDA_API_VERSION
	.align		4
        /*0000*/ 	.byte	0x04, 0x37
        /*0002*/ 	.short	(.L_1409 - .L_1408)
.L_1408:
        /*0004*/ 	.word	0x00000082


	//----- nvinfo : EIATTR_KPARAM_INFO
	.align		4
.L_1409:
        /*0008*/ 	.byte	0x04, 0x17
        /*000a*/ 	.short	(.L_1411 - .L_1410)
.L_1410:
        /*000c*/ 	.word	0x00000000
        /*0010*/ 	.short	0x0013
        /*0012*/ 	.short	0x0070
        /*0014*/ 	.byte	0x00, 0xf0, 0x11, 0x00


	//----- nvinfo : EIATTR_KPARAM_INFO
	.align		4
.L_1411:
        /*0018*/ 	.byte	0x04, 0x17
        /*001a*/ 	.short	(.L_1413 - .L_1412)
.L_1412:
        /*001c*/ 	.word	0x00000000
        /*0020*/ 	.short	0x0012
        /*0022*/ 	.short	0x0068
        /*0024*/ 	.byte	0x00, 0xf0, 0x21, 0x00


	//----- nvinfo : EIATTR_KPARAM_INFO
	.align		4
.L_1413:
        /*0028*/ 	.byte	0x04, 0x17
        /*002a*/ 	.short	(.L_1415 - .L_1414)
.L_1414:
        /*002c*/ 	.word	0x00000000
        /*0030*/ 	.short	0x0011
        /*0032*/ 	.short	0x0060
        /*0034*/ 	.byte	0x00, 0xf0, 0x05, 0x00


	//----- nvinfo : EIATTR_KPARAM_INFO
	.align		4
.L_1415:
        /*0038*/ 	.byte	0x04, 0x17
        /*003a*/ 	.short	(.L_1417 - .L_1416)
.L_1416:
        /*003c*/ 	.word	0x00000000
        /*0040*/ 	.short	0x0010
        /*0042*/ 	.short	0x005c
        /*0044*/ 	.byte	0x00, 0xf0, 0x11, 0x00


	//----- nvinfo : EIATTR_KPARAM_INFO
	.align		4
.L_1417:
        /*0048*/ 	.byte	0x04, 0x17
        /*004a*/ 	.short	(.L_1419 - .L_1418)
.L_1418:
        /*004c*/ 	.word	0x00000000
        /*0050*/ 	.short	0x000f
        /*0052*/ 	.short	0x0058
        /*0054*/ 	.byte	0x00, 0xf0, 0x11, 0x00


	//----- nvinfo : EIATTR_KPARAM_INFO
	.align		4
.L_1419:
        /*0058*/ 	.byte	0x04, 0x17
        /*005a*/ 	.short	(.L_1421 - .L_1420)
.L_1420:
        /*005c*/ 	.word	0x00000000
        /*0060*/ 	.short	0x000e
        /*0062*/ 	.short	0x0054
        /*0064*/ 	.byte	0x00, 0xf0, 0x11, 0x00


	//----- nvinfo : EIATTR_KPARAM_INFO
	.align		4
.L_1421:
        /*0068*/ 	.byte	0x04, 0x17
        /*006a*/ 	.short	(.L_1423 - .L_1422)
.L_1422:
        /*006c*/ 	.word	0x00000000
        /*0070*/ 	.short	0x000d
        /*0072*/ 	.short	0x0050
        /*0074*/ 	.byte	0x00, 0xf0, 0x11, 0x00


	//----- nvinfo : EIATTR_KPARAM_INFO
	.align		4
.L_1423:
        /*0078*/ 	.byte	0x04, 0x17
        /*007a*/ 	.short	(.L_1425 - .L_1424)
.L_1424:
        /*007c*/ 	.word	0x00000000
        /*0080*/ 	.short	0x000c
        /*0082*/ 	.short	0x004c
        /*0084*/ 	.byte	0x00, 0xf0, 0x11, 0x00


	//----- nvinfo : EIATTR_KPARAM_INFO
	.align		4
.L_1425:
        /*0088*/ 	.byte	0x04, 0x17
        /*008a*/ 	.short	(.L_1427 - .L_1426)
.L_1426:
        /*008c*/ 	.word	0x00000000
        /*0090*/ 	.short	0x000b
        /*0092*/ 	.short	0x0048
        /*0094*/ 	.byte	0x00, 0xf0, 0x11, 0x00


	//----- nvinfo : EIATTR_KPARAM_INFO
	.align		4
.L_1427:
        /*0098*/ 	.byte	0x04, 0x17
        /*009a*/ 	.short	(.L_1429 - .L_1428)
.L_1428:
        /*009c*/ 	.word	0x00000000
        /*00a0*/ 	.short	0x000a
        /*00a2*/ 	.short	0x0040
        /*00a4*/ 	.byte	0x00, 0xf0, 0x21, 0x00


	//----- nvinfo : EIATTR_KPARAM_INFO
	.align		4
.L_1429:
        /*00a8*/ 	.byte	0x04, 0x17
        /*00aa*/ 	.short	(.L_1431 - .L_1430)
.L_1430:
        /*00ac*/ 	.word	0x00000000
        /*00b0*/ 	.short	0x0009
        /*00b2*/ 	.short	0x0038
        /*00b4*/ 	.byte	0x00, 0xf0, 0x21, 0x00


	//----- nvinfo : EIATTR_KPARAM_INFO
	.align		4
.L_1431:
        /*00b8*/ 	.byte	0x04, 0x17
        /*00ba*/ 	.short	(.L_1433 - .L_1432)
.L_1432:
        /*00bc*/ 	.word	0x00000000
        /*00c0*/ 	.short	0x0008
        /*00c2*/ 	.short	0x0034
        /*00c4*/ 	.byte	0x00, 0xf0, 0x11, 0x00


	//----- nvinfo : EIATTR_KPARAM_INFO
	.align		4
.L_1433:
        /*00c8*/ 	.byte	0x04, 0x17
        /*00ca*/ 	.short	(.L_1435 - .L_1434)
.L_1434:
        /*00cc*/ 	.word	0x00000000
        /*00d0*/ 	.short	0x0007
        /*00d2*/ 	.short	0x0030
        /*00d4*/ 	.byte	0x00, 0xf0, 0x11, 0x00


	//----- nvinfo : EIATTR_KPARAM_INFO
	.align		4
.L_1435:
        /*00d8*/ 	.byte	0x04, 0x17
        /*00da*/ 	.short	(.L_1437 - .L_1436)
.L_1436:
        /*00dc*/ 	.word	0x00000000
        /*00e0*/ 	.short	0x0006
        /*00e2*/ 	.short	0x002c
        /*00e4*/ 	.byte	0x00, 0xf0, 0x11, 0x00


	//----- nvinfo : EIATTR_KPARAM_INFO
	.align		4
.L_1437:
        /*00e8*/ 	.byte	0x04, 0x17
        /*00ea*/ 	.short	(.L_1439 - .L_1438)
.L_1438:
        /*00ec*/ 	.word	0x00000000
        /*00f0*/ 	.short	0x0005
        /*00f2*/ 	.short	0x0028
        /*00f4*/ 	.byte	0x00, 0xf0, 0x11, 0x00


	//----- nvinfo : EIATTR_KPARAM_INFO
	.align		4
.L_1439:
        /*00f8*/ 	.byte	0x04, 0x17
        /*00fa*/ 	.short	(.L_1441 - .L_1440)
.L_1440:
        /*00fc*/ 	.word	0x00000000
        /*0100*/ 	.short	0x0004
        /*0102*/ 	.short	0x0020
        /*0104*/ 	.byte	0x00, 0xf0, 0x21, 0x00


	//----- nvinfo : EIATTR_KPARAM_INFO
	.align		4
.L_1441:
        /*0108*/ 	.byte	0x04, 0x17
        /*010a*/ 	.short	(.L_1443 - .L_1442)
.L_1442:
        /*010c*/ 	.word	0x00000000
        /*0110*/ 	.short	0x0003
        /*0112*/ 	.short	0x0018
        /*0114*/ 	.byte	0x00, 0xf0, 0x21, 0x00


	//----- nvinfo : EIATTR_KPARAM_INFO
	.align		4
.L_1443:
        /*0118*/ 	.byte	0x04, 0x17
        /*011a*/ 	.short	(.L_1445 - .L_1444)
.L_1444:
        /*011c*/ 	.word	0x00000000
        /*0120*/ 	.short	0x0002
        /*0122*/ 	.short	0x0010
        /*0124*/ 	.byte	0x00, 0xf0, 0x21, 0x00


	//----- nvinfo : EIATTR_KPARAM_INFO
	.align		4
.L_1445:
        /*0128*/ 	.byte	0x04, 0x17
        /*012a*/ 	.short	(.L_1447 - .L_1446)
.L_1446:
        /*012c*/ 	.word	0x00000000
        /*0130*/ 	.short	0x0001
        /*0132*/ 	.short	0x0008
        /*0134*/ 	.byte	0x00, 0xf0, 0x21, 0x00


	//----- nvinfo : EIATTR_KPARAM_INFO
	.align		4
.L_1447:
        /*0138*/ 	.byte	0x04, 0x17
        /*013a*/ 	.short	(.L_1449 - .L_1448)
.L_1448:
        /*013c*/ 	.word	0x00000000
        /*0140*/ 	.short	0x0000
        /*0142*/ 	.short	0x0000
        /*0144*/ 	.byte	0x00, 0xf0, 0x21, 0x00


	//----- nvinfo : EIATTR_SPARSE_MMA_MASK
	.align		4
.L_1449:
        /*0148*/ 	.byte	0x03, 0x50
        /*014a*/ 	.short	0x0000


	//----- nvinfo : EIATTR_MAXREG_COUNT
	.align		4
        /*014c*/ 	.byte	0x03, 0x1b
        /*014e*/ 	.short	0x00ff


	//----- nvinfo : EIATTR_NUM_BARRIERS
	.align		4
        /*0150*/ 	.byte	0x02, 0x4c
        /*0152*/ 	.byte	0x01
	.zero		1


	//----- nvinfo : EIATTR_MERCURY_ISA_VERSION
	.align		4
        /*0154*/ 	.byte	0x03, 0x5f
        /*0156*/ 	.short	0x0101


	//----- nvinfo : EIATTR_EXIT_INSTR_OFFSETS
	.align		4
        /*0158*/ 	.byte	0x04, 0x1c
        /*015a*/ 	.short	(.L_1451 - .L_1450)


	//   ....[0]....
.L_1450:
        /*015c*/ 	.word	0x00000320


	//   ....[1]....
        /*0160*/ 	.word	0x00000a30


	//   ....[2]....
        /*0164*/ 	.word	0x00004d00


	//   ....[3]....
        /*0168*/ 	.word	0x00005000


	//   ....[4]....
        /*016c*/ 	.word	0x00005270


	//   ....[5]....
        /*0170*/ 	.word	0x000054e0


	//   ....[6]....
        /*0174*/ 	.word	0x00005640


	//   ....[7]....
        /*0178*/ 	.word	0x000056d0


	//   ....[8]....
        /*017c*/ 	.word	0x00005710


	//----- nvinfo : EIATTR_CRS_STACK_SIZE
	.align		4
.L_1451:
        /*0180*/ 	.byte	0x04, 0x1e
        /*0182*/ 	.short	(.L_1453 - .L_1452)
.L_1452:
        /*0184*/ 	.word	0x00000000


	//----- nvinfo : EIATTR_CBANK_PARAM_SIZE
	.align		4
.L_1453:
        /*0188*/ 	.byte	0x03, 0x19
        /*018a*/ 	.short	0x0074


	//----- nvinfo : EIATTR_PARAM_CBANK
	.align		4
        /*018c*/ 	.byte	0x04, 0x0a
        /*018e*/ 	.short	(.L_1455 - .L_1454)
	.align		4
.L_1454:
        /*0190*/ 	.word	index@(.nv.constant0._Z23gemm_half_q_half_kernelILi4ELi6ELb1ELb1ELi32EEvPK6__halfPKjS4_S2_PS0_iiiiPKtS7_iiiiiibS2_i)
        /*0194*/ 	.short	0x0210
        /*0196*/ 	.short	0x0074


	//----- nvinfo : EIATTR_SW_WAR
	.align		4
.L_1455:
        /*0198*/ 	.byte	0x04, 0x36
        /*019a*/ 	.short	(.L_1457 - .L_1456)
.L_1456:
        /*019c*/ 	.word	0x00000008
.L_1457:


//--------------------- .nv.info._Z23gemm_half_q_half_kernelILi4ELi2ELb1ELb1ELi32EEvPK6__halfPKjS4_S2_PS0_iiiiPKtS7_iiiiiibS2_i --------------------------
	.section	.nv.info._Z23gemm_half_q_half_kernelILi4ELi2ELb1ELb1ELi32EEvPK6__halfPKjS4_S2_PS0_iiiiPKtS7_iiiiiibS2_i,"",@"SHT_CUDA_INFO"
	.sectionflags	@""
	.align	4


	//----- nvinfo : EIATTR_CUDA_API_VERSION
	.align		4
        /*0000*/ 	.byte	0x04, 0x37
        /*0002*/ 	.short	(.L_1459 - .L_1458)
.L_1458:
        /*0004*/ 	.word	0x00000082


	//----- nvinfo : EIATTR_KPARAM_INFO
	.align		4
.L_1459:
        /*0008*/ 	.byte	0x04, 0x17
        /*000a*/ 	.short	(.L_1461 - .L_1460)
.L_1460:
        /*000c*/ 	.word	0x00000000
        /*0010*/ 	.short	0x0013
        /*0012*/ 	.short	0x0070
        /*0014*/ 	.byte	0x00, 0xf0, 0x11, 0x00


	//----- nvinfo : EIATTR_KPARAM_INFO
	.align		4
.L_1461:
        /*0018*/ 	.byte	0x04, 0x17
        /*001a*/ 	.short	(.L_1463 - .L_1462)
.L_1462:
        /*001c*/ 	.word	0x00000000
        /*0020*/ 	.short	0x0012
        /*0022*/ 	.short	0x0068
        /*0024*/ 	.byte	0x00, 0xf0, 0x21, 0x00


	//----- nvinfo : EIATTR_KPARAM_INFO
	.align		4
.L_1463:
        /*0028*/ 	.byte	0x04, 0x17
        /*002a*/ 	.short	(.L_1465 - .L_1464)
.L_1464:
        /*002c*/ 	.word	0x00000000
        /*0030*/ 	.short	0x0011
        /*0032*/ 	.short	0x0060
        /*0034*/ 	.byte	0x00, 0xf0, 0x05, 0x00


	//----- nvinfo : EIATTR_KPARAM_INFO
	.align		4
.L_1465:
        /*0038*/ 	.byte	0x04, 0x17
        /*003a*/ 	.short	(.L_1467 - .L_1466)
.L_1466:
        /*003c*/ 	.word	0x00000000
        /*0040*/ 	.short	0x0010
        /*0042*/ 	.short	0x005c
        /*0044*/ 	.byte	0x00, 0xf0, 0x11, 0x00


	//----- nvinfo : EIATTR_KPARAM_INFO
	.align		4
.L_1467:
        /*0048*/ 	.byte	0x04, 0x17
        /*004a*/ 	.short	(.L_1469 - .L_1468)
.L_1468:
        /*004c*/ 	.word	0x00000000
        /*0050*/ 	.short	0x000f
        /*0052*/ 	.short	0x0058
        /*0054*/ 	.byte	0x00, 0xf0, 0x11, 0x00


	//----- nvinfo : EIATTR_KPARAM_INFO
	.align		4
.L_1469:
        /*0058*/ 	.byte	0x04, 0x17
        /*005a*/ 	.short	(.L_1471 - .L_1470)
.L_1470:
        /*005c*/ 	.word	0x00000000
        /*0060*/ 	.short	0x000e
        /*0062*/ 	.short	0x0054
        /*0064*/ 	.byte	0x00, 0xf0, 0x11, 0x00


	//----- nvinfo : EIATTR_KPARAM_INFO
	.align		4
.L_1471:
        /*0068*/ 	.byte	0x04, 0x17
        /*006a*/ 	.short	(.L_1473 - .L_1472)
.L_1472:
        /*006c*/ 	.word	0x00000000
        /*0070*/ 	.short	0x000d
        /*0072*/ 	.short	0x0050
        /*0074*/ 	.byte	0x00, 0xf0, 0x11, 0x00


	//----- nvinfo : EIATTR_KPARAM_INFO
	.align		4
.L_1473:
        /*0078*/ 	.byte	0x04, 0x17
        /*007a*/ 	.short	(.L_1475 - .L_1474)
.L_1474:
        /*007c*/ 	.word	0x00000000
        /*0080*/ 	.short	0x000c
        /*0082*/ 	.short	0x004c
        /*0084*/ 	.byte	0x00, 0xf0, 0x11, 0x00


	//----- nvinfo : EIATTR_KPARAM_INFO
	.align		4
.L_1475:
        /*0088*/ 	.byte	0x04, 0x17
        /*008a*/ 	.short	(.L_1477 - .L_1476)
.L_1476:
        /*008c*/ 	.word	0x00000000
        /*0090*/ 	.short	0x000b
        /*0092*/ 	.short	0x0048
        /*0094*/ 	.byte	0x00, 0xf0, 0x11, 0x00


	//----- nvinfo : EIATTR_KPARAM_INFO
	.align		4
.L_1477:
        /*0098*/ 	.byte	0x04, 0x17
        /*009a*/ 	.short	(.L_1479 - .L_1478)
.L_1478:
        /*009c*/ 	.word	0x00000000
        /*00a0*/ 	.short	0x000a
        /*00a2*/ 	.short	0x0040
        /*00a4*/ 	.byte	0x00, 0xf0, 0x21, 0x00


	//----- nvinfo : EIATTR_KPARAM_INFO
	.align		4
.L_1479:
        /*00a8*/ 	.byte	0x04, 0x17
        /*00aa*/ 	.short	(.L_1481 - .L_1480)
.L_1480:
        /*00ac*/ 	.word	0x00000000
        /*00b0*/ 	.short	0x0009
        /*00b2*/ 	.short	0x0038
        /*00b4*/ 	.byte	0x00, 0xf0, 0x21, 0x00


	//----- nvinfo : EIATTR_KPARAM_INFO
	.align		4
.L_1481:
        /*00b8*/ 	.byte	0x04, 0x17
        /*00ba*/ 	.short	(.L_1483 - .L_1482)
.L_1482:
        /*00bc*/ 	.word	0x00000000
        /*00c0*/ 	.short	0x0008
        /*00c2*/ 	.short	0x0034
        /*00c4*/ 	.byte	0x00, 0xf0, 0x11, 0x00


	//----- nvinfo : EIATTR_KPARAM_INFO
	.align		4
.L_1483:
        /*00c8*/ 	.byte	0x04, 0x17
        /*00ca*/ 	.short	(.L_1485 - .L_1484)
.L_1484:
        /*00cc*/ 	.word	0x00000000
        /*00d0*/ 	.short	0x0007
        /*00d2*/ 	.short	0x0030
        /*00d4*/ 	.byte	0x00, 0xf0, 0x11, 0x00


	//----- nvinfo : EIATTR_KPARAM_INFO
	.align		4
.L_1485:
        /*00d8*/ 	.byte	0x04, 0x17
        /*00da*/ 	.short	(.L_1487 - .L_1486)
.L_1486:
        /*00dc*/ 	.word	0x00000000
        /*00e0*/ 	.short	0x0006
        /*00e2*/ 	.short	0x002c
        /*00e4*/ 	.byte	0x00, 0xf0, 0x11, 0x00


	//----- nvinfo : EIATTR_KPARAM_INFO
	.align		4
.L_1487:
        /*00e8*/ 	.byte	0x04, 0x17
        /*00ea*/ 	.short	(.L_1489 - .L_1488)
.L_1488:
        /*00ec*/ 	.word	0x00000000
        /*00f0*/ 	.short	0x0005
        /*00f2*/ 	.short	0x0028
        /*00f4*/ 	.byte	0x00, 0xf0, 0x11, 0x00


	//----- nvinfo : EIATTR_KPARAM_INFO
	.align		4
.L_1489:
        /*00f8*/ 	.byte	0x04, 0x17
        /*00fa*/ 	.short	(.L_1491 - .L_1490)
.L_1490:
        /*00fc*/ 	.word	0x00000000
        /*0100*/ 	.short	0x0004
        /*0102*/ 	.short	0x0020
        /*0104*/ 	.byte	0x00, 0xf0, 0x21, 0x00


	//----- nvinfo : EIATTR_KPARAM_INFO
	.align		4
.L_1491:
        /*0108*/ 	.byte	0x04, 0x17
        /*010a*/ 	.short	(.L_1493 - .L_1492)
.L_1492:
        /*010c*/ 	.word	0x00000000
        /*0110*/ 	.short	0x0003
        /*0112*/ 	.short	0x0018
        /*0114*/ 	.byte	0x00, 0xf0, 0x21, 0x00


	//----- nvinfo : EIATTR_KPARAM_INFO
	.align		4
.L_1493:
        /*0118*/ 	.byte	0x04, 0x17
        /*011a*/ 	.short	(.L_1495 - .L_1494)
.L_1494:
        /*011c*/ 	.word	0x00000000
        /*0120*/ 	.short	0x0002
        /*0122*/ 	.short	0x0010
        /*0124*/ 	.byte	0x00, 0xf0, 0x21, 0x00


	//----- nvinfo : EIATTR_KPARAM_INFO
	.align		4
.L_1495:
        /*0128*/ 	.byte	0x04, 0x17
        /*012a*/ 	.short	(.L_1497 - .L_1496)
.L_1496:
        /*012c*/ 	.word	0x00000000
        /*0130*/ 	.short	0x0001
        /*0132*/ 	.short	0x0008
        /*0134*/ 	.byte	0x00, 0xf0, 0x21, 0x00


	//----- nvinfo : EIATTR_KPARAM_INFO
	.align		4
.L_1497:
        /*0138*/ 	.byte	0x04, 0x17
        /*013a*/ 	.short	(.L_1499 - .L_1498)
.L_1498:
        /*013c*/ 	.word	0x00000000
        /*0140*/ 	.short	0x0000
        /*0142*/ 	.short	0x0000
        /*0144*/ 	.byte	0x00, 0xf0, 0x21, 0x00


	//----- nvinfo : EIATTR_SPARSE_MMA_MASK
	.align		4
.L_1499:
        /*0148*/ 	.byte	0x03, 0x50
        /*014a*/ 	.short	0x0000


	//----- nvinfo : EIATTR_MAXREG_COUNT
	.align		4
        /*014c*/ 	.byte	0x03, 0x1b
        /*014e*/ 	.short	0x00ff


	//----- nvinfo : EIATTR_NUM_BARRIERS
	.align		4
        /*0150*/ 	.byte	0x02, 0x4c
        /*0152*/ 	.byte	0x01
	.zero		1


	//----- nvinfo : EIATTR_MERCURY_ISA_VERSION
	.align		4
        /*0154*/ 	.byte	0x03, 0x5f
        /*0156*/ 	.short	0x0101


	//----- nvinfo : EIATTR_EXIT_INSTR_OFFSETS
	.align		4
        /*0158*/ 	.byte	0x04, 0x1c
        /*015a*/ 	.short	(.L_1501 - .L_1500)


	//   ....[0]....
.L_1500:
        /*015c*/ 	.word	0x00000320


	//   ....[1]....
        /*0160*/ 	.word	0x00000a20


	//   ....[2]....
        /*0164*/ 	.word	0x000028b0


	//   ....[3]....
        /*0168*/ 	.word	0x00002bb0


	//   ....[4]....
        /*016c*/ 	.word	0x00002e20


	//   ....[5]....
        /*0170*/ 	.word	0x00003090


	//   ....[6]....
        /*0174*/ 	.word	0x000031f0


	//   ....[7]....
        /*0178*/ 	.word	0x00003280


	//   ....[8]....
        /*017c*/ 	.word	0x000032c0


	//----- nvinfo : EIATTR_CRS_STACK_SIZE
	.align		4
.L_1501:
        /*0180*/ 	.byte	0x04, 0x1e
        /*0182*/ 	.short	(.L_1503 - .L_1502)
.L_1502:
        /*0184*/ 	.word	0x00000000


	//----- nvinfo : EIATTR_CBANK_PARAM_SIZE
	.align		4
.L_1503:
        /*0188*/ 	.byte	0x03, 0x19
        /*018a*/ 	.short	0x0074


	//----- nvinfo : EIATTR_PARAM_CBANK
	.align		4
        /*018c*/ 	.byte	0x04, 0x0a
        /*018e*/ 	.short	(.L_1505 - .L_1504)
	.align		4
.L_1504:
        /*0190*/ 	.word	index@(.nv.constant0._Z23gemm_half_q_half_kernelILi4ELi2ELb1ELb1ELi32EEvPK6__halfPKjS4_S2_PS0_iiiiPKtS7_iiiiiibS2_i)
        /*0194*/ 	.short	0x0210
        /*0196*/ 	.short	0x0074


	//----- nvinfo : EIATTR_SW_WAR
	.align		4
.L_1505:
        /*0198*/ 	.byte	0x04, 0x36
        /*019a*/ 	.short	(.L_1507 - .L_1506)
.L_1506:
        /*019c*/ 	.word	0x00000008
.L_1507:


//--------------------- .nv.info._Z23gemm_half_q_half_kernelILi3ELi32ELb1ELb1ELi64EEvPK6__halfPKjS4_S2_PS0_iiiiPKtS7_iiiiiibS2_i --------------------------
	.section	.nv.info._Z23gemm_half_q_half_kernelILi3ELi32ELb1ELb1ELi64EEvPK6__halfPKjS4_S2_PS0_iiiiPKtS7_iiiiiibS2_i,"",@"SHT_CUDA_INFO"
	.sectionflags	@""
	.align	4


	//----- nvinfo : EIATTR_CUDA_API_VERSION
	.align		4
        /*0000*/ 	.byte	0x04, 0x37
        /*0002*/ 	.short	(.L_1509 - .L_1508)
.L_1508:
        /*0004*/ 	.word	0x00000082


	//----- nvinfo : EIATTR_KPARAM_INFO
	.align		4
.L_1509:
        /*0008*/ 	.byte	0x04, 0x17
        /*000a*/ 	.short	(.L_1511 - .L_1510)
.L_1510:
        /*000c*/ 	.word	0x00000000
        /*0010*/ 	.short	0x0013
        /*0012*/ 	.short	0x0070
        /*0014*/ 	.byte	0x00, 0xf0, 0x11, 0x00


	//----- nvinfo : EIATTR_KPARAM_INFO
	.align		4
.L_1511:
        /*0018*/ 	.byte	0x04, 0x17
        /*001a*/ 	.short	(.L_1513 - .L_1512)
.L_1512:
        /*001c*/ 	.word	0x00000000
        /*0020*/ 	.short	0x0012
        /*0022*/ 	.short	0x0068
        /*0024*/ 	.byte	0x00, 0xf0, 0x21, 0x00


	//----- nvinfo : EIATTR_KPARAM_INFO
	.align		4
.L_1513:
        /*0028*/ 	.byte	0x04, 0x17
        /*002a*/ 	.short	(.L_1515 - .L_1514)
.L_1514:
        /*002c*/ 	.word	0x00000000
        /*0030*/ 	.short	0x0011
        /*0032*/ 	.short	0x0060
        /*0034*/ 	.byte	0x00, 0xf0, 0x05, 0x00


	//----- nvinfo : EIATTR_KPARAM_INFO
	.align		4
.L_1515:
        /*0038*/ 	.byte	0x04, 0x17
        /*003a*/ 	.short	(.L_1517 - .L_1516)
.L_1516:
        /*003c*/ 	.word	0x00000000
        /*0040*/ 	.short	0x0010
        /*0042*/ 	.short	0x005c
        /*0044*/ 	.byte	0x00, 0xf0, 0x11, 0x00


	//----- nvinfo : EIATTR_KPARAM_INFO
	.align		4
.L_1517:
        /*0048*/ 	.byte	0x04, 0x17
        /*004a*/ 	.short	(.L_1519 - .L_1518)
.L_1518:
        /*004c*/ 	.word	0x00000000
        /*0050*/ 	.short	0x000f
        /*0052*/ 	.short	0x0058
        /*0054*/ 	.byte	0x00, 0xf0, 0x11, 0x00


	//----- nvinfo : EIATTR_KPARAM_INFO
	.align		4
.L_1519:
        /*0058*/ 	.byte	0x04, 0x17
        /*005a*/ 	.short	(.L_1521 - .L_1520)
.L_1520:
        /*005c*/ 	.word	0x00000000
        /*0060*/ 	.short	0x000e
        /*0062*/ 	.short	0x0054
        /*0064*/ 	.byte	0x00, 0xf0, 0x11, 0x00


	//----- nvinfo : EIATTR_KPARAM_INFO
	.align		4
.L_1521:
        /*0068*/ 	.byte	0x04, 0x17
        /*006a*/ 	.short	(.L_1523 - .L_1522)
.L_1522:
        /*006c*/ 	.word	0x00000000
        /*0070*/ 	.short	0x000d
        /*0072*/ 	.short	0x0050
        /*0074*/ 	.byte	0x00, 0xf0, 0x11, 0x00


	//----- nvinfo : EIATTR_KPARAM_INFO
	.align		4
.L_1523:
        /*0078*/ 	.byte	0x04, 0x17
        /*007a*/ 	.short	(.L_1525 - .L_1524)
.L_1524:
        /*007c*/ 	.word	0x00000000
        /*0080*/ 	.short	0x000c
        /*0082*/ 	.short	0x004c
        /*0084*/ 	.byte	0x00, 0xf0, 0x11, 0x00


	//----- nvinfo : EIATTR_KPARAM_INFO
	.align		4
.L_1525:
        /*0088*/ 	.byte	0x04, 0x17
        /*008a*/ 	.short	(.L_1527 - .L_1526)
.L_1526:
        /*008c*/ 	.word	0x00000000
        /*0090*/ 	.short	0x000b
        /*0092*/ 	.short	0x0048
        /*0094*/ 	.byte	0x00, 0xf0, 0x11, 0x00


	//----- nvinfo : EIATTR_KPARAM_INFO
	.align		4
.L_1527:
        /*0098*/ 	.byte	0x04, 0x17
        /*009a*/ 	.short	(.L_1529 - .L_1528)
.L_1528:
        /*009c*/ 	.word	0x00000000
        /*00a0*/ 	.short	0x000a
        /*00a2*/ 	.short	0x0040
        /*00a4*/ 	.byte	0x00, 0xf0, 0x21, 0x00


	//----- nvinfo : EIATTR_KPARAM_INFO
	.align		4
.L_1529:
        /*00a8*/ 	.byte	0x04, 0x17
        /*00aa*/ 	.short	(.L_1531 - .L_1530)
.L_1530:
        /*00ac*/ 	.word	0x00000000
        /*00b0*/ 	.short	0x0009
        /*00b2*/ 	.short	0x0038
        /*00b4*/ 	.byte	0x00, 0xf0, 0x21, 0x00


	//----- nvinfo : EIATTR_KPARAM_INFO
	.align		4
.L_1531:
        /*00b8*/ 	.byte	0x04, 0x17
        /*00ba*/ 	.short	(.L_1533 - .L_1532)
.L_1532:
        /*00bc*/ 	.word	0x00000000
        /*00c0*/ 	.short	0x0008
        /*00c2*/ 	.short	0x0034
        /*00c4*/ 	.byte	0x00, 0xf0, 0x11, 0x00


	//----- nvinfo : EIATTR_KPARAM_INFO
	.align		4
.L_1533:
        /*00c8*/ 	.byte	0x04, 0x17
        /*00ca*/ 	.short	(.L_1535 - .L_1534)
.L_1534:
        /*00cc*/ 	.word	0x00000000
        /*00d0*/ 	.short	0x0007
        /*00d2*/ 	.short	0x0030
        /*00d4*/ 	.byte	0x00, 0xf0, 0x11, 0x00


	//----- nvinfo : EIATTR_KPARAM_INFO
	.align		4
.L_1535:
        /*00d8*/ 	.byte	0x04, 0x17
        /*00da*/ 	.short	(.L_1537 - .L_1536)
.L_1536:
        /*00dc*/ 	.word	0x00000000
        /*00e0*/ 	.short	0x0006
        /*00e2*/ 	.short	0x002c
        /*00e4*/ 	.byte	0x00, 0xf0, 0x11, 0x00


	//----- nvinfo : EIATTR_KPARAM_INFO
	.align		4
.L_1537:
        /*00e8*/ 	.byte	0x04, 0x17
        /*00ea*/ 	.short	(.L_1539 - .L_1538)
.L_1538:
        /*00ec*/ 	.word	0x00000000
        /*00f0*/ 	.short	0x0005
        /*00f2*/ 	.short	0x0028
        /*00f4*/ 	.byte	0x00, 0xf0, 0x11, 0x00


	//----- nvinfo : EIATTR_KPARAM_INFO
	.align		4
.L_1539:
        /*00f8*/ 	.byte	0x04, 0x17
        /*00fa*/ 	.short	(.L_1541 - .L_1540)
.L_1540:
        /*00fc*/ 	.word	0x00000000
        /*0100*/ 	.short	0x0004
        /*0102*/ 	.short	0x0020
        /*0104*/ 	.byte	0x00, 0xf0, 0x21, 0x00


	//----- nvinfo : EIATTR_KPARAM_INFO
	.align		4
.L_1541:
        /*0108*/ 	.byte	0x04, 0x17
        /*010a*/ 	.short	(.L_1543 - .L_1542)
.L_1542:
        /*010c*/ 	.word	0x00000000
        /*0110*/ 	.short	0x0003
        /*0112*/ 	.short	0x0018
        /*0114*/ 	.byte	0x00, 0xf0, 0x21, 0x00


	//----- nvinfo : EIATTR_KPARAM_INFO
	.align		4
.L_1543:
        /*0118*/ 	.byte	0x04, 0x17
        /*011a*/ 	.short	(.L_1545 - .L_1544)
.L_1544:
        /*011c*/ 	.word	0x00000000
        /*0120*/ 	.short	0x0002
        /*0122*/ 	.short	0x0010
        /*0124*/ 	.byte	0x00, 0xf0, 0x21, 0x00


	//----- nvinfo : EIATTR_KPARAM_INFO
	.align		4
.L_1545:
        /*0128*/ 	.byte	0x04, 0x17
        /*012a*/ 	.short	(.L_1547 - .L_1546)
.L_1546:
        /*012c*/ 	.word	0x00000000
        /*0130*/ 	.short	0x0001
        /*0132*/ 	.short	0x0008
        /*0134*/ 	.byte	0x00, 0xf0, 0x21, 0x00


	//----- nvinfo : EIATTR_KPARAM_INFO
	.align		4
.L_1547:
        /*0138*/ 	.byte	0x04, 0x17
        /*013a*/ 	.short	(.L_1549 - .L_1548)
.L_1548:
        /*013c*/ 	.word	0x00000000
        /*0140*/ 	.short	0x0000
        /*0142*/ 	.short	0x0000
        /*0144*/ 	.byte	0x00, 0xf0, 0x21, 0x00


	//----- nvinfo : EIATTR_SPARSE_MMA_MASK
	.align		4
.L_1549:
        /*0148*/ 	.byte	0x03, 0x50
        /*014a*/ 	.short	0x0000


	//----- nvinfo : EIATTR_MAXREG_COUNT
	.align		4
        /*014c*/ 	.byte	0x03, 0x1b
        /*014e*/ 	.short	0x00ff


	//----- nvinfo : EIATTR_NUM_BARRIERS
	.align		4
        /*0150*/ 	.byte	0x02, 0x4c
        /*0152*/ 	.byte	0x01
	.zero		1


	//----- nvinfo : EIATTR_MERCURY_ISA_VERSION
	.align		4
        /*0154*/ 	.byte	0x03, 0x5f
        /*0156*/ 	.short	0x0101


	//----- nvinfo : EIATTR_EXIT_INSTR_OFFSETS
	.align		4
        /*0158*/ 	.byte	0x04, 0x1c
        /*015a*/ 	.short	(.L_1551 - .L_1550)


	//   ....[0]....
.L_1550:
        /*015c*/ 	.word	0x00000290


	//   ....[1]....
        /*0160*/ 	.word	0x000009b0


	//   ....[2]....
        /*0164*/ 	.word	0x00003980


	//   ....[3]....
        /*0168*/ 	.word	0x00003c70


	//   ....[4]....
        /*016c*/ 	.word	0x00003ef0


	//   ....[5]....
        /*0170*/ 	.word	0x00004060


	//   ....[6]....
        /*0174*/ 	.word	0x00004100


	//   ....[7]....
        /*0178*/ 	.word	0x00004140


	//----- nvinfo : EIATTR_CRS_STACK_SIZE
	.align		4
.L_1551:
        /*017c*/ 	.byte	0x04, 0x1e
        /*017e*/ 	.short	(.L_1553 - .L_1552)
.L_1552:
        /*0180*/ 	.word	0x00000000


	//----- nvinfo : EIATTR_CBANK_PARAM_SIZE
	.align		4
.L_1553:
        /*0184*/ 	.byte	0x03, 0x19
        /*0186*/ 	.short	0x0074


	//----- nvinfo : EIATTR_PARAM_CBANK
	.align		4
        /*0188*/ 	.byte	0x04, 0x0a
        /*018a*/ 	.short	(.L_1555 - .L_1554)
	.align		4
.L_1554:
        /*018c*/ 	.word	index@(.nv.constant0._Z23gemm_half_q_half_kernelILi3ELi32ELb1ELb1ELi64EEvPK6__halfPKjS4_S2_PS0_iiiiPKtS7_iiiiiibS2_i)
        /*0190*/ 	.short	0x0210
        /*0192*/ 	.short	0x0074


	//----- nvinfo : EIATTR_SW_WAR
	.align		4
.L_1555:
        /*0194*/ 	.byte	0x04, 0x36
        /*0196*/ 	.short	(.L_1557 - .L_1556)
.L_1556:
        /*0198*/ 	.word	0x00000008
.L_1557:


//--------------------- .nv.info._Z23gemm_half_q_half_kernelILi3ELi48ELb1ELb1ELi64EEvPK6__halfPKjS4_S2_PS0_iiiiPKtS7_iiiiiibS2_i --------------------------
	.section	.nv.info._Z23gemm_half_q_half_kernelILi3ELi48ELb1ELb1ELi64EEvPK6__halfPKjS4_S2_PS0_iiiiPKtS7_iiiiiibS2_i,"",@"SHT_CUDA_INFO"
	.sectionflags	@""
	.align	4


	//----- nvinfo : EIATTR_CUDA_API_VERSION
	.align		4
        /*0000*/ 	.byte	0x04, 0x37
        /*0002*/ 	.short	(.L_1559 - .L_1558)
.L_1558:
        /*0004*/ 	.word	0x00000082


	//----- nvinfo : EIATTR_KPARAM_INFO
	.align		4
.L_1559:
        /*0008*/ 	.byte	0x04, 0x17
        /*000a*/ 	.short	(.L_1561 - .L_1560)
.L_1560:
        /*000c*/ 	.word	0x00000000
        /*0010*/ 	.short	0x0013
        /*0012*/ 	.short	0x0070
        /*0014*/ 	.byte	0x00, 0xf0, 0x11, 0x00


	//----- nvinfo : EIATTR_KPARAM_INFO
	.align		4
.L_1561:
        /*0018*/ 	.byte	0x04, 0x17
        /*001a*/ 	.short	(.L_1563 - .L_1562)
.L_1562:
        /*001c*/ 	.word	0x00000000
        /*0020*/ 	.short	0x0012
        /*0022*/ 	.short	0x0068
        /*0024*/ 	.byte	0x00, 0xf0, 0x21, 0x00


	//----- nvinfo : EIATTR_KPARAM_INFO
	.align		4
.L_1563:
        /*0028*/ 	.byte	0x04, 0x17
        /*002a*/ 	.short	(.L_1565 - .L_1564)
.L_1564:
        /*002c*/ 	.word	0x00000000
        /*0030*/ 	.short	0x0011
        /*0032*/ 	.short	0x0060
        /*0034*/ 	.byte	0x00, 0xf0, 0x05, 0x00


	//----- nvinfo : EIATTR_KPARAM_INFO
	.align		4
.L_1565:
        /*0038*/ 	.byte	0x04, 0x17
        /*003a*/ 	.short	(.L_1567 - .L_1566)
.L_1566:
        /*003c*/ 	.word	0x00000000
        /*0040*/ 	.short	0x0010
        /*0042*/ 	.short	0x005c
        /*0044*/ 	.byte	0x00, 0xf0, 0x11, 0x00


	//----- nvinfo : EIATTR_KPARAM_INFO
	.align		4
.L_1567:
        /*0048*/ 	.byte	0x04, 0x17
        /*004a*/ 	.short	(.L_1569 - .L_1568)
.L_1568:
        /*004c*/ 	.word	0x00000000
        /*0050*/ 	.short	0x000f
        /*0052*/ 	.short	0x0058
        /*0054*/ 	.byte	0x00, 0xf0, 0x11, 0x00


	//----- nvinfo : EIATTR_KPARAM_INFO
	.align		4
.L_1569:
        /*0058*/ 	.byte	0x04, 0x17
        /*005a*/ 	.short	(.L_1571 - .L_1570)
.L_1570:
        /*005c*/ 	.word	0x00000000
        /*0060*/ 	.short	0x000e
        /*0062*/ 	.short	0x0054
        /*0064*/ 	.byte	0x00, 0xf0, 0x11, 0x00


	//----- nvinfo : EIATTR_KPARAM_INFO
	.align		4
.L_1571:
        /*0068*/ 	.byte	0x04, 0x17
        /*006a*/ 	.short	(.L_1573 - .L_1572)
.L_1572:
        /*006c*/ 	.word	0x00000000
        /*0070*/ 	.short	0x000d
        /*0072*/ 	.short	0x0050
        /*0074*/ 	.byte	0x00, 0xf0, 0x11, 0x00


	//----- nvinfo : EIATTR_KPARAM_INFO
	.align		4
.L_1573:
        /*0078*/ 	.byte	0x04, 0x17
        /*007a*/ 	.short	(.L_1575 - .L_1574)
.L_1574:
        /*007c*/ 	.word	0x00000000
        /*0080*/ 	.short	0x000c
        /*0082*/ 	.short	0x004c
        /*0084*/ 	.byte	0x00, 0xf0, 0x11, 0x00


	//----- nvinfo : EIATTR_KPARAM_INFO
	.align		4
.L_1575:
        /*0088*/ 	.byte	0x04, 0x17
        /*008a*/ 	.short	(.L_1577 - .L_1576)
.L_1576:
        /*008c*/ 	.word	0x00000000
        /*0090*/ 	.short	0x000b
        /*0092*/ 	.short	0x0048
        /*0094*/ 	.byte	0x00, 0xf0, 0x11, 0x00


	//----- nvinfo : EIATTR_KPARAM_INFO
	.align		4
.L_1577:
        /*0098*/ 	.byte	0x04, 0x17
        /*009a*/ 	.short	(.L_1579 - .L_1578)
.L_1578:
        /*009c*/ 	.word	0x00000000
        /*00a0*/ 	.short	0x000a
        /*00a2*/ 	.short	0x0040
        /*00a4*/ 	.byte	0x00, 0xf0, 0x21, 0x00


	//----- nvinfo : EIATTR_KPARAM_INFO
	.align		4
.L_1579:
        /*00a8*/ 	.byte	0x04, 0x17
        /*00aa*/ 	.short	(.L_1581 - .L_1580)
.L_1580:
        /*00ac*/ 	.word	0x00000000
        /*00b0*/ 	.short	0x0009
        /*00b2*/ 	.short	0x0038
        /*00b4*/ 	.byte	0x00, 0xf0, 0x21, 0x00


	//----- nvinfo : EIATTR_KPARAM_INFO
	.align		4
.L_1581:
        /*00b8*/ 	.byte	0x04, 0x17
        /*00ba*/ 	.short	(.L_1583 - .L_1582)
.L_1582:
        /*00bc*/ 	.word	0x00000000
        /*00c0*/ 	.short	0x0008
        /*00c2*/ 	.short	0x0034
        /*00c4*/ 	.byte	0x00, 0xf0, 0x11, 0x00


	//----- nvinfo : EIATTR_KPARAM_INFO
	.align		4
.L_1583:
        /*00c8*/ 	.byte	0x04, 0x17
        /*00ca*/ 	.short	(.L_1585 - .L_1584)
.L_1584:
        /*00cc*/ 	.word	0x00000000
        /*00d0*/ 	.short	0x0007
        /*00d2*/ 	.short	0x0030
        /*00d4*/ 	.byte	0x00, 0xf0, 0x11, 0x00


	//----- nvinfo : EIATTR_KPARAM_INFO
	.align		4
.L_1585:
        /*00d8*/ 	.byte	0x04, 0x17
        /*00da*/ 	.short	(.L_1587 - .L_1586)
.L_1586:
        /*00dc*/ 	.word	0x00000000
        /*00e0*/ 	.short	0x0006
        /*00e2*/ 	.short	0x002c
        /*00e4*/ 	.byte	0x00, 0xf0, 0x11, 0x00


	//----- nvinfo : EIATTR_KPARAM_INFO
	.align		4
.L_1587:
        /*00e8*/ 	.byte	0x04, 0x17
        /*00ea*/ 	.short	(.L_1589 - .L_1588)
.L_1588:
        /*00ec*/ 	.word	0x00000000
        /*00f0*/ 	.short	0x0005
        /*00f2*/ 	.short	0x0028
        /*00f4*/ 	.byte	0x00, 0xf0, 0x11, 0x00


	//----- nvinfo : EIATTR_KPARAM_INFO
	.align		4
.L_1589:
        /*00f8*/ 	.byte	0x04, 0x17
        /*00fa*/ 	.short	(.L_1591 - .L_1590)
.L_1590:
        /*00fc*/ 	.word	0x00000000
        /*0100*/ 	.short	0x0004
        /*0102*/ 	.short	0x0020
        /*0104*/ 	.byte	0x00, 0xf0, 0x21, 0x00


	//----- nvinfo : EIATTR_KPARAM_INFO
	.align		4
.L_1591:
        /*0108*/ 	.byte	0x04, 0x17
        /*010a*/ 	.short	(.L_1593 - .L_1592)
.L_1592:
        /*010c*/ 	.word	0x00000000
        /*0110*/ 	.short	0x0003
        /*0112*/ 	.short	0x0018
        /*0114*/ 	.byte	0x00, 0xf0, 0x21, 0x00


	//----- nvinfo : EIATTR_KPARAM_INFO
	.align		4
.L_1593:
        /*0118*/ 	.byte	0x04, 0x17
        /*011a*/ 	.short	(.L_1595 - .L_1594)
.L_1594:
        /*011c*/ 	.word	0x00000000
        /*0120*/ 	.short	0x0002
        /*0122*/ 	.short	0x0010
        /*0124*/ 	.byte	0x00, 0xf0, 0x21, 0x00


	//----- nvinfo : EIATTR_KPARAM_INFO
	.align		4
.L_1595:
        /*0128*/ 	.byte	0x04, 0x17
        /*012a*/ 	.short	(.L_1597 - .L_1596)
.L_1596:
        /*012c*/ 	.word	0x00000000
        /*0130*/ 	.short	0x0001
        /*0132*/ 	.short	0x0008
        /*0134*/ 	.byte	0x00, 0xf0, 0x21, 0x00


	//----- nvinfo : EIATTR_KPARAM_INFO
	.align		4
.L_1597:
        /*0138*/ 	.byte	0x04, 0x17
        /*013a*/ 	.short	(.L_1599 - .L_1598)
.L_1598:
        /*013c*/ 	.word	0x00000000
        /*0140*/ 	.short	0x0000
        /*0142*/ 	.short	0x0000
        /*0144*/ 	.byte	0x00, 0xf0, 0x21, 0x00


	//----- nvinfo : EIATTR_SPARSE_MMA_MASK
	.align		4
.L_1599:
        /*0148*/ 	.byte	0x03, 0x50
        /*014a*/ 	.short	0x0000


	//----- nvinfo : EIATTR_MAXREG_COUNT
	.align		4
        /*014c*/ 	.byte	0x03, 0x1b
        /*014e*/ 	.short	0x00ff


	//----- nvinfo : EIATTR_NUM_BARRIERS
	.align		4
        /*0150*/ 	.byte	0x02, 0x4c
        /*0152*/ 	.byte	0x01
	.zero		1


	//----- nvinfo : EIATTR_MERCURY_ISA_VERSION
	.align		4
        /*0154*/ 	.byte	0x03, 0x5f
        /*0156*/ 	.short	0x0101


	//----- nvinfo : EIATTR_EXIT_INSTR_OFFSETS
	.align		4
        /*0158*/ 	.byte	0x04, 0x1c
        /*015a*/ 	.short	(.L_1601 - .L_1600)


	//   ....[0]....
.L_1600:
        /*015c*/ 	.word	0x00000290


	//   ....[1]....
        /*0160*/ 	.word	0x000009b0


	//   ....[2]....
        /*0164*/ 	.word	0x00005bc0


	//   ....[3]....
        /*0168*/ 	.word	0x00005eb0


	//   ....[4]....
        /*016c*/ 	.word	0x00006130


	//   ....[5]....
        /*0170*/ 	.word	0x000062a0


	//   ....[6]....
        /*0174*/ 	.word	0x00006340


	//   ....[7]....
        /*0178*/ 	.word	0x00006380


	//----- nvinfo : EIATTR_CRS_STACK_SIZE
	.align		4
.L_1601:
        /*017c*/ 	.byte	0x04, 0x1e
        /*017e*/ 	.short	(.L_1603 - .L_1602)
.L_1602:
        /*0180*/ 	.word	0x00000000


	//----- nvinfo : EIATTR_CBANK_PARAM_SIZE
	.align		4
.L_1603:
        /*0184*/ 	.byte	0x03, 0x19
        /*0186*/ 	.short	0x0074


	//----- nvinfo : EIATTR_PARAM_CBANK
	.align		4
        /*0188*/ 	.byte	0x04, 0x0a
        /*018a*/ 	.short	(.L_1605 - .L_1604)
	.align		4
.L_1604:
        /*018c*/ 	.word	index@(.nv.constant0._Z23gemm_half_q_half_kernelILi3ELi48ELb1ELb1ELi64EEvPK6__halfPKjS4_S2_PS0_iiiiPKtS7_iiiiiibS2_i)
        /*0190*/ 	.short	0x0210
        /*0192*/ 	.short	0x0074


	//----- nvinfo : EIATTR_SW_WAR
	.align		4
.L_1605:
        /*0194*/ 	.byte	0x04, 0x36
        /*0196*/ 	.short	(.L_1607 - .L_1606)
.L_1606:
        /*0198*/ 	.word	0x00000008
.L_1607:


//--------------------- .nv.info._Z23gemm_half_q_half_kernelILi3ELi16ELb1ELb1ELi64EEvPK6__halfPKjS4_S2_PS0_iiiiPKtS7_iiiiiibS2_i --------------------------
	.section	.nv.info._Z23gemm_half_q_half_kernelILi3ELi16ELb1ELb1ELi64EEvPK6__halfPKjS4_S2_PS0_iiiiPKtS7_iiiiiibS2_i,"",@"SHT_CUDA_INFO"
	.sectionflags	@""
	.align	4


	//----- nvinfo : EIATTR_CUDA_API_VERSION
	.align		4
        /*0000*/ 	.byte	0x04, 0x37
        /*0002*/ 	.short	(.L_1609 - .L_1608)
.L_1608:
        /*0004*/ 	.word	0x00000082


	//----- nvinfo : EIATTR_KPARAM_INFO
	.align		4
.L_1609:
        /*0008*/ 	.byte	0x04, 0x17
        /*000a*/ 	.short	(.L_1611 - .L_1610)
.L_1610:
        /*000c*/ 	.word	0x00000000
        /*0010*/ 	.short	0x0013
        /*0012*/ 	.short	0x0070
        /*0014*/ 	.byte	0x00, 0xf0, 0x11, 0x00


	//----- nvinfo : EIATTR_KPARAM_INFO
	.align		4
.L_1611:
        /*0018*/ 	.byte	0x04, 0x17
        /*001a*/ 	.short	(.L_1613 - .L_1612)
.L_1612:
        /*001c*/ 	.word	0x00000000
        /*0020*/ 	.short	0x0012
        /*0022*/ 	.short	0x0068
        /*0024*/ 	.byte	0x00, 0xf0, 0x21, 0x00


	//----- nvinfo : EIATTR_KPARAM_INFO
	.align		4
.L_1613:
        /*0028*/ 	.byte	0x04, 0x17
        /*002a*/ 	.short	(.L_1615 - .L_1614)
.L_1614:
        /*002c*/ 	.word	0x00000000
        /*0030*/ 	.short	0x0011
        /*0032*/ 	.short	0x0060
        /*0034*/ 	.byte	0x00, 0xf0, 0x05, 0x00


	//----- nvinfo : EIATTR_KPARAM_INFO
	.align		4
.L_1615:
        /*0038*/ 	.byte	0x04, 0x17
        /*003a*/ 	.short	(.L_1617 - .L_1616)
.L_1616:
        /*003c*/ 	.word	0x00000000
        /*0040*/ 	.short	0x0010
        /*0042*/ 	.short	0x005c
        /*0044*/ 	.byte	0x00, 0xf0, 0x11, 0x00


	//----- nvinfo : EIATTR_KPARAM_INFO
	.align		4
.L_1617:
        /*0048*/ 	.byte	0x04, 0x17
        /*004a*/ 	.short	(.L_1619 - .L_1618)
.L_1618:
        /*004c*/ 	.word	0x00000000
        /*0050*/ 	.short	0x000f
        /*0052*/ 	.short	0x0058
        /*0054*/ 	.byte	0x00, 0xf0, 0x11, 0x00


	//----- nvinfo : EIATTR_KPARAM_INFO
	.align		4
.L_1619:
        /*0058*/ 	.byte	0x04, 0x17
        /*005a*/ 	.short	(.L_1621 - .L_1620)
.L_1620:
        /*005c*/ 	.word	0x00000000
        /*0060*/ 	.short	0x000e
        /*0062*/ 	.short	0x0054
        /*0064*/ 	.byte	0x00, 0xf0, 0x11, 0x00


	//----- nvinfo : EIATTR_KPARAM_INFO
	.align		4
.L_1621:
        /*0068*/ 	.byte	0x04, 0x17
        /*006a*/ 	.short	(.L_1623 - .L_1622)
.L_1622:
        /*006c*/ 	.word	0x00000000
        /*0070*/ 	.short	0x000d
        /*0072*/ 	.short	0x0050
        /*0074*/ 	.byte	0x00, 0xf0, 0x11, 0x00


	//----- nvinfo : EIATTR_KPARAM_INFO
	.align		4
.L_1623:
        /*0078*/ 	.byte	0x04, 0x17
        /*007a*/ 	.short	(.L_1625 - .L_1624)
.L_1624:
        /*007c*/ 	.word	0x00000000
        /*0080*/ 	.short	0x000c
        /*0082*/ 	.short	0x004c
        /*0084*/ 	.byte	0x00, 0xf0, 0x11, 0x00


	//----- nvinfo : EIATTR_KPARAM_INFO
	.align		4
.L_1625:
        /*0088*/ 	.byte	0x04, 0x17
        /*008a*/ 	.short	(.L_1627 - .L_1626)
.L_1626:
        /*008c*/ 	.word	0x00000000
        /*0090*/ 	.short	0x000b
        /*0092*/ 	.short	0x0048
        /*0094*/ 	.byte	0x00, 0xf0, 0x11, 0x00


	//----- nvinfo : EIATTR_KPARAM_INFO
	.align		4
.L_1627:
        /*0098*/ 	.byte	0x04, 0x17
        /*009a*/ 	.short	(.L_1629 - .L_1628)
.L_1628:
        /*009c*/ 	.word	0x00000000
        /*00a0*/ 	.short	0x000a
        /*00a2*/ 	.short	0x0040
        /*00a4*/ 	.byte	0x00, 0xf0, 0x21, 0x00


	//----- nvinfo : EIATTR_KPARAM_INFO
	.align		4
.L_1629:
        /*00a8*/ 	.byte	0x04, 0x17
        /*00aa*/ 	.short	(.L_1631 - .L_1630)
.L_1630:
        /*00ac*/ 	.word	0x00000000
        /*00b0*/ 	.short	0x0009
        /*00b2*/ 	.short	0x0038
        /*00b4*/ 	.byte	0x00, 0xf0, 0x21, 0x00


	//----- nvinfo : EIATTR_KPARAM_INFO
	.align		4
.L_1631:
        /*00b8*/ 	.byte	0x04, 0x17
        /*00ba*/ 	.short	(.L_1633 - .L_1632)
.L_1632:
        /*00bc*/ 	.word	0x00000000
        /*00c0*/ 	.short	0x0008
        /*00c2*/ 	.short	0x0034
        /*00c4*/ 	.byte	0x00, 0xf0, 0x11, 0x00


	//----- nvinfo : EIATTR_KPARAM_INFO
	.align		4
.L_1633:
        /*00c8*/ 	.byte	0x04, 0x17
        /*00ca*/ 	.short	(.L_1635 - .L_1634)
.L_1634:
        /*00cc*/ 	.word	0x00000000
        /*00d0*/ 	.short	0x0007
        /*00d2*/ 	.short	0x0030
        /*00d4*/ 	.byte	0x00, 0xf0, 0x11, 0x00


	//----- nvinfo : EIATTR_KPARAM_INFO
	.align		4
.L_1635:
        /*00d8*/ 	.byte	0x04, 0x17
        /*00da*/ 	.short	(.L_1637 - .L_1636)
.L_1636:
        /*00dc*/ 	.word	0x00000000
        /*00e0*/ 	.short	0x0006
        /*00e2*/ 	.short	0x002c
        /*00e4*/ 	.byte	0x00, 0xf0, 0x11, 0x00


	//----- nvinfo : EIATTR_KPARAM_INFO
	.align		4
.L_1637:
        /*00e8*/ 	.byte	0x04, 0x17
        /*00ea*/ 	.short	(.L_1639 - .L_1638)
.L_1638:
        /*00ec*/ 	.word	0x00000000
        /*00f0*/ 	.short	0x0005
        /*00f2*/ 	.short	0x0028
        /*00f4*/ 	.byte	0x00, 0xf0, 0x11, 0x00


	//----- nvinfo : EIATTR_KPARAM_INFO
	.align		4
.L_1639:
        /*00f8*/ 	.byte	0x04, 0x17
        /*00fa*/ 	.short	(.L_1641 - .L_1640)
.L_1640:
        /*00fc*/ 	.word	0x00000000
        /*0100*/ 	.short	0x0004
        /*0102*/ 	.short	0x0020
        /*0104*/ 	.byte	0x00, 0xf0, 0x21, 0x00


	//----- nvinfo : EIATTR_KPARAM_INFO
	.align		4
.L_1641:
        /*0108*/ 	.byte	0x04, 0x17
        /*010a*/ 	.short	(.L_1643 - .L_1642)
.L_1642:
        /*010c*/ 	.word	0x00000000
        /*0110*/ 	.short	0x0003
        /*0112*/ 	.short	0x0018
        /*0114*/ 	.byte	0x00, 0xf0, 0x21, 0x00


	//----- nvinfo : EIATTR_KPARAM_INFO
	.align		4
.L_1643:
        /*0118*/ 	.byte	0x04, 0x17
        /*011a*/ 	.short	(.L_1645 - .L_1644)
.L_1644:
        /*011c*/ 	.word	0x00000000
        /*0120*/ 	.short	0x0002
        /*0122*/ 	.short	0x0010
        /*0124*/ 	.byte	0x00, 0xf0, 0x21, 0x00


	//----- nvinfo : EIATTR_KPARAM_INFO
	.align		4
.L_1645:
        /*0128*/ 	.byte	0x04, 0x17
        /*012a*/ 	.short	(.L_1647 - .L_1646)
.L_1646:
        /*012c*/ 	.word	0x00000000
        /*0130*/ 	.short	0x0001
        /*0132*/ 	.short	0x0008
        /*0134*/ 	.byte	0x00, 0xf0, 0x21, 0x00


	//----- nvinfo : EIATTR_KPARAM_INFO
	.align		4
.L_1647:
        /*0138*/ 	.byte	0x04, 0x17
        /*013a*/ 	.short	(.L_1649 - .L_1648)
.L_1648:
        /*013c*/ 	.word	0x00000000
        /*0140*/ 	.short	0x0000
        /*0142*/ 	.short	0x0000
        /*0144*/ 	.byte	0x00, 0xf0, 0x21, 0x00


	//----- nvinfo : EIATTR_SPARSE_MMA_MASK
	.align		4
.L_1649:
        /*0148*/ 	.byte	0x03, 0x50
        /*014a*/ 	.short	0x0000


	//----- nvinfo : EIATTR_MAXREG_COUNT
	.align		4
        /*014c*/ 	.byte	0x03, 0x1b
        /*014e*/ 	.short	0x00ff


	//----- nvinfo : EIATTR_NUM_BARRIERS
	.align		4
        /*0150*/ 	.byte	0x02, 0x4c
        /*0152*/ 	.byte	0x01
	.zero		1


	//----- nvinfo : EIATTR_MERCURY_ISA_VERSION
	.align		4
        /*0154*/ 	.byte	0x03, 0x5f
        /*0156*/ 	.short	0x0101


	//----- nvinfo : EIATTR_EXIT_INSTR_OFFSETS
	.align		4
        /*0158*/ 	.byte	0x04, 0x1c
        /*015a*/ 	.short	(.L_1651 - .L_1650)


	//   ....[0]....
.L_1650:
        /*015c*/ 	.word	0x00000290


	//   ....[1]....
        /*0160*/ 	.word	0x000009b0


	//   ....[2]....
        /*0164*/ 	.word	0x00003640


	//   ....[3]....
        /*0168*/ 	.word	0x00003930


	//   ....[4]....
        /*016c*/ 	.word	0x00003bb0


	//   ....[5]....
        /*0170*/ 	.word	0x00003d20


	//   ....[6]....
        /*0174*/ 	.word	0x00003dc0


	//   ....[7]....
        /*0178*/ 	.word	0x00003e00


	//----- nvinfo : EIATTR_CRS_STACK_SIZE
	.align		4
.L_1651:
        /*017c*/ 	.byte	0x04, 0x1e
        /*017e*/ 	.short	(.L_1653 - .L_1652)
.L_1652:
        /*0180*/ 	.word	0x00000000


	//----- nvinfo : EIATTR_CBANK_PARAM_SIZE
	.align		4
.L_1653:
        /*0184*/ 	.byte	0x03, 0x19
        /*0186*/ 	.short	0x0074


	//----- nvinfo : EIATTR_PARAM_CBANK
	.align		4
        /*0188*/ 	.byte	0x04, 0x0a
        /*018a*/ 	.short	(.L_1655 - .L_1654)
	.align		4
.L_1654:
        /*018c*/ 	.word	index@(.nv.constant0._Z23gemm_half_q_half_kernelILi3ELi16ELb1ELb1ELi64EEvPK6__halfPKjS4_S2_PS0_iiiiPKtS7_iiiiiibS2_i)
        /*0190*/ 	.short	0x0210
        /*0192*/ 	.short	0x0074


	//----- nvinfo : EIATTR_SW_WAR
	.align		4
.L_1655:
        /*0194*/ 	.byte	0x04, 0x36
        /*0196*/ 	.short	(.L_1657 - .L_1656)
.L_1656:
        /*0198*/ 	.word	0x00000008
.L_1657:


//--------------------- .nv.info._Z23gemm_half_q_half_kernelILi3ELi24ELb1ELb1ELi64EEvPK6__halfPKjS4_S2_PS0_iiiiPKtS7_iiiiiibS2_i --------------------------
	.section	.nv.info._Z23gemm_half_q_half_kernelILi3ELi24ELb1ELb1ELi64EEvPK6__halfPKjS4_S2_PS0_iiiiPKtS7_iiiiiibS2_i,"",@"SHT_CUDA_INFO"
	.sectionflags	@""
	.align	4


	//----- nvinfo : EIATTR_CUDA_API_VERSION
	.align		4
        /*0000*/ 	.byte	0x04, 0x37
        /*0002*/ 	.short	(.L_1659 - .L_1658)
.L_1658:
        /*0004*/ 	.word	0x00000082


	//----- nvinfo : EIATTR_KPARAM_INFO
	.align		4
.L_1659:
        /*0008*/ 	.byte	0x04, 0x17
        /*000a*/ 	.short	(.L_1661 - .L_1660)
.L_1660:
        /*000c*/ 	.word	0x00000000
        /*0010*/ 	.short	0x0013
        /*0012*/ 	.short	0x0070
        /*0014*/ 	.byte	0x00, 0xf0, 0x11, 0x00


	//----- nvinfo : EIATTR_KPARAM_INFO
	.align		4
.L_1661:
        /*0018*/ 	.byte	0x04, 0x17
        /*001a*/ 	.short	(.L_1663 - .L_1662)
.L_1662:
        /*001c*/ 	.word	0x00000000
        /*0020*/ 	.short	0x0012
        /*0022*/ 	.short	0x0068
        /*0024*/ 	.byte	0x00, 0xf0, 0x21, 0x00


	//----- nvinfo : EIATTR_KPARAM_INFO
	.align		4
.L_1663:
        /*0028*/ 	.byte	0x04, 0x17
        /*002a*/ 	.short	(.L_1665 - .L_1664)
.L_1664:
        /*002c*/ 	.word	0x00000000
        /*0030*/ 	.short	0x0011
        /*0032*/ 	.short	0x0060
        /*0034*/ 	.byte	0x00, 0xf0, 0x05, 0x00


	//----- nvinfo : EIATTR_KPARAM_INFO
	.align		4
.L_1665:
        /*0038*/ 	.byte	0x04, 0x17
        /*003a*/ 	.short	(.L_1667 - .L_1666)
.L_1666:
        /*003c*/ 	.word	0x00000000
        /*0040*/ 	.short	0x0010
        /*0042*/ 	.short	0x005c
        /*0044*/ 	.byte	0x00, 0xf0, 0x11, 0x00


	//----- nvinfo : EIATTR_KPARAM_INFO
	.align		4
.L_1667:
        /*0048*/ 	.byte	0x04, 0x17
        /*004a*/ 	.short	(.L_1669 - .L_1668)
.L_1668:
        /*004c*/ 	.word	0x00000000
        /*0050*/ 	.short	0x000f
        /*0052*/ 	.short	0x0058
        /*0054*/ 	.byte	0x00, 0xf0, 0x11, 0x00


	//----- nvinfo : EIATTR_KPARAM_INFO
	.align		4
.L_1669:
        /*0058*/ 	.byte	0x04, 0x17
        /*005a*/ 	.short	(.L_1671 - .L_1670)
.L_1670:
        /*005c*/ 	.word	0x00000000
        /*0060*/ 	.short	0x000e
        /*0062*/ 	.short	0x0054
        /*0064*/ 	.byte	0x00, 0xf0, 0x11, 0x00


	//----- nvinfo : EIATTR_KPARAM_INFO
	.align		4
.L_1671:
        /*0068*/ 	.byte	0x04, 0x17
        /*006a*/ 	.short	(.L_1673 - .L_1672)
.L_1672:
        /*006c*/ 	.word	0x00000000
        /*0070*/ 	.short	0x000d
        /*0072*/ 	.short	0x0050
        /*0074*/ 	.byte	0x00, 0xf0, 0x11, 0x00


	//----- nvinfo : EIATTR_KPARAM_INFO
	.align		4
.L_1673:
        /*0078*/ 	.byte	0x04, 0x17
        /*007a*/ 	.short	(.L_1675 - .L_1674)
.L_1674:
        /*007c*/ 	.word	0x00000000
        /*0080*/ 	.short	0x000c
        /*0082*/ 	.short	0x004c
        /*0084*/ 	.byte	0x00, 0xf0, 0x11, 0x00


	//----- nvinfo : EIATTR_KPARAM_INFO
	.align		4
.L_1675:
        /*0088*/ 	.byte	0x04, 0x17
        /*008a*/ 	.short	(.L_1677 - .L_1676)
.L_1676:
        /*008c*/ 	.word	0x00000000
        /*0090*/ 	.short	0x000b
        /*0092*/ 	.short	0x0048
        /*0094*/ 	.byte	0x00, 0xf0, 0x11, 0x00


	//----- nvinfo : EIATTR_KPARAM_INFO
	.align		4
.L_1677:
        /*0098*/ 	.byte	0x04, 0x17
        /*009a*/ 	.short	(.L_1679 - .L_1678)
.L_1678:
        /*009c*/ 	.word	0x00000000
        /*00a0*/ 	.short	0x000a
        /*00a2*/ 	.short	0x0040
        /*00a4*/ 	.byte	0x00, 0xf0, 0x21, 0x00


	//----- nvinfo : EIATTR_KPARAM_INFO
	.align		4
.L_1679:
        /*00a8*/ 	.byte	0x04, 0x17
        /*00aa*/ 	.short	(.L_1681 - .L_1680)
.L_1680:
        /*00ac*/ 	.word	0x00000000
        /*00b0*/ 	.short	0x0009
        /*00b2*/ 	.short	0x0038
        /*00b4*/ 	.byte	0x00, 0xf0, 0x21, 0x00


	//----- nvinfo : EIATTR_KPARAM_INFO
	.align		4
.L_1681:
        /*00b8*/ 	.byte	0x04, 0x17
        /*00ba*/ 	.short	(.L_1683 - .L_1682)
.L_1682:
        /*00bc*/ 	.word	0x00000000
        /*00c0*/ 	.short	0x0008
        /*00c2*/ 	.short	0x0034
        /*00c4*/ 	.byte	0x00, 0xf0, 0x11, 0x00


	//----- nvinfo : EIATTR_KPARAM_INFO
	.align		4
.L_1683:
        /*00c8*/ 	.byte	0x04, 0x17
        /*00ca*/ 	.short	(.L_1685 - .L_1684)
.L_1684:
        /*00cc*/ 	.word	0x00000000
        /*00d0*/ 	.short	0x0007
        /*00d2*/ 	.short	0x0030
        /*00d4*/ 	.byte	0x00, 0xf0, 0x11, 0x00


	//----- nvinfo : EIATTR_KPARAM_INFO
	.align		4
.L_1685:
        /*00d8*/ 	.byte	0x04, 0x17
        /*00da*/ 	.short	(.L_1687 - .L_1686)
.L_1686:
        /*00dc*/ 	.word	0x00000000
        /*00e0*/ 	.short	0x0006
        /*00e2*/ 	.short	0x002c
        /*00e4*/ 	.byte	0x00, 0xf0, 0x11, 0x00


	//----- nvinfo : EIATTR_KPARAM_INFO
	.align		4
.L_1687:
        /*00e8*/ 	.byte	0x04, 0x17
        /*00ea*/ 	.short	(.L_1689 - .L_1688)
.L_1688:
        /*00ec*/ 	.word	0x00000000
        /*00f0*/ 	.short	0x0005
        /*00f2*/ 	.short	0x0028
        /*00f4*/ 	.byte	0x00, 0xf0, 0x11, 0x00


	//----- nvinfo : EIATTR_KPARAM_INFO
	.align		4
.L_1689:
        /*00f8*/ 	.byte	0x04, 0x17
        /*00fa*/ 	.short	(.L_1691 - .L_1690)
.L_1690:
        /*00fc*/ 	.word	0x00000000
        /*0100*/ 	.short	0x0004
        /*0102*/ 	.short	0x0020
        /*0104*/ 	.byte	0x00, 0xf0, 0x21, 0x00


	//----- nvinfo : EIATTR_KPARAM_INFO
	.align		4
.L_1691:
        /*0108*/ 	.byte	0x04, 0x17
        /*010a*/ 	.short	(.L_1693 - .L_1692)
.L_1692:
        /*010c*/ 	.word	0x00000000
        /*0110*/ 	.short	0x0003
        /*0112*/ 	.short	0x0018
        /*0114*/ 	.byte	0x00, 0xf0, 0x21, 0x00


	//----- nvinfo : EIATTR_KPARAM_INFO
	.align		4
.L_1693:
        /*0118*/ 	.byte	0x04, 0x17
        /*011a*/ 	.short	(.L_1695 - .L_1694)
.L_1694:
        /*011c*/ 	.word	0x00000000
        /*0120*/ 	.short	0x0002
        /*0122*/ 	.short	0x0010
        /*0124*/ 	.byte	0x00, 0xf0, 0x21, 0x00


	//----- nvinfo : EIATTR_KPARAM_INFO
	.align		4
.L_1695:
        /*0128*/ 	.byte	0x04, 0x17
        /*012a*/ 	.short	(.L_1697 - .L_1696)
.L_1696:
        /*012c*/ 	.word	0x00000000
        /*0130*/ 	.short	0x0001
        /*0132*/ 	.short	0x0008
        /*0134*/ 	.byte	0x00, 0xf0, 0x21, 0x00


	//----- nvinfo : EIATTR_KPARAM_INFO
	.align		4
.L_1697:
        /*0138*/ 	.byte	0x04, 0x17
        /*013a*/ 	.short	(.L_1699 - .L_1698)
.L_1698:
        /*013c*/ 	.word	0x00000000
        /*0140*/ 	.short	0x0000
        /*0142*/ 	.short	0x0000
        /*0144*/ 	.byte	0x00, 0xf0, 0x21, 0x00


	//----- nvinfo : EIATTR_SPARSE_MMA_MASK
	.align		4
.L_1699:
        /*0148*/ 	.byte	0x03, 0x50
        /*014a*/ 	.short	0x0000


	//----- nvinfo : EIATTR_MAXREG_COUNT
	.align		4
        /*014c*/ 	.byte	0x03, 0x1b
        /*014e*/ 	.short	0x00ff


	//----- nvinfo : EIATTR_NUM_BARRIERS
	.align		4
        /*0150*/ 	.byte	0x02, 0x4c
        /*0152*/ 	.byte	0x01
	.zero		1


	//----- nvinfo : EIATTR_MERCURY_ISA_VERSION
	.align		4
        /*0154*/ 	.byte	0x03, 0x5f
        /*0156*/ 	.short	0x0101


	//----- nvinfo : EIATTR_EXIT_INSTR_OFFSETS
	.align		4
        /*0158*/ 	.byte	0x04, 0x1c
        /*015a*/ 	.short	(.L_1701 - .L_1700)


	//   ....[0]....
.L_1700:
        /*015c*/ 	.word	0x00000290


	//   ....[1]....
        /*0160*/ 	.word	0x000009b0


	//   ....[2]....
        /*0164*/ 	.word	0x00008a70


	//   ....[3]....
        /*0168*/ 	.word	0x00008d60


	//   ....[4]....
        /*016c*/ 	.word	0x00008fe0


	//   ....[5]....
        /*0170*/ 	.word	0x00009150


	//   ....[6]....
        /*0174*/ 	.word	0x000091f0


	//   ....[7]....
        /*0178*/ 	.word	0x00009230


	//----- nvinfo : EIATTR_CRS_STACK_SIZE
	.align		4
.L_1701:
        /*017c*/ 	.byte	0x04, 0x1e
        /*017e*/ 	.short	(.L_1703 - .L_1702)
.L_1702:
        /*0180*/ 	.word	0x00000000


	//----- nvinfo : EIATTR_CBANK_PARAM_SIZE
	.align		4
.L_1703:
        /*0184*/ 	.byte	0x03, 0x19
        /*0186*/ 	.short	0x0074


	//----- nvinfo : EIATTR_PARAM_CBANK
	.align		4
        /*0188*/ 	.byte	0x04, 0x0a
        /*018a*/ 	.short	(.L_1705 - .L_1704)
	.align		4
.L_1704:
        /*018c*/ 	.word	index@(.nv.constant0._Z23gemm_half_q_half_kernelILi3ELi24ELb1ELb1ELi64EEvPK6__halfPKjS4_S2_PS0_iiiiPKtS7_iiiiiibS2_i)
        /*0190*/ 	.short	0x0210
        /*0192*/ 	.short	0x0074


	//----- nvinfo : EIATTR_SW_WAR
	.align		4
.L_1705:
        /*0194*/ 	.byte	0x04, 0x36
        /*0196*/ 	.short	(.L_1707 - .L_1706)
.L_1706:
        /*0198*/ 	.word	0x00000008
.L_1707:


//--------------------- .nv.info._Z23gemm_half_q_half_kernelILi3ELi8ELb1ELb1ELi64EEvPK6__halfPKjS4_S2_PS0_iiiiPKtS7_iiiiiibS2_i --------------------------
	.section	.nv.info._Z23gemm_half_q_half_kernelILi3ELi8ELb1ELb1ELi64EEvPK6__halfPKjS4_S2_PS0_iiiiPKtS7_iiiiiibS2_i,"",@"SHT_CUDA_INFO"
	.sectionflags	@""
	.align	4


	//----- nvinfo : EIATTR_CUDA_API_VERSION
	.align		4
        /*0000*/ 	.byte	0x04, 0x37
        /*0002*/ 	.short	(.L_1709 - .L_1708)
.L_1708:
        /*0004*/ 	.word	0x00000082


	//----- nvinfo : EIATTR_KPARAM_INFO
	.align		4
.L_1709:
        /*0008*/ 	.byte	0x04, 0x17
        /*000a*/ 	.short	(.L_1711 - .L_1710)
.L_1710:
        /*000c*/ 	.word	0x00000000
        /*0010*/ 	.short	0x0013
        /*0012*/ 	.short	0x0070
        /*0014*/ 	.byte	0x00, 0xf0, 0x11, 0x00


	//----- nvinfo : EIATTR_KPARAM_INFO
	.align		4
.L_1711:
        /*0018*/ 	.byte	0x04, 0x17
        /*001a*/ 	.short	(.L_1713 - .L_1712)
.L_1712:
        /*001c*/ 	.word	0x00000000
        /*0020*/ 	.short	0x0012
        /*0022*/ 	.short	0x0068
        /*0024*/ 	.byte	0x00, 0xf0, 0x21, 0x00


	//----- nvinfo : EIATTR_KPARAM_INFO
	.align		4
.L_1713:
        /*0028*/ 	.byte	0x04, 0x17
        /*002a*/ 	.short	(.L_1715 - .L_1714)
.L_1714:
        /*002c*/ 	.word	0x00000000
        /*0030*/ 	.short	0x0011
        /*0032*/ 	.short	0x0060
        /*0034*/ 	.byte	0x00, 0xf0, 0x05, 0x00


	//----- nvinfo : EIATTR_KPARAM_INFO
	.align		4
.L_1715:
        /*0038*/ 	.byte	0x04, 0x17
        /*003a*/ 	.short	(.L_1717 - .L_1716)
.L_1716:
        /*003c*/ 	.word	0x00000000
        /*0040*/ 	.short	0x0010
        /*0042*/ 	.short	0x005c
        /*0044*/ 	.byte	0x00, 0xf0, 0x11, 0x00


	//----- nvinfo : EIATTR_KPARAM_INFO
	.align		4
.L_1717:
        /*0048*/ 	.byte	0x04, 0x17
        /*004a*/ 	.short	(.L_1719 - .L_1718)
.L_1718:
        /*004c*/ 	.word	0x00000000
        /*0050*/ 	.short	0x000f
        /*0052*/ 	.short	0x0058
        /*0054*/ 	.byte	0x00, 0xf0, 0x11, 0x00


	//----- nvinfo : EIATTR_KPARAM_INFO
	.align		4
.L_1719:
        /*0058*/ 	.byte	0x04, 0x17
        /*005a*/ 	.short	(.L_1721 - .L_1720)
.L_1720:
        /*005c*/ 	.word	0x00000000
        /*0060*/ 	.short	0x000e
        /*0062*/ 	.short	0x0054
        /*0064*/ 	.byte	0x00, 0xf0, 0x11, 0x00


	//----- nvinfo : EIATTR_KPARAM_INFO
	.align		4
.L_1721:
        /*0068*/ 	.byte	0x04, 0x17
        /*006a*/ 	.short	(.L_1723 - .L_1722)
.L_1722:
        /*006c*/ 	.word	0x00000000
        /*0070*/ 	.short	0x000d
        /*0072*/ 	.short	0x0050
        /*0074*/ 	.byte	0x00, 0xf0, 0x11, 0x00


	//----- nvinfo : EIATTR_KPARAM_INFO
	.align		4
.L_1723:
        /*0078*/ 	.byte	0x04, 0x17
        /*007a*/ 	.short	(.L_1725 - .L_1724)
.L_1724:
        /*007c*/ 	.word	0x00000000
        /*0080*/ 	.short	0x000c
        /*0082*/ 	.short	0x004c
        /*0084*/ 	.byte	0x00, 0xf0, 0x11, 0x00


	//----- nvinfo : EIATTR_KPARAM_INFO
	.align		4
.L_1725:
        /*0088*/ 	.byte	0x04, 0x17
        /*008a*/ 	.short	(.L_1727 - .L_1726)
.L_1726:
        /*008c*/ 	.word	0x00000000
        /*0090*/ 	.short	0x000b
        /*0092*/ 	.short	0x0048
        /*0094*/ 	.byte	0x00, 0xf0, 0x11, 0x00


	//----- nvinfo : EIATTR_KPARAM_INFO
	.align		4
.L_1727:
        /*0098*/ 	.byte	0x04, 0x17
        /*009a*/ 	.short	(.L_1729 - .L_1728)
.L_1728:
        /*009c*/ 	.word	0x00000000
        /*00a0*/ 	.short	0x000a
        /*00a2*/ 	.short	0x0040
        /*00a4*/ 	.byte	0x00, 0xf0, 0x21, 0x00


	//----- nvinfo : EIATTR_KPARAM_INFO
	.align		4
.L_1729:
        /*00a8*/ 	.byte	0x04, 0x17
        /*00aa*/ 	.short	(.L_1731 - .L_1730)
.L_1730:
        /*00ac*/ 	.word	0x00000000
        /*00b0*/ 	.short	0x0009
        /*00b2*/ 	.short	0x0038
        /*00b4*/ 	.byte	0x00, 0xf0, 0x21, 0x00


	//----- nvinfo : EIATTR_KPARAM_INFO
	.align		4
.L_1731:
        /*00b8*/ 	.byte	0x04, 0x17
        /*00ba*/ 	.short	(.L_1733 - .L_1732)
.L_1732:
        /*00bc*/ 	.word	0x00000000
        /*00c0*/ 	.short	0x0008
        /*00c2*/ 	.short	0x0034
        /*00c4*/ 	.byte	0x00, 0xf0, 0x11, 0x00


	//----- nvinfo : EIATTR_KPARAM_INFO
	.align		4
.L_1733:
        /*00c8*/ 	.byte	0x04, 0x17
        /*00ca*/ 	.short	(.L_1735 - .L_1734)
.L_1734:
        /*00cc*/ 	.word	0x00000000
        /*00d0*/ 	.short	0x0007
        /*00d2*/ 	.short	0x0030
        /*00d4*/ 	.byte	0x00, 0xf0, 0x11, 0x00


	//----- nvinfo : EIATTR_KPARAM_INFO
	.align		4
.L_1735:
        /*00d8*/ 	.byte	0x04, 0x17
        /*00da*/ 	.short	(.L_1737 - .L_1736)
.L_1736:
        /*00dc*/ 	.word	0x00000000
        /*00e0*/ 	.short	0x0006
        /*00e2*/ 	.short	0x002c
        /*00e4*/ 	.byte	0x00, 0xf0, 0x11, 0x00


	//----- nvinfo : EIATTR_KPARAM_INFO
	.align		4
.L_1737:
        /*00e8*/ 	.byte	0x04, 0x17
        /*00ea*/ 	.short	(.L_1739 - .L_1738)
.L_1738:
        /*00ec*/ 	.word	0x00000000
        /*00f0*/ 	.short	0x0005
        /*00f2*/ 	.short	0x0028
        /*00f4*/ 	.byte	0x00, 0xf0, 0x11, 0x00


	//----- nvinfo : EIATTR_KPARAM_INFO
	.align		4
.L_1739:
        /*00f8*/ 	.byte	0x04, 0x17
        /*00fa*/ 	.short	(.L_1741 - .L_1740)
.L_1740:
        /*00fc*/ 	.word	0x00000000
        /*0100*/ 	.short	0x0004
        /*0102*/ 	.short	0x0020
        /*0104*/ 	.byte	0x00, 0xf0, 0x21, 0x00


	//----- nvinfo : EIATTR_KPARAM_INFO
	.align		4
.L_1741:
        /*0108*/ 	.byte	0x04, 0x17
        /*010a*/ 	.short	(.L_1743 - .L_1742)
.L_1742:
        /*010c*/ 	.word	0x00000000
        /*0110*/ 	.short	0x0003
        /*0112*/ 	.short	0x0018
        /*0114*/ 	.byte	0x00, 0xf0, 0x21, 0x00


	//----- nvinfo : EIATTR_KPARAM_INFO
	.align		4
.L_1743:
        /*0118*/ 	.byte	0x04, 0x17
        /*011a*/ 	.short	(.L_1745 - .L_1744)
.L_1744:
        /*011c*/ 	.word	0x00000000
        /*0120*/ 	.short	0x0002
        /*0122*/ 	.short	0x0010
        /*0124*/ 	.byte	0x00, 0xf0, 0x21, 0x00


	//----- nvinfo : EIATTR_KPARAM_INFO
	.align		4
.L_1745:
        /*0128*/ 	.byte	0x04, 0x17
        /*012a*/ 	.short	(.L_1747 - .L_1746)
.L_1746:
        /*012c*/ 	.word	0x00000000
        /*0130*/ 	.short	0x0001
        /*0132*/ 	.short	0x0008
        /*0134*/ 	.byte	0x00, 0xf0, 0x21, 0x00


	//----- nvinfo : EIATTR_KPARAM_INFO
	.align		4
.L_1747:
        /*0138*/ 	.byte	0x04, 0x17
        /*013a*/ 	.short	(.L_1749 - .L_1748)
.L_1748:
        /*013c*/ 	.word	0x00000000
        /*0140*/ 	.short	0x0000
        /*0142*/ 	.short	0x0000
        /*0144*/ 	.byte	0x00, 0xf0, 0x21, 0x00


	//----- nvinfo : EIATTR_SPARSE_MMA_MASK
	.align		4
.L_1749:
        /*0148*/ 	.byte	0x03, 0x50
        /*014a*/ 	.short	0x0000


	//----- nvinfo : EIATTR_MAXREG_COUNT
	.align		4
        /*014c*/ 	.byte	0x03, 0x1b
        /*014e*/ 	.short	0x00ff


	//----- nvinfo : EIATTR_NUM_BARRIERS
	.align		4
        /*0150*/ 	.byte	0x02, 0x4c
        /*0152*/ 	.byte	0x01
	.zero		1


	//----- nvinfo : EIATTR_MERCURY_ISA_VERSION
	.align		4
        /*0154*/ 	.byte	0x03, 0x5f
        /*0156*/ 	.short	0x0101


	//----- nvinfo : EIATTR_EXIT_INSTR_OFFSETS
	.align		4
        /*0158*/ 	.byte	0x04, 0x1c
        /*015a*/ 	.short	(.L_1751 - .L_1750)


	//   ....[0]....
.L_1750:
        /*015c*/ 	.word	0x00000290


	//   ....[1]....
        /*0160*/ 	.word	0x000009b0


	//   ....[2]....
        /*0164*/ 	.word	0x000069c0


	//   ....[3]....
        /*0168*/ 	.word	0x00006cb0


	//   ....[4]....
        /*016c*/ 	.word	0x00006f30


	//   ....[5]....
        /*0170*/ 	.word	0x000070a0


	//   ....[6]....
        /*0174*/ 	.word	0x00007140


	//   ....[7]....
        /*0178*/ 	.word	0x00007180


	//----- nvinfo : EIATTR_CRS_STACK_SIZE
	.align		4
.L_1751:
        /*017c*/ 	.byte	0x04, 0x1e
        /*017e*/ 	.short	(.L_1753 - .L_1752)
.L_1752:
        /*0180*/ 	.word	0x00000000


	//----- nvinfo : EIATTR_CBANK_PARAM_SIZE
	.align		4
.L_1753:
        /*0184*/ 	.byte	0x03, 0x19
        /*0186*/ 	.short	0x0074


	//----- nvinfo : EIATTR_PARAM_CBANK
	.align		4
        /*0188*/ 	.byte	0x04, 0x0a
        /*018a*/ 	.short	(.L_1755 - .L_1754)
	.align		4
.L_1754:
        /*018c*/ 	.word	index@(.nv.constant0._Z23gemm_half_q_half_kernelILi3ELi8ELb1ELb1ELi64EEvPK6__halfPKjS4_S2_PS0_iiiiPKtS7_iiiiiibS2_i)
        /*0190*/ 	.short	0x0210
        /*0192*/ 	.short	0x0074


	//----- nvinfo : EIATTR_SW_WAR
	.align		4
.L_1755:
        /*0194*/ 	.byte	0x04, 0x36
        /*0196*/ 	.short	(.L_1757 - .L_1756)
.L_1756:
        /*0198*/ 	.word	0x00000008
.L_1757:


//--------------------- .nv.info._Z23gemm_half_q_half_kernelILi3ELi12ELb1ELb1ELi64EEvPK6__halfPKjS4_S2_PS0_iiiiPKtS7_iiiiiibS2_i --------------------------
	.section	.nv.info._Z23gemm_half_q_half_kernelILi3ELi12ELb1ELb1ELi64EEvPK6__halfPKjS4_S2_PS0_iiiiPKtS7_iiiiiibS2_i,"",@"SHT_CUDA_INFO"
	.sectionflags	@""
	.align	4


	//----- nvinfo : EIATTR_CUDA_API_VERSION
	.align		4
        /*0000*/ 	.byte	0x04, 0x37
        /*0002*/ 	.short	(.L_1759 - .L_1758)
.L_1758:
        /*0004*/ 	.word	0x00000082


	//----- nvinfo : EIATTR_KPARAM_INFO
	.align		4
.L_1759:
        /*0008*/ 	.byte	0x04, 0x17
        /*000a*/ 	.short	(.L_1761 - .L_1760)
.L_1760:
        /*000c*/ 	.word	0x00000000
        /*0010*/ 	.short	0x0013
        /*0012*/ 	.short	0x0070
        /*0014*/ 	.byte	0x00, 0xf0, 0x11, 0x00


	//----- nvinfo : EIATTR_KPARAM_INFO
	.align		4
.L_1761:
        /*0018*/ 	.byte	0x04, 0x17
        /*001a*/ 	.short	(.L_1763 - .L_1762)
.L_1762:
        /*001c*/ 	.word	0x00000000
        /*0020*/ 	.short	0x0012
        /*0022*/ 	.short	0x0068
        /*0024*/ 	.byte	0x00, 0xf0, 0x21, 0x00


	//----- nvinfo : EIATTR_KPARAM_INFO
	.align		4
.L_1763:
        /*0028*/ 	.byte	0x04, 0x17
        /*002a*/ 	.short	(.L_1765 - .L_1764)
.L_1764:
        /*002c*/ 	.word	0x00000000
        /*0030*/ 	.short	0x0011
        /*0032*/ 	.short	0x0060
        /*0034*/ 	.byte	0x00, 0xf0, 0x05, 0x00


	//----- nvinfo : EIATTR_KPARAM_INFO
	.align		4
.L_1765:
        /*0038*/ 	.byte	0x04, 0x17
        /*003a*/ 	.short	(.L_1767 - .L_1766)
.L_1766:
        /*003c*/ 	.word	0x00000000
        /*0040*/ 	.short	0x0010
        /*0042*/ 	.short	0x005c
        /*0044*/ 	.byte	0x00, 0xf0, 0x11, 0x00


	//----- nvinfo : EIATTR_KPARAM_INFO
	.align		4
.L_1767:
        /*0048*/ 	.byte	0x04, 0x17
        /*004a*/ 	.short	(.L_1769 - .L_1768)
.L_1768:
        /*004c*/ 	.word	0x00000000
        /*0050*/ 	.short	0x000f
        /*0052*/ 	.short	0x0058
        /*0054*/ 	.byte	0x00, 0xf0, 0x11, 0x00


	//----- nvinfo : EIATTR_KPARAM_INFO
	.align		4
.L_1769:
        /*0058*/ 	.byte	0x04, 0x17
        /*005a*/ 	.short	(.L_1771 - .L_1770)
.L_1770:
        /*005c*/ 	.word	0x00000000
        /*0060*/ 	.short	0x000e
        /*0062*/ 	.short	0x0054
        /*0064*/ 	.byte	0x00, 0xf0, 0x11, 0x00


	//----- nvinfo : EIATTR_KPARAM_INFO
	.align		4
.L_1771:
        /*0068*/ 	.byte	0x04, 0x17
        /*006a*/ 	.short	(.L_1773 - .L_1772)
.L_1772:
        /*006c*/ 	.word	0x00000000
        /*0070*/ 	.short	0x000d
        /*0072*/ 	.short	0x0050
        /*0074*/ 	.byte	0x00, 0xf0, 0x11, 0x00


	//----- nvinfo : EIATTR_KPARAM_INFO
	.align		4
.L_1773:
        /*0078*/ 	.byte	0x04, 0x17
        /*007a*/ 	.short	(.L_1775 - .L_1774)
.L_1774:
        /*007c*/ 	.word	0x00000000
        /*0080*/ 	.short	0x000c
        /*0082*/ 	.short	0x004c
        /*0084*/ 	.byte	0x00, 0xf0, 0x11, 0x00


	//----- nvinfo : EIATTR_KPARAM_INFO
	.align		4
.L_1775:
        /*0088*/ 	.byte	0x04, 0x17
        /*008a*/ 	.short	(.L_1777 - .L_1776)
.L_1776:
        /*008c*/ 	.word	0x00000000
        /*0090*/ 	.short	0x000b
        /*0092*/ 	.short	0x0048
        /*0094*/ 	.byte	0x00, 0xf0, 0x11, 0x00


	//----- nvinfo : EIATTR_KPARAM_INFO
	.align		4
.L_1777:
        /*0098*/ 	.byte	0x04, 0x17
        /*009a*/ 	.short	(.L_1779 - .L_1778)
.L_1778:
        /*009c*/ 	.word	0x00000000
        /*00a0*/ 	.short	0x000a
        /*00a2*/ 	.short	0x0040
        /*00a4*/ 	.byte	0x00, 0xf0, 0x21, 0x00


	//----- nvinfo : EIATTR_KPARAM_INFO
	.align		4
.L_1779:
        /*00a8*/ 	.byte	0x04, 0x17
        /*00aa*/ 	.short	(.L_1781 - .L_1780)
.L_1780:
        /*00ac*/ 	.word	0x00000000
        /*00b0*/ 	.short	0x0009
        /*00b2*/ 	.short	0x0038
        /*00b4*/ 	.byte	0x00, 0xf0, 0x21, 0x00


	//----- nvinfo : EIATTR_KPARAM_INFO
	.align		4
.L_1781:
        /*00b8*/ 	.byte	0x04, 0x17
        /*00ba*/ 	.short	(.L_1783 - .L_1782)
.L_1782:
        /*00bc*/ 	.word	0x00000000
        /*00c0*/ 	.short	0x0008
        /*00c2*/ 	.short	0x0034
        /*00c4*/ 	.byte	0x00, 0xf0, 0x11, 0x00


	//----- nvinfo : EIATTR_KPARAM_INFO
	.align		4
.L_1783:
        /*00c8*/ 	.byte	0x04, 0x17
        /*00ca*/ 	.short	(.L_1785 - .L_1784)
.L_1784:
        /*00cc*/ 	.word	0x00000000
        /*00d0*/ 	.short	0x0007
        /*00d2*/ 	.short	0x0030
        /*00d4*/ 	.byte	0x00, 0xf0, 0x11, 0x00


	//----- nvinfo : EIATTR_KPARAM_INFO
	.align		4
.L_1785:
        /*00d8*/ 	.byte	0x04, 0x17
        /*00da*/ 	.short	(.L_1787 - .L_1786)
.L_1786:
        /*00dc*/ 	.word	0x00000000
        /*00e0*/ 	.short	0x0006
        /*00e2*/ 	.short	0x002c
        /*00e4*/ 	.byte	0x00, 0xf0, 0x11, 0x00


	//----- nvinfo : EIATTR_KPARAM_INFO
	.align		4
.L_1787:
        /*00e8*/ 	.byte	0x04, 0x17
        /*00ea*/ 	.short	(.L_1789 - .L_1788)
.L_1788:
        /*00ec*/ 	.word	0x00000000
        /*00f0*/ 	.short	0x0005
        /*00f2*/ 	.short	0x0028
        /*00f4*/ 	.byte	0x00, 0xf0, 0x11, 0x00


	//----- nvinfo : EIATTR_KPARAM_INFO
	.align		4
.L_1789:
        /*00f8*/ 	.byte	0x04, 0x17
        /*00fa*/ 	.short	(.L_1791 - .L_1790)
.L_1790:
        /*00fc*/ 	.word	0x00000000
        /*0100*/ 	.short	0x0004
        /*0102*/ 	.short	0x0020
        /*0104*/ 	.byte	0x00, 0xf0, 0x21, 0x00


	//----- nvinfo : EIATTR_KPARAM_INFO
	.align		4
.L_1791:
        /*0108*/ 	.byte	0x04, 0x17
        /*010a*/ 	.short	(.L_1793 - .L_1792)
.L_1792:
        /*010c*/ 	.word	0x00000000
        /*0110*/ 	.short	0x0003
        /*0112*/ 	.short	0x0018
        /*0114*/ 	.byte	0x00, 0xf0, 0x21, 0x00


	//----- nvinfo : EIATTR_KPARAM_INFO
	.align		4
.L_1793:
        /*0118*/ 	.byte	0x04, 0x17
        /*011a*/ 	.short	(.L_1795 - .L_1794)
.L_1794:
        /*011c*/ 	.word	0x00000000
        /*0120*/ 	.short	0x0002
        /*0122*/ 	.short	0x0010
        /*0124*/ 	.byte	0x00, 0xf0, 0x21, 0x00


	//----- nvinfo : EIATTR_KPARAM_INFO
	.align		4
.L_1795:
        /*0128*/ 	.byte	0x04, 0x17
        /*012a*/ 	.short	(.L_1797 - .L_1796)
.L_1796:
        /*012c*/ 	.word	0x00000000
        /*0130*/ 	.short	0x0001
        /*0132*/ 	.short	0x0008
        /*0134*/ 	.byte	0x00, 0xf0, 0x21, 0x00


	//----- nvinfo : EIATTR_KPARAM_INFO
	.align		4
.L_1797:
        /*0138*/ 	.byte	0x04, 0x17
        /*013a*/ 	.short	(.L_1799 - .L_1798)
.L_1798:
        /*013c*/ 	.word	0x00000000
        /*0140*/ 	.short	0x0000
        /*0142*/ 	.short	0x0000
        /*0144*/ 	.byte	0x00, 0xf0, 0x21, 0x00


	//----- nvinfo : EIATTR_SPARSE_MMA_MASK
	.align		4
.L_1799:
        /*0148*/ 	.byte	0x03, 0x50
        /*014a*/ 	.short	0x0000


	//----- nvinfo : EIATTR_MAXREG_COUNT
	.align		4
        /*014c*/ 	.byte	0x03, 0x1b
        /*014e*/ 	.short	0x00ff


	//----- nvinfo : EIATTR_NUM_BARRIERS
	.align		4
        /*0150*/ 	.byte	0x02, 0x4c
        /*0152*/ 	.byte	0x01
	.zero		1


	//----- nvinfo : EIATTR_MERCURY_ISA_VERSION
	.align		4
        /*0154*/ 	.byte	0x03, 0x5f
        /*0156*/ 	.short	0x0101


	//----- nvinfo : EIATTR_EXIT_INSTR_OFFSETS
	.align		4
        /*0158*/ 	.byte	0x04, 0x1c
        /*015a*/ 	.short	(.L_1801 - .L_1800)


	//   ....[0]....
.L_1800:
        /*015c*/ 	.word	0x00000290


	//   ....[1]....
        /*0160*/ 	.word	0x000009b0


	//   ....[2]....
        /*0164*/ 	.word	0x00008940


	//   ....[3]....
        /*0168*/ 	.word	0x00008c30


	//   ....[4]....
        /*016c*/ 	.word	0x00008eb0


	//   ....[5]....
        /*0170*/ 	.word	0x00009020


	//   ....[6]....
        /*0174*/ 	.word	0x000090c0


	//   ....[7]....
        /*0178*/ 	.word	0x00009100


	//----- nvinfo : EIATTR_CRS_STACK_SIZE
	.align		4
.L_1801:
        /*017c*/ 	.byte	0x04, 0x1e
        /*017e*/ 	.short	(.L_1803 - .L_1802)
.L_1802:
        /*0180*/ 	.word	0x00000000


	//----- nvinfo : EIATTR_CBANK_PARAM_SIZE
	.align		4
.L_1803:
        /*0184*/ 	.byte	0x03, 0x19
        /*0186*/ 	.short	0x0074


	//----- nvinfo : EIATTR_PARAM_CBANK
	.align		4
        /*0188*/ 	.byte	0x04, 0x0a
        /*018a*/ 	.short	(.L_1805 - .L_1804)
	.align		4
.L_1804:
        /*018c*/ 	.word	index@(.nv.constant0._Z23gemm_half_q_half_kernelILi3ELi12ELb1ELb1ELi64EEvPK6__halfPKjS4_S2_PS0_iiiiPKtS7_iiiiiibS2_i)
        /*0190*/ 	.short	0x0210
        /*0192*/ 	.short	0x0074


	//----- nvinfo : EIATTR_SW_WAR
	.align		4
.L_1805:
        /*0194*/ 	.byte	0x04, 0x36
        /*0196*/ 	.short	(.L_1807 - .L_1806)
.L_1806:
        /*0198*/ 	.word	0x00000008
.L_1807:


//--------------------- .nv.info._Z23gemm_half_q_half_kernelILi3ELi14ELb1ELb1ELi64EEvPK6__halfPKjS4_S2_PS0_iiiiPKtS7_iiiiiibS2_i --------------------------
	.section	.nv.info._Z23gemm_half_q_half_kernelILi3ELi14ELb1ELb1ELi64EEvPK6__halfPKjS4_S2_PS0_iiiiPKtS7_iiiiiibS2_i,"",@"SHT_CUDA_INFO"
	.sectionflags	@""
	.align	4


	//----- nvinfo : EIATTR_CUDA_API_VERSION
	.align		4
        /*0000*/ 	.byte	0x04, 0x37
        /*0002*/ 	.short	(.L_1809 - .L_1808)
.L_1808:
        /*0004*/ 	.word	0x00000082


	//----- nvinfo : EIATTR_KPARAM_INFO
	.align		4
.L_1809:
        /*0008*/ 	.byte	0x04, 0x17
        /*000a*/ 	.short	(.L_1811 - .L_1810)
.L_1810:
        /*000c*/ 	.word	0x00000000
        /*0010*/ 	.short	0x0013
        /*0012*/ 	.short	0x0070
        /*0014*/ 	.byte	0x00, 0xf0, 0x11, 0x00


	//----- nvinfo : EIATTR_KPARAM_INFO
	.align		4
.L_1811:
        /*0018*/ 	.byte	0x04, 0x17
        /*001a*/ 	.short	(.L_1813 - .L_1812)
.L_1812:
        /*001c*/ 	.word	0x00000000
        /*0020*/ 	.short	0x0012
        /*0022*/ 	.short	0x0068
        /*0024*/ 	.byte	0x00, 0xf0, 0x21, 0x00


	//----- nvinfo : EIATTR_KPARAM_INFO
	.align		4
.L_1813:
        /*0028*/ 	.byte	0x04, 0x17
        /*002a*/ 	.short	(.L_1815 - .L_1814)
.L_1814:
        /*002c*/ 	.word	0x00000000
        /*0030*/ 	.short	0x0011
        /*0032*/ 	.short	0x0060
        /*0034*/ 	.byte	0x00, 0xf0, 0x05, 0x00


	//----- nvinfo : EIATTR_KPARAM_INFO
	.align		4
.L_1815:
        /*0038*/ 	.byte	0x04, 0x17
        /*003a*/ 	.short	(.L_1817 - .L_1816)
.L_1816:
        /*003c*/ 	.word	0x00000000
        /*0040*/ 	.short	0x0010
        /*0042*/ 	.short	0x005c
        /*0044*/ 	.byte	0x00, 0xf0, 0x11, 0x00


	//----- nvinfo : EIATTR_KPARAM_INFO
	.align		4
.L_1817:
        /*0048*/ 	.byte	0x04, 0x17
        /*004a*/ 	.short	(.L_1819 - .L_1818)
.L_1818:
        /*004c*/ 	.word	0x00000000
        /*0050*/ 	.short	0x000f
        /*0052*/ 	.short	0x0058
        /*0054*/ 	.byte	0x00, 0xf0, 0x11, 0x00


	//----- nvinfo : EIATTR_KPARAM_INFO
	.align		4
.L_1819:
        /*0058*/ 	.byte	0x04, 0x17
        /*005a*/ 	.short	(.L_1821 - .L_1820)
.L_1820:
        /*005c*/ 	.word	0x00000000
        /*0060*/ 	.short	0x000e
        /*0062*/ 	.short	0x0054
        /*0064*/ 	.byte	0x00, 0xf0, 0x11, 0x00


	//----- nvinfo : EIATTR_KPARAM_INFO
	.align		4
.L_1821:
        /*0068*/ 	.byte	0x04, 0x17
        /*006a*/ 	.short	(.L_1823 - .L_1822)
.L_1822:
        /*006c*/ 	.word	0x00000000
        /*0070*/ 	.short	0x000d
        /*0072*/ 	.short	0x0050
        /*0074*/ 	.byte	0x00, 0xf0, 0x11, 0x00


	//----- nvinfo : EIATTR_KPARAM_INFO
	.align		4
.L_1823:
        /*0078*/ 	.byte	0x04, 0x17
        /*007a*/ 	.short	(.L_1825 - .L_1824)
.L_1824:
        /*007c*/ 	.word	0x00000000
        /*0080*/ 	.short	0x000c
        /*0082*/ 	.short	0x004c
        /*0084*/ 	.byte	0x00, 0xf0, 0x11, 0x00


	//----- nvinfo : EIATTR_KPARAM_INFO
	.align		4
.L_1825:
        /*0088*/ 	.byte	0x04, 0x17
        /*008a*/ 	.short	(.L_1827 - .L_1826)
.L_1826:
        /*008c*/ 	.word	0x00000000
        /*0090*/ 	.short	0x000b
        /*0092*/ 	.short	0x0048
        /*0094*/ 	.byte	0x00, 0xf0, 0x11, 0x00


	//----- nvinfo : EIATTR_KPARAM_INFO
	.align		4
.L_1827:
        /*0098*/ 	.byte	0x04, 0x17
        /*009a*/ 	.short	(.L_1829 - .L_1828)
.L_1828:
        /*009c*/ 	.word	0x00000000
        /*00a0*/ 	.short	0x000a
        /*00a2*/ 	.short	0x0040
        /*00a4*/ 	.byte	0x00, 0xf0, 0x21, 0x00


	//----- nvinfo : EIATTR_KPARAM_INFO
	.align		4
.L_1829:
        /*00a8*/ 	.byte	0x04, 0x17
        /*00aa*/ 	.short	(.L_1831 - .L_1830)
.L_1830:
        /*00ac*/ 	.word	0x00000000
        /*00b0*/ 	.short	0x0009
        /*00b2*/ 	.short	0x0038
        /*00b4*/ 	.byte	0x00, 0xf0, 0x21, 0x00


	//----- nvinfo : EIATTR_KPARAM_INFO
	.align		4
.L_1831:
        /*00b8*/ 	.byte	0x04, 0x17
        /*00ba*/ 	.short	(.L_1833 - .L_1832)
.L_1832:
        /*00bc*/ 	.word	0x00000000
        /*00c0*/ 	.short	0x0008
        /*00c2*/ 	.short	0x0034
        /*00c4*/ 	.byte	0x00, 0xf0, 0x11, 0x00


	//----- nvinfo : EIATTR_KPARAM_INFO
	.align		4
.L_1833:
        /*00c8*/ 	.byte	0x04, 0x17
        /*00ca*/ 	.short	(.L_1835 - .L_1834)
.L_1834:
        /*00cc*/ 	.word	0x00000000
        /*00d0*/ 	.short	0x0007
        /*00d2*/ 	.short	0x0030
        /*00d4*/ 	.byte	0x00, 0xf0, 0x11, 0x00


	//----- nvinfo : EIATTR_KPARAM_INFO
	.align		4
.L_1835:
        /*00d8*/ 	.byte	0x04, 0x17
        /*00da*/ 	.short	(.L_1837 - .L_1836)
.L_1836:
        /*00dc*/ 	.word	0x00000000
        /*00e0*/ 	.short	0x0006
        /*00e2*/ 	.short	0x002c
        /*00e4*/ 	.byte	0x00, 0xf0, 0x11, 0x00


	//----- nvinfo : EIATTR_KPARAM_INFO
	.align		4
.L_1837:
        /*00e8*/ 	.byte	0x04, 0x17
        /*00ea*/ 	.short	(.L_1839 - .L_1838)
.L_1838:
        /*00ec*/ 	.word	0x00000000
        /*00f0*/ 	.short	0x0005
        /*00f2*/ 	.short	0x0028
        /*00f4*/ 	.byte	0x00, 0xf0, 0x11, 0x00


	//----- nvinfo : EIATTR_KPARAM_INFO
	.align		4
.L_1839:
        /*00f8*/ 	.byte	0x04, 0x17
        /*00fa*/ 	.short	(.L_1841 - .L_1840)
.L_1840:
        /*00fc*/ 	.word	0x00000000
        /*0100*/ 	.short	0x0004
        /*0102*/ 	.short	0x0020
        /*0104*/ 	.byte	0x00, 0xf0, 0x21, 0x00


	//----- nvinfo : EIATTR_KPARAM_INFO
	.align		4
.L_1841:
        /*0108*/ 	.byte	0x04, 0x17
        /*010a*/ 	.short	(.L_1843 - .L_1842)
.L_1842:
        /*010c*/ 	.word	0x00000000
        /*0110*/ 	.short	0x0003
        /*0112*/ 	.short	0x0018
        /*0114*/ 	.byte	0x00, 0xf0, 0x21, 0x00


	//----- nvinfo : EIATTR_KPARAM_INFO
	.align		4
.L_1843:
        /*0118*/ 	.byte	0x04, 0x17
        /*011a*/ 	.short	(.L_1845 - .L_1844)
.L_1844:
        /*011c*/ 	.word	0x00000000
        /*0120*/ 	.short	0x0002
        /*0122*/ 	.short	0x0010
        /*0124*/ 	.byte	0x00, 0xf0, 0x21, 0x00


	//----- nvinfo : EIATTR_KPARAM_INFO
	.align		4
.L_1845:
        /*0128*/ 	.byte	0x04, 0x17
        /*012a*/ 	.short	(.L_1847 - .L_1846)
.L_1846:
        /*012c*/ 	.word	0x00000000
        /*0130*/ 	.short	0x0001
        /*0132*/ 	.short	0x0008
        /*0134*/ 	.byte	0x00, 0xf0, 0x21, 0x00


	//----- nvinfo : EIATTR_KPARAM_INFO
	.align		4
.L_1847:
        /*0138*/ 	.byte	0x04, 0x17
        /*013a*/ 	.short	(.L_1849 - .L_1848)
.L_1848:
        /*013c*/ 	.word	0x00000000
        /*0140*/ 	.short	0x0000
        /*0142*/ 	.short	0x0000
        /*0144*/ 	.byte	0x00, 0xf0, 0x21, 0x00


	//----- nvinfo : EIATTR_SPARSE_MMA_MASK
	.align		4
.L_1849:
        /*0148*/ 	.byte	0x03, 0x50
        /*014a*/ 	.short	0x0000


	//----- nvinfo : EIATTR_MAXREG_COUNT
	.align		4
        /*014c*/ 	.byte	0x03, 0x1b
        /*014e*/ 	.short	0x00ff


	//----- nvinfo : EIATTR_NUM_BARRIERS
	.align		4
        /*0150*/ 	.byte	0x02, 0x4c
        /*0152*/ 	.byte	0x01
	.zero		1


	//----- nvinfo : EIATTR_MERCURY_ISA_VERSION
	.align		4
        /*0154*/ 	.byte	0x03, 0x5f
        /*0156*/ 	.short	0x0101


	//----- nvinfo : EIATTR_EXIT_INSTR_OFFSETS
	.align		4
        /*0158*/ 	.byte	0x04, 0x1c
        /*015a*/ 	.short	(.L_1851 - .L_1850)


	//   ....[0]....
.L_1850:
        /*015c*/ 	.word	0x00000290


	//   ....[1]....
        /*0160*/ 	.word	0x00000e50


	//   ....[2]....
        /*0164*/ 	.word	0x0000a170


	//   ....[3]....
        /*0168*/ 	.word	0x0000a460


	//   ....[4]....
        /*016c*/ 	.word	0x0000a6d0


	//   ....[5]....
        /*0170*/ 	.word	0x0000a840


	//   ....[6]....
        /*0174*/ 	.word	0x0000a8d0


	//   ....[7]....
        /*0178*/ 	.word	0x0000a910


	//----- nvinfo : EIATTR_CRS_STACK_SIZE
	.align		4
.L_1851:
        /*017c*/ 	.byte	0x04, 0x1e
        /*017e*/ 	.short	(.L_1853 - .L_1852)
.L_1852:
        /*0180*/ 	.word	0x00000000


	//----- nvinfo : EIATTR_CBANK_PARAM_SIZE
	.align		4
.L_1853:
        /*0184*/ 	.byte	0x03, 0x19
        /*0186*/ 	.short	0x0074


	//----- nvinfo : EIATTR_PARAM_CBANK
	.align		4
        /*0188*/ 	.byte	0x04, 0x0a
        /*018a*/ 	.short	(.L_1855 - .L_1854)
	.align		4
.L_1854:
        /*018c*/ 	.word	index@(.nv.constant0._Z23gemm_half_q_half_kernelILi3ELi14ELb1ELb1ELi64EEvPK6__halfPKjS4_S2_PS0_iiiiPKtS7_iiiiiibS2_i)
        /*0190*/ 	.short	0x0210
        /*0192*/ 	.short	0x0074


	//----- nvinfo : EIATTR_SW_WAR
	.align		4
.L_1855:
        /*0194*/ 	.byte	0x04, 0x36
        /*0196*/ 	.short	(.L_1857 - .L_1856)
.L_1856:
        /*0198*/ 	.word	0x00000008
.L_1857:


//--------------------- .nv.info._Z23gemm_half_q_half_kernelILi3ELi4ELb1ELb1ELi64EEvPK6__halfPKjS4_S2_PS0_iiiiPKtS7_iiiiiibS2_i --------------------------
	.section	.nv.info._Z23gemm_half_q_half_kernelILi3ELi4ELb1ELb1ELi64EEvPK6__halfPKjS4_S2_PS0_iiiiPKtS7_iiiiiibS2_i,"",@"SHT_CUDA_INFO"
	.sectionflags	@""
	.align	4


	//----- nvinfo : EIATTR_CUDA_API_VERSION
	.align		4
        /*0000*/ 	.byte	0x04, 0x37
        /*0002*/ 	.short	(.L_1859 - .L_1858)
.L_1858:
        /*0004*/ 	.word	0x00000082


	//----- nvinfo : EIATTR_KPARAM_INFO
	.align		4
.L_1859:
        /*0008*/ 	.byte	0x04, 0x17
        /*000a*/ 	.short	(.L_1861 - .L_1860)
.L_1860:
        /*000c*/ 	.word	0x00000000
        /*0010*/ 	.short	0x0013
        /*0012*/ 	.short	0x0070
        /*0014*/ 	.byte	0x00, 0xf0, 0x11, 0x00


	//----- nvinfo : EIATTR_KPARAM_INFO
	.align		4
.L_1861:
        /*0018*/ 	.byte	0x04, 0x17
        /*001a*/ 	.short	(.L_1863 - .L_1862)
.L_1862:
        /*001c*/ 	.word	0x00000000
        /*0020*/ 	.short	0x0012
        /*0022*/ 	.short	0x0068
        /*0024*/ 	.byte	0x00, 0xf0, 0x21, 0x00


	//----- nvinfo : EIATTR_KPARAM_INFO
	.align		4
.L_1863:
        /*0028*/ 	.byte	0x04, 0x17
        /*002a*/ 	.short	(.L_1865 - .L_1864)
.L_1864:
        /*002c*/ 	.word	0x00000000
        /*0030*/ 	.short	0x0011
        /*0032*/ 	.short	0x0060
        /*0034*/ 	.byte	0x00, 0xf0, 0x05, 0x00


	//----- nvinfo : EIATTR_KPARAM_INFO
	.align		4
.L_1865:
        /*0038*/ 	.byte	0x04, 0x17
        /*003a*/ 	.short	(.L_1867 - .L_1866)
.L_1866:
        /*003c*/ 	.word	0x00000000
        /*0040*/ 	.short	0x0010
        /*0042*/ 	.short	0x005c
        /*0044*/ 	.byte	0x00, 0xf0, 0x11, 0x00


	//----- nvinfo : EIATTR_KPARAM_INFO
	.align		4
.L_1867:
        /*0048*/ 	.byte	0x04, 0x17
        /*004a*/ 	.short	(.L_1869 - .L_1868)
.L_1868:
        /*004c*/ 	.word	0x00000000
        /*0050*/ 	.short	0x000f
        /*0052*/ 	.short	0x0058
        /*0054*/ 	.byte	0x00, 0xf0, 0x11, 0x00


	//----- nvinfo : EIATTR_KPARAM_INFO
	.align		4
.L_1869:
        /*0058*/ 	.byte	0x04, 0x17
        /*005a*/ 	.short	(.L_1871 - .L_1870)
.L_1870:
        /*005c*/ 	.word	0x00000000
        /*0060*/ 	.short	0x000e
        /*0062*/ 	.short	0x0054
        /*0064*/ 	.byte	0x00, 0xf0, 0x11, 0x00


	//----- nvinfo : EIATTR_KPARAM_INFO
	.align		4
.L_1871:
        /*0068*/ 	.byte	0x04, 0x17
        /*006a*/ 	.short	(.L_1873 - .L_1872)
.L_1872:
        /*006c*/ 	.word	0x00000000
        /*0070*/ 	.short	0x000d
        /*0072*/ 	.short	0x0050
        /*0074*/ 	.byte	0x00, 0xf0, 0x11, 0x00


	//----- nvinfo : EIATTR_KPARAM_INFO
	.align		4
.L_1873:
        /*0078*/ 	.byte	0x04, 0x17
        /*007a*/ 	.short	(.L_1875 - .L_1874)
.L_1874:
        /*007c*/ 	.word	0x00000000
        /*0080*/ 	.short	0x000c
        /*0082*/ 	.short	0x004c
        /*0084*/ 	.byte	0x00, 0xf0, 0x11, 0x00


	//----- nvinfo : EIATTR_KPARAM_INFO
	.align		4
.L_1875:
        /*0088*/ 	.byte	0x04, 0x17
        /*008a*/ 	.short	(.L_1877 - .L_1876)
.L_1876:
        /*008c*/ 	.word	0x00000000
        /*0090*/ 	.short	0x000b
        /*0092*/ 	.short	0x0048
        /*0094*/ 	.byte	0x00, 0xf0, 0x11, 0x00


	//----- nvinfo : EIATTR_KPARAM_INFO
	.align		4
.L_1877:
        /*0098*/ 	.byte	0x04, 0x17
        /*009a*/ 	.short	(.L_1879 - .L_1878)
.L_1878:
        /*009c*/ 	.word	0x00000000
        /*00a0*/ 	.short	0x000a
        /*00a2*/ 	.short	0x0040
        /*00a4*/ 	.byte	0x00, 0xf0, 0x21, 0x00


	//----- nvinfo : EIATTR_KPARAM_INFO
	.align		4
.L_1879:
        /*00a8*/ 	.byte	0x04, 0x17
        /*00aa*/ 	.short	(.L_1881 - .L_1880)
.L_1880:
        /*00ac*/ 	.word	0x00000000
        /*00b0*/ 	.short	0x0009
        /*00b2*/ 	.short	0x0038
        /*00b4*/ 	.byte	0x00, 0xf0, 0x21, 0x00


	//----- nvinfo : EIATTR_KPARAM_INFO
	.align		4
.L_1881:
        /*00b8*/ 	.byte	0x04, 0x17
        /*00ba*/ 	.short	(.L_1883 - .L_1882)
.L_1882:
        /*00bc*/ 	.word	0x00000000
        /*00c0*/ 	.short	0x0008
        /*00c2*/ 	.short	0x0034
        /*00c4*/ 	.byte	0x00, 0xf0, 0x11, 0x00


	//----- nvinfo : EIATTR_KPARAM_INFO
	.align		4
.L_1883:
        /*00c8*/ 	.byte	0x04, 0x17
        /*00ca*/ 	.short	(.L_1885 - .L_1884)
.L_1884:
        /*00cc*/ 	.word	0x00000000
        /*00d0*/ 	.short	0x0007
        /*00d2*/ 	.short	0x0030
        /*00d4*/ 	.byte	0x00, 0xf0, 0x11, 0x00


	//----- nvinfo : EIATTR_KPARAM_INFO
	.align		4
.L_1885:
        /*00d8*/ 	.byte	0x04, 0x17
        /*00da*/ 	.short	(.L_1887 - .L_1886)
.L_1886:
        /*00dc*/ 	.word	0x00000000
        /*00e0*/ 	.short	0x0006
        /*00e2*/ 	.short	0x002c
        /*00e4*/ 	.byte	0x00, 0xf0, 0x11, 0x00


	//----- nvinfo : EIATTR_KPARAM_INFO
	.align		4
.L_1887:
        /*00e8*/ 	.byte	0x04, 0x17
        /*00ea*/ 	.short	(.L_1889 - .L_1888)
.L_1888:
        /*00ec*/ 	.word	0x00000000
        /*00f0*/ 	.short	0x0005
        /*00f2*/ 	.short	0x0028
        /*00f4*/ 	.byte	0x00, 0xf0, 0x11, 0x00


	//----- nvinfo : EIATTR_KPARAM_INFO
	.align		4
.L_1889:
        /*00f8*/ 	.byte	0x04, 0x17
        /*00fa*/ 	.short	(.L_1891 - .L_1890)
.L_1890:
        /*00fc*/ 	.word	0x00000000
        /*0100*/ 	.short	0x0004
        /*0102*/ 	.short	0x0020
        /*0104*/ 	.byte	0x00, 0xf0, 0x21, 0x00


	//----- nvinfo : EIATTR_KPARAM_INFO
	.align		4
.L_1891:
        /*0108*/ 	.byte	0x04, 0x17
        /*010a*/ 	.short	(.L_1893 - .L_1892)
.L_1892:
        /*010c*/ 	.word	0x00000000
        /*0110*/ 	.short	0x0003
        /*0112*/ 	.short	0x0018
        /*0114*/ 	.byte	0x00, 0xf0, 0x21, 0x00


	//----- nvinfo : EIATTR_KPARAM_INFO
	.align		4
.L_1893:
        /*0118*/ 	.byte	0x04, 0x17
        /*011a*/ 	.short	(.L_1895 - .L_1894)
.L_1894:
        /*011c*/ 	.word	0x00000000
        /*0120*/ 	.short	0x0002
        /*0122*/ 	.short	0x0010
        /*0124*/ 	.byte	0x00, 0xf0, 0x21, 0x00


	//----- nvinfo : EIATTR_KPARAM_INFO
	.align		4
.L_1895:
        /*0128*/ 	.byte	0x04, 0x17
        /*012a*/ 	.short	(.L_1897 - .L_1896)
.L_1896:
        /*012c*/ 	.word	0x00000000
        /*0130*/ 	.short	0x0001
        /*0132*/ 	.short	0x0008
        /*0134*/ 	.byte	0x00, 0xf0, 0x21, 0x00


	//----- nvinfo : EIATTR_KPARAM_INFO
	.align		4
.L_1897:
        /*0138*/ 	.byte	0x04, 0x17
        /*013a*/ 	.short	(.L_1899 - .L_1898)
.L_1898:
        /*013c*/ 	.word	0x00000000
        /*0140*/ 	.short	0x0000
        /*0142*/ 	.short	0x0000
        /*0144*/ 	.byte	0x00, 0xf0, 0x21, 0x00


	//----- nvinfo : EIATTR_SPARSE_MMA_MASK
	.align		4
.L_1899:
        /*0148*/ 	.byte	0x03, 0x50
        /*014a*/ 	.short	0x0000


	//----- nvinfo : EIATTR_MAXREG_COUNT
	.align		4
        /*014c*/ 	.byte	0x03, 0x1b
        /*014e*/ 	.short	0x00ff


	//----- nvinfo : EIATTR_NUM_BARRIERS
	.align		4
        /*0150*/ 	.byte	0x02, 0x4c
        /*0152*/ 	.byte	0x01
	.zero		1


	//----- nvinfo : EIATTR_MERCURY_ISA_VERSION
	.align		4
        /*0154*/ 	.byte	0x03, 0x5f
        /*0156*/ 	.short	0x0101


	//----- nvinfo : EIATTR_EXIT_INSTR_OFFSETS
	.align		4
        /*0158*/ 	.byte	0x04, 0x1c
        /*015a*/ 	.short	(.L_1901 - .L_1900)


	//   ....[0]....
.L_1900:
        /*015c*/ 	.word	0x00000290


	//   ....[1]....
        /*0160*/ 	.word	0x000009b0


	//   ....[2]....
        /*0164*/ 	.word	0x00003490


	//   ....[3]....
        /*0168*/ 	.word	0x00003780


	//   ....[4]....
        /*016c*/ 	.word	0x00003a00


	//   ....[5]....
        /*0170*/ 	.word	0x00003b70


	//   ....[6]....
        /*0174*/ 	.word	0x00003c10


	//   ....[7]....
        /*0178*/ 	.word	0x00003c50


	//----- nvinfo : EIATTR_CRS_STACK_SIZE
	.align		4
.L_1901:
        /*017c*/ 	.byte	0x04, 0x1e
        /*017e*/ 	.short	(.L_1903 - .L_1902)
.L_1902:
        /*0180*/ 	.word	0x00000000


	//----- nvinfo : EIATTR_CBANK_PARAM_SIZE
	.align		4
.L_1903:
        /*0184*/ 	.byte	0x03, 0x19
        /*0186*/ 	.short	0x0074


	//----- nvinfo : EIATTR_PARAM_CBANK
	.align		4
        /*0188*/ 	.byte	0x04, 0x0a
        /*018a*/ 	.short	(.L_1905 - .L_1904)
	.align		4
.L_1904:
        /*018c*/ 	.word	index@(.nv.constant0._Z23gemm_half_q_half_kernelILi3ELi4ELb1ELb1ELi64EEvPK6__halfPKjS4_S2_PS0_iiiiPKtS7_iiiiiibS2_i)
        /*0190*/ 	.short	0x0210
        /*0192*/ 	.short	0x0074


	//----- nvinfo : EIATTR_SW_WAR
	.align		4
.L_1905:
        /*0194*/ 	.byte	0x04, 0x36
        /*0196*/ 	.short	(.L_1907 - .L_1906)
.L_1906:
        /*0198*/ 	.word	0x00000008
.L_1907:


//--------------------- .nv.info._Z23gemm_half_q_half_kernelILi3ELi6ELb1ELb1ELi64EEvPK6__halfPKjS4_S2_PS0_iiiiPKtS7_iiiiiibS2_i --------------------------
	.section	.nv.info._Z23gemm_half_q_half_kernelILi3ELi6ELb1ELb1ELi64EEvPK6__halfPKjS4_S2_PS0_iiiiPKtS7_iiiiiibS2_i,"",@"SHT_CUDA_INFO"
	.sectionflags	@""
	.align	4


	//----- nvinfo : EIATTR_CUDA_API_VERSION
	.align		4
        /*0000*/ 	.byte	0x04, 0x37
        /*0002*/ 	.short	(.L_1909 - .L_1908)
.L_1908:
        /*0004*/ 	.word	0x00000082


	//----- nvinfo : EIATTR_KPARAM_INFO
	.align		4
.L_1909:
        /*0008*/ 	.byte	0x04, 0x17
        /*000a*/ 	.short	(.L_1911 - .L_1910)
.L_1910:
        /*000c*/ 	.word	0x00000000
        /*0010*/ 	.short	0x0013
        /*0012*/ 	.short	0x0070
        /*0014*/ 	.byte	0x00, 0xf0, 0x11, 0x00


	//----- nvinfo : EIATTR_KPARAM_INFO
	.align		4
.L_1911:
        /*0018*/ 	.byte	0x04, 0x17
        /*001a*/ 	.short	(.L_1913 - .L_1912)
.L_1912:
        /*001c*/ 	.word	0x00000000
        /*0020*/ 	.short	0x0012
        /*0022*/ 	.short	0x0068
        /*0024*/ 	.byte	0x00, 0xf0, 0x21, 0x00


	//----- nvinfo : EIATTR_KPARAM_INFO
	.align		4
.L_1913:
        /*0028*/ 	.byte	0x04, 0x17
        /*002a*/ 	.short	(.L_1915 - .L_1914)
.L_1914:
        /*002c*/ 	.word	0x00000000
        /*0030*/ 	.short	0x0011
        /*0032*/ 	.short	0x0060
        /*0034*/ 	.byte	0x00, 0xf0, 0x05, 0x00


	//----- nvinfo : EIATTR_KPARAM_INFO
	.align		4
.L_1915:
        /*0038*/ 	.byte	0x04, 0x17
        /*003a*/ 	.short	(.L_1917 - .L_1916)
.L_1916:
        /*003c*/ 	.word	0x00000000
        /*0040*/ 	.short	0x0010
        /*0042*/ 	.short	0x005c
        /*0044*/ 	.byte	0x00, 0xf0, 0x11, 0x00


	//----- nvinfo : EIATTR_KPARAM_INFO
	.align		4
.L_1917:
        /*0048*/ 	.byte	0x04, 0x17
        /*004a*/ 	.short	(.L_1919 - .L_1918)
.L_1918:
        /*004c*/ 	.word	0x00000000
        /*0050*/ 	.short	0x000f
        /*0052*/ 	.short	0x0058
        /*0054*/ 	.byte	0x00, 0xf0, 0x11, 0x00


	//----- nvinfo : EIATTR_KPARAM_INFO
	.align		4
.L_1919:
        /*0058*/ 	.byte	0x04, 0x17
        /*005a*/ 	.short	(.L_1921 - .L_1920)
.L_1920:
        /*005c*/ 	.word	0x00000000
        /*0060*/ 	.short	0x000e
        /*0062*/ 	.short	0x0054
        /*0064*/ 	.byte	0x00, 0xf0, 0x11, 0x00


	//----- nvinfo : EIATTR_KPARAM_INFO
	.align		4
.L_1921:
        /*0068*/ 	.byte	0x04, 0x17
        /*006a*/ 	.short	(.L_1923 - .L_1922)
.L_1922:
        /*006c*/ 	.word	0x00000000
        /*0070*/ 	.short	0x000d
        /*0072*/ 	.short	0x0050
        /*0074*/ 	.byte	0x00, 0xf0, 0x11, 0x00


	//----- nvinfo : EIATTR_KPARAM_INFO
	.align		4
.L_1923:
        /*0078*/ 	.byte	0x04, 0x17
        /*007a*/ 	.short	(.L_1925 - .L_1924)
.L_1924:
        /*007c*/ 	.word	0x00000000
        /*0080*/ 	.short	0x000c
        /*0082*/ 	.short	0x004c
        /*0084*/ 	.byte	0x00, 0xf0, 0x11, 0x00


	//----- nvinfo : EIATTR_KPARAM_INFO
	.align		4
.L_1925:
        /*0088*/ 	.byte	0x04, 0x17
        /*008a*/ 	.short	(.L_1927 - .L_1926)
.L_1926:
        /*008c*/ 	.word	0x00000000
        /*0090*/ 	.short	0x000b
        /*0092*/ 	.short	0x0048
        /*0094*/ 	.byte	0x00, 0xf0, 0x11, 0x00


	//----- nvinfo : EIATTR_KPARAM_INFO
	.align		4
.L_1927:
        /*0098*/ 	.byte	0x04, 0x17
        /*009a*/ 	.short	(.L_1929 - .L_1928)
.L_1928:
        /*009c*/ 	.word	0x00000000
        /*00a0*/ 	.short	0x000a
        /*00a2*/ 	.short	0x0040
        /*00a4*/ 	.byte	0x00, 0xf0, 0x21, 0x00


	//----- nvinfo : EIATTR_KPARAM_INFO
	.align		4
.L_1929:
        /*00a8*/ 	.byte	0x04, 0x17
        /*00aa*/ 	.short	(.L_1931 - .L_1930)
.L_1930:
        /*00ac*/ 	.word	0x00000000
        /*00b0*/ 	.short	0x0009
        /*00b2*/ 	.short	0x0038
        /*00b4*/ 	.byte	0x00, 0xf0, 0x21, 0x00


	//----- nvinfo : EIATTR_KPARAM_INFO
	.align		4
.L_1931:
        /*00b8*/ 	.byte	0x04, 0x17
        /*00ba*/ 	.short	(.L_1933 - .L_1932)
.L_1932:
        /*00bc*/ 	.word	0x00000000
        /*00c0*/ 	.short	0x0008
        /*00c2*/ 	.short	0x0034
        /*00c4*/ 	.byte	0x00, 0xf0, 0x11, 0x00


	//----- nvinfo : EIATTR_KPARAM_INFO
	.align		4
.L_1933:
        /*00c8*/ 	.byte	0x04, 0x17
        /*00ca*/ 	.short	(.L_1935 - .L_1934)
.L_1934:
        /*00cc*/ 	.word	0x00000000
        /*00d0*/ 	.short	0x0007
        /*00d2*/ 	.short	0x0030
        /*00d4*/ 	.byte	0x00, 0xf0, 0x11, 0x00


	//----- nvinfo : EIATTR_KPARAM_INFO
	.align		4
.L_1935:
        /*00d8*/ 	.byte	0x04, 0x17
        /*00da*/ 	.short	(.L_1937 - .L_1936)
.L_1936:
        /*00dc*/ 	.word	0x00000000
        /*00e0*/ 	.short	0x0006
        /*00e2*/ 	.short	0x002c
        /*00e4*/ 	.byte	0x00, 0xf0, 0x11, 0x00


	//----- nvinfo : EIATTR_KPARAM_INFO
	.align		4
.L_1937:
        /*00e8*/ 	.byte	0x04, 0x17
        /*00ea*/ 	.short	(.L_1939 - .L_1938)
.L_1938:
        /*00ec*/ 	.word	0x00000000
        /*00f0*/ 	.short	0x0005
        /*00f2*/ 	.short	0x0028
        /*00f4*/ 	.byte	0x00, 0xf0, 0x11, 0x00


	//----- nvinfo : EIATTR_KPARAM_INFO
	.align		4
.L_1939:
        /*00f8*/ 	.byte	0x04, 0x17
        /*00fa*/ 	.short	(.L_1941 - .L_1940)
.L_1940:
        /*00fc*/ 	.word	0x00000000
        /*0100*/ 	.short	0x0004
        /*0102*/ 	.short	0x0020
        /*0104*/ 	.byte	0x00, 0xf0, 0x21, 0x00


	//----- nvinfo : EIATTR_KPARAM_INFO
	.align		4
.L_1941:
        /*0108*/ 	.byte	0x04, 0x17
        /*010a*/ 	.short	(.L_1943 - .L_1942)
.L_1942:
        /*010c*/ 	.word	0x00000000
        /*0110*/ 	.short	0x0003
        /*0112*/ 	.short	0x0018
        /*0114*/ 	.byte	0x00, 0xf0, 0x21, 0x00


	//----- nvinfo : EIATTR_KPARAM_INFO
	.align		4
.L_1943:
        /*0118*/ 	.byte	0x04, 0x17
        /*011a*/ 	.short	(.L_1945 - .L_1944)
.L_1944:
        /*011c*/ 	.word	0x00000000
        /*0120*/ 	.short	0x0002
        /*0122*/ 	.short	0x0010
        /*0124*/ 	.byte	0x00, 0xf0, 0x21, 0x00


	//----- nvinfo : EIATTR_KPARAM_INFO
	.align		4
.L_1945:
        /*0128*/ 	.byte	0x04, 0x17
        /*012a*/ 	.short	(.L_1947 - .L_1946)
.L_1946:
        /*012c*/ 	.word	0x00000000
        /*0130*/ 	.short	0x0001
        /*0132*/ 	.short	0x0008
        /*0134*/ 	.byte	0x00, 0xf0, 0x21, 0x00


	//----- nvinfo : EIATTR_KPARAM_INFO
	.align		4
.L_1947:
        /*0138*/ 	.byte	0x04, 0x17
        /*013a*/ 	.short	(.L_1949 - .L_1948)
.L_1948:
        /*013c*/ 	.word	0x00000000
        /*0140*/ 	.short	0x0000
        /*0142*/ 	.short	0x0000
        /*0144*/ 	.byte	0x00, 0xf0, 0x21, 0x00


	//----- nvinfo : EIATTR_SPARSE_MMA_MASK
	.align		4
.L_1949:
        /*0148*/ 	.byte	0x03, 0x50
        /*014a*/ 	.short	0x0000


	//----- nvinfo : EIATTR_MAXREG_COUNT
	.align		4
        /*014c*/ 	.byte	0x03, 0x1b
        /*014e*/ 	.short	0x00ff


	//----- nvinfo : EIATTR_NUM_BARRIERS
	.align		4
        /*0150*/ 	.byte	0x02, 0x4c
        /*0152*/ 	.byte	0x01
	.zero		1


	//----- nvinfo : EIATTR_MERCURY_ISA_VERSION
	.align		4
        /*0154*/ 	.byte	0x03, 0x5f
        /*0156*/ 	.short	0x0101


	//----- nvinfo : EIATTR_EXIT_INSTR_OFFSETS
	.align		4
        /*0158*/ 	.byte	0x04, 0x1c
        /*015a*/ 	.short	(.L_1951 - .L_1950)


	//   ....[0]....
.L_1950:
        /*015c*/ 	.word	0x00000290


	//   ....[1]....
        /*0160*/ 	.word	0x000009b0


	//   ....[2]....
        /*0164*/ 	.word	0x00004540


	//   ....[3]....
        /*0168*/ 	.word	0x00004830


	//   ....[4]....
        /*016c*/ 	.word	0x00004aa0


	//   ....[5]....
        /*0170*/ 	.word	0x00004c10


	//   ....[6]....
        /*0174*/ 	.word	0x00004ca0


	//   ....[7]....
        /*0178*/ 	.word	0x00004ce0


	//----- nvinfo : EIATTR_CRS_STACK_SIZE
	.align		4
.L_1951:
        /*017c*/ 	.byte	0x04, 0x1e
        /*017e*/ 	.short	(.L_1953 - .L_1952)
.L_1952:
        /*0180*/ 	.word	0x00000000


	//----- nvinfo : EIATTR_CBANK_PARAM_SIZE
	.align		4
.L_1953:
        /*0184*/ 	.byte	0x03, 0x19
        /*0186*/ 	.short	0x0074


	//----- nvinfo : EIATTR_PARAM_CBANK
	.align		4
        /*0188*/ 	.byte	0x04, 0x0a
        /*018a*/ 	.short	(.L_1955 - .L_1954)
	.align		4
.L_1954:
        /*018c*/ 	.word	index@(.nv.constant0._Z23gemm_half_q_half_kernelILi3ELi6ELb1ELb1ELi64EEvPK6__halfPKjS4_S2_PS0_iiiiPKtS7_iiiiiibS2_i)
        /*0190*/ 	.short	0x0210
        /*0192*/ 	.short	0x0074


	//----- nvinfo : EIATTR_SW_WAR
	.align		4
.L_1955:
        /*0194*/ 	.byte	0x04, 0x36
        /*0196*/ 	.short	(.L_1957 - .L_1956)
.L_1956:
        /*0198*/ 	.word	0x00000008
.L_1957:


//--------------------- .nv.info._Z23gemm_half_q_half_kernelILi3ELi2ELb1ELb1ELi64EEvPK6__halfPKjS4_S2_PS0_iiiiPKtS7_iiiiiibS2_i --------------------------
	.section	.nv.info._Z23gemm_half_q_half_kernelILi3ELi2ELb1ELb1ELi64EEvPK6__halfPKjS4_S2_PS0_iiiiPKtS7_iiiiiibS2_i,"",@"SHT_CUDA_INFO"
	.sectionflags	@""
	.align	4


	//----- nvinfo : EIATTR_CUDA_API_VERSION
	.align		4
        /*0000*/ 	.byte	0x04, 0x37
        /*0002*/ 	.short	(.L_1959 - .L_1958)
.L_1958:
        /*0004*/ 	.word	0x00000082


	//----- nvinfo : EIATTR_KPARAM_INFO
	.align		4
.L_1959:
        /*0008*/ 	.byte	0x04, 0x17
        /*000a*/ 	.short	(.L_1961 - .L_1960)
.L_1960:
        /*000c*/ 	.word	0x00000000
        /*0010*/ 	.short	0x0013
        /*0012*/ 	.short	0x0070
        /*0014*/ 	.byte	0x00, 0xf0, 0x11, 0x00


	//----- nvinfo : EIATTR_KPARAM_INFO
	.align		4
.L_1961:
        /*0018*/ 	.byte	0x04, 0x17
        /*001a*/ 	.short	(.L_1963 - .L_1962)
.L_1962:
        /*001c*/ 	.word	0x00000000
        /*0020*/ 	.short	0x0012
        /*0022*/ 	.short	0x0068
        /*0024*/ 	.byte	0x00, 0xf0, 0x21, 0x00


	//----- nvinfo : EIATTR_KPARAM_INFO
	.align		4
.L_1963:
        /*0028*/ 	.byte	0x04, 0x17
        /*002a*/ 	.short	(.L_1965 - .L_1964)
.L_1964:
        /*002c*/ 	.word	0x00000000
        /*0030*/ 	.short	0x0011
        /*0032*/ 	.short	0x0060
        /*0034*/ 	.byte	0x00, 0xf0, 0x05, 0x00


	//----- nvinfo : EIATTR_KPARAM_INFO
	.align		4
.L_1965:
        /*0038*/ 	.byte	0x04, 0x17
        /*003a*/ 	.short	(.L_1967 - .L_1966)
.L_1966:
        /*003c*/ 	.word	0x00000000
        /*0040*/ 	.short	0x0010
        /*0042*/ 	.short	0x005c
        /*0044*/ 	.byte	0x00, 0xf0, 0x11, 0x00


	//----- nvinfo : EIATTR_KPARAM_INFO
	.align		4
.L_1967:
        /*0048*/ 	.byte	0x04, 0x17
        /*004a*/ 	.short	(.L_1969 - .L_1968)
.L_1968:
        /*004c*/ 	.word	0x00000000
        /*0050*/ 	.short	0x000f
        /*0052*/ 	.short	0x0058
        /*0054*/ 	.byte	0x00, 0xf0, 0x11, 0x00


	//----- nvinfo : EIATTR_KPARAM_INFO
	.align		4
.L_1969:
        /*0058*/ 	.byte	0x04, 0x17
        /*005a*/ 	.short	(.L_1971 - .L_1970)
.L_1970:
        /*005c*/ 	.word	0x00000000
        /*0060*/ 	.short	0x000e
        /*0062*/ 	.short	0x0054
        /*0064*/ 	.byte	0x00, 0xf0, 0x11, 0x00


	//----- nvinfo : EIATTR_KPARAM_INFO
	.align		4
.L_1971:
        /*0068*/ 	.byte	0x04, 0x17
        /*006a*/ 	.short	(.L_1973 - .L_1972)
.L_1972:
        /*006c*/ 	.word	0x00000000
        /*0070*/ 	.short	0x000d
        /*0072*/ 	.short	0x0050
        /*0074*/ 	.byte	0x00, 0xf0, 0x11, 0x00


	//----- nvinfo : EIATTR_KPARAM_INFO
	.align		4
.L_1973:
        /*0078*/ 	.byte	0x04, 0x17
        /*007a*/ 	.short	(.L_1975 - .L_1974)
.L_1974:
        /*007c*/ 	.word	0x00000000
        /*0080*/ 	.short	0x000c
        /*0082*/ 	.short	0x004c
        /*0084*/ 	.byte	0x00, 0xf0, 0x11, 0x00


	//----- nvinfo : EIATTR_KPARAM_INFO
	.align		4
.L_1975:
        /*0088*/ 	.byte	0x04, 0x17
        /*008a*/ 	.short	(.L_1977 - .L_1976)
.L_1976:
        /*008c*/ 	.word	0x00000000
        /*0090*/ 	.short	0x000b
        /*0092*/ 	.short	0x0048
        /*0094*/ 	.byte	0x00, 0xf0, 0x11, 0x00


	//----- nvinfo : EIATTR_KPARAM_INFO
	.align		4
.L_1977:
        /*0098*/ 	.byte	0x04, 0x17
        /*009a*/ 	.short	(.L_1979 - .L_1978)
.L_1978:
        /*009c*/ 	.word	0x00000000
        /*00a0*/ 	.short	0x000a
        /*00a2*/ 	.short	0x0040
        /*00a4*/ 	.byte	0x00, 0xf0, 0x21, 0x00


	//----- nvinfo : EIATTR_KPARAM_INFO
	.align		4
.L_1979:
        /*00a8*/ 	.byte	0x04, 0x17
        /*00aa*/ 	.short	(.L_1981 - .L_1980)
.L_1980:
        /*00ac*/ 	.word	0x00000000
        /*00b0*/ 	.short	0x0009
        /*00b2*/ 	.short	0x0038
        /*00b4*/ 	.byte	0x00, 0xf0, 0x21, 0x00


	//----- nvinfo : EIATTR_KPARAM_INFO
	.align		4
.L_1981:
        /*00b8*/ 	.byte	0x04, 0x17
        /*00ba*/ 	.short	(.L_1983 - .L_1982)
.L_1982:
        /*00bc*/ 	.word	0x00000000
        /*00c0*/ 	.short	0x0008
        /*00c2*/ 	.short	0x0034
        /*00c4*/ 	.byte	0x00, 0xf0, 0x11, 0x00


	//----- nvinfo : EIATTR_KPARAM_INFO
	.align		4
.L_1983:
        /*00c8*/ 	.byte	0x04, 0x17
        /*00ca*/ 	.short	(.L_1985 - .L_1984)
.L_1984:
        /*00cc*/ 	.word	0x00000000
        /*00d0*/ 	.short	0x0007
        /*00d2*/ 	.short	0x0030
        /*00d4*/ 	.byte	0x00, 0xf0, 0x11, 0x00


	//----- nvinfo : EIATTR_KPARAM_INFO
	.align		4
.L_1985:
        /*00d8*/ 	.byte	0x04, 0x17
        /*00da*/ 	.short	(.L_1987 - .L_1986)
.L_1986:
        /*00dc*/ 	.word	0x00000000
        /*00e0*/ 	.short	0x0006
        /*00e2*/ 	.short	0x002c
        /*00e4*/ 	.byte	0x00, 0xf0, 0x11, 0x00


	//----- nvinfo : EIATTR_KPARAM_INFO
	.align		4
.L_1987:
        /*00e8*/ 	.byte	0x04, 0x17
        /*00ea*/ 	.short	(.L_1989 - .L_1988)
.L_1988:
        /*00ec*/ 	.word	0x00000000
        /*00f0*/ 	.short	0x0005
        /*00f2*/ 	.short	0x0028
        /*00f4*/ 	.byte	0x00, 0xf0, 0x11, 0x00


	//----- nvinfo : EIATTR_KPARAM_INFO
	.align		4
.L_1989:
        /*00f8*/ 	.byte	0x04, 0x17
        /*00fa*/ 	.short	(.L_1991 - .L_1990)
.L_1990:
        /*00fc*/ 	.word	0x00000000
        /*0100*/ 	.short	0x0004
        /*0102*/ 	.short	0x0020
        /*0104*/ 	.byte	0x00, 0xf0, 0x21, 0x00


	//----- nvinfo : EIATTR_KPARAM_INFO
	.align		4
.L_1991:
        /*0108*/ 	.byte	0x04, 0x17
        /*010a*/ 	.short	(.L_1993 - .L_1992)
.L_1992:
        /*010c*/ 	.word	0x00000000
        /*0110*/ 	.short	0x0003
        /*0112*/ 	.short	0x0018
        /*0114*/ 	.byte	0x00, 0xf0, 0x21, 0x00


	//----- nvinfo : EIATTR_KPARAM_INFO
	.align		4
.L_1993:
        /*0118*/ 	.byte	0x04, 0x17
        /*011a*/ 	.short	(.L_1995 - .L_1994)
.L_1994:
        /*011c*/ 	.word	0x00000000
        /*0120*/ 	.short	0x0002
        /*0122*/ 	.short	0x0010
        /*0124*/ 	.byte	0x00, 0xf0, 0x21, 0x00


	//----- nvinfo : EIATTR_KPARAM_INFO
	.align		4
.L_1995:
        /*0128*/ 	.byte	0x04, 0x17
        /*012a*/ 	.short	(.L_1997 - .L_1996)
.L_1996:
        /*012c*/ 	.word	0x00000000
        /*0130*/ 	.short	0x0001
        /*0132*/ 	.short	0x0008
        /*0134*/ 	.byte	0x00, 0xf0, 0x21, 0x00


	//----- nvinfo : EIATTR_KPARAM_INFO
	.align		4
.L_1997:
        /*0138*/ 	.byte	0x04, 0x17
        /*013a*/ 	.short	(.L_1999 - .L_1998)
.L_1998:
        /*013c*/ 	.word	0x00000000
        /*0140*/ 	.short	0x0000
        /*0142*/ 	.short	0x0000
        /*0144*/ 	.byte	0x00, 0xf0, 0x21, 0x00


	//----- nvinfo : EIATTR_SPARSE_MMA_MASK
	.align		4
.L_1999:
        /*0148*/ 	.byte	0x03, 0x50
        /*014a*/ 	.short	0x0000


	//----- nvinfo : EIATTR_MAXREG_COUNT
	.align		4
        /*014c*/ 	.byte	0x03, 0x1b
        /*014e*/ 	.short	0x00ff


	//----- nvinfo : EIATTR_NUM_BARRIERS
	.align		4
        /*0150*/ 	.byte	0x02, 0x4c
        /*0152*/ 	.byte	0x01
	.zero		1


	//----- nvinfo : EIATTR_MERCURY_ISA_VERSION
	.align		4
        /*0154*/ 	.byte	0x03, 0x5f
        /*0156*/ 	.short	0x0101


	//----- nvinfo : EIATTR_EXIT_INSTR_OFFSETS
	.align		4
        /*0158*/ 	.byte	0x04, 0x1c
        /*015a*/ 	.short	(.L_2001 - .L_2000)


	//   ....[0]....
.L_2000:
        /*015c*/ 	.word	0x00000290


	//   ....[1]....
        /*0160*/ 	.word	0x000009b0


	//   ....[2]....
        /*0164*/ 	.word	0x00002600


	//   ....[3]....
        /*0168*/ 	.word	0x000028f0


	//   ....[4]....
        /*016c*/ 	.word	0x00002b60


	//   ....[5]....
        /*0170*/ 	.word	0x00002cd0


	//   ....[6]....
        /*0174*/ 	.word	0x00002d60


	//   ....[7]....
        /*0178*/ 	.word	0x00002da0


	//----- nvinfo : EIATTR_CRS_STACK_SIZE
	.align		4
.L_2001:
        /*017c*/ 	.byte	0x04, 0x1e
        /*017e*/ 	.short	(.L_2003 - .L_2002)
.L_2002:
        /*0180*/ 	.word	0x00000000


	//----- nvinfo : EIATTR_CBANK_PARAM_SIZE
	.align		4
.L_2003:
        /*0184*/ 	.byte	0x03, 0x19
        /*0186*/ 	.short	0x0074


	//----- nvinfo : EIATTR_PARAM_CBANK
	.align		4
        /*0188*/ 	.byte	0x04, 0x0a
        /*018a*/ 	.short	(.L_2005 - .L_2004)
	.align		4
.L_2004:
        /*018c*/ 	.word	index@(.nv.constant0._Z23gemm_half_q_half_kernelILi3ELi2ELb1ELb1ELi64EEvPK6__halfPKjS4_S2_PS0_iiiiPKtS7_iiiiiibS2_i)
        /*0190*/ 	.short	0x0210
        /*0192*/ 	.short	0x0074


	//----- nvinfo : EIATTR_SW_WAR
	.align		4
.L_2005:
        /*0194*/ 	.byte	0x04, 0x36
        /*0196*/ 	.short	(.L_2007 - .L_2006)
.L_2006:
        /*0198*/ 	.word	0x00000008
.L_2007:


//--------------------- .nv.info._Z23gemm_half_q_half_kernelILi3ELi32ELb1ELb1ELi32EEvPK6__halfPKjS4_S2_PS0_iiiiPKtS7_iiiiiibS2_i --------------------------
	.section	.nv.info._Z23gemm_half_q_half_kernelILi3ELi32ELb1ELb1ELi32EEvPK6__halfPKjS4_S2_PS0_iiiiPKtS7_iiiiiibS2_i,"",@"SHT_CUDA_INFO"
	.sectionflags	@""
	.align	4


	//----- nvinfo : EIATTR_CUDA_API_VERSION
	.align		4
        /*0000*/ 	.byte	0x04, 0x37
        /*0002*/ 	.short	(.L_2009 - .L_2008)
.L_2008:
        /*0004*/ 	.word	0x00000082


	//----- nvinfo : EIATTR_KPARAM_INFO
	.align		4
.L_2009:
        /*0008*/ 	.byte	0x04, 0x17
        /*000a*/ 	.short	(.L_2011 - .L_2010)
.L_2010:
        /*000c*/ 	.word	0x00000000
        /*0010*/ 	.short	0x0013
        /*0012*/ 	.short	0x0070
        /*0014*/ 	.byte	0x00, 0xf0, 0x11, 0x00


	//----- nvinfo : EIATTR_KPARAM_INFO
	.align		4
.L_2011:
        /*0018*/ 	.byte	0x04, 0x17
        /*001a*/ 	.short	(.L_2013 - .L_2012)
.L_2012:
        /*001c*/ 	.word	0x00000000
        /*0020*/ 	.short	0x0012
        /*0022*/ 	.short	0x0068
        /*0024*/ 	.byte	0x00, 0xf0, 0x21, 0x00


	//----- nvinfo : EIATTR_KPARAM_INFO
	.align		4
.L_2013:
        /*0028*/ 	.byte	0x04, 0x17
        /*002a*/ 	.short	(.L_2015 - .L_2014)
.L_2014:
        /*002c*/ 	.word	0x00000000
        /*0030*/ 	.short	0x0011
        /*0032*/ 	.short	0x0060
        /*0034*/ 	.byte	0x00, 0xf0, 0x05, 0x00


	//----- nvinfo : EIATTR_KPARAM_INFO
	.align		4
.L_2015:
        /*0038*/ 	.byte	0x04, 0x17
        /*003a*/ 	.short	(.L_2017 - .L_2016)
.L_2016:
        /*003c*/ 	.word	0x00000000
        /*0040*/ 	.short	0x0010
        /*0042*/ 	.short	0x005c
        /*0044*/ 	.byte	0x00, 0xf0, 0x11, 0x00


	//----- nvinfo : EIATTR_KPARAM_INFO
	.align		4
.L_2017:
        /*0048*/ 	.byte	0x04, 0x17
        /*004a*/ 	.short	(.L_2019 - .L_2018)
.L_2018:
        /*004c*/ 	.word	0x00000000
        /*0050*/ 	.short	0x000f
        /*0052*/ 	.short	0x0058
        /*0054*/ 	.byte	0x00, 0xf0, 0x11, 0x00


	//----- nvinfo : EIATTR_KPARAM_INFO
	.align		4
.L_2019:
        /*0058*/ 	.byte	0x04, 0x17
        /*005a*/ 	.short	(.L_2021 - .L_2020)
.L_2020:
        /*005c*/ 	.word	0x00000000
        /*0060*/ 	.short	0x000e
        /*0062*/ 	.short	0x0054
        /*0064*/ 	.byte	0x00, 0xf0, 0x11, 0x00


	//----- nvinfo : EIATTR_KPARAM_INFO
	.align		4
.L_2021:
        /*0068*/ 	.byte	0x04, 0x17
        /*006a*/ 	.short	(.L_2023 - .L_2022)
.L_2022:
        /*006c*/ 	.word	0x00000000
        /*0070*/ 	.short	0x000d
        /*0072*/ 	.short	0x0050
        /*0074*/ 	.byte	0x00, 0xf0, 0x11, 0x00


	//----- nvinfo : EIATTR_KPARAM_INFO
	.align		4
.L_2023:
        /*0078*/ 	.byte	0x04, 0x17
        /*007a*/ 	.short	(.L_2025 - .L_2024)
.L_2024:
        /*007c*/ 	.word	0x00000000
        /*0080*/ 	.short	0x000c
        /*0082*/ 	.short	0x004c
        /*0084*/ 	.byte	0x00, 0xf0, 0x11, 0x00


	//----- nvinfo : EIATTR_KPARAM_INFO
	.align		4
.L_2025:
        /*0088*/ 	.byte	0x04, 0x17
        /*008a*/ 	.short	(.L_2027 - .L_2026)
.L_2026:
        /*008c*/ 	.word	0x00000000
        /*0090*/ 	.short	0x000b
        /*0092*/ 	.short	0x0048
        /*0094*/ 	.byte	0x00, 0xf0, 0x11, 0x00


	//----- nvinfo : EIATTR_KPARAM_INFO
	.align		4
.L_2027:
        /*0098*/ 	.byte	0x04, 0x17
        /*009a*/ 	.short	(.L_2029 - .L_2028)
.L_2028:
        /*009c*/ 	.word	0x00000000
        /*00a0*/ 	.short	0x000a
        /*00a2*/ 	.short	0x0040
        /*00a4*/ 	.byte	0x00, 0xf0, 0x21, 0x00


	//----- nvinfo : EIATTR_KPARAM_INFO
	.align		4
.L_2029:
        /*00a8*/ 	.byte	0x04, 0x17
        /*00aa*/ 	.short	(.L_2031 - .L_2030)
.L_2030:
        /*00ac*/ 	.word	0x00000000
        /*00b0*/ 	.short	0x0009
        /*00b2*/ 	.short	0x0038
        /*00b4*/ 	.byte	0x00, 0xf0, 0x21, 0x00


	//----- nvinfo : EIATTR_KPARAM_INFO
	.align		4
.L_2031:
        /*00b8*/ 	.byte	0x04, 0x17
        /*00ba*/ 	.short	(.L_2033 - .L_2032)
.L_2032:
        /*00bc*/ 	.word	0x00000000
        /*00c0*/ 	.short	0x0008
        /*00c2*/ 	.short	0x0034
        /*00c4*/ 	.byte	0x00, 0xf0, 0x11, 0x00


	//----- nvinfo : EIATTR_KPARAM_INFO
	.align		4
.L_2033:
        /*00c8*/ 	.byte	0x04, 0x17
        /*00ca*/ 	.short	(.L_2035 - .L_2034)
.L_2034:
        /*00cc*/ 	.word	0x00000000
        /*00d0*/ 	.short	0x0007
        /*00d2*/ 	.short	0x0030
        /*00d4*/ 	.byte	0x00, 0xf0, 0x11, 0x00


	//----- nvinfo : EIATTR_KPARAM_INFO
	.align		4
.L_2035:
        /*00d8*/ 	.byte	0x04, 0x17
        /*00da*/ 	.short	(.L_2037 - .L_2036)
.L_2036:
        /*00dc*/ 	.word	0x00000000
        /*00e0*/ 	.short	0x0006
        /*00e2*/ 	.short	0x002c
        /*00e4*/ 	.byte	0x00, 0xf0, 0x11, 0x00


	//----- nvinfo : EIATTR_KPARAM_INFO
	.align		4
.L_2037:
        /*00e8*/ 	.byte	0x04, 0x17
        /*00ea*/ 	.short	(.L_2039 - .L_2038)
.L_2038:
        /*00ec*/ 	.word	0x00000000
        /*00f0*/ 	.short	0x0005
        /*00f2*/ 	.short	0x0028
        /*00f4*/ 	.byte	0x00, 0xf0, 0x11, 0x00


	//----- nvinfo : EIATTR_KPARAM_INFO
	.align		4
.L_2039:
        /*00f8*/ 	.byte	0x04, 0x17
        /*00fa*/ 	.short	(.L_2041 - .L_2040)
.L_2040:
        /*00fc*/ 	.word	0x00000000
        /*0100*/ 	.short	0x0004
        /*0102*/ 	.short	0x0020
        /*0104*/ 	.byte	0x00, 0xf0, 0x21, 0x00


	//----- nvinfo : EIATTR_KPARAM_INFO
	.align		4
.L_2041:
        /*0108*/ 	.byte	0x04, 0x17
        /*010a*/ 	.short	(.L_2043 - .L_2042)
.L_2042:
        /*010c*/ 	.word	0x00000000
        /*0110*/ 	.short	0x0003
        /*0112*/ 	.short	0x0018
        /*0114*/ 	.byte	0x00, 0xf0, 0x21, 0x00


	//----- nvinfo : EIATTR_KPARAM_INFO
	.align		4
.L_2043:
        /*0118*/ 	.byte	0x04, 0x17
        /*011a*/ 	.short	(.L_2045 - .L_2044)
.L_2044:
        /*011c*/ 	.word	0x00000000
        /*0120*/ 	.short	0x0002
        /*0122*/ 	.short	0x0010
        /*0124*/ 	.byte	0x00, 0xf0, 0x21, 0x00


	//----- nvinfo : EIATTR_KPARAM_INFO
	.align		4
.L_2045:
        /*0128*/ 	.byte	0x04, 0x17
        /*012a*/ 	.short	(.L_2047 - .L_2046)
.L_2046:
        /*012c*/ 	.word	0x00000000
        /*0130*/ 	.short	0x0001
        /*0132*/ 	.short	0x0008
        /*0134*/ 	.byte	0x00, 0xf0, 0x21, 0x00


	//----- nvinfo : EIATTR_KPARAM_INFO
	.align		4
.L_2047:
        /*0138*/ 	.byte	0x04, 0x17
        /*013a*/ 	.short	(.L_2049 - .L_2048)
.L_2048:
        /*013c*/ 	.word	0x00000000
        /*0140*/ 	.short	0x0000
        /*0142*/ 	.short	0x0000
        /*0144*/ 	.byte	0x00, 0xf0, 0x21, 0x00


	//----- nvinfo : EIATTR_SPARSE_MMA_MASK
	.align		4
.L_2049:
        /*0148*/ 	.byte	0x03, 0x50
        /*014a*/ 	.short	0x0000


	//----- nvinfo : EIATTR_MAXREG_COUNT
	.align		4
        /*014c*/ 	.byte	0x03, 0x1b
        /*014e*/ 	.short	0x00ff


	//----- nvinfo : EIATTR_NUM_BARRIERS
	.align		4
        /*0150*/ 	.byte	0x02, 0x4c
        /*0152*/ 	.byte	0x01
	.zero		1


	//----- nvinfo : EIATTR_MERCURY_ISA_VERSION
	.align		4
        /*0154*/ 	.byte	0x03, 0x5f
        /*0156*/ 	.short	0x0101


	//----- nvinfo : EIATTR_EXIT_INSTR_OFFSETS
	.align		4
        /*0158*/ 	.byte	0x04, 0x1c
        /*015a*/ 	.short	(.L_2051 - .L_2050)


	//   ....[0]....
.L_2050:
        /*015c*/ 	.word	0x00000280


	//   ....[1]....
        /*0160*/ 	.word	0x000009a0


	//   ....[2]....
        /*0164*/ 	.word	0x00003880


	//   ....[3]....
        /*0168*/ 	.word	0x00003b70


	//   ....[4]....
        /*016c*/ 	.word	0x00003df0


	//   ....[5]....
        /*0170*/ 	.word	0x00003f60


	//   ....[6]....
        /*0174*/ 	.word	0x00004000


	//   ....[7]....
        /*0178*/ 	.word	0x00004040


	//----- nvinfo : EIATTR_CRS_STACK_SIZE
	.align		4
.L_2051:
        /*017c*/ 	.byte	0x04, 0x1e
        /*017e*/ 	.short	(.L_2053 - .L_2052)
.L_2052:
        /*0180*/ 	.word	0x00000000


	//----- nvinfo : EIATTR_CBANK_PARAM_SIZE
	.align		4
.L_2053:
        /*0184*/ 	.byte	0x03, 0x19
        /*0186*/ 	.short	0x0074


	//----- nvinfo : EIATTR_PARAM_CBANK
	.align		4
        /*0188*/ 	.byte	0x04, 0x0a
        /*018a*/ 	.short	(.L_2055 - .L_2054)
	.align		4
.L_2054:
        /*018c*/ 	.word	index@(.nv.constant0._Z23gemm_half_q_half_kernelILi3ELi32ELb1ELb1ELi32EEvPK6__halfPKjS4_S2_PS0_iiiiPKtS7_iiiiiibS2_i)
        /*0190*/ 	.short	0x0210
        /*0192*/ 	.short	0x0074


	//----- nvinfo : EIATTR_SW_WAR
	.align		4
.L_2055:
        /*0194*/ 	.byte	0x04, 0x36
        /*0196*/ 	.short	(.L_2057 - .L_2056)
.L_2056:
        /*0198*/ 	.word	0x00000008
.L_2057:


//--------------------- .nv.info._Z23gemm_half_q_half_kernelILi3ELi48ELb1ELb1ELi32EEvPK6__halfPKjS4_S2_PS0_iiiiPKtS7_iiiiiibS2_i --------------------------
	.section	.nv.info._Z23gemm_half_q_half_kernelILi3ELi48ELb1ELb1ELi32EEvPK6__halfPKjS4_S2_PS0_iiiiPKtS7_iiiiiibS2_i,"",@"SHT_CUDA_INFO"
	.sectionflags	@""
	.align	4


	//----- nvinfo : EIATTR_CUDA_API_VERSION
	.align		4
        /*0000*/ 	.byte	0x04, 0x37
        /*0002*/ 	.short	(.L_2059 - .L_2058)
.L_2058:
        /*0004*/ 	.word	0x00000082


	//----- nvinfo : EIATTR_KPARAM_INFO
	.align		4
.L_2059:
        /*0008*/ 	.byte	0x04, 0x17
        /*000a*/ 	.short	(.L_2061 - .L_2060)
.L_2060:
        /*000c*/ 	.word	0x00000000
        /*0010*/ 	.short	0x0013
        /*0012*/ 	.short	0x0070
        /*0014*/ 	.byte	0x00, 0xf0, 0x11, 0x00


	//----- nvinfo : EIATTR_KPARAM_INFO
	.align		4
.L_2061:
        /*0018*/ 	.byte	0x04, 0x17
        /*001a*/ 	.short	(.L_2063 - .L_2062)
.L_2062:
        /*001c*/ 	.word	0x00000000
        /*0020*/ 	.short	0x0012
        /*0022*/ 	.short	0x0068
        /*0024*/ 	.byte	0x00, 0xf0, 0x21, 0x00


	//----- nvinfo : EIATTR_KPARAM_INFO
	.align		4
.L_2063:
        /*0028*/ 	.byte	0x04, 0x17
        /*002a*/ 	.short	(.L_2065 - .L_2064)
.L_2064:
        /*002c*/ 	.word	0x00000000
        /*0030*/ 	.short	0x0011
        /*0032*/ 	.short	0x0060
        /*0034*/ 	.byte	0x00, 0xf0, 0x05, 0x00


	//----- nvinfo : EIATTR_KPARAM_INFO
	.align		4
.L_2065:
        /*0038*/ 	.byte	0x04, 0x17
        /*003a*/ 	.short	(.L_2067 - .L_2066)
.L_2066:
        /*003c*/ 	.word	0x00000000
        /*0040*/ 	.short	0x0010
        /*0042*/ 	.short	0x005c
        /*0044*/ 	.byte	0x00, 0xf0, 0x11, 0x00


	//----- nvinfo : EIATTR_KPARAM_INFO
	.align		4
.L_2067:
        /*0048*/ 	.byte	0x04, 0x17
        /*004a*/ 	.short	(.L_2069 - .L_2068)
.L_2068:
        /*004c*/ 	.word	0x00000000
        /*0050*/ 	.short	0x000f
        /*0052*/ 	.short	0x0058
        /*0054*/ 	.byte	0x00, 0xf0, 0x11, 0x00


	//----- nvinfo : EIATTR_KPARAM_INFO
	.align		4
.L_2069:
        /*0058*/ 	.byte	0x04, 0x17
        /*005a*/ 	.short	(.L_2071 - .L_2070)
.L_2070:
        /*005c*/ 	.word	0x00000000
        /*0060*/ 	.short	0x000e
        /*0062*/ 	.short	0x0054
        /*0064*/ 	.byte	0x00, 0xf0, 0x11, 0x00


	//----- nvinfo : EIATTR_KPARAM_INFO
	.align		4
.L_2071:
        /*0068*/ 	.byte	0x04, 0x17
        /*006a*/ 	.short	(.L_2073 - .L_2072)
.L_2072:
        /*006c*/ 	.word	0x00000000
        /*0070*/ 	.short	0x000d
        /*0072*/ 	.short	0x0050
        /*0074*/ 	.byte	0x00, 0xf0, 0x11, 0x00


	//----- nvinfo : EIATTR_KPARAM_INFO
	.align		4
.L_2073:
        /*0078*/ 	.byte	0x04, 0x17
        /*007a*/ 	.short	(.L_2075 - .L_2074)
.L_2074:
        /*007c*/ 	.word	0x00000000
        /*0080*/ 	.short	0x000c
        /*0082*/ 	.short	0x004c
        /*0084*/ 	.byte	0x00, 0xf0, 0x11, 0x00


	//----- nvinfo : EIATTR_KPARAM_INFO
	.align		4
.L_2075:
        /*0088*/ 	.byte	0x04, 0x17
        /*008a*/ 	.short	(.L_2077 - .L_2076)
.L_2076:
        /*008c*/ 	.word	0x00000000
        /*0090*/ 	.short	0x000b
        /*0092*/ 	.short	0x0048
        /*0094*/ 	.byte	0x00, 0xf0, 0x11, 0x00


	//----- nvinfo : EIATTR_KPARAM_INFO
	.align		4
.L_2077:
        /*0098*/ 	.byte	0x04, 0x17
        /*009a*/ 	.short	(.L_2079 - .L_2078)
.L_2078:
        /*009c*/ 	.word	0x00000000
        /*00a0*/ 	.short	0x000a
        /*00a2*/ 	.short	0x0040
        /*00a4*/ 	.byte	0x00, 0xf0, 0x21, 0x00


	//----- nvinfo : EIATTR_KPARAM_INFO
	.align		4
.L_2079:
        /*00a8*/ 	.byte	0x04, 0x17
        /*00aa*/ 	.short	(.L_2081 - .L_2080)
.L_2080:
        /*00ac*/ 	.word	0x00000000
        /*00b0*/ 	.short	0x0009
        /*00b2*/ 	.short	0x0038
        /*00b4*/ 	.byte	0x00, 0xf0, 0x21, 0x00


	//----- nvinfo : EIATTR_KPARAM_INFO
	.align		4
.L_2081:
        /*00b8*/ 	.byte	0x04, 0x17
        /*00ba*/ 	.short	(.L_2083 - .L_2082)
.L_2082:
        /*00bc*/ 	.word	0x00000000
        /*00c0*/ 	.short	0x0008
        /*00c2*/ 	.short	0x0034
        /*00c4*/ 	.byte	0x00, 0xf0, 0x11, 0x00


	//----- nvinfo : EIATTR_KPARAM_INFO
	.align		4
.L_2083:
        /*00c8*/ 	.byte	0x04, 0x17
        /*00ca*/ 	.short	(.L_2085 - .L_2084)
.L_2084:
        /*00cc*/ 	.word	0x00000000
        /*00d0*/ 	.short	0x0007
        /*00d2*/ 	.short	0x0030
        /*00d4*/ 	.byte	0x00, 0xf0, 0x11, 0x00


	//----- nvinfo : EIATTR_KPARAM_INFO
	.align		4
.L_2085:
        /*00d8*/ 	.byte	0x04, 0x17
        /*00da*/ 	.short	(.L_2087 - .L_2086)
.L_2086:
        /*00dc*/ 	.word	0x00000000
        /*00e0*/ 	.short	0x0006
        /*00e2*/ 	.short	0x002c
        /*00e4*/ 	.byte	0x00, 0xf0, 0x11, 0x00


	//----- nvinfo : EIATTR_KPARAM_INFO
	.align		4
.L_2087:
        /*00e8*/ 	.byte	0x04, 0x17
        /*00ea*/ 	.short	(.L_2089 - .L_2088)
.L_2088:
        /*00ec*/ 	.word	0x00000000
        /*00f0*/ 	.short	0x0005
        /*00f2*/ 	.short	0x0028
        /*00f4*/ 	.byte	0x00, 0xf0, 0x11, 0x00


	//----- nvinfo : EIATTR_KPARAM_INFO
	.align		4
.L_2089:
        /*00f8*/ 	.byte	0x04, 0x17
        /*00fa*/ 	.short	(.L_2091 - .L_2090)
.L_2090:
        /*00fc*/ 	.word	0x00000000
        /*0100*/ 	.short	0x0004
        /*0102*/ 	.short	0x0020
        /*0104*/ 	.byte	0x00, 0xf0, 0x21, 0x00


	//----- nvinfo : EIATTR_KPARAM_INFO
	.align		4
.L_2091:
        /*0108*/ 	.byte	0x04, 0x17
        /*010a*/ 	.short	(.L_2093 - .L_2092)
.L_2092:
        /*010c*/ 	.word	0x00000000
        /*0110*/ 	.short	0x0003
        /*0112*/ 	.short	0x0018
        /*0114*/ 	.byte	0x00, 0xf0, 0x21, 0x00


	//----- nvinfo : EIATTR_KPARAM_INFO
	.align		4
.L_2093:
        /*0118*/ 	.byte	0x04, 0x17
        /*011a*/ 	.short	(.L_2095 - .L_2094)
.L_2094:
        /*011c*/ 	.word	0x00000000
        /*0120*/ 	.short	0x0002
        /*0122*/ 	.short	0x0010
        /*0124*/ 	.byte	0x00, 0xf0, 0x21, 0x00


	//----- nvinfo : EIATTR_KPARAM_INFO
	.align		4
.L_2095:
        /*0128*/ 	.byte	0x04, 0x17
        /*012a*/ 	.short	(.L_2097 - .L_2096)
.L_2096:
        /*012c*/ 	.word	0x00000000
        /*0130*/ 	.short	0x0001
        /*0132*/ 	.short	0x0008
        /*0134*/ 	.byte	0x00, 0xf0, 0x21, 0x00


	//----- nvinfo : EIATTR_KPARAM_INFO
	.align		4
.L_2097:
        /*0138*/ 	.byte	0x04, 0x17
        /*013a*/ 	.short	(.L_2099 - .L_2098)
.L_2098:
        /*013c*/ 	.word	0x00000000
        /*0140*/ 	.short	0x0000
        /*0142*/ 	.short	0x0000
        /*0144*/ 	.byte	0x00, 0xf0, 0x21, 0x00


	//----- nvinfo : EIATTR_SPARSE_MMA_MASK
	.align		4
.L_2099:
        /*0148*/ 	.byte	0x03, 0x50
        /*014a*/ 	.short	0x0000


	//----- nvinfo : EIATTR_MAXREG_COUNT
	.align		4
        /*014c*/ 	.byte	0x03, 0x1b
        /*014e*/ 	.short	0x00ff


	//----- nvinfo : EIATTR_NUM_BARRIERS
	.align		4
        /*0150*/ 	.byte	0x02, 0x4c
        /*0152*/ 	.byte	0x01
	.zero		1


	//----- nvinfo : EIATTR_MERCURY_ISA_VERSION
	.align		4
        /*0154*/ 	.byte	0x03, 0x5f
        /*0156*/ 	.short	0x0101


	//----- nvinfo : EIATTR_EXIT_INSTR_OFFSETS
	.align		4
        /*0158*/ 	.byte	0x04, 0x1c
        /*015a*/ 	.short	(.L_2101 - .L_2100)


	//   ....[0]....
.L_2100:
        /*015c*/ 	.word	0x00000280


	//   ....[1]....
        /*0160*/ 	.word	0x000009a0


	//   ....[2]....
        /*0164*/ 	.word	0x00005980


	//   ....[3]....
        /*0168*/ 	.word	0x00005c70


	//   ....[4]....
        /*016c*/ 	.word	0x00005ef0


	//   ....[5]....
        /*0170*/ 	.word	0x00006060


	//   ....[6]....
        /*0174*/ 	.word	0x00006100


	//   ....[7]....
        /*0178*/ 	.word	0x00006140


	//----- nvinfo : EIATTR_CRS_STACK_SIZE
	.align		4
.L_2101:
        /*017c*/ 	.byte	0x04, 0x1e
        /*017e*/ 	.short	(.L_2103 - .L_2102)
.L_2102:
        /*0180*/ 	.word	0x00000000


	//----- nvinfo : EIATTR_CBANK_PARAM_SIZE
	.align		4
.L_2103:
        /*0184*/ 	.byte	0x03, 0x19
        /*0186*/ 	.short	0x0074


	//----- nvinfo : EIATTR_PARAM_CBANK
	.align		4
        /*0188*/ 	.byte	0x04, 0x0a
        /*018a*/ 	.short	(.L_2105 - .L_2104)
	.align		4
.L_2104:
        /*018c*/ 	.word	index@(.nv.constant0._Z23gemm_half_q_half_kernelILi3ELi48ELb1ELb1ELi32EEvPK6__halfPKjS4_S2_PS0_iiiiPKtS7_iiiiiibS2_i)
        /*0190*/ 	.short	0x0210
        /*0192*/ 	.short	0x0074


	//----- nvinfo : EIATTR_SW_WAR
	.align		4
.L_2105:
        /*0194*/ 	.byte	0x04, 0x36
        /*0196*/ 	.short	(.L_2107 - .L_2106)
.L_2106:
        /*0198*/ 	.word	0x00000008
.L_2107:


//--------------------- .nv.info._Z23gemm_half_q_half_kernelILi3ELi16ELb1ELb1ELi32EEvPK6__halfPKjS4_S2_PS0_iiiiPKtS7_iiiiiibS2_i --------------------------
	.section	.nv.info._Z23gemm_half_q_half_kernelILi3ELi16ELb1ELb1ELi32EEvPK6__halfPKjS4_S2_PS0_iiiiPKtS7_iiiiiibS2_i,"",@"SHT_CUDA_INFO"
	.sectionflags	@""
	.align	4


	//----- nvinfo : EIATTR_CUDA_API_VERSION
	.align		4
        /*0000*/ 	.byte	0x04, 0x37
        /*0002*/ 	.short	(.L_2109 - .L_2108)
.L_2108:
        /*0004*/ 	.word	0x00000082


	//----- nvinfo : EIATTR_KPARAM_INFO
	.align		4
.L_2109:
        /*0008*/ 	.byte	0x04, 0x17
        /*000a*/ 	.short	(.L_2111 - .L_2110)
.L_2110:
        /*000c*/ 	.word	0x00000000
        /*0010*/ 	.short	0x0013
        /*0012*/ 	.short	0x0070
        /*0014*/ 	.byte	0x00, 0xf0, 0x11, 0x00


	//----- nvinfo : EIATTR_KPARAM_INFO
	.align		4
.L_2111:
        /*0018*/ 	.byte	0x04, 0x17
        /*001a*/ 	.short	(.L_2113 - .L_2112)
.L_2112:
        /*001c*/ 	.word	0x00000000
        /*0020*/ 	.short	0x0012
        /*0022*/ 	.short	0x0068
        /*0024*/ 	.byte	0x00, 0xf0, 0x21, 0x00


	//----- nvinfo : EIATTR_KPARAM_INFO
	.align		4
.L_2113:
        /*0028*/ 	.byte	0x04, 0x17
        /*002a*/ 	.short	(.L_2115 - .L_2114)
.L_2114:
        /*002c*/ 	.word	0x00000000
        /*0030*/ 	.short	0x0011
        /*0032*/ 	.short	0x0060
        /*0034*/ 	.byte	0x00, 0xf0, 0x05, 0x00


	//----- nvinfo : EIATTR_KPARAM_INFO
	.align		4
.L_2115:
        /*0038*/ 	.byte	0x04, 0x17
        /*003a*/ 	.short	(.L_2117 - .L_2116)
.L_2116:
        /*003c*/ 	.word	0x00000000
        /*0040*/ 	.short	0x0010
        /*0042*/ 	.short	0x005c
        /*0044*/ 	.byte	0x00, 0xf0, 0x11, 0x00


	//----- nvinfo : EIATTR_KPARAM_INFO
	.align		4
.L_2117:
        /*0048*/ 	.byte	0x04, 0x17
        /*004a*/ 	.short	(.L_2119 - .L_2118)
.L_2118:
        /*004c*/ 	.word	0x00000000
        /*0050*/ 	.short	0x000f
        /*0052*/ 	.short	0x0058
        /*0054*/ 	.byte	0x00, 0xf0, 0x11, 0x00


	//----- nvinfo : EIATTR_KPARAM_INFO
	.align		4
.L_2119:
        /*0058*/ 	.byte	0x04, 0x17
        /*005a*/ 	.short	(.L_2121 - .L_2120)
.L_2120:
        /*005c*/ 	.word	0x00000000
        /*0060*/ 	.short	0x000e
        /*0062*/ 	.short	0x0054
        /*0064*/ 	.byte	0x00, 0xf0, 0x11, 0x00


	//----- nvinfo : EIATTR_KPARAM_INFO
	.align		4
.L_2121:
        /*0068*/ 	.byte	0x04, 0x17
        /*006a*/ 	.short	(.L_2123 - .L_2122)
.L_2122:
        /*006c*/ 	.word	0x00000000
        /*0070*/ 	.short	0x000d
        /*0072*/ 	.short	0x0050
        /*0074*/ 	.byte	0x00, 0xf0, 0x11, 0x00


	//----- nvinfo : EIATTR_KPARAM_INFO
	.align		4
.L_2123:
        /*0078*/ 	.byte	0x04, 0x17
        /*007a*/ 	.short	(.L_2125 - .L_2124)
.L_2124:
        /*007c*/ 	.word	0x00000000
        /*0080*/ 	.short	0x000c
        /*0082*/ 	.short	0x004c
        /*0084*/ 	.byte	0x00, 0xf0, 0x11, 0x00


	//----- nvinfo : EIATTR_KPARAM_INFO
	.align		4
.L_2125:
        /*0088*/ 	.byte	0x04, 0x17
        /*008a*/ 	.short	(.L_2127 - .L_2126)
.L_2126:
        /*008c*/ 	.word	0x00000000
        /*0090*/ 	.short	0x000b
        /*0092*/ 	.short	0x0048
        /*0094*/ 	.byte	0x00, 0xf0, 0x11, 0x00


	//----- nvinfo : EIATTR_KPARAM_INFO
	.align		4
.L_2127:
        /*0098*/ 	.byte	0x04, 0x17
        /*009a*/ 	.short	(.L_2129 - .L_2128)
.L_2128:
        /*009c*/ 	.word	0x00000000
        /*00a0*/ 	.short	0x000a
        /*00a2*/ 	.short	0x0040
        /*00a4*/ 	.byte	0x00, 0xf0, 0x21, 0x00


	//----- nvinfo : EIATTR_KPARAM_INFO
	.align		4
.L_2129:
        /*00a8*/ 	.byte	0x04, 0x17
        /*00aa*/ 	.short	(.L_2131 - .L_2130)
.L_2130:
        /*00ac*/ 	.word	0x00000000
        /*00b0*/ 	.short	0x0009
        /*00b2*/ 	.short	0x0038
        /*00b4*/ 	.byte	0x00, 0xf0, 0x21, 0x00


	//----- nvinfo : EIATTR_KPARAM_INFO
	.align		4
.L_2131:
        /*00b8*/ 	.byte	0x04, 0x17
        /*00ba*/ 	.short	(.L_2133 - .L_2132)
.L_2132:
        /*00bc*/ 	.word	0x00000000
        /*00c0*/ 	.short	0x0008
        /*00c2*/ 	.short	0x0034
        /*00c4*/ 	.byte	0x00, 0xf0, 0x11, 0x00


	//----- nvinfo : EIATTR_KPARAM_INFO
	.align		4
.L_2133:
        /*00c8*/ 	.byte	0x04, 0x17
        /*00ca*/ 	.short	(.L_2135 - .L_2134)
.L_2134:
        /*00cc*/ 	.word	0x00000000
        /*00d0*/ 	.short	0x0007
        /*00d2*/ 	.short	0x0030
        /*00d4*/ 	.byte	0x00, 0xf0, 0x11, 0x00


	//----- nvinfo : EIATTR_KPARAM_INFO
	.align		4
.L_2135:
        /*00d8*/ 	.byte	0x04, 0x17
        /*00da*/ 	.short	(.L_2137 - .L_2136)
.L_2136:
        /*00dc*/ 	.word	0x00000000
        /*00e0*/ 	.short	0x0006
        /*00e2*/ 	.short	0x002c
        /*00e4*/ 	.byte	0x00, 0xf0, 0x11, 0x00


	//----- nvinfo : EIATTR_KPARAM_INFO
	.align		4
.L_2137:
        /*00e8*/ 	.byte	0x04, 0x17
        /*00ea*/ 	.short	(.L_2139 - .L_2138)
.L_2138:
        /*00ec*/ 	.word	0x00000000
        /*00f0*/ 	.short	0x0005
        /*00f2*/ 	.short	0x0028
        /*00f4*/ 	.byte	0x00, 0xf0, 0x11, 0x00


	//----- nvinfo : EIATTR_KPARAM_INFO
	.align		4
.L_2139:
        /*00f8*/ 	.byte	0x04, 0x17
        /*00fa*/ 	.short	(.L_2141 - .L_2140)
.L_2140:
        /*00fc*/ 	.word	0x00000000
        /*0100*/ 	.short	0x0004
        /*0102*/ 	.short	0x0020
        /*0104*/ 	.byte	0x00, 0xf0, 0x21, 0x00


	//----- nvinfo : EIATTR_KPARAM_INFO
	.align		4
.L_2141:
        /*0108*/ 	.byte	0x04, 0x17
        /*010a*/ 	.short	(.L_2143 - .L_2142)
.L_2142:
        /*010c*/ 	.word	0x00000000
        /*0110*/ 	.short	0x0003
        /*0112*/ 	.short	0x0018
        /*0114*/ 	.byte	0x00, 0xf0, 0x21, 0x00


	//----- nvinfo : EIATTR_KPARAM_INFO
	.align		4
.L_2143:
        /*0118*/ 	.byte	0x04, 0x17
        /*011a*/ 	.short	(.L_2145 - .L_2144)
.L_2144:
        /*011c*/ 	.word	0x00000000
        /*0120*/ 	.short	0x0002
        /*0122*/ 	.short	0x0010
        /*0124*/ 	.byte	0x00, 0xf0, 0x21, 0x00


	//----- nvinfo : EIATTR_KPARAM_INFO
	.align		4
.L_2145:
        /*0128*/ 	.byte	0x04, 0x17
        /*012a*/ 	.short	(.L_2147 - .L_2146)
.L_2146:
        /*012c*/ 	.word	0x00000000
        /*0130*/ 	.short	0x0001
        /*0132*/ 	.short	0x0008
        /*0134*/ 	.byte	0x00, 0xf0, 0x21, 0x00


	//----- nvinfo : EIATTR_KPARAM_INFO
	.align		4
.L_2147:
        /*0138*/ 	.byte	0x04, 0x17
        /*013a*/ 	.short	(.L_2149 - .L_2148)
.L_2148:
        /*013c*/ 	.word	0x00000000
        /*0140*/ 	.short	0x0000
        /*0142*/ 	.short	0x0000
        /*0144*/ 	.byte	0x00, 0xf0, 0x21, 0x00


	//----- nvinfo : EIATTR_SPARSE_MMA_MASK
	.align		4
.L_2149:
        /*0148*/ 	.byte	0x03, 0x50
        /*014a*/ 	.short	0x0000


	//----- nvinfo : EIATTR_MAXREG_COUNT
	.align		4
        /*014c*/ 	.byte	0x03, 0x1b
        /*014e*/ 	.short	0x00ff


	//----- nvinfo : EIATTR_NUM_BARRIERS
	.align		4
        /*0150*/ 	.byte	0x02, 0x4c
        /*0152*/ 	.byte	0x01
	.zero		1


	//----- nvinfo : EIATTR_MERCURY_ISA_VERSION
	.align		4
        /*0154*/ 	.byte	0x03, 0x5f
        /*0156*/ 	.short	0x0101


	//----- nvinfo : EIATTR_EXIT_INSTR_OFFSETS
	.align		4
        /*0158*/ 	.byte	0x04, 0x1c
        /*015a*/ 	.short	(.L_2151 - .L_2150)


	//   ....[0]....
.L_2150:
        /*015c*/ 	.word	0x00000280


	//   ....[1]....
        /*0160*/ 	.word	0x000009a0


	//   ....[2]....
        /*0164*/ 	.word	0x000034e0


	//   ....[3]....
        /*0168*/ 	.word	0x000037d0


	//   ....[4]....
        /*016c*/ 	.word	0x00003a50


	//   ....[5]....
        /*0170*/ 	.word	0x00003bc0


	//   ....[6]....
        /*0174*/ 	.word	0x00003c60


	//   ....[7]....
        /*0178*/ 	.word	0x00003ca0


	//----- nvinfo : EIATTR_CRS_STACK_SIZE
	.align		4
.L_2151:
        /*017c*/ 	.byte	0x04, 0x1e
        /*017e*/ 	.short	(.L_2153 - .L_2152)
.L_2152:
        /*0180*/ 	.word	0x00000000


	//----- nvinfo : EIATTR_CBANK_PARAM_SIZE
	.align		4
.L_2153:
        /*0184*/ 	.byte	0x03, 0x19
        /*0186*/ 	.short	0x0074


	//----- nvinfo : EIATTR_PARAM_CBANK
	.align		4
        /*0188*/ 	.byte	0x04, 0x0a
        /*018a*/ 	.short	(.L_2155 - .L_2154)
	.align		4
.L_2154:
        /*018c*/ 	.word	index@(.nv.constant0._Z23gemm_half_q_half_kernelILi3ELi16ELb1ELb1ELi32EEvPK6__halfPKjS4_S2_PS0_iiiiPKtS7_iiiiiibS2_i)
        /*0190*/ 	.short	0x0210
        /*0192*/ 	.short	0x0074


	//----- nvinfo : EIATTR_SW_WAR
	.align		4
.L_2155:
        /*0194*/ 	.byte	0x04, 0x36
        /*0196*/ 	.short	(.L_2157 - .L_2156)
.L_2156:
        /*0198*/ 	.word	0x00000008
.L_2157:


//--------------------- .nv.info._Z23gemm_half_q_half_kernelILi3ELi24ELb1ELb1ELi32EEvPK6__halfPKjS4_S2_PS0_iiiiPKtS7_iiiiiibS2_i --------------------------
	.section	.nv.info._Z23gemm_half_q_half_kernelILi3ELi24ELb1ELb1ELi32EEvPK6__halfPKjS4_S2_PS0_iiiiPKtS7_iiiiiibS2_i,"",@"SHT_CUDA_INFO"
	.sectionflags	@""
	.align	4


	//----- nvinfo : EIATTR_CUDA_API_VERSION
	.align		4
        /*0000*/ 	.byte	0x04, 0x37
        /*0002*/ 	.short	(.L_2159 - .L_2158)
.L_2158:
        /*0004*/ 	.word	0x00000082


	//----- nvinfo : EIATTR_KPARAM_INFO
	.align		4
.L_2159:
        /*0008*/ 	.byte	0x04, 0x17
        /*000a*/ 	.short	(.L_2161 - .L_2160)
.L_2160:
        /*000c*/ 	.word	0x00000000
        /*0010*/ 	.short	0x0013
        /*0012*/ 	.short	0x0070
        /*0014*/ 	.byte	0x00, 0xf0, 0x11, 0x00


	//----- nvinfo : EIATTR_KPARAM_INFO
	.align		4
.L_2161:
        /*0018*/ 	.byte	0x04, 0x17
        /*001a*/ 	.short	(.L_2163 - .L_2162)
.L_2162:
        /*001c*/ 	.word	0x00000000
        /*0020*/ 	.short	0x0012
        /*0022*/ 	.short	0x0068
        /*0024*/ 	.byte	0x00, 0xf0, 0x21, 0x00


	//----- nvinfo : EIATTR_KPARAM_INFO
	.align		4
.L_2163:
        /*0028*/ 	.byte	0x04, 0x17
        /*002a*/ 	.short	(.L_2165 - .L_2164)
.L_2164:
        /*002c*/ 	.word	0x00000000
        /*0030*/ 	.short	0x0011
        /*0032*/ 	.short	0x0060
        /*0034*/ 	.byte	0x00, 0xf0, 0x05, 0x00


	//----- nvinfo : EIATTR_KPARAM_INFO
	.align		4
.L_2165:
        /*0038*/ 	.byte	0x04, 0x17
        /*003a*/ 	.short	(.L_2167 - .L_2166)
.L_2166:
        /*003c*/ 	.word	0x00000000
        /*0040*/ 	.short	0x0010
        /*0042*/ 	.short	0x005c
        /*0044*/ 	.byte	0x00, 0xf0, 0x11, 0x00


	//----- nvinfo : EIATTR_KPARAM_INFO
	.align		4
.L_2167:
        /*0048*/ 	.byte	0x04, 0x17
        /*004a*/ 	.short	(.L_2169 - .L_2168)
.L_2168:
        /*004c*/ 	.word	0x00000000
        /*0050*/ 	.short	0x000f
        /*0052*/ 	.short	0x0058
        /*0054*/ 	.byte	0x00, 0xf0, 0x11, 0x00


	//----- nvinfo : EIATTR_KPARAM_INFO
	.align		4
.L_2169:
        /*0058*/ 	.byte	0x04, 0x17
        /*005a*/ 	.short	(.L_2171 - .L_2170)
.L_2170:
        /*005c*/ 	.word	0x00000000
        /*0060*/ 	.short	0x000e
        /*0062*/ 	.short	0x0054
        /*0064*/ 	.byte	0x00, 0xf0, 0x11, 0x00


	//----- nvinfo : EIATTR_KPARAM_INFO
	.align		4
.L_2171:
        /*0068*/ 	.byte	0x04, 0x17
        /*006a*/ 	.short	(.L_2173 - .L_2172)
.L_2172:
        /*006c*/ 	.word	0x00000000
        /*0070*/ 	.short	0x000d
        /*0072*/ 	.short	0x0050
        /*0074*/ 	.byte	0x00, 0xf0, 0x11, 0x00


	//----- nvinfo : EIATTR_KPARAM_INFO
	.align		4
.L_2173:
        /*0078*/ 	.byte	0x04, 0x17
        /*007a*/ 	.short	(.L_2175 - .L_2174)
.L_2174:
        /*007c*/ 	.word	0x00000000
        /*0080*/ 	.short	0x000c
        /*0082*/ 	.short	0x004c
        /*0084*/ 	.byte	0x00, 0xf0, 0x11, 0x00


	//----- nvinfo : EIATTR_KPARAM_INFO
	.align		4
.L_2175:
        /*0088*/ 	.byte	0x04, 0x17
        /*008a*/ 	.short	(.L_2177 - .L_2176)
.L_2176:
        /*008c*/ 	.word	0x00000000
        /*0090*/ 	.short	0x000b
        /*0092*/ 	.short	0x0048
        /*0094*/ 	.byte	0x00, 0xf0, 0x11, 0x00


	//----- nvinfo : EIATTR_KPARAM_INFO
	.align		4
.L_2177:
        /*0098*/ 	.byte	0x04, 0x17
        /*009a*/ 	.short	(.L_2179 - .L_2178)
.L_2178:
        /*009c*/ 	.word	0x00000000
        /*00a0*/ 	.short	0x000a
        /*00a2*/ 	.short	0x0040
        /*00a4*/ 	.byte	0x00, 0xf0, 0x21, 0x00


	//----- nvinfo : EIATTR_KPARAM_INFO
	.align		4
.L_2179:
        /*00a8*/ 	.byte	0x04, 0x17
        /*00aa*/ 	.short	(.L_2181 - .L_2180)
.L_2180:
        /*00ac*/ 	.word	0x00000000
        /*00b0*/ 	.short	0x0009
        /*00b2*/ 	.short	0x0038
        /*00b4*/ 	.byte	0x00, 0xf0, 0x21, 0x00


	//----- nvinfo : EIATTR_KPARAM_INFO
	.align		4
.L_2181:
        /*00b8*/ 	.byte	0x04, 0x17
        /*00ba*/ 	.short	(.L_2183 - .L_2182)
.L_2182:
        /*00bc*/ 	.word	0x00000000
        /*00c0*/ 	.short	0x0008
        /*00c2*/ 	.short	0x0034
        /*00c4*/ 	.byte	0x00, 0xf0, 0x11, 0x00


	//----- nvinfo : EIATTR_KPARAM_INFO
	.align		4
.L_2183:
        /*00c8*/ 	.byte	0x04, 0x17
        /*00ca*/ 	.short	(.L_2185 - .L_2184)
.L_2184:
        /*00cc*/ 	.word	0x00000000
        /*00d0*/ 	.short	0x0007
        /*00d2*/ 	.short	0x0030
        /*00d4*/ 	.byte	0x00, 0xf0, 0x11, 0x00


	//----- nvinfo : EIATTR_KPARAM_INFO
	.align		4
.L_2185:
        /*00d8*/ 	.byte	0x04, 0x17
        /*00da*/ 	.short	(.L_2187 - .L_2186)
.L_2186:
        /*00dc*/ 	.word	0x00000000
        /*00e0*/ 	.short	0x0006
        /*00e2*/ 	.short	0x002c
        /*00e4*/ 	.byte	0x00, 0xf0, 0x11, 0x00


	//----- nvinfo : EIATTR_KPARAM_INFO
	.align		4
.L_2187:
        /*00e8*/ 	.byte	0x04, 0x17
        /*00ea*/ 	.short	(.L_2189 - .L_2188)
.L_2188:
        /*00ec*/ 	.word	0x00000000
        /*00f0*/ 	.short	0x0005
        /*00f2*/ 	.short	0x0028
        /*00f4*/ 	.byte	0x00, 0xf0, 0x11, 0x00


	//----- nvinfo : EIATTR_KPARAM_INFO
	.align		4
.L_2189:
        /*00f8*/ 	.byte	0x04, 0x17
        /*00fa*/ 	.short	(.L_2191 - .L_2190)
.L_2190:
        /*00fc*/ 	.word	0x00000000
        /*0100*/ 	.short	0x0004
        /*0102*/ 	.short	0x0020
        /*0104*/ 	.byte	0x00, 0xf0, 0x21, 0x00


	//----- nvinfo : EIATTR_KPARAM_INFO
	.align		4
.L_2191:
        /*0108*/ 	.byte	0x04, 0x17
        /*010a*/ 	.short	(.L_2193 - .L_2192)
.L_2192:
        /*010c*/ 	.word	0x00000000
        /*0110*/ 	.short	0x0003
        /*0112*/ 	.short	0x0018
        /*0114*/ 	.byte	0x00, 0xf0, 0x21, 0x00


	//----- nvinfo : EIATTR_KPARAM_INFO
	.align		4
.L_2193:
        /*0118*/ 	.byte	0x04, 0x17
        /*011a*/ 	.short	(.L_2195 - .L_2194)
.L_2194:
        /*011c*/ 	.word	0x00000000
        /*0120*/ 	.short	0x0002
        /*0122*/ 	.short	0x0010
        /*0124*/ 	.byte	0x00, 0xf0, 0x21, 0x00


	//----- nvinfo : EIATTR_KPARAM_INFO
	.align		4
.L_2195:
        /*0128*/ 	.byte	0x04, 0x17
        /*012a*/ 	.short	(.L_2197 - .L_2196)
.L_2196:
        /*012c*/ 	.word	0x00000000
        /*0130*/ 	.short	0x0001
        /*0132*/ 	.short	0x0008
        /*0134*/ 	.byte	0x00, 0xf0, 0x21, 0x00


	//----- nvinfo : EIATTR_KPARAM_INFO
	.align		4
.L_2197:
        /*0138*/ 	.byte	0x04, 0x17
        /*013a*/ 	.short	(.L_2199 - .L_2198)
.L_2198:
        /*013c*/ 	.word	0x00000000
        /*0140*/ 	.short	0x0000
        /*0142*/ 	.short	0x0000
        /*0144*/ 	.byte	0x00, 0xf0, 0x21, 0x00


	//----- nvinfo : EIATTR_SPARSE_MMA_MASK
	.align		4
.L_2199:
        /*0148*/ 	.byte	0x03, 0x50
        /*014a*/ 	.short	0x0000


	//----- nvinfo : EIATTR_MAXREG_COUNT
	.align		4
        /*014c*/ 	.byte	0x03, 0x1b
        /*014e*/ 	.short	0x00ff


	//----- nvinfo : EIATTR_NUM_BARRIERS
	.align		4
        /*0150*/ 	.byte	0x02, 0x4c
        /*0152*/ 	.byte	0x01
	.zero		1


	//----- nvinfo : EIATTR_MERCURY_ISA_VERSION
	.align		4
        /*0154*/ 	.byte	0x03, 0x5f
        /*0156*/ 	.short	0x0101


	//----- nvinfo : EIATTR_EXIT_INSTR_OFFSETS
	.align		4
        /*0158*/ 	.byte	0x04, 0x1c
        /*015a*/ 	.short	(.L_2201 - .L_2200)


	//   ....[0]....
.L_2200:
        /*015c*/ 	.word	0x00000280


	//   ....[1]....
        /*0160*/ 	.word	0x000009a0


	//   ....[2]....
        /*0164*/ 	.word	0x000085f0


	//   ....[3]....
        /*0168*/ 	.word	0x000088e0


	//   ....[4]....
        /*016c*/ 	.word	0x00008b60


	//   ....[5]....
        /*0170*/ 	.word	0x00008cd0


	//   ....[6]....
        /*0174*/ 	.word	0x00008d70


	//   ....[7]....
        /*0178*/ 	.word	0x00008db0


	//----- nvinfo : EIATTR_CRS_STACK_SIZE
	.align		4
.L_2201:
        /*017c*/ 	.byte	0x04, 0x1e
        /*017e*/ 	.short	(.L_2203 - .L_2202)
.L_2202:
        /*0180*/ 	.word	0x00000000


	//----- nvinfo : EIATTR_CBANK_PARAM_SIZE
	.align		4
.L_2203:
        /*0184*/ 	.byte	0x03, 0x19
        /*0186*/ 	.short	0x0074


	//----- nvinfo : EIATTR_PARAM_CBANK
	.align		4
        /*0188*/ 	.byte	0x04, 0x0a
        /*018a*/ 	.short	(.L_2205 - .L_2204)
	.align		4
.L_2204:
        /*018c*/ 	.word	index@(.nv.constant0._Z23gemm_half_q_half_kernelILi3ELi24ELb1ELb1ELi32EEvPK6__halfPKjS4_S2_PS0_iiiiPKtS7_iiiiiibS2_i)
        /*0190*/ 	.short	0x0210
        /*0192*/ 	.short	0x0074


	//----- nvinfo : EIATTR_SW_WAR
	.align		4
.L_2205:
        /*0194*/ 	.byte	0x04, 0x36
        /*0196*/ 	.short	(.L_2207 - .L_2206)
.L_2206:
        /*0198*/ 	.word	0x00000008
.L_2207:


//--------------------- .nv.info._Z23gemm_half_q_half_kernelILi3ELi8ELb1ELb1ELi32EEvPK6__halfPKjS4_S2_PS0_iiiiPKtS7_iiiiiibS2_i --------------------------
	.section	.nv.info._Z23gemm_half_q_half_kernelILi3ELi8ELb1ELb1ELi32EEvPK6__halfPKjS4_S2_PS0_iiiiPKtS7_iiiiiibS2_i,"",@"SHT_CUDA_INFO"
	.sectionflags	@""
	.align	4


	//----- nvinfo : EIATTR_CUDA_API_VERSION
	.align		4
        /*0000*/ 	.byte	0x04, 0x37
        /*0002*/ 	.short	(.L_2209 - .L_2208)
.L_2208:
        /*0004*/ 	.word	0x00000082


	//----- nvinfo : EIATTR_KPARAM_INFO
	.align		4
.L_2209:
        /*0008*/ 	.byte	0x04, 0x17
        /*000a*/ 	.short	(.L_2211 - .L_2210)
.L_2210:
        /*000c*/ 	.word	0x00000000
        /*0010*/ 	.short	0x0013
        /*0012*/ 	.short	0x0070
        /*0014*/ 	.byte	0x00, 0xf0, 0x11, 0x00


	//----- nvinfo : EIATTR_KPARAM_INFO
	.align		4
.L_2211:
        /*0018*/ 	.byte	0x04, 0x17
        /*001a*/ 	.short	(.L_2213 - .L_2212)
.L_2212:
        /*001c*/ 	.word	0x00000000
        /*0020*/ 	.short	0x0012
        /*0022*/ 	.short	0x0068
        /*0024*/ 	.byte	0x00, 0xf0, 0x21, 0x00


	//----- nvinfo : EIATTR_KPARAM_INFO
	.align		4
.L_2213:
        /*0028*/ 	.byte	0x04, 0x17
        /*002a*/ 	.short	(.L_2215 - .L_2214)
.L_2214:
        /*002c*/ 	.word	0x00000000
        /*0030*/ 	.short	0x0011
        /*0032*/ 	.short	0x0060
        /*0034*/ 	.byte	0x00, 0xf0, 0x05, 0x00


	//----- nvinfo : EIATTR_KPARAM_INFO
	.align		4
.L_2215:
        /*0038*/ 	.byte	0x04, 0x17
        /*003a*/ 	.short	(.L_2217 - .L_2216)
.L_2216:
        /*003c*/ 	.word	0x00000000
        /*0040*/ 	.short	0x0010
        /*0042*/ 	.short	0x005c
        /*0044*/ 	.byte	0x00, 0xf0, 0x11, 0x00


	//----- nvinfo : EIATTR_KPARAM_INFO
	.align		4
.L_2217:
        /*0048*/ 	.byte	0x04, 0x17
        /*004a*/ 	.short	(.L_2219 - .L_2218)
.L_2218:
        /*004c*/ 	.word	0x00000000
        /*0050*/ 	.short	0x000f
        /*0052*/ 	.short	0x0058
        /*0054*/ 	.byte	0x00, 0xf0, 0x11, 0x00


	//----- nvinfo : EIATTR_KPARAM_INFO
	.align		4
.L_2219:
        /*0058*/ 	.byte	0x04, 0x17
        /*005a*/ 	.short	(.L_2221 - .L_2220)
.L_2220:
        /*005c*/ 	.word	0x00000000
        /*0060*/ 	.short	0x000e
        /*0062*/ 	.short	0x0054
        /*0064*/ 	.byte	0x00, 0xf0, 0x11, 0x00


	//----- nvinfo : EIATTR_KPARAM_INFO
	.align		4
.L_2221:
        /*0068*/ 	.byte	0x04, 0x17
        /*006a*/ 	.short	(.L_2223 - .L_2222)
.L_2222:
        /*006c*/ 	.word	0x00000000
        /*0070*/ 	.short	0x000d
        /*0072*/ 	.short	0x0050
        /*0074*/ 	.byte	0x00, 0xf0, 0x11, 0x00


	//----- nvinfo : EIATTR_KPARAM_INFO
	.align		4
.L_2223:
        /*0078*/ 	.byte	0x04, 0x17
        /*007a*/ 	.short	(.L_2225 - .L_2224)
.L_2224:
        /*007c*/ 	.word	0x00000000
        /*0080*/ 	.short	0x000c
        /*0082*/ 	.short	0x004c
        /*0084*/ 	.byte	0x00, 0xf0, 0x11, 0x00


	//----- nvinfo : EIATTR_KPARAM_INFO
	.align		4
.L_2225:
        /*0088*/ 	.byte	0x04, 0x17
        /*008a*/ 	.short	(.L_2227 - .L_2226)
.L_2226:
        /*008c*/ 	.word	0x00000000
        /*0090*/ 	.short	0x000b
        /*0092*/ 	.short	0x0048
        /*0094*/ 	.byte	0x00, 0xf0, 0x11, 0x00


	//----- nvinfo : EIATTR_KPARAM_INFO
	.align		4
.L_2227:
        /*0098*/ 	.byte	0x04, 0x17
        /*009a*/ 	.short	(.L_2229 - .L_2228)
.L_2228:
        /*009c*/ 	.word	0x00000000
        /*00a0*/ 	.short	0x000a
        /*00a2*/ 	.short	0x0040
        /*00a4*/ 	.byte	0x00, 0xf0, 0x21, 0x00


	//----- nvinfo : EIATTR_KPARAM_INFO
	.align		4
.L_2229:
        /*00a8*/ 	.byte	0x04, 0x17
        /*00aa*/ 	.short	(.L_2231 - .L_2230)
.L_2230:
        /*00ac*/ 	.word	0x00000000
        /*00b0*/ 	.short	0x0009
        /*00b2*/ 	.short	0x0038
        /*00b4*/ 	.byte	0x00, 0xf0, 0x21, 0x00


	//----- nvinfo : EIATTR_KPARAM_INFO
	.align		4
.L_2231:
        /*00b8*/ 	.byte	0x04, 0x17
        /*00ba*/ 	.short	(.L_2233 - .L_2232)
.L_2232:
        /*00bc*/ 	.word	0x00000000
        /*00c0*/ 	.short	0x0008
        /*00c2*/ 	.short	0x0034
        /*00c4*/ 	.byte	0x00, 0xf0, 0x11, 0x00


	//----- nvinfo : EIATTR_KPARAM_INFO
	.align		4
.L_2233:
        /*00c8*/ 	.byte	0x04, 0x17
        /*00ca*/ 	.short	(.L_2235 - .L_2234)
.L_2234:
        /*00cc*/ 	.word	0x00000000
        /*00d0*/ 	.short	0x0007
        /*00d2*/ 	.short	0x0030
        /*00d4*/ 	.byte	0x00, 0xf0, 0x11, 0x00


	//----- nvinfo : EIATTR_KPARAM_INFO
	.align		4
.L_2235:
        /*00d8*/ 	.byte	0x04, 0x17
        /*00da*/ 	.short	(.L_2237 - .L_2236)
.L_2236:
        /*00dc*/ 	.word	0x00000000
        /*00e0*/ 	.short	0x0006
        /*00e2*/ 	.short	0x002c
        /*00e4*/ 	.byte	0x00, 0xf0, 0x11, 0x00


	//----- nvinfo : EIATTR_KPARAM_INFO
	.align		4
.L_2237:
        /*00e8*/ 	.byte	0x04, 0x17
        /*00ea*/ 	.short	(.L_2239 - .L_2238)
.L_2238:
        /*00ec*/ 	.word	0x00000000
        /*00f0*/ 	.short	0x0005
        /*00f2*/ 	.short	0x0028
        /*00f4*/ 	.byte	0x00, 0xf0, 0x11, 0x00


	//----- nvinfo : EIATTR_KPARAM_INFO
	.align		4
.L_2239:
        /*00f8*/ 	.byte	0x04, 0x17
        /*00fa*/ 	.short	(.L_2241 - .L_2240)
.L_2240:
        /*00fc*/ 	.word	0x00000000
        /*0100*/ 	.short	0x0004
        /*0102*/ 	.short	0x0020
        /*0104*/ 	.byte	0x00, 0xf0, 0x21, 0x00


	//----- nvinfo : EIATTR_KPARAM_INFO
	.align		4
.L_2241:
        /*0108*/ 	.byte	0x04, 0x17
        /*010a*/ 	.short	(.L_2243 - .L_2242)
.L_2242:
        /*010c*/ 	.word	0x00000000
        /*0110*/ 	.short	0x0003
        /*0112*/ 	.short	0x0018
        /*0114*/ 	.byte	0x00, 0xf0, 0x21, 0x00


	//----- nvinfo : EIATTR_KPARAM_INFO
	.align		4
.L_2243:
        /*0118*/ 	.byte	0x04, 0x17
        /*011a*/ 	.short	(.L_2245 - .L_2244)
.L_2244:
        /*011c*/ 	.word	0x00000000
        /*0120*/ 	.short	0x0002
        /*0122*/ 	.short	0x0010
        /*0124*/ 	.byte	0x00, 0xf0, 0x21, 0x00


	//----- nvinfo : EIATTR_KPARAM_INFO
	.align		4
.L_2245:
        /*0128*/ 	.byte	0x04, 0x17
        /*012a*/ 	.short	(.L_2247 - .L_2246)
.L_2246:
        /*012c*/ 	.word	0x00000000
        /*0130*/ 	.short	0x0001
        /*0132*/ 	.short	0x0008
        /*0134*/ 	.byte	0x00, 0xf0, 0x21, 0x00


	//----- nvinfo : EIATTR_KPARAM_INFO
	.align		4
.L_2247:
        /*0138*/ 	.byte	0x04, 0x17
        /*013a*/ 	.short	(.L_2249 - .L_2248)
.L_2248:
        /*013c*/ 	.word	0x00000000
        /*0140*/ 	.short	0x0000
        /*0142*/ 	.short	0x0000
        /*0144*/ 	.byte	0x00, 0xf0, 0x21, 0x00


	//----- nvinfo : EIATTR_SPARSE_MMA_MASK
	.align		4
.L_2249:
        /*0148*/ 	.byte	0x03, 0x50
        /*014a*/ 	.short	0x0000


	//----- nvinfo : EIATTR_MAXREG_COUNT
	.align		4
        /*014c*/ 	.byte	0x03, 0x1b
        /*014e*/ 	.short	0x00ff


	//----- nvinfo : EIATTR_NUM_BARRIERS
	.align		4
        /*0150*/ 	.byte	0x02, 0x4c
        /*0152*/ 	.byte	0x01
	.zero		1


	//----- nvinfo : EIATTR_MERCURY_ISA_VERSION
	.align		4
        /*0154*/ 	.byte	0x03, 0x5f
        /*0156*/ 	.short	0x0101


	//----- nvinfo : EIATTR_EXIT_INSTR_OFFSETS
	.align		4
        /*0158*/ 	.byte	0x04, 0x1c
        /*015a*/ 	.short	(.L_2251 - .L_2250)


	//   ....[0]....
.L_2250:
        /*015c*/ 	.word	0x00000280


	//   ....[1]....
        /*0160*/ 	.word	0x000009a0


	//   ....[2]....
        /*0164*/ 	.word	0x00006550


	//   ....[3]....
        /*0168*/ 	.word	0x00006840


	//   ....[4]....
        /*016c*/ 	.word	0x00006ac0


	//   ....[5]....
        /*0170*/ 	.word	0x00006c30


	//   ....[6]....
        /*0174*/ 	.word	0x00006cd0


	//   ....[7]....
        /*0178*/ 	.word	0x00006d10


	//----- nvinfo : EIATTR_CRS_STACK_SIZE
	.align		4
.L_2251:
        /*017c*/ 	.byte	0x04, 0x1e
        /*017e*/ 	.short	(.L_2253 - .L_2252)
.L_2252:
        /*0180*/ 	.word	0x00000000


	//----- nvinfo : EIATTR_CBANK_PARAM_SIZE
	.align		4
.L_2253:
        /*0184*/ 	.byte	0x03, 0x19
        /*0186*/ 	.short	0x0074


	//----- nvinfo : EIATTR_PARAM_CBANK
	.align		4
        /*0188*/ 	.byte	0x04, 0x0a
        /*018a*/ 	.short	(.L_2255 - .L_2254)
	.align		4
.L_2254:
        /*018c*/ 	.word	index@(.nv.constant0._Z23gemm_half_q_half_kernelILi3ELi8ELb1ELb1ELi32EEvPK6__halfPKjS4_S2_PS0_iiiiPKtS7_iiiiiibS2_i)
        /*0190*/ 	.short	0x0210
        /*0192*/ 	.short	0x0074


	//----- nvinfo : EIATTR_SW_WAR
	.align		4
.L_2255:
        /*0194*/ 	.byte	0x04, 0x36
        /*0196*/ 	.short	(.L_2257 - .L_2256)
.L_2256:
        /*0198*/ 	.word	0x00000008
.L_2257:


//--------------------- .nv.info._Z23gemm_half_q_half_kernelILi3ELi12ELb1ELb1ELi32EEvPK6__halfPKjS4_S2_PS0_iiiiPKtS7_iiiiiibS2_i --------------------------
	.section	.nv.info._Z23gemm_half_q_half_kernelILi3ELi12ELb1ELb1ELi32EEvPK6__halfPKjS4_S2_PS0_iiiiPKtS7_iiiiiibS2_i,"",@"SHT_CUDA_INFO"
	.sectionflags	@""
	.align	4


	//----- nvinfo : EIATTR_CUDA_API_VERSION
	.align		4
        /*0000*/ 	.byte	0x04, 0x37
        /*0002*/ 	.short	(.L_2259 - .L_2258)
.L_2258:
        /*0004*/ 	.word	0x00000082


	//----- nvinfo : EIATTR_KPARAM_INFO
	.align		4
.L_2259:
        /*0008*/ 	.byte	0x04, 0x17
        /*000a*/ 	.short	(.L_2261 - .L_2260)
.L_2260:
        /*000c*/ 	.word	0x00000000
        /*0010*/ 	.short	0x0013
        /*0012*/ 	.short	0x0070
        /*0014*/ 	.byte	0x00, 0xf0, 0x11, 0x00


	//----- nvinfo : EIATTR_KPARAM_INFO
	.align		4
.L_2261:
        /*0018*/ 	.byte	0x04, 0x17
        /*001a*/ 	.short	(.L_2263 - .L_2262)
.L_2262:
        /*001c*/ 	.word	0x00000000
        /*0020*/ 	.short	0x0012
        /*0022*/ 	.short	0x0068
        /*0024*/ 	.byte	0x00, 0xf0, 0x21, 0x00


	//----- nvinfo : EIATTR_KPARAM_INFO
	.align		4
.L_2263:
        /*0028*/ 	.byte	0x04, 0x17
        /*002a*/ 	.short	(.L_2265 - .L_2264)
.L_2264:
        /*002c*/ 	.word	0x00000000
        /*0030*/ 	.short	0x0011
        /*0032*/ 	.short	0x0060
        /*0034*/ 	.byte	0x00, 0xf0, 0x05, 0x00


	//----- nvinfo : EIATTR_KPARAM_INFO
	.align		4
.L_2265:
        /*0038*/ 	.byte	0x04, 0x17
        /*003a*/ 	.short	(.L_2267 - .L_2266)
.L_2266:
        /*003c*/ 	.word	0x00000000
        /*0040*/ 	.short	0x0010
        /*0042*/ 	.short	0x005c
        /*0044*/ 	.byte	0x00, 0xf0, 0x11, 0x00


	//----- nvinfo : EIATTR_KPARAM_INFO
	.align		4
.L_2267:
        /*0048*/ 	.byte	0x04, 0x17
        /*004a*/ 	.short	(.L_2269 - .L_2268)
.L_2268:
        /*004c*/ 	.word	0x00000000
        /*0050*/ 	.short	0x000f
        /*0052*/ 	.short	0x0058
        /*0054*/ 	.byte	0x00, 0xf0, 0x11, 0x00


	//----- nvinfo : EIATTR_KPARAM_INFO
	.align		4
.L_2269:
        /*0058*/ 	.byte	0x04, 0x17
        /*005a*/ 	.short	(.L_2271 - .L_2270)
.L_2270:
        /*005c*/ 	.word	0x00000000
        /*0060*/ 	.short	0x000e
        /*0062*/ 	.short	0x0054
        /*0064*/ 	.byte	0x00, 0xf0, 0x11, 0x00


	//----- nvinfo : EIATTR_KPARAM_INFO
	.align		4
.L_2271:
        /*0068*/ 	.byte	0x04, 0x17
        /*006a*/ 	.short	(.L_2273 - .L_2272)
.L_2272:
        /*006c*/ 	.word	0x00000000
        /*0070*/ 	.short	0x000d
        /*0072*/ 	.short	0x0050
        /*0074*/ 	.byte	0x00, 0xf0, 0x11, 0x00


	//----- nvinfo : EIATTR_KPARAM_INFO
	.align		4
.L_2273:
        /*0078*/ 	.byte	0x04, 0x17
        /*007a*/ 	.short	(.L_2275 - .L_2274)
.L_2274:
        /*007c*/ 	.word	0x00000000
        /*0080*/ 	.short	0x000c
        /*0082*/ 	.short	0x004c
        /*0084*/ 	.byte	0x00, 0xf0, 0x11, 0x00


	//----- nvinfo : EIATTR_KPARAM_INFO
	.align		4
.L_2275:
        /*0088*/ 	.byte	0x04, 0x17
        /*008a*/ 	.short	(.L_2277 - .L_2276)
.L_2276:
        /*008c*/ 	.word	0x00000000
        /*0090*/ 	.short	0x000b
        /*0092*/ 	.short	0x0048
        /*0094*/ 	.byte	0x00, 0xf0, 0x11, 0x00


	//----- nvinfo : EIATTR_KPARAM_INFO
	.align		4
.L_2277:
        /*0098*/ 	.byte	0x04, 0x17
        /*009a*/ 	.short	(.L_2279 - .L_2278)
.L_2278:
        /*009c*/ 	.word	0x00000000
        /*00a0*/ 	.short	0x000a
        /*00a2*/ 	.short	0x0040
        /*00a4*/ 	.byte	0x00, 0xf0, 0x21, 0x00


	//----- nvinfo : EIATTR_KPARAM_INFO
	.align		4
.L_2279:
        /*00a8*/ 	.byte	0x04, 0x17
        /*00aa*/ 	.short	(.L_2281 - .L_2280)
.L_2280:
        /*00ac*/ 	.word	0x00000000
        /*00b0*/ 	.short	0x0009
        /*00b2*/ 	.short	0x0038
        /*00b4*/ 	.byte	0x00, 0xf0, 0x21, 0x00


	//----- nvinfo : EIATTR_KPARAM_INFO
	.align		4
.L_2281:
        /*00b8*/ 	.byte	0x04, 0x17
        /*00ba*/ 	.short	(.L_2283 - .L_2282)
.L_2282:
        /*00bc*/ 	.word	0x00000000
        /*00c0*/ 	.short	0x0008
        /*00c2*/ 	.short	0x0034
        /*00c4*/ 	.byte	0x00, 0xf0, 0x11, 0x00


	//----- nvinfo : EIATTR_KPARAM_INFO
	.align		4
.L_2283:
        /*00c8*/ 	.byte	0x04, 0x17
        /*00ca*/ 	.short	(.L_2285 - .L_2284)
.L_2284:
        /*00cc*/ 	.word	0x00000000
        /*00d0*/ 	.short	0x0007
        /*00d2*/ 	.short	0x0030
        /*00d4*/ 	.byte	0x00, 0xf0, 0x11, 0x00


	//----- nvinfo : EIATTR_KPARAM_INFO
	.align		4
.L_2285:
        /*00d8*/ 	.byte	0x04, 0x17
        /*00da*/ 	.short	(.L_2287 - .L_2286)
.L_2286:
        /*00dc*/ 	.word	0x00000000
        /*00e0*/ 	.short	0x0006
        /*00e2*/ 	.short	0x002c
        /*00e4*/ 	.byte	0x00, 0xf0, 0x11, 0x00


	//----- nvinfo : EIATTR_KPARAM_INFO
	.align		4
.L_2287:
        /*00e8*/ 	.byte	0x04, 0x17
        /*00ea*/ 	.short	(.L_2289 - .L_2288)
.L_2288:
        /*00ec*/ 	.word	0x00000000
        /*00f0*/ 	.short	0x0005
        /*00f2*/ 	.short	0x0028
        /*00f4*/ 	.byte	0x00, 0xf0, 0x11, 0x00


	//----- nvinfo : EIATTR_KPARAM_INFO
	.align		4
.L_2289:
        /*00f8*/ 	.byte	0x04, 0x17
        /*00fa*/ 	.short	(.L_2291 - .L_2290)
.L_2290:
        /*00fc*/ 	.word	0x00000000
        /*0100*/ 	.short	0x0004
        /*0102*/ 	.short	0x0020
        /*0104*/ 	.byte	0x00, 0xf0, 0x21, 0x00


	//----- nvinfo : EIATTR_KPARAM_INFO
	.align		4
.L_2291:
        /*0108*/ 	.byte	0x04, 0x17
        /*010a*/ 	.short	(.L_2293 - .L_2292)
.L_2292:
        /*010c*/ 	.word	0x00000000
        /*0110*/ 	.short	0x0003
        /*0112*/ 	.short	0x0018
        /*0114*/ 	.byte	0x00, 0xf0, 0x21, 0x00


	//----- nvinfo : EIATTR_KPARAM_INFO
	.align		4
.L_2293:
        /*0118*/ 	.byte	0x04, 0x17
        /*011a*/ 	.short	(.L_2295 - .L_2294)
.L_2294:
        /*011c*/ 	.word	0x00000000
        /*0120*/ 	.short	0x0002
        /*0122*/ 	.short	0x0010
        /*0124*/ 	.byte	0x00, 0xf0, 0x21, 0x00


	//----- nvinfo : EIATTR_KPARAM_INFO
	.align		4
.L_2295:
        /*0128*/ 	.byte	0x04, 0x17
        /*012a*/ 	.short	(.L_2297 - .L_2296)
.L_2296:
        /*012c*/ 	.word	0x00000000
        /*0130*/ 	.short	0x0001
        /*0132*/ 	.short	0x0008
        /*0134*/ 	.byte	0x00, 0xf0, 0x21, 0x00


	//----- nvinfo : EIATTR_KPARAM_INFO
	.align		4
.L_2297:
        /*0138*/ 	.byte	0x04, 0x17
        /*013a*/ 	.short	(.L_2299 - .L_2298)
.L_2298:
        /*013c*/ 	.word	0x00000000
        /*0140*/ 	.short	0x0000
        /*0142*/ 	.short	0x0000
        /*0144*/ 	.byte	0x00, 0xf0, 0x21, 0x00


	//----- nvinfo : EIATTR_SPARSE_MMA_MASK
	.align		4
.L_2299:
        /*0148*/ 	.byte	0x03, 0x50
        /*014a*/ 	.short	0x0000


	//----- nvinfo : EIATTR_MAXREG_COUNT
	.align		4
        /*014c*/ 	.byte	0x03, 0x1b
        /*014e*/ 	.short	0x00ff


	//----- nvinfo : EIATTR_NUM_BARRIERS
	.align		4
        /*0150*/ 	.byte	0x02, 0x4c
        /*0152*/ 	.byte	0x01
	.zero		1


	//----- nvinfo : EIATTR_MERCURY_ISA_VERSION
	.align		4
        /*0154*/ 	.byte	0x03, 0x5f
        /*0156*/ 	.short	0x0101


	//----- nvinfo : EIATTR_EXIT_INSTR_OFFSETS
	.align		4
        /*0158*/ 	.byte	0x04, 0x1c
        /*015a*/ 	.short	(.L_2301 - .L_2300)


	//   ....[0]....
.L_2300:
        /*015c*/ 	.word	0x00000280


	//   ....[1]....
        /*0160*/ 	.word	0x000009a0


	//   ....[2]....
        /*0164*/ 	.word	0x00008460


	//   ....[3]....
        /*0168*/ 	.word	0x00008750


	//   ....[4]....
        /*016c*/ 	.word	0x000089d0


	//   ....[5]....
        /*0170*/ 	.word	0x00008b40


	//   ....[6]....
        /*0174*/ 	.word	0x00008be0


	//   ....[7]....
        /*0178*/ 	.word	0x00008c20


	//----- nvinfo : EIATTR_CRS_STACK_SIZE
	.align		4
.L_2301:
        /*017c*/ 	.byte	0x04, 0x1e
        /*017e*/ 	.short	(.L_2303 - .L_2302)
.L_2302:
        /*0180*/ 	.word	0x00000000


	//----- nvinfo : EIATTR_CBANK_PARAM_SIZE
	.align		4
.L_2303:
        /*0184*/ 	.byte	0x03, 0x19
        /*0186*/ 	.short	0x0074


	//----- nvinfo : EIATTR_PARAM_CBANK
	.align		4
        /*0188*/ 	.byte	0x04, 0x0a
        /*018a*/ 	.short	(.L_2305 - .L_2304)
	.align		4
.L_2304:
        /*018c*/ 	.word	index@(.nv.constant0._Z23gemm_half_q_half_kernelILi3ELi12ELb1ELb1ELi32EEvPK6__halfPKjS4_S2_PS0_iiiiPKtS7_iiiiiibS2_i)
        /*0190*/ 	.short	0x0210
        /*0192*/ 	.short	0x0074


	//----- nvinfo : EIATTR_SW_WAR
	.align		4
.L_2305:
        /*0194*/ 	.byte	0x04, 0x36
        /*0196*/ 	.short	(.L_2307 - .L_2306)
.L_2306:
        /*0198*/ 	.word	0x00000008
.L_2307:


//--------------------- .nv.info._Z23gemm_half_q_half_kernelILi3ELi14ELb1ELb1ELi32EEvPK6__halfPKjS4_S2_PS0_iiiiPKtS7_iiiiiibS2_i --------------------------
	.section	.nv.info._Z23gemm_half_q_half_kernelILi3ELi14ELb1ELb1ELi32EEvPK6__halfPKjS4_S2_PS0_iiiiPKtS7_iiiiiibS2_i,"",@"SHT_CUDA_INFO"
	.sectionflags	@""
	.align	4


	//----- nvinfo : EIATTR_CUDA_API_VERSION
	.align		4
        /*0000*/ 	.byte	0x04, 0x37
        /*0002*/ 	.short	(.L_2309 - .L_2308)
.L_2308:
        /*0004*/ 	.word	0x00000082


	//----- nvinfo : EIATTR_KPARAM_INFO
	.align		4
.L_2309:
        /*0008*/ 	.byte	0x04, 0x17
        /*000a*/ 	.short	(.L_2311 - .L_2310)
.L_2310:
        /*000c*/ 	.word	0x00000000
        /*0010*/ 	.short	0x0013
        /*0012*/ 	.short	0x0070
        /*0014*/ 	.byte	0x00, 0xf0, 0x11, 0x00


	//----- nvinfo : EIATTR_KPARAM_INFO
	.align		4
.L_2311:
        /*0018*/ 	.byte	0x04, 0x17
        /*001a*/ 	.short	(.L_2313 - .L_2312)
.L_2312:
        /*001c*/ 	.word	0x00000000
        /*0020*/ 	.short	0x0012
        /*0022*/ 	.short	0x0068
        /*0024*/ 	.byte	0x00, 0xf0, 0x21, 0x00


	//----- nvinfo : EIATTR_KPARAM_INFO
	.align		4
.L_2313:
        /*0028*/ 	.byte	0x04, 0x17
        /*002a*/ 	.short	(.L_2315 - .L_2314)
.L_2314:
        /*002c*/ 	.word	0x00000000
        /*0030*/ 	.short	0x0011
        /*0032*/ 	.short	0x0060
        /*0034*/ 	.byte	0x00, 0xf0, 0x05, 0x00


	//----- nvinfo : EIATTR_KPARAM_INFO
	.align		4
.L_2315:
        /*0038*/ 	.byte	0x04, 0x17
        /*003a*/ 	.short	(.L_2317 - .L_2316)
.L_2316:
        /*003c*/ 	.word	0x00000000
        /*0040*/ 	.short	0x0010
        /*0042*/ 	.short	0x005c
        /*0044*/ 	.byte	0x00, 0xf0, 0x11, 0x00


	//----- nvinfo : EIATTR_KPARAM_INFO
	.align		4
.L_2317:
        /*0048*/ 	.byte	0x04, 0x17
        /*004a*/ 	.short	(.L_2319 - .L_2318)
.L_2318:
        /*004c*/ 	.word	0x00000000
        /*0050*/ 	.short	0x000f
        /*0052*/ 	.short	0x0058
        /*0054*/ 	.byte	0x00, 0xf0, 0x11, 0x00


	//----- nvinfo : EIATTR_KPARAM_INFO
	.align		4
.L_2319:
        /*0058*/ 	.byte	0x04, 0x17
        /*005a*/ 	.short	(.L_2321 - .L_2320)
.L_2320:
        /*005c*/ 	.word	0x00000000
        /*0060*/ 	.short	0x000e
        /*0062*/ 	.short	0x0054
        /*0064*/ 	.byte	0x00, 0xf0, 0x11, 0x00


	//----- nvinfo : EIATTR_KPARAM_INFO
	.align		4
.L_2321:
        /*0068*/ 	.byte	0x04, 0x17
        /*006a*/ 	.short	(.L_2323 - .L_2322)
.L_2322:
        /*006c*/ 	.word	0x00000000
        /*0070*/ 	.short	0x000d
        /*0072*/ 	.short	0x0050
        /*0074*/ 	.byte	0x00, 0xf0, 0x11, 0x00


	//----- nvinfo : EIATTR_KPARAM_INFO
	.align		4
.L_2323:
        /*0078*/ 	.byte	0x04, 0x17
        /*007a*/ 	.short	(.L_2325 - .L_2324)
.L_2324:
        /*007c*/ 	.word	0x00000000
        /*0080*/ 	.short	0x000c
        /*0082*/ 	.short	0x004c
        /*0084*/ 	.byte	0x00, 0xf0, 0x11, 0x00


	//----- nvinfo : EIATTR_KPARAM_INFO
	.align		4
.L_2325:
        /*0088*/ 	.byte	0x04, 0x17
        /*008a*/ 	.short	(.L_2327 - .L_2326)
.L_2326:
        /*008c*/ 	.word	0x00000000
        /*0090*/ 	.short	0x000b
        /*0092*/ 	.short	0x0048
        /*0094*/ 	.byte	0x00, 0xf0, 0x11, 0x00


	//----- nvinfo : EIATTR_KPARAM_INFO
	.align		4
.L_2327:
        /*0098*/ 	.byte	0x04, 0x17
        /*009a*/ 	.short	(.L_2329 - .L_2328)
.L_2328:
        /*009c*/ 	.word	0x00000000
        /*00a0*/ 	.short	0x000a
        /*00a2*/ 	.short	0x0040
        /*00a4*/ 	.byte	0x00, 0xf0, 0x21, 0x00


	//----- nvinfo : EIATTR_KPARAM_INFO
	.align		4
.L_2329:
        /*00a8*/ 	.byte	0x04, 0x17
        /*00aa*/ 	.short	(.L_2331 - .L_2330)
.L_2330:
        /*00ac*/ 	.word	0x00000000
        /*00b0*/ 	.short	0x0009
        /*00b2*/ 	.short	0x0038
        /*00b4*/ 	.byte	0x00, 0xf0, 0x21, 0x00


	//----- nvinfo : EIATTR_KPARAM_INFO
	.align		4
.L_2331:
        /*00b8*/ 	.byte	0x04, 0x17
        /*00ba*/ 	.short	(.L_2333 - .L_2332)
.L_2332:
        /*00bc*/ 	.word	0x00000000
        /*00c0*/ 	.short	0x0008
        /*00c2*/ 	.short	0x0034
        /*00c4*/ 	.byte	0x00, 0xf0, 0x11, 0x00


	//----- nvinfo : EIATTR_KPARAM_INFO
	.align		4
.L_2333:
        /*00c8*/ 	.byte	0x04, 0x17
        /*00ca*/ 	.short	(.L_2335 - .L_2334)
.L_2334:
        /*00cc*/ 	.word	0x00000000
        /*00d0*/ 	.short	0x0007
        /*00d2*/ 	.short	0x0030
        /*00d4*/ 	.byte	0x00, 0xf0, 0x11, 0x00


	//----- nvinfo : EIATTR_KPARAM_INFO
	.align		4
.L_2335:
        /*00d8*/ 	.byte	0x04, 0x17
        /*00da*/ 	.short	(.L_2337 - .L_2336)
.L_2336:
        /*00dc*/ 	.word	0x00000000
        /*00e0*/ 	.short	0x0006
        /*00e2*/ 	.short	0x002c
        /*00e4*/ 	.byte	0x00, 0xf0, 0x11, 0x00


	//----- nvinfo : EIATTR_KPARAM_INFO
	.align		4
.L_2337:
        /*00e8*/ 	.byte	0x04, 0x17
        /*00ea*/ 	.short	(.L_2339 - .L_2338)
.L_2338:
        /*00ec*/ 	.word	0x00000000
        /*00f0*/ 	.short	0x0005
        /*00f2*/ 	.short	0x0028
        /*00f4*/ 	.byte	0x00, 0xf0, 0x11, 0x00


	//----- nvinfo : EIATTR_KPARAM_INFO
	.align		4
.L_2339:
        /*00f8*/ 	.byte	0x04, 0x17
        /*00fa*/ 	.short	(.L_2341 - .L_2340)
.L_2340:
        /*00fc*/ 	.word	0x00000000
        /*0100*/ 	.short	0x0004
        /*0102*/ 	.short	0x0020
        /*0104*/ 	.byte	0x00, 0xf0, 0x21, 0x00


	//----- nvinfo : EIATTR_KPARAM_INFO
	.align		4
.L_2341:
        /*0108*/ 	.byte	0x04, 0x17
        /*010a*/ 	.short	(.L_2343 - .L_2342)
.L_2342:
        /*010c*/ 	.word	0x00000000
        /*0110*/ 	.short	0x0003
        /*0112*/ 	.short	0x0018
        /*0114*/ 	.byte	0x00, 0xf0, 0x21, 0x00


	//----- nvinfo : EIATTR_KPARAM_INFO
	.align		4
.L_2343:
        /*0118*/ 	.byte	0x04, 0x17
        /*011a*/ 	.short	(.L_2345 - .L_2344)
.L_2344:
        /*011c*/ 	.word	0x00000000
        /*0120*/ 	.short	0x0002
        /*0122*/ 	.short	0x0010
        /*0124*/ 	.byte	0x00, 0xf0, 0x21, 0x00


	//----- nvinfo : EIATTR_KPARAM_INFO
	.align		4
.L_2345:
        /*0128*/ 	.byte	0x04, 0x17
        /*012a*/ 	.short	(.L_2347 - .L_2346)
.L_2346:
        /*012c*/ 	.word	0x00000000
        /*0130*/ 	.short	0x0001
        /*0132*/ 	.short	0x0008
        /*0134*/ 	.byte	0x00, 0xf0, 0x21, 0x00


	//----- nvinfo : EIATTR_KPARAM_INFO
	.align		4
.L_2347:
        /*0138*/ 	.byte	0x04, 0x17
        /*013a*/ 	.short	(.L_2349 - .L_2348)
.L_2348:
        /*013c*/ 	.word	0x00000000
        /*0140*/ 	.short	0x0000
        /*0142*/ 	.short	0x0000
        /*0144*/ 	.byte	0x00, 0xf0, 0x21, 0x00


	//----- nvinfo : EIATTR_SPARSE_MMA_MASK
	.align		4
.L_2349:
        /*0148*/ 	.byte	0x03, 0x50
        /*014a*/ 	.short	0x0000


	//----- nvinfo : EIATTR_MAXREG_COUNT
	.align		4
        /*014c*/ 	.byte	0x03, 0x1b
        /*014e*/ 	.short	0x00ff


	//----- nvinfo : EIATTR_NUM_BARRIERS
	.align		4
        /*0150*/ 	.byte	0x02, 0x4c
        /*0152*/ 	.byte	0x01
	.zero		1


	//----- nvinfo : EIATTR_MERCURY_ISA_VERSION
	.align		4
        /*0154*/ 	.byte	0x03, 0x5f
        /*0156*/ 	.short	0x0101


	//----- nvinfo : EIATTR_EXIT_INSTR_OFFSETS
	.align		4
        /*0158*/ 	.byte	0x04, 0x1c
        /*015a*/ 	.short	(.L_2351 - .L_2350)


	//   ....[0]....
.L_2350:
        /*015c*/ 	.word	0x00000280


	//   ....[1]....
        /*0160*/ 	.word	0x00000e40


	//   ....[2]....
        /*0164*/ 	.word	0x00009bc0


	//   ....[3]....
        /*0168*/ 	.word	0x00009eb0


	//   ....[4]....
        /*016c*/ 	.word	0x0000a120


	//   ....[5]....
        /*0170*/ 	.word	0x0000a290


	//   ....[6]....
        /*0174*/ 	.word	0x0000a320


	//   ....[7]....
        /*0178*/ 	.word	0x0000a360


	//----- nvinfo : EIATTR_CRS_STACK_SIZE
	.align		4
.L_2351:
        /*017c*/ 	.byte	0x04, 0x1e
        /*017e*/ 	.short	(.L_2353 - .L_2352)
.L_2352:
        /*0180*/ 	.word	0x00000000


	//----- nvinfo : EIATTR_CBANK_PARAM_SIZE
	.align		4
.L_2353:
        /*0184*/ 	.byte	0x03, 0x19
        /*0186*/ 	.short	0x0074


	//----- nvinfo : EIATTR_PARAM_CBANK
	.align		4
        /*0188*/ 	.byte	0x04, 0x0a
        /*018a*/ 	.short	(.L_2355 - .L_2354)
	.align		4
.L_2354:
        /*018c*/ 	.word	index@(.nv.constant0._Z23gemm_half_q_half_kernelILi3ELi14ELb1ELb1ELi32EEvPK6__halfPKjS4_S2_PS0_iiiiPKtS7_iiiiiibS2_i)
        /*0190*/ 	.short	0x0210
        /*0192*/ 	.short	0x0074


	//----- nvinfo : EIATTR_SW_WAR
	.align		4
.L_2355:
        /*0194*/ 	.byte	0x04, 0x36
        /*0196*/ 	.short	(.L_2357 - .L_2356)
.L_2356:
        /*0198*/ 	.word	0x00000008
.L_2357:


//--------------------- .nv.info._Z23gemm_half_q_half_kernelILi3ELi4ELb1ELb1ELi32EEvPK6__halfPKjS4_S2_PS0_iiiiPKtS7_iiiiiibS2_i --------------------------
	.section	.nv.info._Z23gemm_half_q_half_kernelILi3ELi4ELb1ELb1ELi32EEvPK6__halfPKjS4_S2_PS0_iiiiPKtS7_iiiiiibS2_i,"",@"SHT_CUDA_INFO"
	.sectionflags	@""
	.align	4


	//----- nvinfo : EIATTR_CUDA_API_VERSION
	.align		4
        /*0000*/ 	.byte	0x04, 0x37
        /*0002*/ 	.short	(.L_2359 - .L_2358)
.L_2358:
        /*0004*/ 	.word	0x00000082


	//----- nvinfo : EIATTR_KPARAM_INFO
	.align		4
.L_2359:
        /*0008*/ 	.byte	0x04, 0x17
        /*000a*/ 	.short	(.L_2361 - .L_2360)
.L_2360:
        /*000c*/ 	.word	0x00000000
        /*0010*/ 	.short	0x0013
        /*0012*/ 	.short	0x0070
        /*0014*/ 	.byte	0x00, 0xf0, 0x11, 0x00


	//----- nvinfo : EIATTR_KPARAM_INFO
	.align		4
.L_2361:
        /*0018*/ 	.byte	0x04, 0x17
        /*001a*/ 	.short	(.L_2363 - .L_2362)
.L_2362:
        /*001c*/ 	.word	0x00000000
        /*0020*/ 	.short	0x0012
        /*0022*/ 	.short	0x0068
        /*0024*/ 	.byte	0x00, 0xf0, 0x21, 0x00


	//----- nvinfo : EIATTR_KPARAM_INFO
	.align		4
.L_2363:
        /*0028*/ 	.byte	0x04, 0x17
        /*002a*/ 	.short	(.L_2365 - .L_2364)
.L_2364:
        /*002c*/ 	.word	0x00000000
        /*0030*/ 	.short	0x0011
        /*0032*/ 	.short	0x0060
        /*0034*/ 	.byte	0x00, 0xf0, 0x05, 0x00


	//----- nvinfo : EIATTR_KPARAM_INFO
	.align		4
.L_2365:
        /*0038*/ 	.byte	0x04, 0x17
        /*003a*/ 	.short	(.L_2367 - .L_2366)
.L_2366:
        /*003c*/ 	.word	0x00000000
        /*0040*/ 	.short	0x0010
        /*0042*/ 	.short	0x005c
        /*0044*/ 	.byte	0x00, 0xf0, 0x11, 0x00


	//----- nvinfo : EIATTR_KPARAM_INFO
	.align		4
.L_2367:
        /*0048*/ 	.byte	0x04, 0x17
        /*004a*/ 	.short	(.L_2369 - .L_2368)
.L_2368:
        /*004c*/ 	.word	0x00000000
        /*0050*/ 	.short	0x000f
        /*0052*/ 	.short	0x0058
        /*0054*/ 	.byte	0x00, 0xf0, 0x11, 0x00


	//----- nvinfo : EIATTR_KPARAM_INFO
	.align		4
.L_2369:
        /*0058*/ 	.byte	0x04, 0x17
        /*005a*/ 	.short	(.L_2371 - .L_2370)
.L_2370:
        /*005c*/ 	.word	0x00000000
        /*0060*/ 	.short	0x000e
        /*0062*/ 	.short	0x0054
        /*0064*/ 	.byte	0x00, 0xf0, 0x11, 0x00


	//----- nvinfo : EIATTR_KPARAM_INFO
	.align		4
.L_2371:
        /*0068*/ 	.byte	0x04, 0x17
        /*006a*/ 	.short	(.L_2373 - .L_2372)
.L_2372:
        /*006c*/ 	.word	0x00000000
        /*0070*/ 	.short	0x000d
        /*0072*/ 	.short	0x0050
        /*0074*/ 	.byte	0x00, 0xf0, 0x11, 0x00


	//----- nvinfo : EIATTR_KPARAM_INFO
	.align		4
.L_2373:
        /*0078*/ 	.byte	0x04, 0x17
        /*007a*/ 	.short	(.L_2375 - .L_2374)
.L_2374:
        /*007c*/ 	.word	0x00000000
        /*0080*/ 	.short	0x000c
        /*0082*/ 	.short	0x004c
        /*0084*/ 	.byte	0x00, 0xf0, 0x11, 0x00


	//----- nvinfo : EIATTR_KPARAM_INFO
	.align		4
.L_2375:
        /*0088*/ 	.byte	0x04, 0x17
        /*008a*/ 	.short	(.L_2377 - .L_2376)
.L_2376:
        /*008c*/ 	.word	0x00000000
        /*0090*/ 	.short	0x000b
        /*0092*/ 	.short	0x0048
        /*0094*/ 	.byte	0x00, 0xf0, 0x11, 0x00


	//----- nvinfo : EIATTR_KPARAM_INFO
	.align		4
.L_2377:
        /*0098*/ 	.byte	0x04, 0x17
        /*009a*/ 	.short	(.L_2379 - .L_2378)
.L_2378:
        /*009c*/ 	.word	0x00000000
        /*00a0*/ 	.short	0x000a
        /*00a2*/ 	.short	0x0040
        /*00a4*/ 	.byte	0x00, 0xf0, 0x21, 0x00


	//----- nvinfo : EIATTR_KPARAM_INFO
	.align		4
.L_2379:
        /*00a8*/ 	.byte	0x04, 0x17
        /*00aa*/ 	.short	(.L_2381 - .L_2380)
.L_2380:
        /*00ac*/ 	.word	0x00000000
        /*00b0*/ 	.short	0x0009
        /*00b2*/ 	.short	0x0038
        /*00b4*/ 	.byte	0x00, 0xf0, 0x21, 0x00


	//----- nvinfo : EIATTR_KPARAM_INFO
	.align		4
.L_2381:
        /*00b8*/ 	.byte	0x04, 0x17
        /*00ba*/ 	.short	(.L_2383 - .L_2382)
.L_2382:
        /*00bc*/ 	.word	0x00000000
        /*00c0*/ 	.short	0x0008
        /*00c2*/ 	.short	0x0034
        /*00c4*/ 	.byte	0x00, 0xf0, 0x11, 0x00


	//----- nvinfo : EIATTR_KPARAM_INFO
	.align		4
.L_2383:
        /*00c8*/ 	.byte	0x04, 0x17
        /*00ca*/ 	.short	(.L_2385 - .L_2384)
.L_2384:
        /*00cc*/ 	.word	0x00000000
        /*00d0*/ 	.short	0x0007
        /*00d2*/ 	.short	0x0030
        /*00d4*/ 	.byte	0x00, 0xf0, 0x11, 0x00


	//----- nvinfo : EIATTR_KPARAM_INFO
	.align		4
.L_2385:
        /*00d8*/ 	.byte	0x04, 0x17
        /*00da*/ 	.short	(.L_2387 - .L_2386)
.L_2386:
        /*00dc*/ 	.word	0x00000000
        /*00e0*/ 	.short	0x0006
        /*00e2*/ 	.short	0x002c
        /*00e4*/ 	.byte	0x00, 0xf0, 0x11, 0x00


	//----- nvinfo : EIATTR_KPARAM_INFO
	.align		4
.L_2387:
        /*00e8*/ 	.byte	0x04, 0x17
        /*00ea*/ 	.short	(.L_2389 - .L_2388)
.L_2388:
        /*00ec*/ 	.word	0x00000000
        /*00f0*/ 	.short	0x0005
        /*00f2*/ 	.short	0x0028
        /*00f4*/ 	.byte	0x00, 0xf0, 0x11, 0x00


	//----- nvinfo : EIATTR_KPARAM_INFO
	.align		4
.L_2389:
        /*00f8*/ 	.byte	0x04, 0x17
        /*00fa*/ 	.short	(.L_2391 - .L_2390)
.L_2390:
        /*00fc*/ 	.word	0x00000000
        /*0100*/ 	.short	0x0004
        /*0102*/ 	.short	0x0020
        /*0104*/ 	.byte	0x00, 0xf0, 0x21, 0x00


	//----- nvinfo : EIATTR_KPARAM_INFO
	.align		4
.L_2391:
        /*0108*/ 	.byte	0x04, 0x17
        /*010a*/ 	.short	(.L_2393 - .L_2392)
.L_2392:
        /*010c*/ 	.word	0x00000000
        /*0110*/ 	.short	0x0003
        /*0112*/ 	.short	0x0018
        /*0114*/ 	.byte	0x00, 0xf0, 0x21, 0x00


	//----- nvinfo : EIATTR_KPARAM_INFO
	.align		4
.L_2393:
        /*0118*/ 	.byte	0x04, 0x17
        /*011a*/ 	.short	(.L_2395 - .L_2394)
.L_2394:
        /*011c*/ 	.word	0x00000000
        /*0120*/ 	.short	0x0002
        /*0122*/ 	.short	0x0010
        /*0124*/ 	.byte	0x00, 0xf0, 0x21, 0x00


	//----- nvinfo : EIATTR_KPARAM_INFO
	.align		4
.L_2395:
        /*0128*/ 	.byte	0x04, 0x17
        /*012a*/ 	.short	(.L_2397 - .L_2396)
.L_2396:
        /*012c*/ 	.word	0x00000000
        /*0130*/ 	.short	0x0001
        /*0132*/ 	.short	0x0008
        /*0134*/ 	.byte	0x00, 0xf0, 0x21, 0x00


	//----- nvinfo : EIATTR_KPARAM_INFO
	.align		4
.L_2397:
        /*0138*/ 	.byte	0x04, 0x17
        /*013a*/ 	.short	(.L_2399 - .L_2398)
.L_2398:
        /*013c*/ 	.word	0x00000000
        /*0140*/ 	.short	0x0000
        /*0142*/ 	.short	0x0000
        /*0144*/ 	.byte	0x00, 0xf0, 0x21, 0x00


	//----- nvinfo : EIATTR_SPARSE_MMA_MASK
	.align		4
.L_2399:
        /*0148*/ 	.byte	0x03, 0x50
        /*014a*/ 	.short	0x0000


	//----- nvinfo : EIATTR_MAXREG_COUNT
	.align		4
        /*014c*/ 	.byte	0x03, 0x1b
        /*014e*/ 	.short	0x00ff


	//----- nvinfo : EIATTR_NUM_BARRIERS
	.align		4
        /*0150*/ 	.byte	0x02, 0x4c
        /*0152*/ 	.byte	0x01
	.zero		1


	//----- nvinfo : EIATTR_MERCURY_ISA_VERSION
	.align		4
        /*0154*/ 	.byte	0x03, 0x5f
        /*0156*/ 	.short	0x0101


	//----- nvinfo : EIATTR_EXIT_INSTR_OFFSETS
	.align		4
        /*0158*/ 	.byte	0x04, 0x1c
        /*015a*/ 	.short	(.L_2401 - .L_2400)


	//   ....[0]....
.L_2400:
        /*015c*/ 	.word	0x00000280


	//   ....[1]....
        /*0160*/ 	.word	0x000009a0


	//   ....[2]....
        /*0164*/ 	.word	0x00003330


	//   ....[3]....
        /*0168*/ 	.word	0x00003620


	//   ....[4]....
        /*016c*/ 	.word	0x000038a0


	//   ....[5]....
        /*0170*/ 	.word	0x00003a10


	//   ....[6]....
        /*0174*/ 	.word	0x00003ab0


	//   ....[7]....
        /*0178*/ 	.word	0x00003af0


	//----- nvinfo : EIATTR_CRS_STACK_SIZE
	.align		4
.L_2401:
        /*017c*/ 	.byte	0x04, 0x1e
        /*017e*/ 	.short	(.L_2403 - .L_2402)
.L_2402:
        /*0180*/ 	.word	0x00000000


	//----- nvinfo : EIATTR_CBANK_PARAM_SIZE
	.align		4
.L_2403:
        /*0184*/ 	.byte	0x03, 0x19
        /*0186*/ 	.short	0x0074


	//----- nvinfo : EIATTR_PARAM_CBANK
	.align		4
        /*0188*/ 	.byte	0x04, 0x0a
        /*018a*/ 	.short	(.L_2405 - .L_2404)
	.align		4
.L_2404:
        /*018c*/ 	.word	index@(.nv.constant0._Z23gemm_half_q_half_kernelILi3ELi4ELb1ELb1ELi32EEvPK6__halfPKjS4_S2_PS0_iiiiPKtS7_iiiiiibS2_i)
        /*0190*/ 	.short	0x0210
        /*0192*/ 	.short	0x0074


	//----- nvinfo : EIATTR_SW_WAR
	.align		4
.L_2405:
        /*0194*/ 	.byte	0x04, 0x36
        /*0196*/ 	.short	(.L_2407 - .L_2406)
.L_2406:
        /*0198*/ 	.word	0x00000008
.L_2407:


//--------------------- .nv.info._Z23gemm_half_q_half_kernelILi3ELi6ELb1ELb1ELi32EEvPK6__halfPKjS4_S2_PS0_iiiiPKtS7_iiiiiibS2_i --------------------------
	.section	.nv.info._Z23gemm_half_q_half_kernelILi3ELi6ELb1ELb1ELi32EEvPK6__halfPKjS4_S2_PS0_iiiiPKtS7_iiiiiibS2_i,"",@"SHT_CUDA_INFO"
	.sectionflags	@""
	.align	4


	//----- nvinfo : EIATTR_CUDA_API_VERSION
	.align		4
        /*0000*/ 	.byte	0x04, 0x37
        /*0002*/ 	.short	(.L_2409 - .L_2408)
.L_2408:
        /*0004*/ 	.word	0x00000082


	//----- nvinfo : EIATTR_KPARAM_INFO
	.align		4
.L_2409:
        /*0008*/ 	.byte	0x04, 0x17
        /*000a*/ 	.short	(.L_2411 - .L_2410)
.L_2410:
        /*000c*/ 	.word	0x00000000
        /*0010*/ 	.short	0x0013
        /*0012*/ 	.short	0x0070
        /*0014*/ 	.byte	0x00, 0xf0, 0x11, 0x00


	//----- nvinfo : EIATTR_KPARAM_INFO
	.align		4
.L_2411:
        /*0018*/ 	.byte	0x04, 0x17
        /*001a*/ 	.short	(.L_2413 - .L_2412)
.L_2412:
        /*001c*/ 	.word	0x00000000
        /*0020*/ 	.short	0x0012
        /*0022*/ 	.short	0x0068
        /*0024*/ 	.byte	0x00, 0xf0, 0x21, 0x00


	//----- nvinfo : EIATTR_KPARAM_INFO
	.align		4
.L_2413:
        /*0028*/ 	.byte	0x04, 0x17
        /*002a*/ 	.short	(.L_2415 - .L_2414)
.L_2414:
        /*002c*/ 	.word	0x00000000
        /*0030*/ 	.short	0x0011
        /*0032*/ 	.short	0x0060
        /*0034*/ 	.byte	0x00, 0xf0, 0x05, 0x00


	//----- nvinfo : EIATTR_KPARAM_INFO
	.align		4
.L_2415:
        /*0038*/ 	.byte	0x04, 0x17
        /*003a*/ 	.short	(.L_2417 - .L_2416)
.L_2416:
        /*003c*/ 	.word	0x00000000
        /*0040*/ 	.short	0x0010
        /*0042*/ 	.short	0x005c
        /*0044*/ 	.byte	0x00, 0xf0, 0x11, 0x00


	//----- nvinfo : EIATTR_KPARAM_INFO
	.align		4
.L_2417:
        /*0048*/ 	.byte	0x04, 0x17
        /*004a*/ 	.short	(.L_2419 - .L_2418)
.L_2418:
        /*004c*/ 	.word	0x00000000
        /*0050*/ 	.short	0x000f
        /*0052*/ 	.short	0x0058
        /*0054*/ 	.byte	0x00, 0xf0, 0x11, 0x00


	//----- nvinfo : EIATTR_KPARAM_INFO
	.align		4
.L_2419:
        /*0058*/ 	.byte	0x04, 0x17
        /*005a*/ 	.short	(.L_2421 - .L_2420)
.L_2420:
        /*005c*/ 	.word	0x00000000
        /*0060*/ 	.short	0x000e
        /*0062*/ 	.short	0x0054
        /*0064*/ 	.byte	0x00, 0xf0, 0x11, 0x00


	//----- nvinfo : EIATTR_KPARAM_INFO
	.align		4
.L_2421:
        /*0068*/ 	.byte	0x04, 0x17
        /*006a*/ 	.short	(.L_2423 - .L_2422)
.L_2422:
        /*006c*/ 	.word	0x00000000
        /*0070*/ 	.short	0x000d
        /*0072*/ 	.short	0x0050
        /*0074*/ 	.byte	0x00, 0xf0, 0x11, 0x00


	//----- nvinfo : EIATTR_KPARAM_INFO
	.align		4
.L_2423:
        /*0078*/ 	.byte	0x04, 0x17
        /*007a*/ 	.short	(.L_2425 - .L_2424)
.L_2424:
        /*007c*/ 	.word	0x00000000
        /*0080*/ 	.short	0x000c
        /*0082*/ 	.short	0x004c
        /*0084*/ 	.byte	0x00, 0xf0, 0x11, 0x00


	//----- nvinfo : EIATTR_KPARAM_INFO
	.align		4
.L_2425:
        /*0088*/ 	.byte	0x04, 0x17
        /*008a*/ 	.short	(.L_2427 - .L_2426)
.L_2426:
        /*008c*/ 	.word	0x00000000
        /*0090*/ 	.short	0x000b
        /*0092*/ 	.short	0x0048
        /*0094*/ 	.byte	0x00, 0xf0, 0x11, 0x00


	//----- nvinfo : EIATTR_KPARAM_INFO
	.align		4
.L_2427:
        /*0098*/ 	.byte	0x04, 0x17
        /*009a*/ 	.short	(.L_2429 - .L_2428)
.L_2428:
        /*009c*/ 	.word	0x00000000
        /*00a0*/ 	.short	0x000a
        /*00a2*/ 	.short	0x0040
        /*00a4*/ 	.byte	0x00, 0xf0, 0x21, 0x00


	//----- nvinfo : EIATTR_KPARAM_INFO
	.align		4
.L_2429:
        /*00a8*/ 	.byte	0x04, 0x17
        /*00aa*/ 	.short	(.L_2431 - .L_2430)
.L_2430:
        /*00ac*/ 	.word	0x00000000
        /*00b0*/ 	.short	0x0009
        /*00b2*/ 	.short	0x0038
        /*00b4*/ 	.byte	0x00, 0xf0, 0x21, 0x00


	//----- nvinfo : EIATTR_KPARAM_INFO
	.align		4
.L_2431:
        /*00b8*/ 	.byte	0x04, 0x17
        /*00ba*/ 	.short	(.L_2433 - .L_2432)
.L_2432:
        /*00bc*/ 	.word	0x00000000
        /*00c0*/ 	.short	0x0008
        /*00c2*/ 	.short	0x0034
        /*00c4*/ 	.byte	0x00, 0xf0, 0x11, 0x00


	//----- nvinfo : EIATTR_KPARAM_INFO
	.align		4
.L_2433:
        /*00c8*/ 	.byte	0x04, 0x17
        /*00ca*/ 	.short	(.L_2435 - .L_2434)
.L_2434:
        /*00cc*/ 	.word	0x00000000
        /*00d0*/ 	.short	0x0007
        /*00d2*/ 	.short	0x0030
        /*00d4*/ 	.byte	0x00, 0xf0, 0x11, 0x00


	//----- nvinfo : EIATTR_KPARAM_INFO
	.align		4
.L_2435:
        /*00d8*/ 	.byte	0x04, 0x17
        /*00da*/ 	.short	(.L_2437 - .L_2436)
.L_2436:
        /*00dc*/ 	.word	0x00000000
        /*00e0*/ 	.short	0x0006
        /*00e2*/ 	.short	0x002c
        /*00e4*/ 	.byte	0x00, 0xf0, 0x11, 0x00


	//----- nvinfo : EIATTR_KPARAM_INFO
	.align		4
.L_2437:
        /*00e8*/ 	.byte	0x04, 0x17
        /*00ea*/ 	.short	(.L_2439 - .L_2438)
.L_2438:
        /*00ec*/ 	.word	0x00000000
        /*00f0*/ 	.short	0x0005
        /*00f2*/ 	.short	0x0028
        /*00f4*/ 	.byte	0x00, 0xf0, 0x11, 0x00


	//----- nvinfo : EIATTR_KPARAM_INFO
	.align		4
.L_2439:
        /*00f8*/ 	.byte	0x04, 0x17
        /*00fa*/ 	.short	(.L_2441 - .L_2440)
.L_2440:
        /*00fc*/ 	.word	0x00000000
        /*0100*/ 	.short	0x0004
        /*0102*/ 	.short	0x0020
        /*0104*/ 	.byte	0x00, 0xf0, 0x21, 0x00


	//----- nvinfo : EIATTR_KPARAM_INFO
	.align		4
.L_2441:
        /*0108*/ 	.byte	0x04, 0x17
        /*010a*/ 	.short	(.L_2443 - .L_2442)
.L_2442:
        /*010c*/ 	.word	0x00000000
        /*0110*/ 	.short	0x0003
        /*0112*/ 	.short	0x0018
        /*0114*/ 	.byte	0x00, 0xf0, 0x21, 0x00


	//----- nvinfo : EIATTR_KPARAM_INFO
	.align		4
.L_2443:
        /*0118*/ 	.byte	0x04, 0x17
        /*011a*/ 	.short	(.L_2445 - .L_2444)
.L_2444:
        /*011c*/ 	.word	0x00000000
        /*0120*/ 	.short	0x0002
        /*0122*/ 	.short	0x0010
        /*0124*/ 	.byte	0x00, 0xf0, 0x21, 0x00


	//----- nvinfo : EIATTR_KPARAM_INFO
	.align		4
.L_2445:
        /*0128*/ 	.byte	0x04, 0x17
        /*012a*/ 	.short	(.L_2447 - .L_2446)
.L_2446:
        /*012c*/ 	.word	0x00000000
        /*0130*/ 	.short	0x0001
        /*0132*/ 	.short	0x0008
        /*0134*/ 	.byte	0x00, 0xf0, 0x21, 0x00


	//----- nvinfo : EIATTR_KPARAM_INFO
	.align		4
.L_2447:
        /*0138*/ 	.byte	0x04, 0x17
        /*013a*/ 	.short	(.L_2449 - .L_2448)
.L_2448:
        /*013c*/ 	.word	0x00000000
        /*0140*/ 	.short	0x0000
        /*0142*/ 	.short	0x0000
        /*0144*/ 	.byte	0x00, 0xf0, 0x21, 0x00


	//----- nvinfo : EIATTR_SPARSE_MMA_MASK
	.align		4
.L_2449:
        /*0148*/ 	.byte	0x03, 0x50
        /*014a*/ 	.short	0x0000


	//----- nvinfo : EIATTR_MAXREG_COUNT
	.align		4
        /*014c*/ 	.byte	0x03, 0x1b
        /*014e*/ 	.short	0x00ff


	//----- nvinfo : EIATTR_NUM_BARRIERS
	.align		4
        /*0150*/ 	.byte	0x02, 0x4c
        /*0152*/ 	.byte	0x01
	.zero		1


	//----- nvinfo : EIATTR_MERCURY_ISA_VERSION
	.align		4
        /*0154*/ 	.byte	0x03, 0x5f
        /*0156*/ 	.short	0x0101


	//----- nvinfo : EIATTR_EXIT_INSTR_OFFSETS
	.align		4
        /*0158*/ 	.byte	0x04, 0x1c
        /*015a*/ 	.short	(.L_2451 - .L_2450)


	//   ....[0]....
.L_2450:
        /*015c*/ 	.word	0x00000280


	//   ....[1]....
        /*0160*/ 	.word	0x000009a0


	//   ....[2]....
        /*0164*/ 	.word	0x00004430


	//   ....[3]....
        /*0168*/ 	.word	0x00004720


	//   ....[4]....
        /*016c*/ 	.word	0x00004990


	//   ....[5]....
        /*0170*/ 	.word	0x00004b00


	//   ....[6]....
        /*0174*/ 	.word	0x00004b90


	//   ....[7]....
        /*0178*/ 	.word	0x00004bd0


	//----- nvinfo : EIATTR_CRS_STACK_SIZE
	.align		4
.L_2451:
        /*017c*/ 	.byte	0x04, 0x1e
        /*017e*/ 	.short	(.L_2453 - .L_2452)
.L_2452:
        /*0180*/ 	.word	0x00000000


	//----- nvinfo : EIATTR_CBANK_PARAM_SIZE
	.align		4
.L_2453:
        /*0184*/ 	.byte	0x03, 0x19
        /*0186*/ 	.short	0x0074


	//----- nvinfo : EIATTR_PARAM_CBANK
	.align		4
        /*0188*/ 	.byte	0x04, 0x0a
        /*018a*/ 	.short	(.L_2455 - .L_2454)
	.align		4
.L_2454:
        /*018c*/ 	.word	index@(.nv.constant0._Z23gemm_half_q_half_kernelILi3ELi6ELb1ELb1ELi32EEvPK6__halfPKjS4_S2_PS0_iiiiPKtS7_iiiiiibS2_i)
        /*0190*/ 	.short	0x0210
        /*0192*/ 	.short	0x0074


	//----- nvinfo : EIATTR_SW_WAR
	.align		4
.L_2455:
        /*0194*/ 	.byte	0x04, 0x36
        /*0196*/ 	.short	(.L_2457 - .L_2456)
.L_2456:
        /*0198*/ 	.word	0x00000008
.L_2457:


//--------------------- .nv.info._Z23gemm_half_q_half_kernelILi3ELi2ELb1ELb1ELi32EEvPK6__halfPKjS4_S2_PS0_iiiiPKtS7_iiiiiibS2_i --------------------------
	.section	.nv.info._Z23gemm_half_q_half_kernelILi3ELi2ELb1ELb1ELi32EEvPK6__halfPKjS4_S2_PS0_iiiiPKtS7_iiiiiibS2_i,"",@"SHT_CUDA_INFO"
	.sectionflags	@""
	.align	4


	//----- nvinfo : EIATTR_CUDA_API_VERSION
	.align		4
        /*0000*/ 	.byte	0x04, 0x37
        /*0002*/ 	.short	(.L_2459 - .L_2458)
.L_2458:
        /*0004*/ 	.word	0x00000082


	//----- nvinfo : EIATTR_KPARAM_INFO
	.align		4
.L_2459:
        /*0008*/ 	.byte	0x04, 0x17
        /*000a*/ 	.short	(.L_2461 - .L_2460)
.L_2460:
        /*000c*/ 	.word	0x00000000
        /*0010*/ 	.short	0x0013
        /*0012*/ 	.short	0x0070
        /*0014*/ 	.byte	0x00, 0xf0, 0x11, 0x00


	//----- nvinfo : EIATTR_KPARAM_INFO
	.align		4
.L_2461:
        /*0018*/ 	.byte	0x04, 0x17
        /*001a*/ 	.short	(.L_2463 - .L_2462)
.L_2462:
        /*001c*/ 	.word	0x00000000
        /*0020*/ 	.short	0x0012
        /*0022*/ 	.short	0x0068
        /*0024*/ 	.byte	0x00, 0xf0, 0x21, 0x00


	//----- nvinfo : EIATTR_KPARAM_INFO
	.align		4
.L_2463:
        /*0028*/ 	.byte	0x04, 0x17
        /*002a*/ 	.short	(.L_2465 - .L_2464)
.L_2464:
        /*002c*/ 	.word	0x00000000
        /*0030*/ 	.short	0x0011
        /*0032*/ 	.short	0x0060
        /*0034*/ 	.byte	0x00, 0xf0, 0x05, 0x00


	//----- nvinfo : EIATTR_KPARAM_INFO
	.align		4
.L_2465:
        /*0038*/ 	.byte	0x04, 0x17
        /*003a*/ 	.short	(.L_2467 - .L_2466)
.L_2466:
        /*003c*/ 	.word	0x00000000
        /*0040*/ 	.short	0x0010
        /*0042*/ 	.short	0x005c
        /*0044*/ 	.byte	0x00, 0xf0, 0x11, 0x00


	//----- nvinfo : EIATTR_KPARAM_INFO
	.align		4
.L_2467:
        /*0048*/ 	.byte	0x04, 0x17
        /*004a*/ 	.short	(.L_2469 - .L_2468)
.L_2468:
        /*004c*/ 	.word	0x00000000
        /*0050*/ 	.short	0x000f
        /*0052*/ 	.short	0x0058
        /*0054*/ 	.byte	0x00, 0xf0, 0x11, 0x00


	//----- nvinfo : EIATTR_KPARAM_INFO
	.align		4
.L_2469:
        /*0058*/ 	.byte	0x04, 0x17
        /*005a*/ 	.short	(.L_2471 - .L_2470)
.L_2470:
        /*005c*/ 	.word	0x00000000
        /*0060*/ 	.short	0x000e
        /*0062*/ 	.short	0x0054
        /*0064*/ 	.byte	0x00, 0xf0, 0x11, 0x00


	//----- nvinfo : EIATTR_KPARAM_INFO
	.align		4
.L_2471:
        /*0068*/ 	.byte	0x04, 0x17
        /*006a*/ 	.short	(.L_2473 - .L_2472)
.L_2472:
        /*006c*/ 	.word	0x00000000
        /*0070*/ 	.short	0x000d
        /*0072*/ 	.short	0x0050
        /*0074*/ 	.byte	0x00, 0xf0, 0x11, 0x00


	//----- nvinfo : EIATTR_KPARAM_INFO
	.align		4
.L_2473:
        /*0078*/ 	.byte	0x04, 0x17
        /*007a*/ 	.short	(.L_2475 - .L_2474)
.L_2474:
        /*007c*/ 	.word	0x00000000
        /*0080*/ 	.short	0x000c
        /*0082*/ 	.short	0x004c
        /*0084*/ 	.byte	0x00, 0xf0, 0x11, 0x00


	//----- nvinfo : EIATTR_KPARAM_INFO
	.align		4
.L_2475:
        /*0088*/ 	.byte	0x04, 0x17
        /*008a*/ 	.short	(.L_2477 - .L_2476)
.L_2476:
        /*008c*/ 	.word	0x00000000
        /*0090*/ 	.short	0x000b
        /*0092*/ 	.short	0x0048
        /*0094*/ 	.byte	0x00, 0xf0, 0x11, 0x00


	//----- nvinfo : EIATTR_KPARAM_INFO
	.align		4
.L_2477:
        /*0098*/ 	.byte	0x04, 0x17
        /*009a*/ 	.short	(.L_2479 - .L_2478)
.L_2478:
        /*009c*/ 	.word	0x00000000
        /*00a0*/ 	.short	0x000a
        /*00a2*/ 	.short	0x0040
        /*00a4*/ 	.byte	0x00, 0xf0, 0x21, 0x00


	//----- nvinfo : EIATTR_KPARAM_INFO
	.align		4
.L_2479:
        /*00a8*/ 	.byte	0x04, 0x17
        /*00aa*/ 	.short	(.L_2481 - .L_2480)
.L_2480:
        /*00ac*/ 	.word	0x00000000
        /*00b0*/ 	.short	0x0009
        /*00b2*/ 	.short	0x0038
        /*00b4*/ 	.byte	0x00, 0xf0, 0x21, 0x00


	//----- nvinfo : EIATTR_KPARAM_INFO
	.align		4
.L_2481:
        /*00b8*/ 	.byte	0x04, 0x17
        /*00ba*/ 	.short	(.L_2483 - .L_2482)
.L_2482:
        /*00bc*/ 	.word	0x00000000
        /*00c0*/ 	.short	0x0008
        /*00c2*/ 	.short	0x0034
        /*00c4*/ 	.byte	0x00, 0xf0, 0x11, 0x00


	//----- nvinfo : EIATTR_KPARAM_INFO
	.align		4
.L_2483:
        /*00c8*/ 	.byte	0x04, 0x17
        /*00ca*/ 	.short	(.L_2485 - .L_2484)
.L_2484:
        /*00cc*/ 	.word	0x00000000
        /*00d0*/ 	.short	0x0007
        /*00d2*/ 	.short	0x0030
        /*00d4*/ 	.byte	0x00, 0xf0, 0x11, 0x00


	//----- nvinfo : EIATTR_KPARAM_INFO
	.align		4
.L_2485:
        /*00d8*/ 	.byte	0x04, 0x17
        /*00da*/ 	.short	(.L_2487 - .L_2486)
.L_2486:
        /*00dc*/ 	.word	0x00000000
        /*00e0*/ 	.short	0x0006
        /*00e2*/ 	.short	0x002c
        /*00e4*/ 	.byte	0x00, 0xf0, 0x11, 0x00


	//----- nvinfo : EIATTR_KPARAM_INFO
	.align		4
.L_2487:
        /*00e8*/ 	.byte	0x04, 0x17
        /*00ea*/ 	.short	(.L_2489 - .L_2488)
.L_2488:
        /*00ec*/ 	.word	0x00000000
        /*00f0*/ 	.short	0x0005
        /*00f2*/ 	.short	0x0028
        /*00f4*/ 	.byte	0x00, 0xf0, 0x11, 0x00


	//----- nvinfo : EIATTR_KPARAM_INFO
	.align		4
.L_2489:
        /*00f8*/ 	.byte	0x04, 0x17
        /*00fa*/ 	.short	(.L_2491 - .L_2490)
.L_2490:
        /*00fc*/ 	.word	0x00000000
        /*0100*/ 	.short	0x0004
        /*0102*/ 	.short	0x0020
        /*0104*/ 	.byte	0x00, 0xf0, 0x21, 0x00


	//----- nvinfo : EIATTR_KPARAM_INFO
	.align		4
.L_2491:
        /*0108*/ 	.byte	0x04, 0x17
        /*010a*/ 	.short	(.L_2493 - .L_2492)
.L_2492:
        /*010c*/ 	.word	0x00000000
        /*0110*/ 	.short	0x0003
        /*0112*/ 	.short	0x0018
        /*0114*/ 	.byte	0x00, 0xf0, 0x21, 0x00


	//----- nvinfo : EIATTR_KPARAM_INFO
	.align		4
.L_2493:
        /*0118*/ 	.byte	0x04, 0x17
        /*011a*/ 	.short	(.L_2495 - .L_2494)
.L_2494:
        /*011c*/ 	.word	0x00000000
        /*0120*/ 	.short	0x0002
        /*0122*/ 	.short	0x0010
        /*0124*/ 	.byte	0x00, 0xf0, 0x21, 0x00


	//----- nvinfo : EIATTR_KPARAM_INFO
	.align		4
.L_2495:
        /*0128*/ 	.byte	0x04, 0x17
        /*012a*/ 	.short	(.L_2497 - .L_2496)
.L_2496:
        /*012c*/ 	.word	0x00000000
        /*0130*/ 	.short	0x0001
        /*0132*/ 	.short	0x0008
        /*0134*/ 	.byte	0x00, 0xf0, 0x21, 0x00


	//----- nvinfo : EIATTR_KPARAM_INFO
	.align		4
.L_2497:
        /*0138*/ 	.byte	0x04, 0x17
        /*013a*/ 	.short	(.L_2499 - .L_2498)
.L_2498:
        /*013c*/ 	.word	0x00000000
        /*0140*/ 	.short	0x0000
        /*0142*/ 	.short	0x0000
        /*0144*/ 	.byte	0x00, 0xf0, 0x21, 0x00


	//----- nvinfo : EIATTR_SPARSE_MMA_MASK
	.align		4
.L_2499:
        /*0148*/ 	.byte	0x03, 0x50
        /*014a*/ 	.short	0x0000


	//----- nvinfo : EIATTR_MAXREG_COUNT
	.align		4
        /*014c*/ 	.byte	0x03, 0x1b
        /*014e*/ 	.short	0x00ff


	//----- nvinfo : EIATTR_NUM_BARRIERS
	.align		4
        /*0150*/ 	.byte	0x02, 0x4c
        /*0152*/ 	.byte	0x01
	.zero		1


	//----- nvinfo : EIATTR_MERCURY_ISA_VERSION
	.align		4
        /*0154*/ 	.byte	0x03, 0x5f
        /*0156*/ 	.short	0x0101


	//----- nvinfo : EIATTR_EXIT_INSTR_OFFSETS
	.align		4
        /*0158*/ 	.byte	0x04, 0x1c
        /*015a*/ 	.short	(.L_2501 - .L_2500)


	//   ....[0]....
.L_2500:
        /*015c*/ 	.word	0x00000280


	//   ....[1]....
        /*0160*/ 	.word	0x000009a0


	//   ....[2]....
        /*0164*/ 	.word	0x00002510


	//   ....[3]....
        /*0168*/ 	.word	0x00002800


	//   ....[4]....
        /*016c*/ 	.word	0x00002a70


	//   ....[5]....
        /*0170*/ 	.word	0x00002be0


	//   ....[6]....
        /*0174*/ 	.word	0x00002c70


	//   ....[7]....
        /*0178*/ 	.word	0x00002cb0


	//----- nvinfo : EIATTR_CRS_STACK_SIZE
	.align		4
.L_2501:
        /*017c*/ 	.byte	0x04, 0x1e
        /*017e*/ 	.short	(.L_2503 - .L_2502)
.L_2502:
        /*0180*/ 	.word	0x00000000


	//----- nvinfo : EIATTR_CBANK_PARAM_SIZE
	.align		4
.L_2503:
        /*0184*/ 	.byte	0x03, 0x19
        /*0186*/ 	.short	0x0074


	//----- nvinfo : EIATTR_PARAM_CBANK
	.align		4
        /*0188*/ 	.byte	0x04, 0x0a
        /*018a*/ 	.short	(.L_2505 - .L_2504)
	.align		4
.L_2504:
        /*018c*/ 	.word	index@(.nv.constant0._Z23gemm_half_q_half_kernelILi3ELi2ELb1ELb1ELi32EEvPK6__halfPKjS4_S2_PS0_iiiiPKtS7_iiiiiibS2_i)
        /*0190*/ 	.short	0x0210
        /*0192*/ 	.short	0x0074


	//----- nvinfo : EIATTR_SW_WAR
	.align		4
.L_2505:
        /*0194*/ 	.byte	0x04, 0x36
        /*0196*/ 	.short	(.L_2507 - .L_2506)
.L_2506:
        /*0198*/ 	.word	0x00000008
.L_2507:


//--------------------- .nv.info._Z23gemm_half_q_half_kernelILi2ELi32ELb1ELb1ELi64EEvPK6__halfPKjS4_S2_PS0_iiiiPKtS7_iiiiiibS2_i --------------------------
	.section	.nv.info._Z23gemm_half_q_half_kernelILi2ELi32ELb1ELb1ELi64EEvPK6__halfPKjS4_S2_PS0_iiiiPKtS7_iiiiiibS2_i,"",@"SHT_CUDA_INFO"
	.sectionflags	@""
	.align	4


	//----- nvinfo : EIATTR_CUDA_API_VERSION
	.align		4
        /*0000*/ 	.byte	0x04, 0x37
        /*0002*/ 	.short	(.L_2509 - .L_2508)
.L_2508:
        /*0004*/ 	.word	0x00000082


	//----- nvinfo : EIATTR_KPARAM_INFO
	.align		4
.L_2509:
        /*0008*/ 	.byte	0x04, 0x17
        /*000a*/ 	.short	(.L_2511 - .L_2510)
.L_2510:
        /*000c*/ 	.word	0x00000000
        /*0010*/ 	.short	0x0013
        /*0012*/ 	.short	0x0070
        /*0014*/ 	.byte	0x00, 0xf0, 0x11, 0x00


	//----- nvinfo : EIATTR_KPARAM_INFO
	.align		4
.L_2511:
        /*0018*/ 	.byte	0x04, 0x17
        /*001a*/ 	.short	(.L_2513 - .L_2512)
.L_2512:
        /*001c*/ 	.word	0x00000000
        /*0020*/ 	.short	0x0012
        /*0022*/ 	.short	0x0068
        /*0024*/ 	.byte	0x00, 0xf0, 0x21, 0x00


	//----- nvinfo : EIATTR_KPARAM_INFO
	.align		4
.L_2513:
        /*0028*/ 	.byte	0x04, 0x17
        /*002a*/ 	.short	(.L_2515 - .L_2514)
.L_2514:
        /*002c*/ 	.word	0x00000000
        /*0030*/ 	.short	0x0011
        /*0032*/ 	.short	0x0060
        /*0034*/ 	.byte	0x00, 0xf0, 0x05, 0x00


	//----- nvinfo : EIATTR_KPARAM_INFO
	.align		4
.L_2515:
        /*0038*/ 	.byte	0x04, 0x17
        /*003a*/ 	.short	(.L_2517 - .L_2516)
.L_2516:
        /*003c*/ 	.word	0x00000000
        /*0040*/ 	.short	0x0010
        /*0042*/ 	.short	0x005c
        /*0044*/ 	.byte	0x00, 0xf0, 0x11, 0x00


	//----- nvinfo : EIATTR_KPARAM_INFO
	.align		4
.L_2517:
        /*0048*/ 	.byte	0x04, 0x17
        /*004a*/ 	.short	(.L_2519 - .L_2518)
.L_2518:
        /*004c*/ 	.word	0x00000000
        /*0050*/ 	.short	0x000f
        /*0052*/ 	.short	0x0058
        /*0054*/ 	.byte	0x00, 0xf0, 0x11, 0x00


	//----- nvinfo : EIATTR_KPARAM_INFO
	.align		4
.L_2519:
        /*0058*/ 	.byte	0x04, 0x17
        /*005a*/ 	.short	(.L_2521 - .L_2520)
.L_2520:
        /*005c*/ 	.word	0x00000000
        /*0060*/ 	.short	0x000e
        /*0062*/ 	.short	0x0054
        /*0064*/ 	.byte	0x00, 0xf0, 0x11, 0x00


	//----- nvinfo : EIATTR_KPARAM_INFO
	.align		4
.L_2521:
        /*0068*/ 	.byte	0x04, 0x17
        /*006a*/ 	.short	(.L_2523 - .L_2522)
.L_2522:
        /*006c*/ 	.word	0x00000000
        /*0070*/ 	.short	0x000d
        /*0072*/ 	.short	0x0050
        /*0074*/ 	.byte	0x00, 0xf0, 0x11, 0x00


	//----- nvinfo : EIATTR_KPARAM_INFO
	.align		4
.L_2523:
        /*0078*/ 	.byte	0x04, 0x17
        /*007a*/ 	.short	(.L_2525 - .L_2524)
.L_2524:
        /*007c*/ 	.word	0x00000000
        /*0080*/ 	.short	0x000c
        /*0082*/ 	.short	0x004c
        /*0084*/ 	.byte	0x00, 0xf0, 0x11, 0x00


	//----- nvinfo : EIATTR_KPARAM_INFO
	.align		4
.L_2525:
        /*0088*/ 	.byte	0x04, 0x17
        /*008a*/ 	.short	(.L_2527 - .L_2526)
.L_2526:
        /*008c*/ 	.word	0x00000000
        /*0090*/ 	.short	0x000b
        /*0092*/ 	.short	0x0048
        /*0094*/ 	.byte	0x00, 0xf0, 0x11, 0x00


	//----- nvinfo : EIATTR_KPARAM_INFO
	.align		4
.L_2527:
        /*0098*/ 	.byte	0x04, 0x17
        /*009a*/ 	.short	(.L_2529 - .L_2528)
.L_2528:
        /*009c*/ 	.word	0x00000000
        /*00a0*/ 	.short	0x000a
        /*00a2*/ 	.short	0x0040
        /*00a4*/ 	.byte	0x00, 0xf0, 0x21, 0x00


	//----- nvinfo : EIATTR_KPARAM_INFO
	.align		4
.L_2529:
        /*00a8*/ 	.byte	0x04, 0x17
        /*00aa*/ 	.short	(.L_2531 - .L_2530)
.L_2530:
        /*00ac*/ 	.word	0x00000000
        /*00b0*/ 	.short	0x0009
        /*00b2*/ 	.short	0x0038
        /*00b4*/ 	.byte	0x00, 0xf0, 0x21, 0x00


	//----- nvinfo : EIATTR_KPARAM_INFO
	.align		4
.L_2531:
        /*00b8*/ 	.byte	0x04, 0x17
        /*00ba*/ 	.short	(.L_2533 - .L_2532)
.L_2532:
        /*00bc*/ 	.word	0x00000000
        /*00c0*/ 	.short	0x0008
        /*00c2*/ 	.short	0x0034
        /*00c4*/ 	.byte	0x00, 0xf0, 0x11, 0x00


	//----- nvinfo : EIATTR_KPARAM_INFO
	.align		4
.L_2533:
        /*00c8*/ 	.byte	0x04, 0x17
        /*00ca*/ 	.short	(.L_2535 - .L_2534)
.L_2534:
        /*00cc*/ 	.word	0x00000000
        /*00d0*/ 	.short	0x0007
        /*00d2*/ 	.short	0x0030
        /*00d4*/ 	.byte	0x00, 0xf0, 0x11, 0x00


	//----- nvinfo : EIATTR_KPARAM_INFO
	.align		4
.L_2535:
        /*00d8*/ 	.byte	0x04, 0x17
        /*00da*/ 	.short	(.L_2537 - .L_2536)
.L_2536:
        /*00dc*/ 	.word	0x00000000
        /*00e0*/ 	.short	0x0006
        /*00e2*/ 	.short	0x002c
        /*00e4*/ 	.byte	0x00, 0xf0, 0x11, 0x00


	//----- nvinfo : EIATTR_KPARAM_INFO
	.align		4
.L_2537:
        /*00e8*/ 	.byte	0x04, 0x17
        /*00ea*/ 	.short	(.L_2539 - .L_2538)
.L_2538:
        /*00ec*/ 	.word	0x00000000
        /*00f0*/ 	.short	0x0005
        /*00f2*/ 	.short	0x0028
        /*00f4*/ 	.byte	0x00, 0xf0, 0x11, 0x00


	//----- nvinfo : EIATTR_KPARAM_INFO
	.align		4
.L_2539:
        /*00f8*/ 	.byte	0x04, 0x17
        /*00fa*/ 	.short	(.L_2541 - .L_2540)
.L_2540:
        /*00fc*/ 	.word	0x00000000
        /*0100*/ 	.short	0x0004
        /*0102*/ 	.short	0x0020
        /*0104*/ 	.byte	0x00, 0xf0, 0x21, 0x00


	//----- nvinfo : EIATTR_KPARAM_INFO
	.align		4
.L_2541:
        /*0108*/ 	.byte	0x04, 0x17
        /*010a*/ 	.short	(.L_2543 - .L_2542)
.L_2542:
        /*010c*/ 	.word	0x00000000
        /*0110*/ 	.short	0x0003
        /*0112*/ 	.short	0x0018
        /*0114*/ 	.byte	0x00, 0xf0, 0x21, 0x00


	//----- nvinfo : EIATTR_KPARAM_INFO
	.align		4
.L_2543:
        /*0118*/ 	.byte	0x04, 0x17
        /*011a*/ 	.short	(.L_2545 - .L_2544)
.L_2544:
        /*011c*/ 	.word	0x00000000
        /*0120*/ 	.short	0x0002
        /*0122*/ 	.short	0x0010
        /*0124*/ 	.byte	0x00, 0xf0, 0x21, 0x00


	//----- nvinfo : EIATTR_KPARAM_INFO
	.align		4
.L_2545:
        /*0128*/ 	.byte	0x04, 0x17
        /*012a*/ 	.short	(.L_2547 - .L_2546)
.L_2546:
        /*012c*/ 	.word	0x00000000
        /*0130*/ 	.short	0x0001
        /*0132*/ 	.short	0x0008
        /*0134*/ 	.byte	0x00, 0xf0, 0x21, 0x00


	//----- nvinfo : EIATTR_KPARAM_INFO
	.align		4
.L_2547:
        /*0138*/ 	.byte	0x04, 0x17
        /*013a*/ 	.short	(.L_2549 - .L_2548)
.L_2548:
        /*013c*/ 	.word	0x00000000
        /*0140*/ 	.short	0x0000
        /*0142*/ 	.short	0x0000
        /*0144*/ 	.byte	0x00, 0xf0, 0x21, 0x00


	//----- nvinfo : EIATTR_SPARSE_MMA_MASK
	.align		4
.L_2549:
        /*0148*/ 	.byte	0x03, 0x50
        /*014a*/ 	.short	0x0000


	//----- nvinfo : EIATTR_MAXREG_COUNT
	.align		4
        /*014c*/ 	.byte	0x03, 0x1b
        /*014e*/ 	.short	0x00ff


	//----- nvinfo : EIATTR_NUM_BARRIERS
	.align		4
        /*0150*/ 	.byte	0x02, 0x4c
        /*0152*/ 	.byte	0x01
	.zero		1


	//----- nvinfo : EIATTR_MERCURY_ISA_VERSION
	.align		4
        /*0154*/ 	.byte	0x03, 0x5f
        /*0156*/ 	.short	0x0101


	//----- nvinfo : EIATTR_EXIT_INSTR_OFFSETS
	.align		4
        /*0158*/ 	.byte	0x04, 0x1c
        /*015a*/ 	.short	(.L_2551 - .L_2550)


	//   ....[0]....
.L_2550:
        /*015c*/ 	.word	0x000001e0


	//   ....[1]....
        /*0160*/ 	.word	0x00000910


	//   ....[2]....
        /*0164*/ 	.word	0x000032d0


	//   ....[3]....
        /*0168*/ 	.word	0x000035f0


	//   ....[4]....
        /*016c*/ 	.word	0x00003760


	//   ....[5]....
        /*0170*/ 	.word	0x00003800


	//   ....[6]....
        /*0174*/ 	.word	0x00003840


	//----- nvinfo : EIATTR_CRS_STACK_SIZE
	.align		4
.L_2551:
        /*0178*/ 	.byte	0x04, 0x1e
        /*017a*/ 	.short	(.L_2553 - .L_2552)
.L_2552:
        /*017c*/ 	.word	0x00000000


	//----- nvinfo : EIATTR_CBANK_PARAM_SIZE
	.align		4
.L_2553:
        /*0180*/ 	.byte	0x03, 0x19
        /*0182*/ 	.short	0x0074


	//----- nvinfo : EIATTR_PARAM_CBANK
	.align		4
        /*0184*/ 	.byte	0x04, 0x0a
        /*0186*/ 	.short	(.L_2555 - .L_2554)
	.align		4
.L_2554:
        /*0188*/ 	.word	index@(.nv.constant0._Z23gemm_half_q_half_kernelILi2ELi32ELb1ELb1ELi64EEvPK6__halfPKjS4_S2_PS0_iiiiPKtS7_iiiiiibS2_i)
        /*018c*/ 	.short	0x0210
        /*018e*/ 	.short	0x0074


	//----- nvinfo : EIATTR_SW_WAR
	.align		4
.L_2555:
        /*0190*/ 	.byte	0x04, 0x36
        /*0192*/ 	.short	(.L_2557 - .L_2556)
.L_2556:
        /*0194*/ 	.word	0x00000008
.L_2557:


//--------------------- .nv.info._Z23gemm_half_q_half_kernelILi2ELi48ELb1ELb1ELi64EEvPK6__halfPKjS4_S2_PS0_iiiiPKtS7_iiiiiibS2_i --------------------------
	.section	.nv.info._Z23gemm_half_q_half_kernelILi2ELi48ELb1ELb1ELi64EEvPK6__halfPKjS4_S2_PS0_iiiiPKtS7_iiiiiibS2_i,"",@"SHT_CUDA_INFO"
	.sectionflags	@""
	.align	4


	//----- nvinfo : EIATTR_CUDA_API_VERSION
	.align		4
        /*0000*/ 	.byte	0x04, 0x37
        /*0002*/ 	.short	(.L_2559 - .L_2558)
.L_2558:
        /*0004*/ 	.word	0x00000082


	//----- nvinfo : EIATTR_KPARAM_INFO
	.align		4
.L_2559:
        /*0008*/ 	.byte	0x04, 0x17
        /*000a*/ 	.short	(.L_2561 - .L_2560)
.L_2560:
        /*000c*/ 	.word	0x00000000
        /*0010*/ 	.short	0x0013
        /*0012*/ 	.short	0x0070
        /*0014*/ 	.byte	0x00, 0xf0, 0x11, 0x00


	//----- nvinfo : EIATTR_KPARAM_INFO
	.align		4
.L_2561:
        /*0018*/ 	.byte	0x04, 0x17
        /*001a*/ 	.short	(.L_2563 - .L_2562)
.L_2562:
        /*001c*/ 	.word	0x00000000
        /*0020*/ 	.short	0x0012
        /*0022*/ 	.short	0x0068
        /*0024*/ 	.byte	0x00, 0xf0, 0x21, 0x00


	//----- nvinfo : EIATTR_KPARAM_INFO
	.align		4
.L_2563:
        /*0028*/ 	.byte	0x04, 0x17
        /*002a*/ 	.short	(.L_2565 - .L_2564)
.L_2564:
        /*002c*/ 	.word	0x00000000
        /*0030*/ 	.short	0x0011
        /*0032*/ 	.short	0x0060
        /*0034*/ 	.byte	0x00, 0xf0, 0x05, 0x00


	//----- nvinfo : EIATTR_KPARAM_INFO
	.align		4
.L_2565:
        /*0038*/ 	.byte	0x04, 0x17
        /*003a*/ 	.short	(.L_2567 - .L_2566)
.L_2566:
        /*003c*/ 	.word	0x00000000
        /*0040*/ 	.short	0x0010
        /*0042*/ 	.short	0x005c
        /*0044*/ 	.byte	0x00, 0xf0, 0x11, 0x00


	//----- nvinfo : EIATTR_KPARAM_INFO
	.align		4
.L_2567:
        /*0048*/ 	.byte	0x04, 0x17
        /*004a*/ 	.short	(.L_2569 - .L_2568)
.L_2568:
        /*004c*/ 	.word	0x00000000
        /*0050*/ 	.short	0x000f
        /*0052*/ 	.short	0x0058
        /*0054*/ 	.byte	0x00, 0xf0, 0x11, 0x00


	//----- nvinfo : EIATTR_KPARAM_INFO
	.align		4
.L_2569:
        /*0058*/ 	.byte	0x04, 0x17
        /*005a*/ 	.short	(.L_2571 - .L_2570)
.L_2570:
        /*005c*/ 	.word	0x00000000
        /*0060*/ 	.short	0x000e
        /*0062*/ 	.short	0x0054
        /*0064*/ 	.byte	0x00, 0xf0, 0x11, 0x00


	//----- nvinfo : EIATTR_KPARAM_INFO
	.align		4
.L_2571:
        /*0068*/ 	.byte	0x04, 0x17
        /*006a*/ 	.short	(.L_2573 - .L_2572)
.L_2572:
        /*006c*/ 	.word	0x00000000
        /*0070*/ 	.short	0x000d
        /*0072*/ 	.short	0x0050
        /*0074*/ 	.byte	0x00, 0xf0, 0x11, 0x00


	//----- nvinfo : EIATTR_KPARAM_INFO
	.align		4
.L_2573:
        /*0078*/ 	.byte	0x04, 0x17
        /*007a*/ 	.short	(.L_2575 - .L_2574)
.L_2574:
        /*007c*/ 	.word	0x00000000
        /*0080*/ 	.short	0x000c
        /*0082*/ 	.short	0x004c
        /*0084*/ 	.byte	0x00, 0xf0, 0x11, 0x00


	//----- nvinfo : EIATTR_KPARAM_INFO
	.align		4
.L_2575:
        /*0088*/ 	.byte	0x04, 0x17
        /*008a*/ 	.short	(.L_2577 - .L_2576)
.L_2576:
        /*008c*/ 	.word	0x00000000
        /*0090*/ 	.short	0x000b
        /*0092*/ 	.short	0x0048
        /*0094*/ 	.byte	0x00, 0xf0, 0x11, 0x00


	//----- nvinfo : EIATTR_KPARAM_INFO
	.align		4
.L_2577:
        /*0098*/ 	.byte	0x04, 0x17
        /*009a*/ 	.short	(.L_2579 - .L_2578)
.L_2578:
        /*009c*/ 	.word	0x00000000
        /*00a0*/ 	.short	0x000a
        /*00a2*/ 	.short	0x0040
        /*00a4*/ 	.byte	0x00, 0xf0, 0x21, 0x00


	//----- nvinfo : EIATTR_KPARAM_INFO
	.align		4
.L_2579:
        /*00a8*/ 	.byte	0x04, 0x17
        /*00aa*/ 	.short	(.L_2581 - .L_2580)
.L_2580:
        /*00ac*/ 	.word	0x00000000
        /*00b0*/ 	.short	0x0009
        /*00b2*/ 	.short	0x0038
        /*00b4*/ 	.byte	0x00, 0xf0, 0x21, 0x00


	//----- nvinfo : EIATTR_KPARAM_INFO
	.align		4
.L_2581:
        /*00b8*/ 	.byte	0x04, 0x17
        /*00ba*/ 	.short	(.L_2583 - .L_2582)
.L_2582:
        /*00bc*/ 	.word	0x00000000
        /*00c0*/ 	.short	0x0008
        /*00c2*/ 	.short	0x0034
        /*00c4*/ 	.byte	0x00, 0xf0, 0x11, 0x00


	//----- nvinfo : EIATTR_KPARAM_INFO
	.align		4
.L_2583:
        /*00c8*/ 	.byte	0x04, 0x17
        /*00ca*/ 	.short	(.L_2585 - .L_2584)
.L_2584:
        /*00cc*/ 	.word	0x00000000
        /*00d0*/ 	.short	0x0007
        /*00d2*/ 	.short	0x0030
        /*00d4*/ 	.byte	0x00, 0xf0, 0x11, 0x00


	//----- nvinfo : EIATTR_KPARAM_INFO
	.align		4
.L_2585:
        /*00d8*/ 	.byte	0x04, 0x17
        /*00da*/ 	.short	(.L_2587 - .L_2586)
.L_2586:
        /*00dc*/ 	.word	0x00000000
        /*00e0*/ 	.short	0x0006
        /*00e2*/ 	.short	0x002c
        /*00e4*/ 	.byte	0x00, 0xf0, 0x11, 0x00


	//----- nvinfo : EIATTR_KPARAM_INFO
	.align		4
.L_2587:
        /*00e8*/ 	.byte	0x04, 0x17
        /*00ea*/ 	.short	(.L_2589 - .L_2588)
.L_2588:
        /*00ec*/ 	.word	0x00000000
        /*00f0*/ 	.short	0x0005
        /*00f2*/ 	.short	0x0028
        /*00f4*/ 	.byte	0x00, 0xf0, 0x11, 0x00


	//----- nvinfo : EIATTR_KPARAM_INFO
	.align		4
.L_2589:
        /*00f8*/ 	.byte	0x04, 0x17
        /*00fa*/ 	.short	(.L_2591 - .L_2590)
.L_2590:
        /*00fc*/ 	.word	0x00000000
        /*0100*/ 	.short	0x0004
        /*0102*/ 	.short	0x0020
        /*0104*/ 	.byte	0x00, 0xf0, 0x21, 0x00


	//----- nvinfo : EIATTR_KPARAM_INFO
	.align		4
.L_2591:
        /*0108*/ 	.byte	0x04, 0x17
        /*010a*/ 	.short	(.L_2593 - .L_2592)
.L_2592:
        /*010c*/ 	.word	0x00000000
        /*0110*/ 	.short	0x0003
        /*0112*/ 	.short	0x0018
        /*0114*/ 	.byte	0x00, 0xf0, 0x21, 0x00


	//----- nvinfo : EIATTR_KPARAM_INFO
	.align		4
.L_2593:
        /*0118*/ 	.byte	0x04, 0x17
        /*011a*/ 	.short	(.L_2595 - .L_2594)
.L_2594:
        /*011c*/ 	.word	0x00000000
        /*0120*/ 	.short	0x0002
        /*0122*/ 	.short	0x0010
        /*0124*/ 	.byte	0x00, 0xf0, 0x21, 0x00


	//----- nvinfo : EIATTR_KPARAM_INFO
	.align		4
.L_2595:
        /*0128*/ 	.byte	0x04, 0x17
        /*012a*/ 	.short	(.L_2597 - .L_2596)
.L_2596:
        /*012c*/ 	.word	0x00000000
        /*0130*/ 	.short	0x0001
        /*0132*/ 	.short	0x0008
        /*0134*/ 	.byte	0x00, 0xf0, 0x21, 0x00


	//----- nvinfo : EIATTR_KPARAM_INFO
	.align		4
.L_2597:
        /*0138*/ 	.byte	0x04, 0x17
        /*013a*/ 	.short	(.L_2599 - .L_2598)
.L_2598:
        /*013c*/ 	.word	0x00000000
        /*0140*/ 	.short	0x0000
        /*0142*/ 	.short	0x0000
        /*0144*/ 	.byte	0x00, 0xf0, 0x21, 0x00


	//----- nvinfo : EIATTR_SPARSE_MMA_MASK
	.align		4
.L_2599:
        /*0148*/ 	.byte	0x03, 0x50
        /*014a*/ 	.short	0x0000


	//----- nvinfo : EIATTR_MAXREG_COUNT
	.align		4
        /*014c*/ 	.byte	0x03, 0x1b
        /*014e*/ 	.short	0x00ff


	//----- nvinfo : EIATTR_NUM_BARRIERS
	.align		4
        /*0150*/ 	.byte	0x02, 0x4c
        /*0152*/ 	.byte	0x01
	.zero		1


	//----- nvinfo : EIATTR_MERCURY_ISA_VERSION
	.align		4
        /*0154*/ 	.byte	0x03, 0x5f
        /*0156*/ 	.short	0x0101


	//----- nvinfo : EIATTR_EXIT_INSTR_OFFSETS
	.align		4
        /*0158*/ 	.byte	0x04, 0x1c
        /*015a*/ 	.short	(.L_2601 - .L_2600)


	//   ....[0]....
.L_2600:
        /*015c*/ 	.word	0x000001e0


	//   ....[1]....
        /*0160*/ 	.word	0x00000910


	//   ....[2]....
        /*0164*/ 	.word	0x00004ed0


	//   ....[3]....
        /*0168*/ 	.word	0x000051f0


	//   ....[4]....
        /*016c*/ 	.word	0x00005360


	//   ....[5]....
        /*0170*/ 	.word	0x00005400


	//   ....[6]....
        /*0174*/ 	.word	0x00005440


	//----- nvinfo : EIATTR_CRS_STACK_SIZE
	.align		4
.L_2601:
        /*0178*/ 	.byte	0x04, 0x1e
        /*017a*/ 	.short	(.L_2603 - .L_2602)
.L_2602:
        /*017c*/ 	.word	0x00000000


	//----- nvinfo : EIATTR_CBANK_PARAM_SIZE
	.align		4
.L_2603:
        /*0180*/ 	.byte	0x03, 0x19
        /*0182*/ 	.short	0x0074


	//----- nvinfo : EIATTR_PARAM_CBANK
	.align		4
        /*0184*/ 	.byte	0x04, 0x0a
        /*0186*/ 	.short	(.L_2605 - .L_2604)
	.align		4
.L_2604:
        /*0188*/ 	.word	index@(.nv.constant0._Z23gemm_half_q_half_kernelILi2ELi48ELb1ELb1ELi64EEvPK6__halfPKjS4_S2_PS0_iiiiPKtS7_iiiiiibS2_i)
        /*018c*/ 	.short	0x0210
        /*018e*/ 	.short	0x0074


	//----- nvinfo : EIATTR_SW_WAR
	.align		4
.L_2605:
        /*0190*/ 	.byte	0x04, 0x36
        /*0192*/ 	.short	(.L_2607 - .L_2606)
.L_2606:
        /*0194*/ 	.word	0x00000008
.L_2607:


//--------------------- .nv.info._Z23gemm_half_q_half_kernelILi2ELi16ELb1ELb1ELi64EEvPK6__halfPKjS4_S2_PS0_iiiiPKtS7_iiiiiibS2_i --------------------------
	.section	.nv.info._Z23gemm_half_q_half_kernelILi2ELi16ELb1ELb1ELi64EEvPK6__halfPKjS4_S2_PS0_iiiiPKtS7_iiiiiibS2_i,"",@"SHT_CUDA_INFO"
	.sectionflags	@""
	.align	4


	//----- nvinfo : EIATTR_CUDA_API_VERSION
	.align		4
        /*0000*/ 	.byte	0x04, 0x37
        /*0002*/ 	.short	(.L_2609 - .L_2608)
.L_2608:
        /*0004*/ 	.word	0x00000082


	//----- nvinfo : EIATTR_KPARAM_INFO
	.align		4
.L_2609:
        /*0008*/ 	.byte	0x04, 0x17
        /*000a*/ 	.short	(.L_2611 - .L_2610)
.L_2610:
        /*000c*/ 	.word	0x00000000
        /*0010*/ 	.short	0x0013
        /*0012*/ 	.short	0x0070
        /*0014*/ 	.byte	0x00, 0xf0, 0x11, 0x00


	//----- nvinfo : EIATTR_KPARAM_INFO
	.align		4
.L_2611:
        /*0018*/ 	.byte	0x04, 0x17
        /*001a*/ 	.short	(.L_2613 - .L_2612)
.L_2612:
        /*001c*/ 	.word	0x00000000
        /*0020*/ 	.short	0x0012
        /*0022*/ 	.short	0x0068
        /*0024*/ 	.byte	0x00, 0xf0, 0x21, 0x00


	//----- nvinfo : EIATTR_KPARAM_INFO
	.align		4
.L_2613:
        /*0028*/ 	.byte	0x04, 0x17
        /*002a*/ 	.short	(.L_2615 - .L_2614)
.L_2614:
        /*002c*/ 	.word	0x00000000
        /*0030*/ 	.short	0x0011
        /*0032*/ 	.short	0x0060
        /*0034*/ 	.byte	0x00, 0xf0, 0x05, 0x00


	//----- nvinfo : EIATTR_KPARAM_INFO
	.align		4
.L_2615:
        /*0038*/ 	.byte	0x04, 0x17
        /*003a*/ 	.short	(.L_2617 - .L_2616)
.L_2616:
        /*003c*/ 	.word	0x00000000
        /*0040*/ 	.short	0x0010
        /*0042*/ 	.short	0x005c
        /*0044*/ 	.byte	0x00, 0xf0, 0x11, 0x00


	//----- nvinfo : EIATTR_KPARAM_INFO
	.align		4
.L_2617:
        /*0048*/ 	.byte	0x04, 0x17
        /*004a*/ 	.short	(.L_2619 - .L_2618)
.L_2618:
        /*004c*/ 	.word	0x00000000
        /*0050*/ 	.short	0x000f
        /*0052*/ 	.short	0x0058
        /*0054*/ 	.byte	0x00, 0xf0, 0x11, 0x00


	//----- nvinfo : EIATTR_KPARAM_INFO
	.align		4
.L_2619:
        /*0058*/ 	.byte	0x04, 0x17
        /*005a*/ 	.short	(.L_2621 - .L_2620)
.L_2620:
        /*005c*/ 	.word	0x00000000
        /*0060*/ 	.short	0x000e
        /*0062*/ 	.short	0x0054
        /*0064*/ 	.byte	0x00, 0xf0, 0x11, 0x00


	//----- nvinfo : EIATTR_KPARAM_INFO
	.align		4
.L_2621:
        /*0068*/ 	.byte	0x04, 0x17
        /*006a*/ 	.short	(.L_2623 - .L_2622)
.L_2622:
        /*006c*/ 	.word	0x00000000
        /*0070*/ 	.short	0x000d
        /*0072*/ 	.short	0x0050
        /*0074*/ 	.byte	0x00, 0xf0, 0x11, 0x00


	//----- nvinfo : EIATTR_KPARAM_INFO
	.align		4
.L_2623:
        /*0078*/ 	.byte	0x04, 0x17
        /*007a*/ 	.short	(.L_2625 - .L_2624)
.L_2624:
        /*007c*/ 	.word	0x00000000
        /*0080*/ 	.short	0x000c
        /*0082*/ 	.short	0x004c
        /*0084*/ 	.byte	0x00, 0xf0, 0x11, 0x00


	//----- nvinfo : EIATTR_KPARAM_INFO
	.align		4
.L_2625:
        /*0088*/ 	.byte	0x04, 0x17
        /*008a*/ 	.short	(.L_2627 - .L_2626)
.L_2626:
        /*008c*/ 	.word	0x00000000
        /*0090*/ 	.short	0x000b
        /*0092*/ 	.short	0x0048
        /*0094*/ 	.byte	0x00, 0xf0, 0x11, 0x00


	//----- nvinfo : EIATTR_KPARAM_INFO
	.align		4
.L_2627:
        /*0098*/ 	.byte	0x04, 0x17
        /*009a*/ 	.short	(.L_2629 - .L_2628)
.L_2628:
        /*009c*/ 	.word	0x00000000
        /*00a0*/ 	.short	0x000a
        /*00a2*/ 	.short	0x0040
        /*00a4*/ 	.byte	0x00, 0xf0, 0x21, 0x00


	//----- nvinfo : EIATTR_KPARAM_INFO
	.align		4
.L_2629:
        /*00a8*/ 	.byte	0x04, 0x17
        /*00aa*/ 	.short	(.L_2631 - .L_2630)
.L_2630:
        /*00ac*/ 	.word	0x00000000
        /*00b0*/ 	.short	0x0009
        /*00b2*/ 	.short	0x0038
        /*00b4*/ 	.byte	0x00, 0xf0, 0x21, 0x00


	//----- nvinfo : EIATTR_KPARAM_INFO
	.align		4
.L_2631:
        /*00b8*/ 	.byte	0x04, 0x17
        /*00ba*/ 	.short	(.L_2633 - .L_2632)
.L_2632:
        /*00bc*/ 	.word	0x00000000
        /*00c0*/ 	.short	0x0008
        /*00c2*/ 	.short	0x0034
        /*00c4*/ 	.byte	0x00, 0xf0, 0x11, 0x00


	//----- nvinfo : EIATTR_KPARAM_INFO
	.align		4
.L_2633:
        /*00c8*/ 	.byte	0x04, 0x17
        /*00ca*/ 	.short	(.L_2635 - .L_2634)
.L_2634:
        /*00cc*/ 	.word	0x00000000
        /*00d0*/ 	.short	0x0007
        /*00d2*/ 	.short	0x0030
        /*00d4*/ 	.byte	0x00, 0xf0, 0x11, 0x00


	//----- nvinfo : EIATTR_KPARAM_INFO
	.align		4
.L_2635:
        /*00d8*/ 	.byte	0x04, 0x17
        /*00da*/ 	.short	(.L_2637 - .L_2636)
.L_2636:
        /*00dc*/ 	.word	0x00000000
        /*00e0*/ 	.short	0x0006
        /*00e2*/ 	.short	0x002c
        /*00e4*/ 	.byte	0x00, 0xf0, 0x11, 0x00


	//----- nvinfo : EIATTR_KPARAM_INFO
	.align		4
.L_2637:
        /*00e8*/ 	.byte	0x04, 0x17
        /*00ea*/ 	.short	(.L_2639 - .L_2638)
.L_2638:
        /*00ec*/ 	.word	0x00000000
        /*00f0*/ 	.short	0x0005
        /*00f2*/ 	.short	0x0028
        /*00f4*/ 	.byte	0x00, 0xf0, 0x11, 0x00


	//----- nvinfo : EIATTR_KPARAM_INFO
	.align		4
.L_2639:
        /*00f8*/ 	.byte	0x04, 0x17
        /*00fa*/ 	.short	(.L_2641 - .L_2640)
.L_2640:
        /*00fc*/ 	.word	0x00000000
        /*0100*/ 	.short	0x0004
        /*0102*/ 	.short	0x0020
        /*0104*/ 	.byte	0x00, 0xf0, 0x21, 0x00


	//----- nvinfo : EIATTR_KPARAM_INFO
	.align		4
.L_2641:
        /*0108*/ 	.byte	0x04, 0x17
        /*010a*/ 	.short	(.L_2643 - .L_2642)
.L_2642:
        /*010c*/ 	.word	0x00000000
        /*0110*/ 	.short	0x0003
        /*0112*/ 	.short	0x0018
        /*0114*/ 	.byte	0x00, 0xf0, 0x21, 0x00


	//----- nvinfo : EIATTR_KPARAM_INFO
	.align		4
.L_2643:
        /*0118*/ 	.byte	0x04, 0x17
        /*011a*/ 	.short	(.L_2645 - .L_2644)
.L_2644:
        /*011c*/ 	.word	0x00000000
        /*0120*/ 	.short	0x0002
        /*0122*/ 	.short	0x0010
        /*0124*/ 	.byte	0x00, 0xf0, 0x21, 0x00


	//----- nvinfo : EIATTR_KPARAM_INFO
	.align		4
.L_2645:
        /*0128*/ 	.byte	0x04, 0x17
        /*012a*/ 	.short	(.L_2647 - .L_2646)
.L_2646:
        /*012c*/ 	.word	0x00000000
        /*0130*/ 	.short	0x0001
        /*0132*/ 	.short	0x0008
        /*0134*/ 	.byte	0x00, 0xf0, 0x21, 0x00


	//----- nvinfo : EIATTR_KPARAM_INFO
	.align		4
.L_2647:
        /*0138*/ 	.byte	0x04, 0x17
        /*013a*/ 	.short	(.L_2649 - .L_2648)
.L_2648:
        /*013c*/ 	.word	0x00000000
        /*0140*/ 	.short	0x0000
        /*0142*/ 	.short	0x0000
        /*0144*/ 	.byte	0x00, 0xf0, 0x21, 0x00


	//----- nvinfo : EIATTR_SPARSE_MMA_MASK
	.align		4
.L_2649:
        /*0148*/ 	.byte	0x03, 0x50
        /*014a*/ 	.short	0x0000


	//----- nvinfo : EIATTR_MAXREG_COUNT
	.align		4
        /*014c*/ 	.byte	0x03, 0x1b
        /*014e*/ 	.short	0x00ff


	//----- nvinfo : EIATTR_NUM_BARRIERS
	.align		4
        /*0150*/ 	.byte	0x02, 0x4c
        /*0152*/ 	.byte	0x01
	.zero		1


	//----- nvinfo : EIATTR_MERCURY_ISA_VERSION
	.align		4
        /*0154*/ 	.byte	0x03, 0x5f
        /*0156*/ 	.short	0x0101


	//----- nvinfo : EIATTR_EXIT_INSTR_OFFSETS
	.align		4
        /*0158*/ 	.byte	0x04, 0x1c
        /*015a*/ 	.short	(.L_2651 - .L_2650)


	//   ....[0]....
.L_2650:
        /*015c*/ 	.word	0x000001e0


	//   ....[1]....
        /*0160*/ 	.word	0x00000910


	//   ....[2]....
        /*0164*/ 	.word	0x00002ff0


	//   ....[3]....
        /*0168*/ 	.word	0x00003310


	//   ....[4]....
        /*016c*/ 	.word	0x00003480


	//   ....[5]....
        /*0170*/ 	.word	0x00003520


	//   ....[6]....
        /*0174*/ 	.word	0x00003560


	//----- nvinfo : EIATTR_CRS_STACK_SIZE
	.align		4
.L_2651:
        /*0178*/ 	.byte	0x04, 0x1e
        /*017a*/ 	.short	(.L_2653 - .L_2652)
.L_2652:
        /*017c*/ 	.word	0x00000000


	//----- nvinfo : EIATTR_CBANK_PARAM_SIZE
	.align		4
.L_2653:
        /*0180*/ 	.byte	0x03, 0x19
        /*0182*/ 	.short	0x0074


	//----- nvinfo : EIATTR_PARAM_CBANK
	.align		4
        /*0184*/ 	.byte	0x04, 0x0a
        /*0186*/ 	.short	(.L_2655 - .L_2654)
	.align		4
.L_2654:
        /*0188*/ 	.word	index@(.nv.constant0._Z23gemm_half_q_half_kernelILi2ELi16ELb1ELb1ELi64EEvPK6__halfPKjS4_S2_PS0_iiiiPKtS7_iiiiiibS2_i)
        /*018c*/ 	.short	0x0210
        /*018e*/ 	.short	0x0074


	//----- nvinfo : EIATTR_SW_WAR
	.align		4
.L_2655:
        /*0190*/ 	.byte	0x04, 0x36
        /*0192*/ 	.short	(.L_2657 - .L_2656)
.L_2656:
        /*0194*/ 	.word	0x00000008
.L_2657:


//--------------------- .nv.info._Z23gemm_half_q_half_kernelILi2ELi24ELb1ELb1ELi64EEvPK6__halfPKjS4_S2_PS0_iiiiPKtS7_iiiiiibS2_i --------------------------
	.section	.nv.info._Z23gemm_half_q_half_kernelILi2ELi24ELb1ELb1ELi64EEvPK6__halfPKjS4_S2_PS0_iiiiPKtS7_iiiiiibS2_i,"",@"SHT_CUDA_INFO"
	.sectionflags	@""
	.align	4


	//----- nvinfo : EIATTR_CUDA_API_VERSION
	.align		4
        /*0000*/ 	.byte	0x04, 0x37
        /*0002*/ 	.short	(.L_2659 - .L_2658)
.L_2658:
        /*0004*/ 	.word	0x00000082


	//----- nvinfo : EIATTR_KPARAM_INFO
	.align		4
.L_2659:
        /*0008*/ 	.byte	0x04, 0x17
        /*000a*/ 	.short	(.L_2661 - .L_2660)
.L_2660:
        /*000c*/ 	.word	0x00000000
        /*0010*/ 	.short	0x0013
        /*0012*/ 	.short	0x0070
        /*0014*/ 	.byte	0x00, 0xf0, 0x11, 0x00


	//----- nvinfo : EIATTR_KPARAM_INFO
	.align		4
.L_2661:
        /*0018*/ 	.byte	0x04, 0x17
        /*001a*/ 	.short	(.L_2663 - .L_2662)
.L_2662:
        /*001c*/ 	.word	0x00000000
        /*0020*/ 	.short	0x0012
        /*0022*/ 	.short	0x0068
        /*0024*/ 	.byte	0x00, 0xf0, 0x21, 0x00


	//----- nvinfo : EIATTR_KPARAM_INFO
	.align		4
.L_2663:
        /*0028*/ 	.byte	0x04, 0x17
        /*002a*/ 	.short	(.L_2665 - .L_2664)
.L_2664:
        /*002c*/ 	.word	0x00000000
        /*0030*/ 	.short	0x0011
        /*0032*/ 	.short	0x0060
        /*0034*/ 	.byte	0x00, 0xf0, 0x05, 0x00


	//----- nvinfo : EIATTR_KPARAM_INFO
	.align		4
.L_2665:
        /*0038*/ 	.byte	0x04, 0x17
        /*003a*/ 	.short	(.L_2667 - .L_2666)
.L_2666:
        /*003c*/ 	.word	0x00000000
        /*0040*/ 	.short	0x0010
        /*0042*/ 	.short	0x005c
        /*0044*/ 	.byte	0x00, 0xf0, 0x11, 0x00


	//----- nvinfo : EIATTR_KPARAM_INFO
	.align		4
.L_2667:
        /*0048*/ 	.byte	0x04, 0x17
        /*004a*/ 	.short	(.L_2669 - .L_2668)
.L_2668:
        /*004c*/ 	.word	0x00000000
        /*0050*/ 	.short	0x000f
        /*0052*/ 	.short	0x0058
        /*0054*/ 	.byte	0x00, 0xf0, 0x11, 0x00


	//----- nvinfo : EIATTR_KPARAM_INFO
	.align		4
.L_2669:
        /*0058*/ 	.byte	0x04, 0x17
        /*005a*/ 	.short	(.L_2671 - .L_2670)
.L_2670:
        /*005c*/ 	.word	0x00000000
        /*0060*/ 	.short	0x000e
        /*0062*/ 	.short	0x0054
        /*0064*/ 	.byte	0x00, 0xf0, 0x11, 0x00


	//----- nvinfo : EIATTR_KPARAM_INFO
	.align		4
.L_2671:
        /*0068*/ 	.byte	0x04, 0x17
        /*006a*/ 	.short	(.L_2673 - .L_2672)
.L_2672:
        /*006c*/ 	.word	0x00000000
        /*0070*/ 	.short	0x000d
        /*0072*/ 	.short	0x0050
        /*0074*/ 	.byte	0x00, 0xf0, 0x11, 0x00


	//----- nvinfo : EIATTR_KPARAM_INFO
	.align		4
.L_2673:
        /*0078*/ 	.byte	0x04, 0x17
        /*007a*/ 	.short	(.L_2675 - .L_2674)
.L_2674:
        /*007c*/ 	.word	0x00000000
        /*0080*/ 	.short	0x000c
        /*0082*/ 	.short	0x004c
        /*0084*/ 	.byte	0x00, 0xf0, 0x11, 0x00


	//----- nvinfo : EIATTR_KPARAM_INFO
	.align		4
.L_2675:
        /*0088*/ 	.byte	0x04, 0x17
        /*008a*/ 	.short	(.L_2677 - .L_2676)
.L_2676:
        /*008c*/ 	.word	0x00000000
        /*0090*/ 	.short	0x000b
        /*0092*/ 	.short	0x0048
        /*0094*/ 	.byte	0x00, 0xf0, 0x11, 0x00


	//----- nvinfo : EIATTR_KPARAM_INFO
	.align		4
.L_2677:
        /*0098*/ 	.byte	0x04, 0x17
        /*009a*/ 	.short	(.L_2679 - .L_2678)
.L_2678:
        /*009c*/ 	.word	0x00000000
        /*00a0*/ 	.short	0x000a
        /*00a2*/ 	.short	0x0040
        /*00a4*/ 	.byte	0x00, 0xf0, 0x21, 0x00


	//----- nvinfo : EIATTR_KPARAM_INFO
	.align		4
.L_2679:
        /*00a8*/ 	.byte	0x04, 0x17
        /*00aa*/ 	.short	(.L_2681 - .L_2680)
.L_2680:
        /*00ac*/ 	.word	0x00000000
        /*00b0*/ 	.short	0x0009
        /*00b2*/ 	.short	0x0038
        /*00b4*/ 	.byte	0x00, 0xf0, 0x21, 0x00


	//----- nvinfo : EIATTR_KPARAM_INFO
	.align		4
.L_2681:
        /*00b8*/ 	.byte	0x04, 0x17
        /*00ba*/ 	.short	(.L_2683 - .L_2682)
.L_2682:
        /*00bc*/ 	.word	0x00000000
        /*00c0*/ 	.short	0x0008
        /*00c2*/ 	.short	0x0034
        /*00c4*/ 	.byte	0x00, 0xf0, 0x11, 0x00


	//----- nvinfo : EIATTR_KPARAM_INFO
	.align		4
.L_2683:
        /*00c8*/ 	.byte	0x04, 0x17
        /*00ca*/ 	.short	(.L_2685 - .L_2684)
.L_2684:
        /*00cc*/ 	.word	0x00000000
        /*00d0*/ 	.short	0x0007
        /*00d2*/ 	.short	0x0030
        /*00d4*/ 	.byte	0x00, 0xf0, 0x11, 0x00


	//----- nvinfo : EIATTR_KPARAM_INFO
	.align		4
.L_2685:
        /*00d8*/ 	.byte	0x04, 0x17
        /*00da*/ 	.short	(.L_2687 - .L_2686)
.L_2686:
        /*00dc*/ 	.word	0x00000000
        /*00e0*/ 	.short	0x0006
        /*00e2*/ 	.short	0x002c
        /*00e4*/ 	.byte	0x00, 0xf0, 0x11, 0x00


	//----- nvinfo : EIATTR_KPARAM_INFO
	.align		4
.L_2687:
        /*00e8*/ 	.byte	0x04, 0x17
        /*00ea*/ 	.short	(.L_2689 - .L_2688)
.L_2688:
        /*00ec*/ 	.word	0x00000000
        /*00f0*/ 	.short	0x0005
        /*00f2*/ 	.short	0x0028
        /*00f4*/ 	.byte	0x00, 0xf0, 0x11, 0x00


	//----- nvinfo : EIATTR_KPARAM_INFO
	.align		4
.L_2689:
        /*00f8*/ 	.byte	0x04, 0x17
        /*00fa*/ 	.short	(.L_2691 - .L_2690)
.L_2690:
        /*00fc*/ 	.word	0x00000000
        /*0100*/ 	.short	0x0004
        /*0102*/ 	.short	0x0020
        /*0104*/ 	.byte	0x00, 0xf0, 0x21, 0x00


	//----- nvinfo : EIATTR_KPARAM_INFO
	.align		4
.L_2691:
        /*0108*/ 	.byte	0x04, 0x17
        /*010a*/ 	.short	(.L_2693 - .L_2692)
.L_2692:
        /*010c*/ 	.word	0x00000000
        /*0110*/ 	.short	0x0003
        /*0112*/ 	.short	0x0018
        /*0114*/ 	.byte	0x00, 0xf0, 0x21, 0x00


	//----- nvinfo : EIATTR_KPARAM_INFO
	.align		4
.L_2693:
        /*0118*/ 	.byte	0x04, 0x17
        /*011a*/ 	.short	(.L_2695 - .L_2694)
.L_2694:
        /*011c*/ 	.word	0x00000000
        /*0120*/ 	.short	0x0002
        /*0122*/ 	.short	0x0010
        /*0124*/ 	.byte	0x00, 0xf0, 0x21, 0x00


	//----- nvinfo : EIATTR_KPARAM_INFO
	.align		4
.L_2695:
        /*0128*/ 	.byte	0x04, 0x17
        /*012a*/ 	.short	(.L_2697 - .L_2696)
.L_2696:
        /*012c*/ 	.word	0x00000000
        /*0130*/ 	.short	0x0001
        /*0132*/ 	.short	0x0008
        /*0134*/ 	.byte	0x00, 0xf0, 0x21, 0x00


	//----- nvinfo : EIATTR_KPARAM_INFO
	.align		4
.L_2697:
        /*0138*/ 	.byte	0x04, 0x17
        /*013a*/ 	.short	(.L_2699 - .L_2698)
.L_2698:
        /*013c*/ 	.word	0x00000000
        /*0140*/ 	.short	0x0000
        /*0142*/ 	.short	0x0000
        /*0144*/ 	.byte	0x00, 0xf0, 0x21, 0x00


	//----- nvinfo : EIATTR_SPARSE_MMA_MASK
	.align		4
.L_2699:
        /*0148*/ 	.byte	0x03, 0x50
        /*014a*/ 	.short	0x0000


	//----- nvinfo : EIATTR_MAXREG_COUNT
	.align		4
        /*014c*/ 	.byte	0x03, 0x1b
        /*014e*/ 	.short	0x00ff


	//----- nvinfo : EIATTR_NUM_BARRIERS
	.align		4
        /*0150*/ 	.byte	0x02, 0x4c
        /*0152*/ 	.byte	0x01
	.zero		1


	//----- nvinfo : EIATTR_MERCURY_ISA_VERSION
	.align		4
        /*0154*/ 	.byte	0x03, 0x5f
        /*0156*/ 	.short	0x0101


	//----- nvinfo : EIATTR_EXIT_INSTR_OFFSETS
	.align		4
        /*0158*/ 	.byte	0x04, 0x1c
        /*015a*/ 	.short	(.L_2701 - .L_2700)


	//   ....[0]....
.L_2700:
        /*015c*/ 	.word	0x000001e0


	//   ....[1]....
        /*0160*/ 	.word	0x00000910


	//   ....[2]....
        /*0164*/ 	.word	0x00006d20


	//   ....[3]....
        /*0168*/ 	.word	0x00007040


	//   ....[4]....
        /*016c*/ 	.word	0x000071b0


	//   ....[5]....
        /*0170*/ 	.word	0x00007250


	//   ....[6]....
        /*0174*/ 	.word	0x00007290


	//----- nvinfo : EIATTR_CRS_STACK_SIZE
	.align		4
.L_2701:
        /*0178*/ 	.byte	0x04, 0x1e
        /*017a*/ 	.short	(.L_2703 - .L_2702)
.L_2702:
        /*017c*/ 	.word	0x00000000


	//----- nvinfo : EIATTR_CBANK_PARAM_SIZE
	.align		4
.L_2703:
        /*0180*/ 	.byte	0x03, 0x19
        /*0182*/ 	.short	0x0074


	//----- nvinfo : EIATTR_PARAM_CBANK
	.align		4
        /*0184*/ 	.byte	0x04, 0x0a
        /*0186*/ 	.short	(.L_2705 - .L_2704)
	.align		4
.L_2704:
        /*0188*/ 	.word	index@(.nv.constant0._Z23gemm_half_q_half_kernelILi2ELi24ELb1ELb1ELi64EEvPK6__halfPKjS4_S2_PS0_iiiiPKtS7_iiiiiibS2_i)
        /*018c*/ 	.short	0x0210
        /*018e*/ 	.short	0x0074


	//----- nvinfo : EIATTR_SW_WAR
	.align		4
.L_2705:
        /*0190*/ 	.byte	0x04, 0x36
        /*0192*/ 	.short	(.L_2707 - .L_2706)
.L_2706:
        /*0194*/ 	.word	0x00000008
.L_2707:


//--------------------- .nv.info._Z23gemm_half_q_half_kernelILi2ELi8ELb1ELb1ELi64EEvPK6__halfPKjS4_S2_PS0_iiiiPKtS7_iiiiiibS2_i --------------------------
	.section	.nv.info._Z23gemm_half_q_half_kernelILi2ELi8ELb1ELb1ELi64EEvPK6__halfPKjS4_S2_PS0_iiiiPKtS7_iiiiiibS2_i,"",@"SHT_CUDA_INFO"
	.sectionflags	@""
	.align	4


	//----- nvinfo : EIATTR_CUDA_API_VERSION
	.align		4
        /*0000*/ 	.byte	0x04, 0x37
        /*0002*/ 	.short	(.L_2709 - .L_2708)
.L_2708:
        /*0004*/ 	.word	0x00000082


	//----- nvinfo : EIATTR_KPARAM_INFO
	.align		4
.L_2709:
        /*0008*/ 	.byte	0x04, 0x17
        /*000a*/ 	.short	(.L_2711 - .L_2710)
.L_2710:
        /*000c*/ 	.word	0x00000000
        /*0010*/ 	.short	0x0013
        /*0012*/ 	.short	0x0070
        /*0014*/ 	.byte	0x00, 0xf0, 0x11, 0x00


	//----- nvinfo : EIATTR_KPARAM_INFO
	.align		4
.L_2711:
        /*0018*/ 	.byte	0x04, 0x17
        /*001a*/ 	.short	(.L_2713 - .L_2712)
.L_2712:
        /*001c*/ 	.word	0x00000000
        /*0020*/ 	.short	0x0012
        /*0022*/ 	.short	0x0068
        /*0024*/ 	.byte	0x00, 0xf0, 0x21, 0x00


	//----- nvinfo : EIATTR_KPARAM_INFO
	.align		4
.L_2713:
        /*0028*/ 	.byte	0x04, 0x17
        /*002a*/ 	.short	(.L_2715 - .L_2714)
.L_2714:
        /*002c*/ 	.word	0x00000000
        /*0030*/ 	.short	0x0011
        /*0032*/ 	.short	0x0060
        /*0034*/ 	.byte	0x00, 0xf0, 0x05, 0x00


	//----- nvinfo : EIATTR_KPARAM_INFO
	.align		4
.L_2715:
        /*0038*/ 	.byte	0x04, 0x17
        /*003a*/ 	.short	(.L_2717 - .L_2716)
.L_2716:
        /*003c*/ 	.word	0x00000000
        /*0040*/ 	.short	0x0010
        /*0042*/ 	.short	0x005c
        /*0044*/ 	.byte	0x00, 0xf0, 0x11, 0x00


	//----- nvinfo : EIATTR_KPARAM_INFO
	.align		4
.L_2717:
        /*0048*/ 	.byte	0x04, 0x17
        /*004a*/ 	.short	(.L_2719 - .L_2718)
.L_2718:
        /*004c*/ 	.word	0x00000000
        /*0050*/ 	.short	0x000f
        /*0052*/ 	.short	0x0058
        /*0054*/ 	.byte	0x00, 0xf0, 0x11, 0x00


	//----- nvinfo : EIATTR_KPARAM_INFO
	.align		4
.L_2719:
        /*0058*/ 	.byte	0x04, 0x17
        /*005a*/ 	.short	(.L_2721 - .L_2720)
.L_2720:
        /*005c*/ 	.word	0x00000000
        /*0060*/ 	.short	0x000e
        /*0062*/ 	.short	0x0054
        /*0064*/ 	.byte	0x00, 0xf0, 0x11, 0x00


	//----- nvinfo : EIATTR_KPARAM_INFO
	.align		4
.L_2721:
        /*0068*/ 	.byte	0x04, 0x17
        /*006a*/ 	.short	(.L_2723 - .L_2722)
.L_2722:
        /*006c*/ 	.word	0x00000000
        /*0070*/ 	.short	0x000d
        /*0072*/ 	.short	0x0050
        /*0074*/ 	.byte	0x00, 0xf0, 0x11, 0x00


	//----- nvinfo : EIATTR_KPARAM_INFO
	.align		4
.L_2723:
        /*0078*/ 	.byte	0x04, 0x17
        /*007a*/ 	.short	(.L_2725 - .L_2724)
.L_2724:
        /*007c*/ 	.word	0x00000000
        /*0080*/ 	.short	0x000c
        /*0082*/ 	.short	0x004c
        /*0084*/ 	.byte	0x00, 0xf0, 0x11, 0x00


	//----- nvinfo : EIATTR_KPARAM_INFO
	.align		4
.L_2725:
        /*0088*/ 	.byte	0x04, 0x17
        /*008a*/ 	.short	(.L_2727 - .L_2726)
.L_2726:
        /*008c*/ 	.word	0x00000000
        /*0090*/ 	.short	0x000b
        /*0092*/ 	.short	0x0048
        /*0094*/ 	.byte	0x00, 0xf0, 0x11, 0x00


	//----- nvinfo : EIATTR_KPARAM_INFO
	.align		4
.L_2727:
        /*0098*/ 	.byte	0x04, 0x17
        /*009a*/ 	.short	(.L_2729 - .L_2728)
.L_2728:
        /*009c*/ 	.word	0x00000000
        /*00a0*/ 	.short	0x000a
        /*00a2*/ 	.short	0x0040
        /*00a4*/ 	.byte	0x00, 0xf0, 0x21, 0x00


	//----- nvinfo : EIATTR_KPARAM_INFO
	.align		4
.L_2729:
        /*00a8*/ 	.byte	0x04, 0x17
        /*00aa*/ 	.short	(.L_2731 - .L_2730)
.L_2730:
        /*00ac*/ 	.word	0x00000000
        /*00b0*/ 	.short	0x0009
        /*00b2*/ 	.short	0x0038
        /*00b4*/ 	.byte	0x00, 0xf0, 0x21, 0x00


	//----- nvinfo : EIATTR_KPARAM_INFO
	.align		4
.L_2731:
        /*00b8*/ 	.byte	0x04, 0x17
        /*00ba*/ 	.short	(.L_2733 - .L_2732)
.L_2732:
        /*00bc*/ 	.word	0x00000000
        /*00c0*/ 	.short	0x0008
        /*00c2*/ 	.short	0x0034
        /*00c4*/ 	.byte	0x00, 0xf0, 0x11, 0x00


	//----- nvinfo : EIATTR_KPARAM_INFO
	.align		4
.L_2733:
        /*00c8*/ 	.byte	0x04, 0x17
        /*00ca*/ 	.short	(.L_2735 - .L_2734)
.L_2734:
        /*00cc*/ 	.word	0x00000000
        /*00d0*/ 	.short	0x0007
        /*00d2*/ 	.short	0x0030
        /*00d4*/ 	.byte	0x00, 0xf0, 0x11, 0x00


	//----- nvinfo : EIATTR_KPARAM_INFO
	.align		4
.L_2735:
        /*00d8*/ 	.byte	0x04, 0x17
        /*00da*/ 	.short	(.L_2737 - .L_2736)
.L_2736:
        /*00dc*/ 	.word	0x00000000
        /*00e0*/ 	.short	0x0006
        /*00e2*/ 	.short	0x002c
        /*00e4*/ 	.byte	0x00, 0xf0, 0x11, 0x00


	//----- nvinfo : EIATTR_KPARAM_INFO
	.align		4
.L_2737:
        /*00e8*/ 	.byte	0x04, 0x17
        /*00ea*/ 	.short	(.L_2739 - .L_2738)
.L_2738:
        /*00ec*/ 	.word	0x00000000
        /*00f0*/ 	.short	0x0005
        /*00f2*/ 	.short	0x0028
        /*00f4*/ 	.byte	0x00, 0xf0, 0x11, 0x00


	//----- nvinfo : EIATTR_KPARAM_INFO
	.align		4
.L_2739:
        /*00f8*/ 	.byte	0x04, 0x17
        /*00fa*/ 	.short	(.L_2741 - .L_2740)
.L_2740:
        /*00fc*/ 	.word	0x00000000
        /*0100*/ 	.short	0x0004
        /*0102*/ 	.short	0x0020
        /*0104*/ 	.byte	0x00, 0xf0, 0x21, 0x00


	//----- nvinfo : EIATTR_KPARAM_INFO
	.align		4
.L_2741:
        /*0108*/ 	.byte	0x04, 0x17
        /*010a*/ 	.short	(.L_2743 - .L_2742)
.L_2742:
        /*010c*/ 	.word	0x00000000
        /*0110*/ 	.short	0x0003
        /*0112*/ 	.short	0x0018
        /*0114*/ 	.byte	0x00, 0xf0, 0x21, 0x00


	//----- nvinfo : EIATTR_KPARAM_INFO
	.align		4
.L_2743:
        /*0118*/ 	.byte	0x04, 0x17
        /*011a*/ 	.short	(.L_2745 - .L_2744)
.L_2744:
        /*011c*/ 	.word	0x00000000
        /*0120*/ 	.short	0x0002
        /*0122*/ 	.short	0x0010
        /*0124*/ 	.byte	0x00, 0xf0, 0x21, 0x00


	//----- nvinfo : EIATTR_KPARAM_INFO
	.align		4
.L_2745:
        /*0128*/ 	.byte	0x04, 0x17
        /*012a*/ 	.short	(.L_2747 - .L_2746)
.L_2746:
        /*012c*/ 	.word	0x00000000
        /*0130*/ 	.short	0x0001
        /*0132*/ 	.short	0x0008
        /*0134*/ 	.byte	0x00, 0xf0, 0x21, 0x00


	//----- nvinfo : EIATTR_KPARAM_INFO
	.align		4
.L_2747:
        /*0138*/ 	.byte	0x04, 0x17
        /*013a*/ 	.short	(.L_2749 - .L_2748)
.L_2748:
        /*013c*/ 	.word	0x00000000
        /*0140*/ 	.short	0x0000
        /*0142*/ 	.short	0x0000
        /*0144*/ 	.byte	0x00, 0xf0, 0x21, 0x00


	//----- nvinfo : EIATTR_SPARSE_MMA_MASK
	.align		4
.L_2749:
        /*0148*/ 	.byte	0x03, 0x50
        /*014a*/ 	.short	0x0000


	//----- nvinfo : EIATTR_MAXREG_COUNT
	.align		4
        /*014c*/ 	.byte	0x03, 0x1b
        /*014e*/ 	.short	0x00ff


	//----- nvinfo : EIATTR_NUM_BARRIERS
	.align		4
        /*0150*/ 	.byte	0x02, 0x4c
        /*0152*/ 	.byte	0x01
	.zero		1


	//----- nvinfo : EIATTR_MERCURY_ISA_VERSION
	.align		4
        /*0154*/ 	.byte	0x03, 0x5f
        /*0156*/ 	.short	0x0101


	//----- nvinfo : EIATTR_EXIT_INSTR_OFFSETS
	.align		4
        /*0158*/ 	.byte	0x04, 0x1c
        /*015a*/ 	.short	(.L_2751 - .L_2750)


	//   ....[0]....
.L_2750:
        /*015c*/ 	.word	0x000001e0


	//   ....[1]....
        /*0160*/ 	.word	0x00000910


	//   ....[2]....
        /*0164*/ 	.word	0x000051b0


	//   ....[3]....
        /*0168*/ 	.word	0x000054c0


	//   ....[4]....
        /*016c*/ 	.word	0x00005630


	//   ....[5]....
        /*0170*/ 	.word	0x000056d0


	//   ....[6]....
        /*0174*/ 	.word	0x00005710


	//----- nvinfo : EIATTR_CRS_STACK_SIZE
	.align		4
.L_2751:
        /*0178*/ 	.byte	0x04, 0x1e
        /*017a*/ 	.short	(.L_2753 - .L_2752)
.L_2752:
        /*017c*/ 	.word	0x00000000


	//----- nvinfo : EIATTR_CBANK_PARAM_SIZE
	.align		4
.L_2753:
        /*0180*/ 	.byte	0x03, 0x19
        /*0182*/ 	.short	0x0074


	//----- nvinfo : EIATTR_PARAM_CBANK
	.align		4
        /*0184*/ 	.byte	0x04, 0x0a
        /*0186*/ 	.short	(.L_2755 - .L_2754)
	.align		4
.L_2754:
        /*0188*/ 	.word	index@(.nv.constant0._Z23gemm_half_q_half_kernelILi2ELi8ELb1ELb1ELi64EEvPK6__halfPKjS4_S2_PS0_iiiiPKtS7_iiiiiibS2_i)
        /*018c*/ 	.short	0x0210
        /*018e*/ 	.short	0x0074


	//----- nvinfo : EIATTR_SW_WAR
	.align		4
.L_2755:
        /*0190*/ 	.byte	0x04, 0x36
        /*0192*/ 	.short	(.L_2757 - .L_2756)
.L_2756:
        /*0194*/ 	.word	0x00000008
.L_2757:


//--------------------- .nv.info._Z23gemm_half_q_half_kernelILi2ELi12ELb1ELb1ELi64EEvPK6__halfPKjS4_S2_PS0_iiiiPKtS7_iiiiiibS2_i --------------------------
	.section	.nv.info._Z23gemm_half_q_half_kernelILi2ELi12ELb1ELb1ELi64EEvPK6__halfPKjS4_S2_PS0_iiiiPKtS7_iiiiiibS2_i,"",@"SHT_CUDA_INFO"
	.sectionflags	@""
	.align	4


	//----- nvinfo : EIATTR_CUDA_API_VERSION
	.align		4
        /*0000*/ 	.byte	0x04, 0x37
        /*0002*/ 	.short	(.L_2759 - .L_2758)
.L_2758:
        /*0004*/ 	.word	0x00000082


	//----- nvinfo : EIATTR_KPARAM_INFO
	.align		4
.L_2759:
        /*0008*/ 	.byte	0x04, 0x17
        /*000a*/ 	.short	(.L_2761 - .L_2760)
.L_2760:
        /*000c*/ 	.word	0x00000000
        /*0010*/ 	.short	0x0013
        /*0012*/ 	.short	0x0070
        /*0014*/ 	.byte	0x00, 0xf0, 0x11, 0x00


	//----- nvinfo : EIATTR_KPARAM_INFO
	.align		4
.L_2761:
        /*0018*/ 	.byte	0x04, 0x17
        /*001a*/ 	.short	(.L_2763 - .L_2762)
.L_2762:
        /*001c*/ 	.word	0x00000000
        /*0020*/ 	.short	0x0012
        /*0022*/ 	.short	0x0068
        /*0024*/ 	.byte	0x00, 0xf0, 0x21, 0x00


	//----- nvinfo : EIATTR_KPARAM_INFO
	.align		4
.L_2763:
        /*0028*/ 	.byte	0x04, 0x17
        /*002a*/ 	.short	(.L_2765 - .L_2764)
.L_2764:
        /*002c*/ 	.word	0x00000000
        /*0030*/ 	.short	0x0011
        /*0032*/ 	.short	0x0060
        /*0034*/ 	.byte	0x00, 0xf0, 0x05, 0x00


	//----- nvinfo : EIATTR_KPARAM_INFO
	.align		4
.L_2765:
        /*0038*/ 	.byte	0x04, 0x17
        /*003a*/ 	.short	(.L_2767 - .L_2766)
.L_2766:
        /*003c*/ 	.word	0x00000000
        /*0040*/ 	.short	0x0010
        /*0042*/ 	.short	0x005c
        /*0044*/ 	.byte	0x00, 0xf0, 0x11, 0x00


	//----- nvinfo : EIATTR_KPARAM_INFO
	.align		4
.L_2767:
        /*0048*/ 	.byte	0x04, 0x17
        /*004a*/ 	.short	(.L_2769 - .L_2768)
.L_2768:
        /*004c*/ 	.word	0x00000000
        /*0050*/ 	.short	0x000f
        /*0052*/ 	.short	0x0058
        /*0054*/ 	.byte	0x00, 0xf0, 0x11, 0x00


	//----- nvinfo : EIATTR_KPARAM_INFO
	.align		4
.L_2769:
        /*0058*/ 	.byte	0x04, 0x17
        /*005a*/ 	.short	(.L_2771 - .L_2770)
.L_2770:
        /*005c*/ 	.word	0x00000000
        /*0060*/ 	.short	0x000e
        /*0062*/ 	.short	0x0054
        /*0064*/ 	.byte	0x00, 0xf0, 0x11, 0x00


	//----- nvinfo : EIATTR_KPARAM_INFO
	.align		4
.L_2771:
        /*0068*/ 	.byte	0x04, 0x17
        /*006a*/ 	.short	(.L_2773 - .L_2772)
.L_2772:
        /*006c*/ 	.word	0x00000000
        /*0070*/ 	.short	0x000d
        /*0072*/ 	.short	0x0050
        /*0074*/ 	.byte	0x00, 0xf0, 0x11, 0x00


	//----- nvinfo : EIATTR_KPARAM_INFO
	.align		4
.L_2773:
        /*0078*/ 	.byte	0x04, 0x17
        /*007a*/ 	.short	(.L_2775 - .L_2774)
.L_2774:
        /*007c*/ 	.word	0x00000000
        /*0080*/ 	.short	0x000c
        /*0082*/ 	.short	0x004c
        /*0084*/ 	.byte	0x00, 0xf0, 0x11, 0x00


	//----- nvinfo : EIATTR_KPARAM_INFO
	.align		4
.L_2775:
        /*0088*/ 	.byte	0x04, 0x17
        /*008a*/ 	.short	(.L_2777 - .L_2776)
.L_2776:
        /*008c*/ 	.word	0x00000000
        /*0090*/ 	.short	0x000b
        /*0092*/ 	.short	0x0048
        /*0094*/ 	.byte	0x00, 0xf0, 0x11, 0x00


	//----- nvinfo : EIATTR_KPARAM_INFO
	.align		4
.L_2777:
        /*0098*/ 	.byte	0x04, 0x17
        /*009a*/ 	.short	(.L_2779 - .L_2778)
.L_2778:
        /*009c*/ 	.word	0x00000000
        /*00a0*/ 	.short	0x000a
        /*00a2*/ 	.short	0x0040
        /*00a4*/ 	.byte	0x00, 0xf0, 0x21, 0x00


	//----- nvinfo : EIATTR_KPARAM_INFO
	.align		4
.L_2779:
        /*00a8*/ 	.byte	0x04, 0x17
        /*00aa*/ 	.short	(.L_2781 - .L_2780)
.L_2780:
        /*00ac*/ 	.word	0x00000000
        /*00b0*/ 	.short	0x0009
        /*00b2*/ 	.short	0x0038
        /*00b4*/ 	.byte	0x00, 0xf0, 0x21, 0x00


	//----- nvinfo : EIATTR_KPARAM_INFO
	.align		4
.L_2781:
        /*00b8*/ 	.byte	0x04, 0x17
        /*00ba*/ 	.short	(.L_2783 - .L_2782)
.L_2782:
        /*00bc*/ 	.word	0x00000000
        /*00c0*/ 	.short	0x0008
        /*00c2*/ 	.short	0x0034
        /*00c4*/ 	.byte	0x00, 0xf0, 0x11, 0x00


	//----- nvinfo : EIATTR_KPARAM_INFO
	.align		4
.L_2783:
        /*00c8*/ 	.byte	0x04, 0x17
        /*00ca*/ 	.short	(.L_2785 - .L_2784)
.L_2784:
        /*00cc*/ 	.word	0x00000000
        /*00d0*/ 	.short	0x0007
        /*00d2*/ 	.short	0x0030
        /*00d4*/ 	.byte	0x00, 0xf0, 0x11, 0x00


	//----- nvinfo : EIATTR_KPARAM_INFO
	.align		4
.L_2785:
        /*00d8*/ 	.byte	0x04, 0x17
        /*00da*/ 	.short	(.L_2787 - .L_2786)
.L_2786:
        /*00dc*/ 	.word	0x00000000
        /*00e0*/ 	.short	0x0006
        /*00e2*/ 	.short	0x002c
        /*00e4*/ 	.byte	0x00, 0xf0, 0x11, 0x00


	//----- nvinfo : EIATTR_KPARAM_INFO
	.align		4
.L_2787:
        /*00e8*/ 	.byte	0x04, 0x17
        /*00ea*/ 	.short	(.L_2789 - .L_2788)
.L_2788:
        /*00ec*/ 	.word	0x00000000
        /*00f0*/ 	.short	0x0005
        /*00f2*/ 	.short	0x0028
        /*00f4*/ 	.byte	0x00, 0xf0, 0x11, 0x00


	//----- nvinfo : EIATTR_KPARAM_INFO
	.align		4
.L_2789:
        /*00f8*/ 	.byte	0x04, 0x17
        /*00fa*/ 	.short	(.L_2791 - .L_2790)
.L_2790:
        /*00fc*/ 	.word	0x00000000
        /*0100*/ 	.short	0x0004
        /*0102*/ 	.short	0x0020
        /*0104*/ 	.byte	0x00, 0xf0, 0x21, 0x00


	//----- nvinfo : EIATTR_KPARAM_INFO
	.align		4
.L_2791:
        /*0108*/ 	.byte	0x04, 0x17
        /*010a*/ 	.short	(.L_2793 - .L_2792)
.L_2792:
        /*010c*/ 	.word	0x00000000
        /*0110*/ 	.short	0x0003
        /*0112*/ 	.short	0x0018
        /*0114*/ 	.byte	0x00, 0xf0, 0x21, 0x00


	//----- nvinfo : EIATTR_KPARAM_INFO
	.align		4
.L_2793:
        /*0118*/ 	.byte	0x04, 0x17
        /*011a*/ 	.short	(.L_2795 - .L_2794)
.L_2794:
        /*011c*/ 	.word	0x00000000
        /*0120*/ 	.short	0x0002
        /*0122*/ 	.short	0x0010
        /*0124*/ 	.byte	0x00, 0xf0, 0x21, 0x00


	//----- nvinfo : EIATTR_KPARAM_INFO
	.align		4
.L_2795:
        /*0128*/ 	.byte	0x04, 0x17
        /*012a*/ 	.short	(.L_2797 - .L_2796)
.L_2796:
        /*012c*/ 	.word	0x00000000
        /*0130*/ 	.short	0x0001
        /*0132*/ 	.short	0x0008
        /*0134*/ 	.byte	0x00, 0xf0, 0x21, 0x00


	//----- nvinfo : EIATTR_KPARAM_INFO
	.align		4
.L_2797:
        /*0138*/ 	.byte	0x04, 0x17
        /*013a*/ 	.short	(.L_2799 - .L_2798)
.L_2798:
        /*013c*/ 	.word	0x00000000
        /*0140*/ 	.short	0x0000
        /*0142*/ 	.short	0x0000
        /*0144*/ 	.byte	0x00, 0xf0, 0x21, 0x00


	//----- nvinfo : EIATTR_SPARSE_MMA_MASK
	.align		4
.L_2799:
        /*0148*/ 	.byte	0x03, 0x50
        /*014a*/ 	.short	0x0000


	//----- nvinfo : EIATTR_MAXREG_COUNT
	.align		4
        /*014c*/ 	.byte	0x03, 0x1b
        /*014e*/ 	.short	0x00ff


	//----- nvinfo : EIATTR_NUM_BARRIERS
	.align		4
        /*0150*/ 	.byte	0x02, 0x4c
        /*0152*/ 	.byte	0x01
	.zero		1


	//----- nvinfo : EIATTR_MERCURY_ISA_VERSION
	.align		4
        /*0154*/ 	.byte	0x03, 0x5f
        /*0156*/ 	.short	0x0101


	//----- nvinfo : EIATTR_EXIT_INSTR_OFFSETS
	.align		4
        /*0158*/ 	.byte	0x04, 0x1c
        /*015a*/ 	.short	(.L_2801 - .L_2800)


	//   ....[0]....
.L_2800:
        /*015c*/ 	.word	0x000001e0


	//   ....[1]....
        /*0160*/ 	.word	0x00000910


	//   ....[2]....
        /*0164*/ 	.word	0x00006b40


	//   ....[3]....
        /*0168*/ 	.word	0x00006e60


	//   ....[4]....
        /*016c*/ 	.word	0x00006fd0


	//   ....[5]....
        /*0170*/ 	.word	0x00007070


	//   ....[6]....
        /*0174*/ 	.word	0x000070b0


	//----- nvinfo : EIATTR_CRS_STACK_SIZE
	.align		4
.L_2801:
        /*0178*/ 	.byte	0x04, 0x1e
        /*017a*/ 	.short	(.L_2803 - .L_2802)
.L_2802:
        /*017c*/ 	.word	0x00000000


	//----- nvinfo : EIATTR_CBANK_PARAM_SIZE
	.align		4
.L_2803:
        /*0180*/ 	.byte	0x03, 0x19
        /*0182*/ 	.short	0x0074


	//----- nvinfo : EIATTR_PARAM_CBANK
	.align		4
        /*0184*/ 	.byte	0x04, 0x0a
        /*0186*/ 	.short	(.L_2805 - .L_2804)
	.align		4
.L_2804:
        /*0188*/ 	.word	index@(.nv.constant0._Z23gemm_half_q_half_kernelILi2ELi12ELb1ELb1ELi64EEvPK6__halfPKjS4_S2_PS0_iiiiPKtS7_iiiiiibS2_i)
        /*018c*/ 	.short	0x0210
        /*018e*/ 	.short	0x0074


	//----- nvinfo : EIATTR_SW_WAR
	.align		4
.L_2805:
        /*0190*/ 	.byte	0x04, 0x36
        /*0192*/ 	.short	(.L_2807 - .L_2806)
.L_2806:
        /*0194*/ 	.word	0x00000008
.L_2807:


//--------------------- .nv.info._Z23gemm_half_q_half_kernelILi2ELi14ELb1ELb1ELi64EEvPK6__halfPKjS4_S2_PS0_iiiiPKtS7_iiiiiibS2_i --------------------------
	.section	.nv.info._Z23gemm_half_q_half_kernelILi2ELi14ELb1ELb1ELi64EEvPK6__halfPKjS4_S2_PS0_iiiiPKtS7_iiiiiibS2_i,"",@"SHT_CUDA_INFO"
	.sectionflags	@""
	.align	4


	//----- nvinfo : EIATTR_CUDA_API_VERSION
	.align		4
        /*0000*/ 	.byte	0x04, 0x37
        /*0002*/ 	.short	(.L_2809 - .L_2808)
.L_2808:
        /*0004*/ 	.word	0x00000082


	//----- nvinfo : EIATTR_KPARAM_INFO
	.align		4
.L_2809:
        /*0008*/ 	.byte	0x04, 0x17
        /*000a*/ 	.short	(.L_2811 - .L_2810)
.L_2810:
        /*000c*/ 	.word	0x00000000
        /*0010*/ 	.short	0x0013
        /*0012*/ 	.short	0x0070
        /*0014*/ 	.byte	0x00, 0xf0, 0x11, 0x00


	//----- nvinfo : EIATTR_KPARAM_INFO
	.align		4
.L_2811:
        /*0018*/ 	.byte	0x04, 0x17
        /*001a*/ 	.short	(.L_2813 - .L_2812)
.L_2812:
        /*001c*/ 	.word	0x00000000
        /*0020*/ 	.short	0x0012
        /*0022*/ 	.short	0x0068
        /*0024*/ 	.byte	0x00, 0xf0, 0x21, 0x00


	//----- nvinfo : EIATTR_KPARAM_INFO
	.align		4
.L_2813:
        /*0028*/ 	.byte	0x04, 0x17
        /*002a*/ 	.short	(.L_2815 - .L_2814)
.L_2814:
        /*002c*/ 	.word	0x00000000
        /*0030*/ 	.short	0x0011
        /*0032*/ 	.short	0x0060
        /*0034*/ 	.byte	0x00, 0xf0, 0x05, 0x00


	//----- nvinfo : EIATTR_KPARAM_INFO
	.align		4
.L_2815:
        /*0038*/ 	.byte	0x04, 0x17
        /*003a*/ 	.short	(.L_2817 - .L_2816)
.L_2816:
        /*003c*/ 	.word	0x00000000
        /*0040*/ 	.short	0x0010
        /*0042*/ 	.short	0x005c
        /*0044*/ 	.byte	0x00, 0xf0, 0x11, 0x00


	//----- nvinfo : EIATTR_KPARAM_INFO
	.align		4
.L_2817:
        /*0048*/ 	.byte	0x04, 0x17
        /*004a*/ 	.short	(.L_2819 - .L_2818)
.L_2818:
        /*004c*/ 	.word	0x00000000
        /*0050*/ 	.short	0x000f
        /*0052*/ 	.short	0x0058
        /*0054*/ 	.byte	0x00, 0xf0, 0x11, 0x00


	//----- nvinfo : EIATTR_KPARAM_INFO
	.align		4
.L_2819:
        /*0058*/ 	.byte	0x04, 0x17
        /*005a*/ 	.short	(.L_2821 - .L_2820)
.L_2820:
        /*005c*/ 	.word	0x00000000
        /*0060*/ 	.short	0x000e
        /*0062*/ 	.short	0x0054
        /*0064*/ 	.byte	0x00, 0xf0, 0x11, 0x00


	//----- nvinfo : EIATTR_KPARAM_INFO
	.align		4
.L_2821:
        /*0068*/ 	.byte	0x04, 0x17
        /*006a*/ 	.short	(.L_2823 - .L_2822)
.L_2822:
        /*006c*/ 	.word	0x00000000
        /*0070*/ 	.short	0x000d
        /*0072*/ 	.short	0x0050
        /*0074*/ 	.byte	0x00, 0xf0, 0x11, 0x00


	//----- nvinfo : EIATTR_KPARAM_INFO
	.align		4
.L_2823:
        /*0078*/ 	.byte	0x04, 0x17
        /*007a*/ 	.short	(.L_2825 - .L_2824)
.L_2824:
        /*007c*/ 	.word	0x00000000
        /*0080*/ 	.short	0x000c
        /*0082*/ 	.short	0x004c
        /*0084*/ 	.byte	0x00, 0xf0, 0x11, 0x00


	//----- nvinfo : EIATTR_KPARAM_INFO
	.align		4
.L_2825:
        /*0088*/ 	.byte	0x04, 0x17
        /*008a*/ 	.short	(.L_2827 - .L_2826)
.L_2826:
        /*008c*/ 	.word	0x00000000
        /*0090*/ 	.short	0x000b
        /*0092*/ 	.short	0x0048
        /*0094*/ 	.byte	0x00, 0xf0, 0x11, 0x00


	//----- nvinfo : EIATTR_KPARAM_INFO
	.align		4
.L_2827:
        /*0098*/ 	.byte	0x04, 0x17
        /*009a*/ 	.short	(.L_2829 - .L_2828)
.L_2828:
        /*009c*/ 	.word	0x00000000
        /*00a0*/ 	.short	0x000a
        /*00a2*/ 	.short	0x0040
        /*00a4*/ 	.byte	0x00, 0xf0, 0x21, 0x00


	//----- nvinfo : EIATTR_KPARAM_INFO
	.align		4
.L_2829:
        /*00a8*/ 	.byte	0x04, 0x17
        /*00aa*/ 	.short	(.L_2831 - .L_2830)
.L_2830:
        /*00ac*/ 	.word	0x00000000
        /*00b0*/ 	.short	0x0009
        /*00b2*/ 	.short	0x0038
        /*00b4*/ 	.byte	0x00, 0xf0, 0x21, 0x00


	//----- nvinfo : EIATTR_KPARAM_INFO
	.align		4
.L_2831:
        /*00b8*/ 	.byte	0x04, 0x17
        /*00ba*/ 	.short	(.L_2833 - .L_2832)
.L_2832:
        /*00bc*/ 	.word	0x00000000
        /*00c0*/ 	.short	0x0008
        /*00c2*/ 	.short	0x0034
        /*00c4*/ 	.byte	0x00, 0xf0, 0x11, 0x00


	//----- nvinfo : EIATTR_KPARAM_INFO
	.align		4
.L_2833:
        /*00c8*/ 	.byte	0x04, 0x17
        /*00ca*/ 	.short	(.L_2835 - .L_2834)
.L_2834:
        /*00cc*/ 	.word	0x00000000
        /*00d0*/ 	.short	0x0007
        /*00d2*/ 	.short	0x0030
        /*00d4*/ 	.byte	0x00, 0xf0, 0x11, 0x00


	//----- nvinfo : EIATTR_KPARAM_INFO
	.align		4
.L_2835:
        /*00d8*/ 	.byte	0x04, 0x17
        /*00da*/ 	.short	(.L_2837 - .L_2836)
.L_2836:
        /*00dc*/ 	.word	0x00000000
        /*00e0*/ 	.short	0x0006
        /*00e2*/ 	.short	0x002c
        /*00e4*/ 	.byte	0x00, 0xf0, 0x11, 0x00


	//----- nvinfo : EIATTR_KPARAM_INFO
	.align		4
.L_2837:
        /*00e8*/ 	.byte	0x04, 0x17
        /*00ea*/ 	.short	(.L_2839 - .L_2838)
.L_2838:
        /*00ec*/ 	.word	0x00000000
        /*00f0*/ 	.short	0x0005
        /*00f2*/ 	.short	0x0028
        /*00f4*/ 	.byte	0x00, 0xf0, 0x11, 0x00


	//----- nvinfo : EIATTR_KPARAM_INFO
	.align		4
.L_2839:
        /*00f8*/ 	.byte	0x04, 0x17
        /*00fa*/ 	.short	(.L_2841 - .L_2840)
.L_2840:
        /*00fc*/ 	.word	0x00000000
        /*0100*/ 	.short	0x0004
        /*0102*/ 	.short	0x0020
        /*0104*/ 	.byte	0x00, 0xf0, 0x21, 0x00


	//----- nvinfo : EIATTR_KPARAM_INFO
	.align		4
.L_2841:
        /*0108*/ 	.byte	0x04, 0x17
        /*010a*/ 	.short	(.L_2843 - .L_2842)
.L_2842:
        /*010c*/ 	.word	0x00000000
        /*0110*/ 	.short	0x0003
        /*0112*/ 	.short	0x0018
        /*0114*/ 	.byte	0x00, 0xf0, 0x21, 0x00


	//----- nvinfo : EIATTR_KPARAM_INFO
	.align		4
.L_2843:
        /*0118*/ 	.byte	0x04, 0x17
        /*011a*/ 	.short	(.L_2845 - .L_2844)
.L_2844:
        /*011c*/ 	.word	0x00000000
        /*0120*/ 	.short	0x0002
        /*0122*/ 	.short	0x0010
        /*0124*/ 	.byte	0x00, 0xf0, 0x21, 0x00


	//----- nvinfo : EIATTR_KPARAM_INFO
	.align		4
.L_2845:
        /*0128*/ 	.byte	0x04, 0x17
        /*012a*/ 	.short	(.L_2847 - .L_2846)
.L_2846:
        /*012c*/ 	.word	0x00000000
        /*0130*/ 	.short	0x0001
        /*0132*/ 	.short	0x0008
        /*0134*/ 	.byte	0x00, 0xf0, 0x21, 0x00


	//----- nvinfo : EIATTR_KPARAM_INFO
	.align		4
.L_2847:
        /*0138*/ 	.byte	0x04, 0x17
        /*013a*/ 	.short	(.L_2849 - .L_2848)
.L_2848:
        /*013c*/ 	.word	0x00000000
        /*0140*/ 	.short	0x0000
        /*0142*/ 	.short	0x0000
        /*0144*/ 	.byte	0x00, 0xf0, 0x21, 0x00


	//----- nvinfo : EIATTR_SPARSE_MMA_MASK
	.align		4
.L_2849:
        /*0148*/ 	.byte	0x03, 0x50
        /*014a*/ 	.short	0x0000


	//----- nvinfo : EIATTR_MAXREG_COUNT
	.align		4
        /*014c*/ 	.byte	0x03, 0x1b
        /*014e*/ 	.short	0x00ff


	//----- nvinfo : EIATTR_NUM_BARRIERS
	.align		4
        /*0150*/ 	.byte	0x02, 0x4c
        /*0152*/ 	.byte	0x01
	.zero		1


	//----- nvinfo : EIATTR_MERCURY_ISA_VERSION
	.align		4
        /*0154*/ 	.byte	0x03, 0x5f
        /*0156*/ 	.short	0x0101


	//----- nvinfo : EIATTR_EXIT_INSTR_OFFSETS
	.align		4
        /*0158*/ 	.byte	0x04, 0x1c
        /*015a*/ 	.short	(.L_2851 - .L_2850)


	//   ....[0]....
.L_2850:
        /*015c*/ 	.word	0x000001e0


	//   ....[1]....
        /*0160*/ 	.word	0x00000910


	//   ....[2]....
        /*0164*/ 	.word	0x00007990


	//   ....[3]....
        /*0168*/ 	.word	0x00007ca0


	//   ....[4]....
        /*016c*/ 	.word	0x00007e10


	//   ....[5]....
        /*0170*/ 	.word	0x00007ea0


	//   ....[6]....
        /*0174*/ 	.word	0x00007ee0


	//----- nvinfo : EIATTR_CRS_STACK_SIZE
	.align		4
.L_2851:
        /*0178*/ 	.byte	0x04, 0x1e
        /*017a*/ 	.short	(.L_2853 - .L_2852)
.L_2852:
        /*017c*/ 	.word	0x00000000


	//----- nvinfo : EIATTR_CBANK_PARAM_SIZE
	.align		4
.L_2853:
        /*0180*/ 	.byte	0x03, 0x19
        /*0182*/ 	.short	0x0074


	//----- nvinfo : EIATTR_PARAM_CBANK
	.align		4
        /*0184*/ 	.byte	0x04, 0x0a
        /*0186*/ 	.short	(.L_2855 - .L_2854)
	.align		4
.L_2854:
        /*0188*/ 	.word	index@(.nv.constant0._Z23gemm_half_q_half_kernelILi2ELi14ELb1ELb1ELi64EEvPK6__halfPKjS4_S2_PS0_iiiiPKtS7_iiiiiibS2_i)
        /*018c*/ 	.short	0x0210
        /*018e*/ 	.short	0x0074


	//----- nvinfo : EIATTR_SW_WAR
	.align		4
.L_2855:
        /*0190*/ 	.byte	0x04, 0x36
        /*0192*/ 	.short	(.L_2857 - .L_2856)
.L_2856:
        /*0194*/ 	.word	0x00000008
.L_2857:


//--------------------- .nv.info._Z23gemm_half_q_half_kernelILi2ELi4ELb1ELb1ELi64EEvPK6__halfPKjS4_S2_PS0_iiiiPKtS7_iiiiiibS2_i --------------------------
	.section	.nv.info._Z23gemm_half_q_half_kernelILi2ELi4ELb1ELb1ELi64EEvPK6__halfPKjS4_S2_PS0_iiiiPKtS7_iiiiiibS2_i,"",@"SHT_CUDA_INFO"
	.sectionflags	@""
	.align	4


	//----- nvinfo : EIATTR_CUDA_API_VERSION
	.align		4
        /*0000*/ 	.byte	0x04, 0x37
        /*0002*/ 	.short	(.L_2859 - .L_2858)
.L_2858:
        /*0004*/ 	.word	0x00000082


	//----- nvinfo : EIATTR_KPARAM_INFO
	.align		4
.L_2859:
        /*0008*/ 	.byte	0x04, 0x17
        /*000a*/ 	.short	(.L_2861 - .L_2860)
.L_2860:
        /*000c*/ 	.word	0x00000000
        /*0010*/ 	.short	0x0013
        /*0012*/ 	.short	0x0070
        /*0014*/ 	.byte	0x00, 0xf0, 0x11, 0x00


	//----- nvinfo : EIATTR_KPARAM_INFO
	.align		4
.L_2861:
        /*0018*/ 	.byte	0x04, 0x17
        /*001a*/ 	.short	(.L_2863 - .L_2862)
.L_2862:
        /*001c*/ 	.word	0x00000000
        /*0020*/ 	.short	0x0012
        /*0022*/ 	.short	0x0068
        /*0024*/ 	.byte	0x00, 0xf0, 0x21, 0x00


	//----- nvinfo : EIATTR_KPARAM_INFO
	.align		4
.L_2863:
        /*0028*/ 	.byte	0x04, 0x17
        /*002a*/ 	.short	(.L_2865 - .L_2864)
.L_2864:
        /*002c*/ 	.word	0x00000000
        /*0030*/ 	.short	0x0011
        /*0032*/ 	.short	0x0060
        /*0034*/ 	.byte	0x00, 0xf0, 0x05, 0x00


	//----- nvinfo : EIATTR_KPARAM_INFO
	.align		4
.L_2865:
        /*0038*/ 	.byte	0x04, 0x17
        /*003a*/ 	.short	(.L_2867 - .L_2866)
.L_2866:
        /*003c*/ 	.word	0x00000000
        /*0040*/ 	.short	0x0010
        /*0042*/ 	.short	0x005c
        /*0044*/ 	.byte	0x00, 0xf0, 0x11, 0x00


	//----- nvinfo : EIATTR_KPARAM_INFO
	.align		4
.L_2867:
        /*0048*/ 	.byte	0x04, 0x17
        /*004a*/ 	.short	(.L_2869 - .L_2868)
.L_2868:
        /*004c*/ 	.word	0x00000000
        /*0050*/ 	.short	0x000f
        /*0052*/ 	.short	0x0058
        /*0054*/ 	.byte	0x00, 0xf0, 0x11, 0x00


	//----- nvinfo : EIATTR_KPARAM_INFO
	.align		4
.L_2869:
        /*0058*/ 	.byte	0x04, 0x17
        /*005a*/ 	.short	(.L_2871 - .L_2870)
.L_2870:
        /*005c*/ 	.word	0x00000000
        /*0060*/ 	.short	0x000e
        /*0062*/ 	.short	0x0054
        /*0064*/ 	.byte	0x00, 0xf0, 0x11, 0x00


	//----- nvinfo : EIATTR_KPARAM_INFO
	.align		4
.L_2871:
        /*0068*/ 	.byte	0x04, 0x17
        /*006a*/ 	.short	(.L_2873 - .L_2872)
.L_2872:
        /*006c*/ 	.word	0x00000000
        /*0070*/ 	.short	0x000d
        /*0072*/ 	.short	0x0050
        /*0074*/ 	.byte	0x00, 0xf0, 0x11, 0x00


	//----- nvinfo : EIATTR_KPARAM_INFO
	.align		4
.L_2873:
        /*0078*/ 	.byte	0x04, 0x17
        /*007a*/ 	.short	(.L_2875 - .L_2874)
.L_2874:
        /*007c*/ 	.word	0x00000000
        /*0080*/ 	.short	0x000c
        /*0082*/ 	.short	0x004c
        /*0084*/ 	.byte	0x00, 0xf0, 0x11, 0x00


	//----- nvinfo : EIATTR_KPARAM_INFO
	.align		4
.L_2875:
        /*0088*/ 	.byte	0x04, 0x17
        /*008a*/ 	.short	(.L_2877 - .L_2876)
.L_2876:
        /*008c*/ 	.word	0x00000000
        /*0090*/ 	.short	0x000b
        /*0092*/ 	.short	0x0048
        /*0094*/ 	.byte	0x00, 0xf0, 0x11, 0x00


	//----- nvinfo : EIATTR_KPARAM_INFO
	.align		4
.L_2877:
        /*0098*/ 	.byte	0x04, 0x17
        /*009a*/ 	.short	(.L_2879 - .L_2878)
.L_2878:
        /*009c*/ 	.word	0x00000000
        /*00a0*/ 	.short	0x000a
        /*00a2*/ 	.short	0x0040
        /*00a4*/ 	.byte	0x00, 0xf0, 0x21, 0x00


	//----- nvinfo : EIATTR_KPARAM_INFO
	.align		4
.L_2879:
        /*00a8*/ 	.byte	0x04, 0x17
        /*00aa*/ 	.short	(.L_2881 - .L_2880)
.L_2880:
        /*00ac*/ 	.word	0x00000000
        /*00b0*/ 	.short	0x0009
        /*00b2*/ 	.short	0x0038
        /*00b4*/ 	.byte	0x00, 0xf0, 0x21, 0x00


	//----- nvinfo : EIATTR_KPARAM_INFO
	.align		4
.L_2881:
        /*00b8*/ 	.byte	0x04, 0x17
        /*00ba*/ 	.short	(.L_2883 - .L_2882)
.L_2882:
        /*00bc*/ 	.word	0x00000000
        /*00c0*/ 	.short	0x0008
        /*00c2*/ 	.short	0x0034
        /*00c4*/ 	.byte	0x00, 0xf0, 0x11, 0x00


	//----- nvinfo : EIATTR_KPARAM_INFO
	.align		4
.L_2883:
        /*00c8*/ 	.byte	0x04, 0x17
        /*00ca*/ 	.short	(.L_2885 - .L_2884)
.L_2884:
        /*00cc*/ 	.word	0x00000000
        /*00d0*/ 	.short	0x0007
        /*00d2*/ 	.short	0x0030
        /*00d4*/ 	.byte	0x00, 0xf0, 0x11, 0x00


	//----- nvinfo : EIATTR_KPARAM_INFO
	.align		4
.L_2885:
        /*00d8*/ 	.byte	0x04, 0x17
        /*00da*/ 	.short	(.L_2887 - .L_2886)
.L_2886:
        /*00dc*/ 	.word	0x00000000
        /*00e0*/ 	.short	0x0006
        /*00e2*/ 	.short	0x002c
        /*00e4*/ 	.byte	0x00, 0xf0, 0x11, 0x00


	//----- nvinfo : EIATTR_KPARAM_INFO
	.align		4
.L_2887:
        /*00e8*/ 	.byte	0x04, 0x17
        /*00ea*/ 	.short	(.L_2889 - .L_2888)
.L_2888:
        /*00ec*/ 	.word	0x00000000
        /*00f0*/ 	.short	0x0005
        /*00f2*/ 	.short	0x0028
        /*00f4*/ 	.byte	0x00, 0xf0, 0x11, 0x00


	//----- nvinfo : EIATTR_KPARAM_INFO
	.align		4
.L_2889:
        /*00f8*/ 	.byte	0x04, 0x17
        /*00fa*/ 	.short	(.L_2891 - .L_2890)
.L_2890:
        /*00fc*/ 	.word	0x00000000
        /*0100*/ 	.short	0x0004
        /*0102*/ 	.short	0x0020
        /*0104*/ 	.byte	0x00, 0xf0, 0x21, 0x00


	//----- nvinfo : EIATTR_KPARAM_INFO
	.align		4
.L_2891:
        /*0108*/ 	.byte	0x04, 0x17
        /*010a*/ 	.short	(.L_2893 - .L_2892)
.L_2892:
        /*010c*/ 	.word	0x00000000
        /*0110*/ 	.short	0x0003
        /*0112*/ 	.short	0x0018
        /*0114*/ 	.byte	0x00, 0xf0, 0x21, 0x00


	//----- nvinfo : EIATTR_KPARAM_INFO
	.align		4
.L_2893:
        /*0118*/ 	.byte	0x04, 0x17
        /*011a*/ 	.short	(.L_2895 - .L_2894)
.L_2894:
        /*011c*/ 	.word	0x00000000
        /*0120*/ 	.short	0x0002
        /*0122*/ 	.short	0x0010
        /*0124*/ 	.byte	0x00, 0xf0, 0x21, 0x00


	//----- nvinfo : EIATTR_KPARAM_INFO
	.align		4
.L_2895:
        /*0128*/ 	.byte	0x04, 0x17
        /*012a*/ 	.short	(.L_2897 - .L_2896)
.L_2896:
        /*012c*/ 	.word	0x00000000
        /*0130*/ 	.short	0x0001
        /*0132*/ 	.short	0x0008
        /*0134*/ 	.byte	0x00, 0xf0, 0x21, 0x00


	//----- nvinfo : EIATTR_KPARAM_INFO
	.align		4
.L_2897:
        /*0138*/ 	.byte	0x04, 0x17
        /*013a*/ 	.short	(.L_2899 - .L_2898)
.L_2898:
        /*013c*/ 	.word	0x00000000
        /*0140*/ 	.short	0x0000
        /*0142*/ 	.short	0x0000
        /*0144*/ 	.byte	0x00, 0xf0, 0x21, 0x00


	//----- nvinfo : EIATTR_SPARSE_MMA_MASK
	.align		4
.L_2899:
        /*0148*/ 	.byte	0x03, 0x50
        /*014a*/ 	.short	0x0000


	//----- nvinfo : EIATTR_MAXREG_COUNT
	.align		4
        /*014c*/ 	.byte	0x03, 0x1b
        /*014e*/ 	.short	0x00ff


	//----- nvinfo : EIATTR_NUM_BARRIERS
	.align		4
        /*0150*/ 	.byte	0x02, 0x4c
        /*0152*/ 	.byte	0x01
	.zero		1


	//----- nvinfo : EIATTR_MERCURY_ISA_VERSION
	.align		4
        /*0154*/ 	.byte	0x03, 0x5f
        /*0156*/ 	.short	0x0101


	//----- nvinfo : EIATTR_EXIT_INSTR_OFFSETS
	.align		4
        /*0158*/ 	.byte	0x04, 0x1c
        /*015a*/ 	.short	(.L_2901 - .L_2900)


	//   ....[0]....
.L_2900:
        /*015c*/ 	.word	0x000001e0


	//   ....[1]....
        /*0160*/ 	.word	0x00000910


	//   ....[2]....
        /*0164*/ 	.word	0x00002e50


	//   ....[3]....
        /*0168*/ 	.word	0x00003170


	//   ....[4]....
        /*016c*/ 	.word	0x000032e0


	//   ....[5]....
        /*0170*/ 	.word	0x00003380


	//   ....[6]....
        /*0174*/ 	.word	0x000033c0


	//----- nvinfo : EIATTR_CRS_STACK_SIZE
	.align		4
.L_2901:
        /*0178*/ 	.byte	0x04, 0x1e
        /*017a*/ 	.short	(.L_2903 - .L_2902)
.L_2902:
        /*017c*/ 	.word	0x00000000


	//----- nvinfo : EIATTR_CBANK_PARAM_SIZE
	.align		4
.L_2903:
        /*0180*/ 	.byte	0x03, 0x19
        /*0182*/ 	.short	0x0074


	//----- nvinfo : EIATTR_PARAM_CBANK
	.align		4
        /*0184*/ 	.byte	0x04, 0x0a
        /*0186*/ 	.short	(.L_2905 - .L_2904)
	.align		4
.L_2904:
        /*0188*/ 	.word	index@(.nv.constant0._Z23gemm_half_q_half_kernelILi2ELi4ELb1ELb1ELi64EEvPK6__halfPKjS4_S2_PS0_iiiiPKtS7_iiiiiibS2_i)
        /*018c*/ 	.short	0x0210
        /*018e*/ 	.short	0x0074


	//----- nvinfo : EIATTR_SW_WAR
	.align		4
.L_2905:
        /*0190*/ 	.byte	0x04, 0x36
        /*0192*/ 	.short	(.L_2907 - .L_2906)
.L_2906:
        /*0194*/ 	.word	0x00000008
.L_2907:


//--------------------- .nv.info._Z23gemm_half_q_half_kernelILi2ELi6ELb1ELb1ELi64EEvPK6__halfPKjS4_S2_PS0_iiiiPKtS7_iiiiiibS2_i --------------------------
	.section	.nv.info._Z23gemm_half_q_half_kernelILi2ELi6ELb1ELb1ELi64EEvPK6__halfPKjS4_S2_PS0_iiiiPKtS7_iiiiiibS2_i,"",@"SHT_CUDA_INFO"
	.sectionflags	@""
	.align	4


	//----- nvinfo : EIATTR_CUDA_API_VERSION
	.align		4
        /*0000*/ 	.byte	0x04, 0x37
        /*0002*/ 	.short	(.L_2909 - .L_2908)
.L_2908:
        /*0004*/ 	.word	0x00000082


	//----- nvinfo : EIATTR_KPARAM_INFO
	.align		4
.L_2909:
        /*0008*/ 	.byte	0x04, 0x17
        /*000a*/ 	.short	(.L_2911 - .L_2910)
.L_2910:
        /*000c*/ 	.word	0x00000000
        /*0010*/ 	.short	0x0013
        /*0012*/ 	.short	0x0070
        /*0014*/ 	.byte	0x00, 0xf0, 0x11, 0x00


	//----- nvinfo : EIATTR_KPARAM_INFO
	.align		4
.L_2911:
        /*0018*/ 	.byte	0x04, 0x17
        /*001a*/ 	.short	(.L_2913 - .L_2912)
.L_2912:
        /*001c*/ 	.word	0x00000000
        /*0020*/ 	.short	0x0012
        /*0022*/ 	.short	0x0068
        /*0024*/ 	.byte	0x00, 0xf0, 0x21, 0x00


	//----- nvinfo : EIATTR_KPARAM_INFO
	.align		4
.L_2913:
        /*0028*/ 	.byte	0x04, 0x17
        /*002a*/ 	.short	(.L_2915 - .L_2914)
.L_2914:
        /*002c*/ 	.word	0x00000000
        /*0030*/ 	.short	0x0011
        /*0032*/ 	.short	0x0060
        /*0034*/ 	.byte	0x00, 0xf0, 0x05, 0x00


	//----- nvinfo : EIATTR_KPARAM_INFO
	.align		4
.L_2915:
        /*0038*/ 	.byte	0x04, 0x17
        /*003a*/ 	.short	(.L_2917 - .L_2916)
.L_2916:
        /*003c*/ 	.word	0x00000000
        /*0040*/ 	.short	0x0010
        /*0042*/ 	.short	0x005c
        /*0044*/ 	.byte	0x00, 0xf0, 0x11, 0x00


	//----- nvinfo : EIATTR_KPARAM_INFO
	.align		4
.L_2917:
        /*0048*/ 	.byte	0x04, 0x17
        /*004a*/ 	.short	(.L_2919 - .L_2918)
.L_2918:
        /*004c*/ 	.word	0x00000000
        /*0050*/ 	.short	0x000f
        /*0052*/ 	.short	0x0058
        /*0054*/ 	.byte	0x00, 0xf0, 0x11, 0x00


	//----- nvinfo : EIATTR_KPARAM_INFO
	.align		4
.L_2919:
        /*0058*/ 	.byte	0x04, 0x17
        /*005a*/ 	.short	(.L_2921 - .L_2920)
.L_2920:
        /*005c*/ 	.word	0x00000000
        /*0060*/ 	.short	0x000e
        /*0062*/ 	.short	0x0054
        /*0064*/ 	.byte	0x00, 0xf0, 0x11, 0x00


	//----- nvinfo : EIATTR_KPARAM_INFO
	.align		4
.L_2921:
        /*0068*/ 	.byte	0x04, 0x17
        /*006a*/ 	.short	(.L_2923 - .L_2922)
.L_2922:
        /*006c*/ 	.word	0x00000000
        /*0070*/ 	.short	0x000d
        /*0072*/ 	.short	0x0050
        /*0074*/ 	.byte	0x00, 0xf0, 0x11, 0x00


	//----- nvinfo : EIATTR_KPARAM_INFO
	.align		4
.L_2923:
        /*0078*/ 	.byte	0x04, 0x17
        /*007a*/ 	.short	(.L_2925 - .L_2924)
.L_2924:
        /*007c*/ 	.word	0x00000000
        /*0080*/ 	.short	0x000c
        /*0082*/ 	.short	0x004c
        /*0084*/ 	.byte	0x00, 0xf0, 0x11, 0x00


	//----- nvinfo : EIATTR_KPARAM_INFO
	.align		4
.L_2925:
        /*0088*/ 	.byte	0x04, 0x17
        /*008a*/ 	.short	(.L_2927 - .L_2926)
.L_2926:
        /*008c*/ 	.word	0x00000000
        /*0090*/ 	.short	0x000b
        /*0092*/ 	.short	0x0048
        /*0094*/ 	.byte	0x00, 0xf0, 0x11, 0x00


	//----- nvinfo : EIATTR_KPARAM_INFO
	.align		4
.L_2927:
        /*0098*/ 	.byte	0x04, 0x17
        /*009a*/ 	.short	(.L_2929 - .L_2928)
.L_2928:
        /*009c*/ 	.word	0x00000000
        /*00a0*/ 	.short	0x000a
        /*00a2*/ 	.short	0x0040
        /*00a4*/ 	.byte	0x00, 0xf0, 0x21, 0x00


	//----- nvinfo : EIATTR_KPARAM_INFO
	.align		4
.L_2929:
        /*00a8*/ 	.byte	0x04, 0x17
        /*00aa*/ 	.short	(.L_2931 - .L_2930)
.L_2930:
        /*00ac*/ 	.word	0x00000000
        /*00b0*/ 	.short	0x0009
        /*00b2*/ 	.short	0x0038
        /*00b4*/ 	.byte	0x00, 0xf0, 0x21, 0x00


	//----- nvinfo : EIATTR_KPARAM_INFO
	.align		4
.L_2931:
        /*00b8*/ 	.byte	0x04, 0x17
        /*00ba*/ 	.short	(.L_2933 - .L_2932)
.L_2932:
        /*00bc*/ 	.word	0x00000000
        /*00c0*/ 	.short	0x0008
        /*00c2*/ 	.short	0x0034
        /*00c4*/ 	.byte	0x00, 0xf0, 0x11, 0x00


	//----- nvinfo : EIATTR_KPARAM_INFO
	.align		4
.L_2933:
        /*00c8*/ 	.byte	0x04, 0x17
        /*00ca*/ 	.short	(.L_2935 - .L_2934)
.L_2934:
        /*00cc*/ 	.word	0x00000000
        /*00d0*/ 	.short	0x0007
        /*00d2*/ 	.short	0x0030
        /*00d4*/ 	.byte	0x00, 0xf0, 0x11, 0x00


	//----- nvinfo : EIATTR_KPARAM_INFO
	.align		4
.L_2935:
        /*00d8*/ 	.byte	0x04, 0x17
        /*00da*/ 	.short	(.L_2937 - .L_2936)
.L_2936:
        /*00dc*/ 	.word	0x00000000
        /*00e0*/ 	.short	0x0006
        /*00e2*/ 	.short	0x002c
        /*00e4*/ 	.byte	0x00, 0xf0, 0x11, 0x00


	//----- nvinfo : EIATTR_KPARAM_INFO
	.align		4
.L_2937:
        /*00e8*/ 	.byte	0x04, 0x17
        /*00ea*/ 	.short	(.L_2939 - .L_2938)
.L_2938:
        /*00ec*/ 	.word	0x00000000
        /*00f0*/ 	.short	0x0005
        /*00f2*/ 	.short	0x0028
        /*00f4*/ 	.byte	0x00, 0xf0, 0x11, 0x00


	//----- nvinfo : EIATTR_KPARAM_INFO
	.align		4
.L_2939:
        /*00f8*/ 	.byte	0x04, 0x17
        /*00fa*/ 	.short	(.L_2941 - .L_2940)
.L_2940:
        /*00fc*/ 	.word	0x00000000
        /*0100*/ 	.short	0x0004
        /*0102*/ 	.short	0x0020
        /*0104*/ 	.byte	0x00, 0xf0, 0x21, 0x00


	//----- nvinfo : EIATTR_KPARAM_INFO
	.align		4
.L_2941:
        /*0108*/ 	.byte	0x04, 0x17
        /*010a*/ 	.short	(.L_2943 - .L_2942)
.L_2942:
        /*010c*/ 	.word	0x00000000
        /*0110*/ 	.short	0x0003
        /*0112*/ 	.short	0x0018
        /*0114*/ 	.byte	0x00, 0xf0, 0x21, 0x00


	//----- nvinfo : EIATTR_KPARAM_INFO
	.align		4
.L_2943:
        /*0118*/ 	.byte	0x04, 0x17
        /*011a*/ 	.short	(.L_2945 - .L_2944)
.L_2944:
        /*011c*/ 	.word	0x00000000
        /*0120*/ 	.short	0x0002
        /*0122*/ 	.short	0x0010
        /*0124*/ 	.byte	0x00, 0xf0, 0x21, 0x00


	//----- nvinfo : EIATTR_KPARAM_INFO
	.align		4
.L_2945:
        /*0128*/ 	.byte	0x04, 0x17
        /*012a*/ 	.short	(.L_2947 - .L_2946)
.L_2946:
        /*012c*/ 	.word	0x00000000
        /*0130*/ 	.short	0x0001
        /*0132*/ 	.short	0x0008
        /*0134*/ 	.byte	0x00, 0xf0, 0x21, 0x00


	//----- nvinfo : EIATTR_KPARAM_INFO
	.align		4
.L_2947:
        /*0138*/ 	.byte	0x04, 0x17
        /*013a*/ 	.short	(.L_2949 - .L_2948)
.L_2948:
        /*013c*/ 	.word	0x00000000
        /*0140*/ 	.short	0x0000
        /*0142*/ 	.short	0x0000
        /*0144*/ 	.byte	0x00, 0xf0, 0x21, 0x00


	//----- nvinfo : EIATTR_SPARSE_MMA_MASK
	.align		4
.L_2949:
        /*0148*/ 	.byte	0x03, 0x50
        /*014a*/ 	.short	0x0000


	//----- nvinfo : EIATTR_MAXREG_COUNT
	.align		4
        /*014c*/ 	.byte	0x03, 0x1b
        /*014e*/ 	.short	0x00ff


	//----- nvinfo : EIATTR_NUM_BARRIERS
	.align		4
        /*0150*/ 	.byte	0x02, 0x4c
        /*0152*/ 	.byte	0x01
	.zero		1


	//----- nvinfo : EIATTR_MERCURY_ISA_VERSION
	.align		4
        /*0154*/ 	.byte	0x03, 0x5f
        /*0156*/ 	.short	0x0101


	//----- nvinfo : EIATTR_EXIT_INSTR_OFFSETS
	.align		4
        /*0158*/ 	.byte	0x04, 0x1c
        /*015a*/ 	.short	(.L_2951 - .L_2950)


	//   ....[0]....
.L_2950:
        /*015c*/ 	.word	0x000001e0


	//   ....[1]....
        /*0160*/ 	.word	0x00000910


	//   ....[2]....
        /*0164*/ 	.word	0x00003c80


	//   ....[3]....
        /*0168*/ 	.word	0x00003f90


	//   ....[4]....
        /*016c*/ 	.word	0x00004100


	//   ....[5]....
        /*0170*/ 	.word	0x00004190


	//   ....[6]....
        /*0174*/ 	.word	0x000041d0


	//----- nvinfo : EIATTR_CRS_STACK_SIZE
	.align		4
.L_2951:
        /*0178*/ 	.byte	0x04, 0x1e
        /*017a*/ 	.short	(.L_2953 - .L_2952)
.L_2952:
        /*017c*/ 	.word	0x00000000


	//----- nvinfo : EIATTR_CBANK_PARAM_SIZE
	.align		4
.L_2953:
        /*0180*/ 	.byte	0x03, 0x19
        /*0182*/ 	.short	0x0074


	//----- nvinfo : EIATTR_PARAM_CBANK
	.align		4
        /*0184*/ 	.byte	0x04, 0x0a
        /*0186*/ 	.short	(.L_2955 - .L_2954)
	.align		4
.L_2954:
        /*0188*/ 	.word	index@(.nv.constant0._Z23gemm_half_q_half_kernelILi2ELi6ELb1ELb1ELi64EEvPK6__halfPKjS4_S2_PS0_iiiiPKtS7_iiiiiibS2_i)
        /*018c*/ 	.short	0x0210
        /*018e*/ 	.short	0x0074


	//----- nvinfo : EIATTR_SW_WAR
	.align		4
.L_2955:
        /*0190*/ 	.byte	0x04, 0x36
        /*0192*/ 	.short	(.L_2957 - .L_2956)
.L_2956:
        /*0194*/ 	.word	0x00000008
.L_2957:


//--------------------- .nv.info._Z23gemm_half_q_half_kernelILi2ELi2ELb1ELb1ELi64EEvPK6__halfPKjS4_S2_PS0_iiiiPKtS7_iiiiiibS2_i --------------------------
	.section	.nv.info._Z23gemm_half_q_half_kernelILi2ELi2ELb1ELb1ELi64EEvPK6__halfPKjS4_S2_PS0_iiiiPKtS7_iiiiiibS2_i,"",@"SHT_CUDA_INFO"
	.sectionflags	@""
	.align	4


	//----- nvinfo : EIATTR_CUDA_API_VERSION
	.align		4
        /*0000*/ 	.byte	0x04, 0x37
        /*0002*/ 	.short	(.L_2959 - .L_2958)
.L_2958:
        /*0004*/ 	.word	0x00000082


	//----- nvinfo : EIATTR_KPARAM_INFO
	.align		4
.L_2959:
        /*0008*/ 	.byte	0x04, 0x17
        /*000a*/ 	.short	(.L_2961 - .L_2960)
.L_2960:
        /*000c*/ 	.word	0x00000000
        /*0010*/ 	.short	0x0013
        /*0012*/ 	.short	0x0070
        /*0014*/ 	.byte	0x00, 0xf0, 0x11, 0x00


	//----- nvinfo : EIATTR_KPARAM_INFO
	.align		4
.L_2961:
        /*0018*/ 	.byte	0x04, 0x17
        /*001a*/ 	.short	(.L_2963 - .L_2962)
.L_2962:
        /*001c*/ 	.word	0x00000000
        /*0020*/ 	.short	0x0012
        /*0022*/ 	.short	0x0068
        /*0024*/ 	.byte	0x00, 0xf0, 0x21, 0x00


	//----- nvinfo : EIATTR_KPARAM_INFO
	.align		4
.L_2963:
        /*0028*/ 	.byte	0x04, 0x17
        /*002a*/ 	.short	(.L_2965 - .L_2964)
.L_2964:
        /*002c*/ 	.word	0x00000000
        /*0030*/ 	.short	0x0011
        /*0032*/ 	.short	0x0060
        /*0034*/ 	.byte	0x00, 0xf0, 0x05, 0x00


	//----- nvinfo : EIATTR_KPARAM_INFO
	.align		4
.L_2965:
        /*0038*/ 	.byte	0x04, 0x17
        /*003a*/ 	.short	(.L_2967 - .L_2966)
.L_2966:
        /*003c*/ 	.word	0x00000000
        /*0040*/ 	.short	0x0010
        /*0042*/ 	.short	0x005c
        /*0044*/ 	.byte	0x00, 0xf0, 0x11, 0x00


	//----- nvinfo : EIATTR_KPARAM_INFO
	.align		4
.L_2967:
        /*0048*/ 	.byte	0x04, 0x17
        /*004a*/ 	.short	(.L_2969 - .L_2968)
.L_2968:
        /*004c*/ 	.word	0x00000000
        /*0050*/ 	.short	0x000f
        /*0052*/ 	.short	0x0058
        /*0054*/ 	.byte	0x00, 0xf0, 0x11, 0x00


	//----- nvinfo : EIATTR_KPARAM_INFO
	.align		4
.L_2969:
        /*0058*/ 	.byte	0x04, 0x17
        /*005a*/ 	.short	(.L_2971 - .L_2970)
.L_2970:
        /*005c*/ 	.word	0x00000000
        /*0060*/ 	.short	0x000e
        /*0062*/ 	.short	0x0054
        /*0064*/ 	.byte	0x00, 0xf0, 0x11, 0x00


	//----- nvinfo : EIATTR_KPARAM_INFO
	.align		4
.L_2971:
        /*0068*/ 	.byte	0x04, 0x17
        /*006a*/ 	.short	(.L_2973 - .L_2972)
.L_2972:
        /*006c*/ 	.word	0x00000000
        /*0070*/ 	.short	0x000d
        /*0072*/ 	.short	0x0050
        /*0074*/ 	.byte	0x00, 0xf0, 0x11, 0x00


	//----- nvinfo : EIATTR_KPARAM_INFO
	.align		4
.L_2973:
        /*0078*/ 	.byte	0x04, 0x17
        /*007a*/ 	.short	(.L_2975 - .L_2974)
.L_2974:
        /*007c*/ 	.word	0x00000000
        /*0080*/ 	.short	0x000c
        /*0082*/ 	.short	0x004c
        /*0084*/ 	.byte	0x00, 0xf0, 0x11, 0x00


	//----- nvinfo : EIATTR_KPARAM_INFO
	.align		4
.L_2975:
        /*0088*/ 	.byte	0x04, 0x17
        /*008a*/ 	.short	(.L_2977 - .L_2976)
.L_2976:
        /*008c*/ 	.word	0x00000000
        /*0090*/ 	.short	0x000b
        /*0092*/ 	.short	0x0048
        /*0094*/ 	.byte	0x00, 0xf0, 0x11, 0x00


	//----- nvinfo : EIATTR_KPARAM_INFO
	.align		4
.L_2977:
        /*0098*/ 	.byte	0x04, 0x17
        /*009a*/ 	.short	(.L_2979 - .L_2978)
.L_2978:
        /*009c*/ 	.word	0x00000000
        /*00a0*/ 	.short	0x000a
        /*00a2*/ 	.short	0x0040
        /*00a4*/ 	.byte	0x00, 0xf0, 0x21, 0x00


	//----- nvinfo : EIATTR_KPARAM_INFO
	.align		4
.L_2979:
        /*00a8*/ 	.byte	0x04, 0x17
        /*00aa*/ 	.short	(.L_2981 - .L_2980)
.L_2980:
        /*00ac*/ 	.word	0x00000000
        /*00b0*/ 	.short	0x0009
        /*00b2*/ 	.short	0x0038
        /*00b4*/ 	.byte	0x00, 0xf0, 0x21, 0x00


	//----- nvinfo : EIATTR_KPARAM_INFO
	.align		4
.L_2981:
        /*00b8*/ 	.byte	0x04, 0x17
        /*00ba*/ 	.short	(.L_2983 - .L_2982)
.L_2982:
        /*00bc*/ 	.word	0x00000000
        /*00c0*/ 	.short	0x0008
        /*00c2*/ 	.short	0x0034
        /*00c4*/ 	.byte	0x00, 0xf0, 0x11, 0x00


	//----- nvinfo : EIATTR_KPARAM_INFO
	.align		4
.L_2983:
        /*00c8*/ 	.byte	0x04, 0x17
        /*00ca*/ 	.short	(.L_2985 - .L_2984)
.L_2984:
        /*00cc*/ 	.word	0x00000000
        /*00d0*/ 	.short	0x0007
        /*00d2*/ 	.short	0x0030
        /*00d4*/ 	.byte	0x00, 0xf0, 0x11, 0x00


	//----- nvinfo : EIATTR_KPARAM_INFO
	.align		4
.L_2985:
        /*00d8*/ 	.byte	0x04, 0x17
        /*00da*/ 	.short	(.L_2987 - .L_2986)
.L_2986:
        /*00dc*/ 	.word	0x00000000
        /*00e0*/ 	.short	0x0006
        /*00e2*/ 	.short	0x002c
        /*00e4*/ 	.byte	0x00, 0xf0, 0x11, 0x00


	//----- nvinfo : EIATTR_KPARAM_INFO
	.align		4
.L_2987:
        /*00e8*/ 	.byte	0x04, 0x17
        /*00ea*/ 	.short	(.L_2989 - .L_2988)
.L_2988:
        /*00ec*/ 	.word	0x00000000
        /*00f0*/ 	.short	0x0005
        /*00f2*/ 	.short	0x0028
        /*00f4*/ 	.byte	0x00, 0xf0, 0x11, 0x00


	//----- nvinfo : EIATTR_KPARAM_INFO
	.align		4
.L_2989:
        /*00f8*/ 	.byte	0x04, 0x17
        /*00fa*/ 	.short	(.L_2991 - .L_2990)
.L_2990:
        /*00fc*/ 	.word	0x00000000
        /*0100*/ 	.short	0x0004
        /*0102*/ 	.short	0x0020
        /*0104*/ 	.byte	0x00, 0xf0, 0x21, 0x00


	//----- nvinfo : EIATTR_KPARAM_INFO
	.align		4
.L_2991:
        /*0108*/ 	.byte	0x04, 0x17
        /*010a*/ 	.short	(.L_2993 - .L_2992)
.L_2992:
        /*010c*/ 	.word	0x00000000
        /*0110*/ 	.short	0x0003
        /*0112*/ 	.short	0x0018
        /*0114*/ 	.byte	0x00, 0xf0, 0x21, 0x00


	//----- nvinfo : EIATTR_KPARAM_INFO
	.align		4
.L_2993:
        /*0118*/ 	.byte	0x04, 0x17
        /*011a*/ 	.short	(.L_2995 - .L_2994)
.L_2994:
        /*011c*/ 	.word	0x00000000
        /*0120*/ 	.short	0x0002
        /*0122*/ 	.short	0x0010
        /*0124*/ 	.byte	0x00, 0xf0, 0x21, 0x00


	//----- nvinfo : EIATTR_KPARAM_INFO
	.align		4
.L_2995:
        /*0128*/ 	.byte	0x04, 0x17
        /*012a*/ 	.short	(.L_2997 - .L_2996)
.L_2996:
        /*012c*/ 	.word	0x00000000
        /*0130*/ 	.short	0x0001
        /*0132*/ 	.short	0x0008
        /*0134*/ 	.byte	0x00, 0xf0, 0x21, 0x00


	//----- nvinfo : EIATTR_KPARAM_INFO
	.align		4
.L_2997:
        /*0138*/ 	.byte	0x04, 0x17
        /*013a*/ 	.short	(.L_2999 - .L_2998)
.L_2998:
        /*013c*/ 	.word	0x00000000
        /*0140*/ 	.short	0x0000
        /*0142*/ 	.short	0x0000
        /*0144*/ 	.byte	0x00, 0xf0, 0x21, 0x00


	//----- nvinfo : EIATTR_SPARSE_MMA_MASK
	.align		4
.L_2999:
        /*0148*/ 	.byte	0x03, 0x50
        /*014a*/ 	.short	0x0000


	//----- nvinfo : EIATTR_MAXREG_COUNT
	.align		4
        /*014c*/ 	.byte	0x03, 0x1b
        /*014e*/ 	.short	0x00ff


	//----- nvinfo : EIATTR_NUM_BARRIERS
	.align		4
        /*0150*/ 	.byte	0x02, 0x4c
        /*0152*/ 	.byte	0x01
	.zero		1


	//----- nvinfo : EIATTR_MERCURY_ISA_VERSION
	.align		4
        /*0154*/ 	.byte	0x03, 0x5f
        /*0156*/ 	.short	0x0101


	//----- nvinfo : EIATTR_EXIT_INSTR_OFFSETS
	.align		4
        /*0158*/ 	.byte	0x04, 0x1c
        /*015a*/ 	.short	(.L_3001 - .L_3000)


	//   ....[0]....
.L_3000:
        /*015c*/ 	.word	0x000001e0


	//   ....[1]....
        /*0160*/ 	.word	0x00000900


	//   ....[2]....
        /*0164*/ 	.word	0x00002240


	//   ....[3]....
        /*0168*/ 	.word	0x00002550


	//   ....[4]....
        /*016c*/ 	.word	0x000026c0


	//   ....[5]....
        /*0170*/ 	.word	0x00002750


	//   ....[6]....
        /*0174*/ 	.word	0x00002790


	//----- nvinfo : EIATTR_CRS_STACK_SIZE
	.align		4
.L_3001:
        /*0178*/ 	.byte	0x04, 0x1e
        /*017a*/ 	.short	(.L_3003 - .L_3002)
.L_3002:
        /*017c*/ 	.word	0x00000000


	//----- nvinfo : EIATTR_CBANK_PARAM_SIZE
	.align		4
.L_3003:
        /*0180*/ 	.byte	0x03, 0x19
        /*0182*/ 	.short	0x0074


	//----- nvinfo : EIATTR_PARAM_CBANK
	.align		4
        /*0184*/ 	.byte	0x04, 0x0a
        /*0186*/ 	.short	(.L_3005 - .L_3004)
	.align		4
.L_3004:
        /*0188*/ 	.word	index@(.nv.constant0._Z23gemm_half_q_half_kernelILi2ELi2ELb1ELb1ELi64EEvPK6__halfPKjS4_S2_PS0_iiiiPKtS7_iiiiiibS2_i)
        /*018c*/ 	.short	0x0210
        /*018e*/ 	.short	0x0074


	//----- nvinfo : EIATTR_SW_WAR
	.align		4
.L_3005:
        /*0190*/ 	.byte	0x04, 0x36
        /*0192*/ 	.short	(.L_3007 - .L_3006)
.L_3006:
        /*0194*/ 	.word	0x00000008
.L_3007:


//--------------------- .nv.info._Z23gemm_half_q_half_kernelILi2ELi32ELb1ELb1ELi32EEvPK6__halfPKjS4_S2_PS0_iiiiPKtS7_iiiiiibS2_i --------------------------
	.section	.nv.info._Z23gemm_half_q_half_kernelILi2ELi32ELb1ELb1ELi32EEvPK6__halfPKjS4_S2_PS0_iiiiPKtS7_iiiiiibS2_i,"",@"SHT_CUDA_INFO"
	.sectionflags	@""
	.align	4


	//----- nvinfo : EIATTR_CUDA_API_VERSION
	.align		4
        /*0000*/ 	.byte	0x04, 0x37
        /*0002*/ 	.short	(.L_3009 - .L_3008)
.L_3008:
        /*0004*/ 	.word	0x00000082


	//----- nvinfo : EIATTR_KPARAM_INFO
	.align		4
.L_3009:
        /*0008*/ 	.byte	0x04, 0x17
        /*000a*/ 	.short	(.L_3011 - .L_3010)
.L_3010:
        /*000c*/ 	.word	0x00000000
        /*0010*/ 	.short	0x0013
        /*0012*/ 	.short	0x0070
        /*0014*/ 	.byte	0x00, 0xf0, 0x11, 0x00


	//----- nvinfo : EIATTR_KPARAM_INFO
	.align		4
.L_3011:
        /*0018*/ 	.byte	0x04, 0x17
        /*001a*/ 	.short	(.L_3013 - .L_3012)
.L_3012:
        /*001c*/ 	.word	0x00000000
        /*0020*/ 	.short	0x0012
        /*0022*/ 	.short	0x0068
        /*0024*/ 	.byte	0x00, 0xf0, 0x21, 0x00


	//----- nvinfo : EIATTR_KPARAM_INFO
	.align		4
.L_3013:
        /*0028*/ 	.byte	0x04, 0x17
        /*002a*/ 	.short	(.L_3015 - .L_3014)
.L_3014:
        /*002c*/ 	.word	0x00000000
        /*0030*/ 	.short	0x0011
        /*0032*/ 	.short	0x0060
        /*0034*/ 	.byte	0x00, 0xf0, 0x05, 0x00


	//----- nvinfo : EIATTR_KPARAM_INFO
	.align		4
.L_3015:
        /*0038*/ 	.byte	0x04, 0x17
        /*003a*/ 	.short	(.L_3017 - .L_3016)
.L_3016:
        /*003c*/ 	.word	0x00000000
        /*0040*/ 	.short	0x0010
        /*0042*/ 	.short	0x005c
        /*0044*/ 	.byte	0x00, 0xf0, 0x11, 0x00


	//----- nvinfo : EIATTR_KPARAM_INFO
	.align		4
.L_3017:
        /*0048*/ 	.byte	0x04, 0x17
        /*004a*/ 	.short	(.L_3019 - .L_3018)
.L_3018:
        /*004c*/ 	.word	0x00000000
        /*0050*/ 	.short	0x000f
        /*0052*/ 	.short	0x0058
        /*0054*/ 	.byte	0x00, 0xf0, 0x11, 0x00


	//----- nvinfo : EIATTR_KPARAM_INFO
	.align		4
.L_3019:
        /*0058*/ 	.byte	0x04, 0x17
        /*005a*/ 	.short	(.L_3021 - .L_3020)
.L_3020:
        /*005c*/ 	.word	0x00000000
        /*0060*/ 	.short	0x000e
        /*0062*/ 	.short	0x0054
        /*0064*/ 	.byte	0x00, 0xf0, 0x11, 0x00


	//----- nvinfo : EIATTR_KPARAM_INFO
	.align		4
.L_3021:
        /*0068*/ 	.byte	0x04, 0x17
        /*006a*/ 	.short	(.L_3023 - .L_3022)
.L_3022:
        /*006c*/ 	.word	0x00000000
        /*0070*/ 	.short	0x000d
        /*0072*/ 	.short	0x0050
        /*0074*/ 	.byte	0x00, 0xf0, 0x11, 0x00


	//----- nvinfo : EIATTR_KPARAM_INFO
	.align		4
.L_3023:
        /*0078*/ 	.byte	0x04, 0x17
        /*007a*/ 	.short	(.L_3025 - .L_3024)
.L_3024:
        /*007c*/ 	.word	0x00000000
        /*0080*/ 	.short	0x000c
        /*0082*/ 	.short	0x004c
        /*0084*/ 	.byte	0x00, 0xf0, 0x11, 0x00


	//----- nvinfo : EIATTR_KPARAM_INFO
	.align		4
.L_3025:
        /*0088*/ 	.byte	0x04, 0x17
        /*008a*/ 	.short	(.L_3027 - .L_3026)
.L_3026:
        /*008c*/ 	.word	0x00000000
        /*0090*/ 	.short	0x000b
        /*0092*/ 	.short	0x0048
        /*0094*/ 	.byte	0x00, 0xf0, 0x11, 0x00


	//----- nvinfo : EIATTR_KPARAM_INFO
	.align		4
.L_3027:
        /*0098*/ 	.byte	0x04, 0x17
        /*009a*/ 	.short	(.L_3029 - .L_3028)
.L_3028:
        /*009c*/ 	.word	0x00000000
        /*00a0*/ 	.short	0x000a
        /*00a2*/ 	.short	0x0040
        /*00a4*/ 	.byte	0x00, 0xf0, 0x21, 0x00


	//----- nvinfo : EIATTR_KPARAM_INFO
	.align		4
.L_3029:
        /*00a8*/ 	.byte	0x04, 0x17
        /*00aa*/ 	.short	(.L_3031 - .L_3030)
.L_3030:
        /*00ac*/ 	.word	0x00000000
        /*00b0*/ 	.short	0x0009
        /*00b2*/ 	.short	0x0038
        /*00b4*/ 	.byte	0x00, 0xf0, 0x21, 0x00


	//----- nvinfo : EIATTR_KPARAM_INFO
	.align		4
.L_3031:
        /*00b8*/ 	.byte	0x04, 0x17
        /*00ba*/ 	.short	(.L_3033 - .L_3032)
.L_3032:
        /*00bc*/ 	.word	0x00000000
        /*00c0*/ 	.short	0x0008
        /*00c2*/ 	.short	0x0034
        /*00c4*/ 	.byte	0x00, 0xf0, 0x11, 0x00


	//----- nvinfo : EIATTR_KPARAM_INFO
	.align		4
.L_3033:
        /*00c8*/ 	.byte	0x04, 0x17
        /*00ca*/ 	.short	(.L_3035 - .L_3034)
.L_3034:
        /*00cc*/ 	.word	0x00000000
        /*00d0*/ 	.short	0x0007
        /*00d2*/ 	.short	0x0030
        /*00d4*/ 	.byte	0x00, 0xf0, 0x11, 0x00


	//----- nvinfo : EIATTR_KPARAM_INFO
	.align		4
.L_3035:
        /*00d8*/ 	.byte	0x04, 0x17
        /*00da*/ 	.short	(.L_3037 - .L_3036)
.L_3036:
        /*00dc*/ 	.word	0x00000000
        /*00e0*/ 	.short	0x0006
        /*00e2*/ 	.short	0x002c
        /*00e4*/ 	.byte	0x00, 0xf0, 0x11, 0x00


	//----- nvinfo : EIATTR_KPARAM_INFO
	.align		4
.L_3037:
        /*00e8*/ 	.byte	0x04, 0x17
        /*00ea*/ 	.short	(.L_3039 - .L_3038)
.L_3038:
        /*00ec*/ 	.word	0x00000000
        /*00f0*/ 	.short	0x0005
        /*00f2*/ 	.short	0x0028
        /*00f4*/ 	.byte	0x00, 0xf0, 0x11, 0x00


	//----- nvinfo : EIATTR_KPARAM_INFO
	.align		4
.L_3039:
        /*00f8*/ 	.byte	0x04, 0x17
        /*00fa*/ 	.short	(.L_3041 - .L_3040)
.L_3040:
        /*00fc*/ 	.word	0x00000000
        /*0100*/ 	.short	0x0004
        /*0102*/ 	.short	0x0020
        /*0104*/ 	.byte	0x00, 0xf0, 0x21, 0x00


	//----- nvinfo : EIATTR_KPARAM_INFO
	.align		4
.L_3041:
        /*0108*/ 	.byte	0x04, 0x17
        /*010a*/ 	.short	(.L_3043 - .L_3042)
.L_3042:
        /*010c*/ 	.word	0x00000000
        /*0110*/ 	.short	0x0003
        /*0112*/ 	.short	0x0018
        /*0114*/ 	.byte	0x00, 0xf0, 0x21, 0x00


	//----- nvinfo : EIATTR_KPARAM_INFO
	.align		4
.L_3043:
        /*0118*/ 	.byte	0x04, 0x17
        /*011a*/ 	.short	(.L_3045 - .L_3044)
.L_3044:
        /*011c*/ 	.word	0x00000000
        /*0120*/ 	.short	0x0002
        /*0122*/ 	.short	0x0010
        /*0124*/ 	.byte	0x00, 0xf0, 0x21, 0x00


	//----- nvinfo : EIATTR_KPARAM_INFO
	.align		4
.L_3045:
        /*0128*/ 	.byte	0x04, 0x17
        /*012a*/ 	.short	(.L_3047 - .L_3046)
.L_3046:
        /*012c*/ 	.word	0x00000000
        /*0130*/ 	.short	0x0001
        /*0132*/ 	.short	0x0008
        /*0134*/ 	.byte	0x00, 0xf0, 0x21, 0x00


	//----- nvinfo : EIATTR_KPARAM_INFO
	.align		4
.L_3047:
        /*0138*/ 	.byte	0x04, 0x17
        /*013a*/ 	.short	(.L_3049 - .L_3048)
.L_3048:
        /*013c*/ 	.word	0x00000000
        /*0140*/ 	.short	0x0000
        /*0142*/ 	.short	0x0000
        /*0144*/ 	.byte	0x00, 0xf0, 0x21, 0x00


	//----- nvinfo : EIATTR_SPARSE_MMA_MASK
	.align		4
.L_3049:
        /*0148*/ 	.byte	0x03, 0x50
        /*014a*/ 	.short	0x0000


	//----- nvinfo : EIATTR_MAXREG_COUNT
	.align		4
        /*014c*/ 	.byte	0x03, 0x1b
        /*014e*/ 	.short	0x00ff


	//----- nvinfo : EIATTR_NUM_BARRIERS
	.align		4
        /*0150*/ 	.byte	0x02, 0x4c
        /*0152*/ 	.byte	0x01
	.zero		1


	//----- nvinfo : EIATTR_MERCURY_ISA_VERSION
	.align		4
        /*0154*/ 	.byte	0x03, 0x5f
        /*0156*/ 	.short	0x0101


	//----- nvinfo : EIATTR_EXIT_INSTR_OFFSETS
	.align		4
        /*0158*/ 	.byte	0x04, 0x1c
        /*015a*/ 	.short	(.L_3051 - .L_3050)


	//   ....[0]....
.L_3050:
        /*015c*/ 	.word	0x000001d0


	//   ....[1]....
        /*0160*/ 	.word	0x00000900


	//   ....[2]....
        /*0164*/ 	.word	0x000031e0


	//   ....[3]....
        /*0168*/ 	.word	0x00003500


	//   ....[4]....
        /*016c*/ 	.word	0x00003670


	//   ....[5]....
        /*0170*/ 	.word	0x00003710


	//   ....[6]....
        /*0174*/ 	.word	0x00003750


	//----- nvinfo : EIATTR_CRS_STACK_SIZE
	.align		4
.L_3051:
        /*0178*/ 	.byte	0x04, 0x1e
        /*017a*/ 	.short	(.L_3053 - .L_3052)
.L_3052:
        /*017c*/ 	.word	0x00000000


	//----- nvinfo : EIATTR_CBANK_PARAM_SIZE
	.align		4
.L_3053:
        /*0180*/ 	.byte	0x03, 0x19
        /*0182*/ 	.short	0x0074


	//----- nvinfo : EIATTR_PARAM_CBANK
	.align		4
        /*0184*/ 	.byte	0x04, 0x0a
        /*0186*/ 	.short	(.L_3055 - .L_3054)
	.align		4
.L_3054:
        /*0188*/ 	.word	index@(.nv.constant0._Z23gemm_half_q_half_kernelILi2ELi32ELb1ELb1ELi32EEvPK6__halfPKjS4_S2_PS0_iiiiPKtS7_iiiiiibS2_i)
        /*018c*/ 	.short	0x0210
        /*018e*/ 	.short	0x0074


	//----- nvinfo : EIATTR_SW_WAR
	.align		4
.L_3055:
        /*0190*/ 	.byte	0x04, 0x36
        /*0192*/ 	.short	(.L_3057 - .L_3056)
.L_3056:
        /*0194*/ 	.word	0x00000008
.L_3057:


//--------------------- .nv.info._Z23gemm_half_q_half_kernelILi2ELi48ELb1ELb1ELi32EEvPK6__halfPKjS4_S2_PS0_iiiiPKtS7_iiiiiibS2_i --------------------------
	.section	.nv.info._Z23gemm_half_q_half_kernelILi2ELi48ELb1ELb1ELi32EEvPK6__halfPKjS4_S2_PS0_iiiiPKtS7_iiiiiibS2_i,"",@"SHT_CUDA_INFO"
	.sectionflags	@""
	.align	4


	//----- nvinfo : EIATTR_CUDA_API_VERSION
	.align		4
        /*0000*/ 	.byte	0x04, 0x37
        /*0002*/ 	.short	(.L_3059 - .L_3058)
.L_3058:
        /*0004*/ 	.word	0x00000082


	//----- nvinfo : EIATTR_KPARAM_INFO
	.align		4
.L_3059:
        /*0008*/ 	.byte	0x04, 0x17
        /*000a*/ 	.short	(.L_3061 - .L_3060)
.L_3060:
        /*000c*/ 	.word	0x00000000
        /*0010*/ 	.short	0x0013
        /*0012*/ 	.short	0x0070
        /*0014*/ 	.byte	0x00, 0xf0, 0x11, 0x00


	//----- nvinfo : EIATTR_KPARAM_INFO
	.align		4
.L_3061:
        /*0018*/ 	.byte	0x04, 0x17
        /*001a*/ 	.short	(.L_3063 - .L_3062)
.L_3062:
        /*001c*/ 	.word	0x00000000
        /*0020*/ 	.short	0x0012
        /*0022*/ 	.short	0x0068
        /*0024*/ 	.byte	0x00, 0xf0, 0x21, 0x00


	//----- nvinfo : EIATTR_KPARAM_INFO
	.align		4
.L_3063:
        /*0028*/ 	.byte	0x04, 0x17
        /*002a*/ 	.short	(.L_3065 - .L_3064)
.L_3064:
        /*002c*/ 	.word	0x00000000
        /*0030*/ 	.short	0x0011
        /*0032*/ 	.short	0x0060
        /*0034*/ 	.byte	0x00, 0xf0, 0x05, 0x00


	//----- nvinfo : EIATTR_KPARAM_INFO
	.align		4
.L_3065:
        /*0038*/ 	.byte	0x04, 0x17
        /*003a*/ 	.short	(.L_3067 - .L_3066)
.L_3066:
        /*003c*/ 	.word	0x00000000
        /*0040*/ 	.short	0x0010
        /*0042*/ 	.short	0x005c
        /*0044*/ 	.byte	0x00, 0xf0, 0x11, 0x00


	//----- nvinfo : EIATTR_KPARAM_INFO
	.align		4
.L_3067:
        /*0048*/ 	.byte	0x04, 0x17
        /*004a*/ 	.short	(.L_3069 - .L_3068)
.L_3068:
        /*004c*/ 	.word	0x00000000
        /*0050*/ 	.short	0x000f
        /*0052*/ 	.short	0x0058
        /*0054*/ 	.byte	0x00, 0xf0, 0x11, 0x00


	//----- nvinfo : EIATTR_KPARAM_INFO
	.align		4
.L_3069:
        /*0058*/ 	.byte	0x04, 0x17
        /*005a*/ 	.short	(.L_3071 - .L_3070)
.L_3070:
        /*005c*/ 	.word	0x00000000
        /*0060*/ 	.short	0x000e
        /*0062*/ 	.short	0x0054
        /*0064*/ 	.byte	0x00, 0xf0, 0x11, 0x00


	//----- nvinfo : EIATTR_KPARAM_INFO
	.align		4
.L_3071:
        /*0068*/ 	.byte	0x04, 0x17
        /*006a*/ 	.short	(.L_3073 - .L_3072)
.L_3072:
        /*006c*/ 	.word	0x00000000
        /*0070*/ 	.short	0x000d
        /*0072*/ 	.short	0x0050
        /*0074*/ 	.byte	0x00, 0xf0, 0x11, 0x00


	//----- nvinfo : EIATTR_KPARAM_INFO
	.align		4
.L_3073:
        /*0078*/ 	.byte	0x04, 0x17
        /*007a*/ 	.short	(.L_3075 - .L_3074)
.L_3074:
        /*007c*/ 	.word	0x00000000
        /*0080*/ 	.short	0x000c
        /*0082*/ 	.short	0x004c
        /*0084*/ 	.byte	0x00, 0xf0, 0x11, 0x00


	//----- nvinfo : EIATTR_KPARAM_INFO
	.align		4
.L_3075:
        /*0088*/ 	.byte	0x04, 0x17
        /*008a*/ 	.short	(.L_3077 - .L_3076)
.L_3076:
        /*008c*/ 	.word	0x00000000
        /*0090*/ 	.short	0x000b
        /*0092*/ 	.short	0x0048
        /*0094*/ 	.byte	0x00, 0xf0, 0x11, 0x00


	//----- nvinfo : EIATTR_KPARAM_INFO
	.align		4
.L_3077:
        /*0098*/ 	.byte	0x04, 0x17
        /*009a*/ 	.short	(.L_3079 - .L_3078)
.L_3078:
        /*009c*/ 	.word	0x00000000
        /*00a0*/ 	.short	0x000a
        /*00a2*/ 	.short	0x0040
        /*00a4*/ 	.byte	0x00, 0xf0, 0x21, 0x00


	//----- nvinfo : EIATTR_KPARAM_INFO
	.align		4
.L_3079:
        /*00a8*/ 	.byte	0x04, 0x17
        /*00aa*/ 	.short	(.L_3081 - .L_3080)
.L_3080:
        /*00ac*/ 	.word	0x00000000
        /*00b0*/ 	.short	0x0009
        /*00b2*/ 	.short	0x0038
        /*00b4*/ 	.byte	0x00, 0xf0, 0x21, 0x00


	//----- nvinfo : EIATTR_KPARAM_INFO
	.align		4
.L_3081:
        /*00b8*/ 	.byte	0x04, 0x17
        /*00ba*/ 	.short	(.L_3083 - .L_3082)
.L_3082:
        /*00bc*/ 	.word	0x00000000
        /*00c0*/ 	.short	0x0008
        /*00c2*/ 	.short	0x0034
        /*00c4*/ 	.byte	0x00, 0xf0, 0x11, 0x00


	//----- nvinfo : EIATTR_KPARAM_INFO
	.align		4
.L_3083:
        /*00c8*/ 	.byte	0x04, 0x17
        /*00ca*/ 	.short	(.L_3085 - .L_3084)
.L_3084:
        /*00cc*/ 	.word	0x00000000
        /*00d0*/ 	.short	0x0007
        /*00d2*/ 	.short	0x0030
        /*00d4*/ 	.byte	0x00, 0xf0, 0x11, 0x00


	//----- nvinfo : EIATTR_KPARAM_INFO
	.align		4
.L_3085:
        /*00d8*/ 	.byte	0x04, 0x17
        /*00da*/ 	.short	(.L_3087 - .L_3086)
.L_3086:
        /*00dc*/ 	.word	0x00000000
        /*00e0*/ 	.short	0x0006
        /*00e2*/ 	.short	0x002c
        /*00e4*/ 	.byte	0x00, 0xf0, 0x11, 0x00


	//----- nvinfo : EIATTR_KPARAM_INFO
	.align		4
.L_3087:
        /*00e8*/ 	.byte	0x04, 0x17
        /*00ea*/ 	.short	(.L_3089 - .L_3088)
.L_3088:
        /*00ec*/ 	.word	0x00000000
        /*00f0*/ 	.short	0x0005
        /*00f2*/ 	.short	0x0028
        /*00f4*/ 	.byte	0x00, 0xf0, 0x11, 0x00


	//----- nvinfo : EIATTR_KPARAM_INFO
	.align		4
.L_3089:
        /*00f8*/ 	.byte	0x04, 0x17
        /*00fa*/ 	.short	(.L_3091 - .L_3090)
.L_3090:
        /*00fc*/ 	.word	0x00000000
        /*0100*/ 	.short	0x0004
        /*0102*/ 	.short	0x0020
        /*0104*/ 	.byte	0x00, 0xf0, 0x21, 0x00


	//----- nvinfo : EIATTR_KPARAM_INFO
	.align		4
.L_3091:
        /*0108*/ 	.byte	0x04, 0x17
        /*010a*/ 	.short	(.L_3093 - .L_3092)
.L_3092:
        /*010c*/ 	.word	0x00000000
        /*0110*/ 	.short	0x0003
        /*0112*/ 	.short	0x0018
        /*0114*/ 	.byte	0x00, 0xf0, 0x21, 0x00


	//----- nvinfo : EIATTR_KPARAM_INFO
	.align		4
.L_3093:
        /*0118*/ 	.byte	0x04, 0x17
        /*011a*/ 	.short	(.L_3095 - .L_3094)
.L_3094:
        /*011c*/ 	.word	0x00000000
        /*0120*/ 	.short	0x0002
        /*0122*/ 	.short	0x0010
        /*0124*/ 	.byte	0x00, 0xf0, 0x21, 0x00


	//----- nvinfo : EIATTR_KPARAM_INFO
	.align		4
.L_3095:
        /*0128*/ 	.byte	0x04, 0x17
        /*012a*/ 	.short	(.L_3097 - .L_3096)
.L_3096:
        /*012c*/ 	.word	0x00000000
        /*0130*/ 	.short	0x0001
        /*0132*/ 	.short	0x0008
        /*0134*/ 	.byte	0x00, 0xf0, 0x21, 0x00


	//----- nvinfo : EIATTR_KPARAM_INFO
	.align		4
.L_3097:
        /*0138*/ 	.byte	0x04, 0x17
        /*013a*/ 	.short	(.L_3099 - .L_3098)
.L_3098:
        /*013c*/ 	.word	0x00000000
        /*0140*/ 	.short	0x0000
        /*0142*/ 	.short	0x0000
        /*0144*/ 	.byte	0x00, 0xf0, 0x21, 0x00


	//----- nvinfo : EIATTR_SPARSE_MMA_MASK
	.align		4
.L_3099:
        /*0148*/ 	.byte	0x03, 0x50
        /*014a*/ 	.short	0x0000


	//----- nvinfo : EIATTR_MAXREG_COUNT
	.align		4
        /*014c*/ 	.byte	0x03, 0x1b
        /*014e*/ 	.short	0x00ff


	//----- nvinfo : EIATTR_NUM_BARRIERS
	.align		4
        /*0150*/ 	.byte	0x02, 0x4c
        /*0152*/ 	.byte	0x01
	.zero		1


	//----- nvinfo : EIATTR_MERCURY_ISA_VERSION
	.align		4
        /*0154*/ 	.byte	0x03, 0x5f
        /*0156*/ 	.short	0x0101


	//----- nvinfo : EIATTR_EXIT_INSTR_OFFSETS
	.align		4
        /*0158*/ 	.byte	0x04, 0x1c
        /*015a*/ 	.short	(.L_3101 - .L_3100)


	//   ....[0]....
.L_3100:
        /*015c*/ 	.word	0x000001d0


	//   ....[1]....
        /*0160*/ 	.word	0x00000900


	//   ....[2]....
        /*0164*/ 	.word	0x00004d60


	//   ....[3]....
        /*0168*/ 	.word	0x00005080


	//   ....[4]....
        /*016c*/ 	.word	0x000051f0


	//   ....[5]....
        /*0170*/ 	.word	0x00005290


	//   ....[6]....
        /*0174*/ 	.word	0x000052d0


	//----- nvinfo : EIATTR_CRS_STACK_SIZE
	.align		4
.L_3101:
        /*0178*/ 	.byte	0x04, 0x1e
        /*017a*/ 	.short	(.L_3103 - .L_3102)
.L_3102:
        /*017c*/ 	.word	0x00000000


	//----- nvinfo : EIATTR_CBANK_PARAM_SIZE
	.align		4
.L_3103:
        /*0180*/ 	.byte	0x03, 0x19
        /*0182*/ 	.short	0x0074


	//----- nvinfo : EIATTR_PARAM_CBANK
	.align		4
        /*0184*/ 	.byte	0x04, 0x0a
        /*0186*/ 	.short	(.L_3105 - .L_3104)
	.align		4
.L_3104:
        /*0188*/ 	.word	index@(.nv.constant0._Z23gemm_half_q_half_kernelILi2ELi48ELb1ELb1ELi32EEvPK6__halfPKjS4_S2_PS0_iiiiPKtS7_iiiiiibS2_i)
        /*018c*/ 	.short	0x0210
        /*018e*/ 	.short	0x0074


	//----- nvinfo : EIATTR_SW_WAR
	.align		4
.L_3105:
        /*0190*/ 	.byte	0x04, 0x36
        /*0192*/ 	.short	(.L_3107 - .L_3106)
.L_3106:
        /*0194*/ 	.word	0x00000008
.L_3107:


//--------------------- .nv.info._Z23gemm_half_q_half_kernelILi2ELi16ELb1ELb1ELi32EEvPK6__halfPKjS4_S2_PS0_iiiiPKtS7_iiiiiibS2_i --------------------------
	.section	.nv.info._Z23gemm_half_q_half_kernelILi2ELi16ELb1ELb1ELi32EEvPK6__halfPKjS4_S2_PS0_iiiiPKtS7_iiiiiibS2_i,"",@"SHT_CUDA_INFO"
	.sectionflags	@""
	.align	4


	//----- nvinfo : EIATTR_CUDA_API_VERSION
	.align		4
        /*0000*/ 	.byte	0x04, 0x37
        /*0002*/ 	.short	(.L_3109 - .L_3108)
.L_3108:
        /*0004*/ 	.word	0x00000082


	//----- nvinfo : EIATTR_KPARAM_INFO
	.align		4
.L_3109:
        /*0008*/ 	.byte	0x04, 0x17
        /*000a*/ 	.short	(.L_3111 - .L_3110)
.L_3110:
        /*000c*/ 	.word	0x00000000
        /*0010*/ 	.short	0x0013
        /*0012*/ 	.short	0x0070
        /*0014*/ 	.byte	0x00, 0xf0, 0x11, 0x00


	//----- nvinfo : EIATTR_KPARAM_INFO
	.align		4
.L_3111:
        /*0018*/ 	.byte	0x04, 0x17
        /*001a*/ 	.short	(.L_3113 - .L_3112)
.L_3112:
        /*001c*/ 	.word	0x00000000
        /*0020*/ 	.short	0x0012
        /*0022*/ 	.short	0x0068
        /*0024*/ 	.byte	0x00, 0xf0, 0x21, 0x00


	//----- nvinfo : EIATTR_KPARAM_INFO
	.align		4
.L_3113:
        /*0028*/ 	.byte	0x04, 0x17
        /*002a*/ 	.short	(.L_3115 - .L_3114)
.L_3114:
        /*002c*/ 	.word	0x00000000
        /*0030*/ 	.short	0x0011
        /*0032*/ 	.short	0x0060
        /*0034*/ 	.byte	0x00, 0xf0, 0x05, 0x00


	//----- nvinfo : EIATTR_KPARAM_INFO
	.align		4
.L_3115:
        /*0038*/ 	.byte	0x04, 0x17
        /*003a*/ 	.short	(.L_3117 - .L_3116)
.L_3116:
        /*003c*/ 	.word	0x00000000
        /*0040*/ 	.short	0x0010
        /*0042*/ 	.short	0x005c
        /*0044*/ 	.byte	0x00, 0xf0, 0x11, 0x00


	//----- nvinfo : EIATTR_KPARAM_INFO
	.align		4
.L_3117:
        /*0048*/ 	.byte	0x04, 0x17
        /*004a*/ 	.short	(.L_3119 - .L_3118)
.L_3118:
        /*004c*/ 	.word	0x00000000
        /*0050*/ 	.short	0x000f
        /*0052*/ 	.short	0x0058
        /*0054*/ 	.byte	0x00, 0xf0, 0x11, 0x00


	//----- nvinfo : EIATTR_KPARAM_INFO
	.align		4
.L_3119:
        /*0058*/ 	.byte	0x04, 0x17
        /*005a*/ 	.short	(.L_3121 - .L_3120)
.L_3120:
        /*005c*/ 	.word	0x00000000
        /*0060*/ 	.short	0x000e
        /*0062*/ 	.short	0x0054
        /*0064*/ 	.byte	0x00, 0xf0, 0x11, 0x00


	//----- nvinfo : EIATTR_KPARAM_INFO
	.align		4
.L_3121:
        /*0068*/ 	.byte	0x04, 0x17
        /*006a*/ 	.short	(.L_3123 - .L_3122)
.L_3122:
        /*006c*/ 	.word	0x00000000
        /*0070*/ 	.short	0x000d
        /*0072*/ 	.short	0x0050
        /*0074*/ 	.byte	0x00, 0xf0, 0x11, 0x00


	//----- nvinfo : EIATTR_KPARAM_INFO
	.align		4
.L_3123:
        /*0078*/ 	.byte	0x04, 0x17
        /*007a*/ 	.short	(.L_3125 - .L_3124)
.L_3124:
        /*007c*/ 	.word	0x00000000
        /*0080*/ 	.short	0x000c
        /*0082*/ 	.short	0x004c
        /*0084*/ 	.byte	0x00, 0xf0, 0x11, 0x00


	//----- nvinfo : EIATTR_KPARAM_INFO
	.align		4
.L_3125:
        /*0088*/ 	.byte	0x04, 0x17
        /*008a*/ 	.short	(.L_3127 - .L_3126)
.L_3126:
        /*008c*/ 	.word	0x00000000
        /*0090*/ 	.short	0x000b
        /*0092*/ 	.short	0x0048
        /*0094*/ 	.byte	0x00, 0xf0, 0x11, 0x00


	//----- nvinfo : EIATTR_KPARAM_INFO
	.align		4
.L_3127:
        /*0098*/ 	.byte	0x04, 0x17
        /*009a*/ 	.short	(.L_3129 - .L_3128)
.L_3128:
        /*009c*/ 	.word	0x00000000
        /*00a0*/ 	.short	0x000a
        /*00a2*/ 	.short	0x0040
        /*00a4*/ 	.byte	0x00, 0xf0, 0x21, 0x00


	//----- nvinfo : EIATTR_KPARAM_INFO
	.align		4
.L_3129:
        /*00a8*/ 	.byte	0x04, 0x17
        /*00aa*/ 	.short	(.L_3131 - .L_3130)
.L_3130:
        /*00ac*/ 	.word	0x00000000
        /*00b0*/ 	.short	0x0009
        /*00b2*/ 	.short	0x0038
        /*00b4*/ 	.byte	0x00, 0xf0, 0x21, 0x00


	//----- nvinfo : EIATTR_KPARAM_INFO
	.align		4
.L_3131:
        /*00b8*/ 	.byte	0x04, 0x17
        /*00ba*/ 	.short	(.L_3133 - .L_3132)
.L_3132:
        /*00bc*/ 	.word	0x00000000
        /*00c0*/ 	.short	0x0008
        /*00c2*/ 	.short	0x0034
        /*00c4*/ 	.byte	0x00, 0xf0, 0x11, 0x00


	//----- nvinfo : EIATTR_KPARAM_INFO
	.align		4
.L_3133:
        /*00c8*/ 	.byte	0x04, 0x17
        /*00ca*/ 	.short	(.L_3135 - .L_3134)
.L_3134:
        /*00cc*/ 	.word	0x00000000
        /*00d0*/ 	.short	0x0007
        /*00d2*/ 	.short	0x0030
        /*00d4*/ 	.byte	0x00, 0xf0, 0x11, 0x00


	//----- nvinfo : EIATTR_KPARAM_INFO
	.align		4
.L_3135:
        /*00d8*/ 	.byte	0x04, 0x17
        /*00da*/ 	.short	(.L_3137 - .L_3136)
.L_3136:
        /*00dc*/ 	.word	0x00000000
        /*00e0*/ 	.short	0x0006
        /*00e2*/ 	.short	0x002c
        /*00e4*/ 	.byte	0x00, 0xf0, 0x11, 0x00


	//----- nvinfo : EIATTR_KPARAM_INFO
	.align		4
.L_3137:
        /*00e8*/ 	.byte	0x04, 0x17
        /*00ea*/ 	.short	(.L_3139 - .L_3138)
.L_3138:
        /*00ec*/ 	.word	0x00000000
        /*00f0*/ 	.short	0x0005
        /*00f2*/ 	.short	0x0028
        /*00f4*/ 	.byte	0x00, 0xf0, 0x11, 0x00


	//----- nvinfo : EIATTR_KPARAM_INFO
	.align		4
.L_3139:
        /*00f8*/ 	.byte	0x04, 0x17
        /*00fa*/ 	.short	(.L_3141 - .L_3140)
.L_3140:
        /*00fc*/ 	.word	0x00000000
        /*0100*/ 	.short	0x0004
        /*0102*/ 	.short	0x0020
        /*0104*/ 	.byte	0x00, 0xf0, 0x21, 0x00


	//----- nvinfo : EIATTR_KPARAM_INFO
	.align		4
.L_3141:
        /*0108*/ 	.byte	0x04, 0x17
        /*010a*/ 	.short	(.L_3143 - .L_3142)
.L_3142:
        /*010c*/ 	.word	0x00000000
        /*0110*/ 	.short	0x0003
        /*0112*/ 	.short	0x0018
        /*0114*/ 	.byte	0x00, 0xf0, 0x21, 0x00


	//----- nvinfo : EIATTR_KPARAM_INFO
	.align		4
.L_3143:
        /*0118*/ 	.byte	0x04, 0x17
        /*011a*/ 	.short	(.L_3145 - .L_3144)
.L_3144:
        /*011c*/ 	.word	0x00000000
        /*0120*/ 	.short	0x0002
        /*0122*/ 	.short	0x0010
        /*0124*/ 	.byte	0x00, 0xf0, 0x21, 0x00


	//----- nvinfo : EIATTR_KPARAM_INFO
	.align		4
.L_3145:
        /*0128*/ 	.byte	0x04, 0x17
        /*012a*/ 	.short	(.L_3147 - .L_3146)
.L_3146:
        /*012c*/ 	.word	0x00000000
        /*0130*/ 	.short	0x0001
        /*0132*/ 	.short	0x0008
        /*0134*/ 	.byte	0x00, 0xf0, 0x21, 0x00


	//----- nvinfo : EIATTR_KPARAM_INFO
	.align		4
.L_3147:
        /*0138*/ 	.byte	0x04, 0x17
        /*013a*/ 	.short	(.L_3149 - .L_3148)
.L_3148:
        /*013c*/ 	.word	0x00000000
        /*0140*/ 	.short	0x0000
        /*0142*/ 	.short	0x0000
        /*0144*/ 	.byte	0x00, 0xf0, 0x21, 0x00


	//----- nvinfo : EIATTR_SPARSE_MMA_MASK
	.align		4
.L_3149:
        /*0148*/ 	.byte	0x03, 0x50
        /*014a*/ 	.short	0x0000


	//----- nvinfo : EIATTR_MAXREG_COUNT
	.align		4
        /*014c*/ 	.byte	0x03, 0x1b
        /*014e*/ 	.short	0x00ff


	//----- nvinfo : EIATTR_NUM_BARRIERS
	.align		4
        /*0150*/ 	.byte	0x02, 0x4c
        /*0152*/ 	.byte	0x01
	.zero		1


	//----- nvinfo : EIATTR_MERCURY_ISA_VERSION
	.align		4
        /*0154*/ 	.byte	0x03, 0x5f
        /*0156*/ 	.short	0x0101


	//----- nvinfo : EIATTR_EXIT_INSTR_OFFSETS
	.align		4
        /*0158*/ 	.byte	0x04, 0x1c
        /*015a*/ 	.short	(.L_3151 - .L_3150)


	//   ....[0]....
.L_3150:
        /*015c*/ 	.word	0x000001d0


	//   ....[1]....
        /*0160*/ 	.word	0x00000900


	//   ....[2]....
        /*0164*/ 	.word	0x00002ef0


	//   ....[3]....
        /*0168*/ 	.word	0x00003210


	//   ....[4]....
        /*016c*/ 	.word	0x00003380


	//   ....[5]....
        /*0170*/ 	.word	0x00003420


	//   ....[6]....
        /*0174*/ 	.word	0x00003460


	//----- nvinfo : EIATTR_CRS_STACK_SIZE
	.align		4
.L_3151:
        /*0178*/ 	.byte	0x04, 0x1e
        /*017a*/ 	.short	(.L_3153 - .L_3152)
.L_3152:
        /*017c*/ 	.word	0x00000000


	//----- nvinfo : EIATTR_CBANK_PARAM_SIZE
	.align		4
.L_3153:
        /*0180*/ 	.byte	0x03, 0x19
        /*0182*/ 	.short	0x0074


	//----- nvinfo : EIATTR_PARAM_CBANK
	.align		4
        /*0184*/ 	.byte	0x04, 0x0a
        /*0186*/ 	.short	(.L_3155 - .L_3154)
	.align		4
.L_3154:
        /*0188*/ 	.word	index@(.nv.constant0._Z23gemm_half_q_half_kernelILi2ELi16ELb1ELb1ELi32EEvPK6__halfPKjS4_S2_PS0_iiiiPKtS7_iiiiiibS2_i)
        /*018c*/ 	.short	0x0210
        /*018e*/ 	.short	0x0074


	//----- nvinfo : EIATTR_SW_WAR
	.align		4
.L_3155:
        /*0190*/ 	.byte	0x04, 0x36
        /*0192*/ 	.short	(.L_3157 - .L_3156)
.L_3156:
        /*0194*/ 	.word	0x00000008
.L_3157:


//--------------------- .nv.info._Z23gemm_half_q_half_kernelILi2ELi24ELb1ELb1ELi32EEvPK6__halfPKjS4_S2_PS0_iiiiPKtS7_iiiiiibS2_i --------------------------
	.section	.nv.info._Z23gemm_half_q_half_kernelILi2ELi24ELb1ELb1ELi32EEvPK6__halfPKjS4_S2_PS0_iiiiPKtS7_iiiiiibS2_i,"",@"SHT_CUDA_INFO"
	.sectionflags	@""
	.align	4


	//----- nvinfo : EIATTR_CUDA_API_VERSION
	.align		4
        /*0000*/ 	.byte	0x04, 0x37
        /*0002*/ 	.short	(.L_3159 - .L_3158)
.L_3158:
        /*0004*/ 	.word	0x00000082


	//----- nvinfo : EIATTR_KPARAM_INFO
	.align		4
.L_3159:
        /*0008*/ 	.byte	0x04, 0x17
        /*000a*/ 	.short	(.L_3161 - .L_3160)
.L_3160:
        /*000c*/ 	.word	0x00000000
        /*0010*/ 	.short	0x0013
        /*0012*/ 	.short	0x0070
        /*0014*/ 	.byte	0x00, 0xf0, 0x11, 0x00


	//----- nvinfo : EIATTR_KPARAM_INFO
	.align		4
.L_3161:
        /*0018*/ 	.byte	0x04, 0x17
        /*001a*/ 	.short	(.L_3163 - .L_3162)
.L_3162:
        /*001c*/ 	.word	0x00000000
        /*0020*/ 	.short	0x0012
        /*0022*/ 	.short	0x0068
        /*0024*/ 	.byte	0x00, 0xf0, 0x21, 0x00


	//----- nvinfo : EIATTR_KPARAM_INFO
	.align		4
.L_3163:
        /*0028*/ 	.byte	0x04, 0x17
        /*002a*/ 	.short	(.L_3165 - .L_3164)
.L_3164:
        /*002c*/ 	.word	0x00000000
        /*0030*/ 	.short	0x0011
        /*0032*/ 	.short	0x0060
        /*0034*/ 	.byte	0x00, 0xf0, 0x05, 0x00


	//----- nvinfo : EIATTR_KPARAM_INFO
	.align		4
.L_3165:
        /*0038*/ 	.byte	0x04, 0x17
        /*003a*/ 	.short	(.L_3167 - .L_3166)
.L_3166:
        /*003c*/ 	.word	0x00000000
        /*0040*/ 	.short	0x0010
        /*0042*/ 	.short	0x005c
        /*0044*/ 	.byte	0x00, 0xf0, 0x11, 0x00


	//----- nvinfo : EIATTR_KPARAM_INFO
	.align		4
.L_3167:
        /*0048*/ 	.byte	0x04, 0x17
        /*004a*/ 	.short	(.L_3169 - .L_3168)
.L_3168:
        /*004c*/ 	.word	0x00000000
        /*0050*/ 	.short	0x000f
        /*0052*/ 	.short	0x0058
        /*0054*/ 	.byte	0x00, 0xf0, 0x11, 0x00


	//----- nvinfo : EIATTR_KPARAM_INFO
	.align		4
.L_3169:
        /*0058*/ 	.byte	0x04, 0x17
        /*005a*/ 	.short	(.L_3171 - .L_3170)
.L_3170:
        /*005c*/ 	.word	0x00000000
        /*0060*/ 	.short	0x000e
        /*0062*/ 	.short	0x0054
        /*0064*/ 	.byte	0x00, 0xf0, 0x11, 0x00


	//----- nvinfo : EIATTR_KPARAM_INFO
	.align		4
.L_3171:
        /*0068*/ 	.byte	0x04, 0x17
        /*006a*/ 	.short	(.L_3173 - .L_3172)
.L_3172:
        /*006c*/ 	.word	0x00000000
        /*0070*/ 	.short	0x000d
        /*0072*/ 	.short	0x0050
        /*0074*/ 	.byte	0x00, 0xf0, 0x11, 0x00


	//----- nvinfo : EIATTR_KPARAM_INFO
	.align		4
.L_3173:
        /*0078*/ 	.byte	0x04, 0x17
        /*007a*/ 	.short	(.L_3175 - .L_3174)
.L_3174:
        /*007c*/ 	.word	0x00000000
        /*0080*/ 	.short	0x000c
        /*0082*/ 	.short	0x004c
        /*0084*/ 	.byte	0x00, 0xf0, 0x11, 0x00


	//----- nvinfo : EIATTR_KPARAM_INFO
	.align		4
.L_3175:
        /*0088*/ 	.byte	0x04, 0x17
        /*008a*/ 	.short	(.L_3177 - .L_3176)
.L_3176:
        /*008c*/ 	.word	0x00000000
        /*0090*/ 	.short	0x000b
        /*0092*/ 	.short	0x0048
        /*0094*/ 	.byte	0x00, 0xf0, 0x11, 0x00


	//----- nvinfo : EIATTR_KPARAM_INFO
	.align		4
.L_3177:
        /*0098*/ 	.byte	0x04, 0x17
        /*009a*/ 	.short	(.L_3179 - .L_3178)
.L_3178:
        /*009c*/ 	.word	0x00000000
        /*00a0*/ 	.short	0x000a
        /*00a2*/ 	.short	0x0040
        /*00a4*/ 	.byte	0x00, 0xf0, 0x21, 0x00


	//----- nvinfo : EIATTR_KPARAM_INFO
	.align		4
.L_3179:
        /*00a8*/ 	.byte	0x04, 0x17
        /*00aa*/ 	.short	(.L_3181 - .L_3180)
.L_3180:
        /*00ac*/ 	.word	0x00000000
        /*00b0*/ 	.short	0x0009
        /*00b2*/ 	.short	0x0038
        /*00b4*/ 	.byte	0x00, 0xf0, 0x21, 0x00


	//----- nvinfo : EIATTR_KPARAM_INFO
	.align		4
.L_3181:
        /*00b8*/ 	.byte	0x04, 0x17
        /*00ba*/ 	.short	(.L_3183 - .L_3182)
.L_3182:
        /*00bc*/ 	.word	0x00000000
        /*00c0*/ 	.short	0x0008
        /*00c2*/ 	.short	0x0034
        /*00c4*/ 	.byte	0x00, 0xf0, 0x11, 0x00


	//----- nvinfo : EIATTR_KPARAM_INFO
	.align		4
.L_3183:
        /*00c8*/ 	.byte	0x04, 0x17
        /*00ca*/ 	.short	(.L_3185 - .L_3184)
.L_3184:
        /*00cc*/ 	.word	0x00000000
        /*00d0*/ 	.short	0x0007
        /*00d2*/ 	.short	0x0030
        /*00d4*/ 	.byte	0x00, 0xf0, 0x11, 0x00


	//----- nvinfo : EIATTR_KPARAM_INFO
	.align		4
.L_3185:
        /*00d8*/ 	.byte	0x04, 0x17
        /*00da*/ 	.short	(.L_3187 - .L_3186)
.L_3186:
        /*00dc*/ 	.word	0x00000000
        /*00e0*/ 	.short	0x0006
        /*00e2*/ 	.short	0x002c
        /*00e4*/ 	.byte	0x00, 0xf0, 0x11, 0x00


	//----- nvinfo : EIATTR_KPARAM_INFO
	.align		4
.L_3187:
        /*00e8*/ 	.byte	0x04, 0x17
        /*00ea*/ 	.short	(.L_3189 - .L_3188)
.L_3188:
        /*00ec*/ 	.word	0x00000000
        /*00f0*/ 	.short	0x0005
        /*00f2*/ 	.short	0x0028
        /*00f4*/ 	.byte	0x00, 0xf0, 0x11, 0x00


	//----- nvinfo : EIATTR_KPARAM_INFO
	.align		4
.L_3189:
        /*00f8*/ 	.byte	0x04, 0x17
        /*00fa*/ 	.short	(.L_3191 - .L_3190)
.L_3190:
        /*00fc*/ 	.word	0x00000000
        /*0100*/ 	.short	0x0004
        /*0102*/ 	.short	0x0020
        /*0104*/ 	.byte	0x00, 0xf0, 0x21, 0x00


	//----- nvinfo : EIATTR_KPARAM_INFO
	.align		4
.L_3191:
        /*0108*/ 	.byte	0x04, 0x17
        /*010a*/ 	.short	(.L_3193 - .L_3192)
.L_3192:
        /*010c*/ 	.word	0x00000000
        /*0110*/ 	.short	0x0003
        /*0112*/ 	.short	0x0018
        /*0114*/ 	.byte	0x00, 0xf0, 0x21, 0x00


	//----- nvinfo : EIATTR_KPARAM_INFO
	.align		4
.L_3193:
        /*0118*/ 	.byte	0x04, 0x17
        /*011a*/ 	.short	(.L_3195 - .L_3194)
.L_3194:
        /*011c*/ 	.word	0x00000000
        /*0120*/ 	.short	0x0002
        /*0122*/ 	.short	0x0010
        /*0124*/ 	.byte	0x00, 0xf0, 0x21, 0x00


	//----- nvinfo : EIATTR_KPARAM_INFO
	.align		4
.L_3195:
        /*0128*/ 	.byte	0x04, 0x17
        /*012a*/ 	.short	(.L_3197 - .L_3196)
.L_3196:
        /*012c*/ 	.word	0x00000000
        /*0130*/ 	.short	0x0001
        /*0132*/ 	.short	0x0008
        /*0134*/ 	.byte	0x00, 0xf0, 0x21, 0x00


	//----- nvinfo : EIATTR_KPARAM_INFO
	.align		4
.L_3197:
        /*0138*/ 	.byte	0x04, 0x17
        /*013a*/ 	.short	(.L_3199 - .L_3198)
.L_3198:
        /*013c*/ 	.word	0x00000000
        /*0140*/ 	.short	0x0000
        /*0142*/ 	.short	0x0000
        /*0144*/ 	.byte	0x00, 0xf0, 0x21, 0x00


	//----- nvinfo : EIATTR_SPARSE_MMA_MASK
	.align		4
.L_3199:
        /*0148*/ 	.byte	0x03, 0x50
        /*014a*/ 	.short	0x0000


	//----- nvinfo : EIATTR_MAXREG_COUNT
	.align		4
        /*014c*/ 	.byte	0x03, 0x1b
        /*014e*/ 	.short	0x00ff


	//----- nvinfo : EIATTR_NUM_BARRIERS
	.align		4
        /*0150*/ 	.byte	0x02, 0x4c
        /*0152*/ 	.byte	0x01
	.zero		1


	//----- nvinfo : EIATTR_MERCURY_ISA_VERSION
	.align		4
        /*0154*/ 	.byte	0x03, 0x5f
        /*0156*/ 	.short	0x0101


	//----- nvinfo : EIATTR_EXIT_INSTR_OFFSETS
	.align		4
        /*0158*/ 	.byte	0x04, 0x1c
        /*015a*/ 	.short	(.L_3201 - .L_3200)


	//   ....[0]....
.L_3200:
        /*015c*/ 	.word	0x000001d0


	//   ....[1]....
        /*0160*/ 	.word	0x00000900


	//   ....[2]....
        /*0164*/ 	.word	0x00006970


	//   ....[3]....
        /*0168*/ 	.word	0x00006c90


	//   ....[4]....
        /*016c*/ 	.word	0x00006e00


	//   ....[5]....
        /*0170*/ 	.word	0x00006ea0


	//   ....[6]....
        /*0174*/ 	.word	0x00006ee0


	//----- nvinfo : EIATTR_CRS_STACK_SIZE
	.align		4
.L_3201:
        /*0178*/ 	.byte	0x04, 0x1e
        /*017a*/ 	.short	(.L_3203 - .L_3202)
.L_3202:
        /*017c*/ 	.word	0x00000000


	//----- nvinfo : EIATTR_CBANK_PARAM_SIZE
	.align		4
.L_3203:
        /*0180*/ 	.byte	0x03, 0x19
        /*0182*/ 	.short	0x0074


	//----- nvinfo : EIATTR_PARAM_CBANK
	.align		4
        /*0184*/ 	.byte	0x04, 0x0a
        /*0186*/ 	.short	(.L_3205 - .L_3204)
	.align		4
.L_3204:
        /*0188*/ 	.word	index@(.nv.constant0._Z23gemm_half_q_half_kernelILi2ELi24ELb1ELb1ELi32EEvPK6__halfPKjS4_S2_PS0_iiiiPKtS7_iiiiiibS2_i)
        /*018c*/ 	.short	0x0210
        /*018e*/ 	.short	0x0074


	//----- nvinfo : EIATTR_SW_WAR
	.align		4
.L_3205:
        /*0190*/ 	.byte	0x04, 0x36
        /*0192*/ 	.short	(.L_3207 - .L_3206)
.L_3206:
        /*0194*/ 	.word	0x00000008
.L_3207:


//--------------------- .nv.info._Z23gemm_half_q_half_kernelILi2ELi8ELb1ELb1ELi32EEvPK6__halfPKjS4_S2_PS0_iiiiPKtS7_iiiiiibS2_i --------------------------
	.section	.nv.info._Z23gemm_half_q_half_kernelILi2ELi8ELb1ELb1ELi32EEvPK6__halfPKjS4_S2_PS0_iiiiPKtS7_iiiiiibS2_i,"",@"SHT_CUDA_INFO"
	.sectionflags	@""
	.align	4


	//----- nvinfo : EIATTR_CUDA_API_VERSION
	.align		4
        /*0000*/ 	.byte	0x04, 0x37
        /*0002*/ 	.short	(.L_3209 - .L_3208)
.L_3208:
        /*0004*/ 	.word	0x00000082


	//----- nvinfo : EIATTR_KPARAM_INFO
	.align		4
.L_3209:
        /*0008*/ 	.byte	0x04, 0x17
        /*000a*/ 	.short	(.L_3211 - .L_3210)
.L_3210:
        /*000c*/ 	.word	0x00000000
        /*0010*/ 	.short	0x0013
        /*0012*/ 	.short	0x0070
        /*0014*/ 	.byte	0x00, 0xf0, 0x11, 0x00


	//----- nvinfo : EIATTR_KPARAM_INFO
	.align		4
.L_3211:
        /*0018*/ 	.byte	0x04, 0x17
        /*001a*/ 	.short	(.L_3213 - .L_3212)
.L_3212:
        /*001c*/ 	.word	0x00000000
        /*0020*/ 	.short	0x0012
        /*0022*/ 	.short	0x0068
        /*0024*/ 	.byte	0x00, 0xf0, 0x21, 0x00


	//----- nvinfo : EIATTR_KPARAM_INFO
	.align		4
.L_3213:
        /*0028*/ 	.byte	0x04, 0x17
        /*002a*/ 	.short	(.L_3215 - .L_3214)
.L_3214:
        /*002c*/ 	.word	0x00000000
        /*0030*/ 	.short	0x0011
        /*0032*/ 	.short	0x0060
        /*0034*/ 	.byte	0x00, 0xf0, 0x05, 0x00


	//----- nvinfo : EIATTR_KPARAM_INFO
	.align		4
.L_3215:
        /*0038*/ 	.byte	0x04, 0x17
        /*003a*/ 	.short	(.L_3217 - .L_3216)
.L_3216:
        /*003c*/ 	.word	0x00000000
        /*0040*/ 	.short	0x0010
        /*0042*/ 	.short	0x005c
        /*0044*/ 	.byte	0x00, 0xf0, 0x11, 0x00


	//----- nvinfo : EIATTR_KPARAM_INFO
	.align		4
.L_3217:
        /*0048*/ 	.byte	0x04, 0x17
        /*004a*/ 	.short	(.L_3219 - .L_3218)
.L_3218:
        /*004c*/ 	.word	0x00000000
        /*0050*/ 	.short	0x000f
        /*0052*/ 	.short	0x0058
        /*0054*/ 	.byte	0x00, 0xf0, 0x11, 0x00


	//----- nvinfo : EIATTR_KPARAM_INFO
	.align		4
.L_3219:
        /*0058*/ 	.byte	0x04, 0x17
        /*005a*/ 	.short	(.L_3221 - .L_3220)
.L_3220:
        /*005c*/ 	.word	0x00000000
        /*0060*/ 	.short	0x000e
        /*0062*/ 	.short	0x0054
        /*0064*/ 	.byte	0x00, 0xf0, 0x11, 0x00


	//----- nvinfo : EIATTR_KPARAM_INFO
	.align		4
.L_3221:
        /*0068*/ 	.byte	0x04, 0x17
        /*006a*/ 	.short	(.L_3223 - .L_3222)
.L_3222:
        /*006c*/ 	.word	0x00000000
        /*0070*/ 	.short	0x000d
        /*0072*/ 	.short	0x0050
        /*0074*/ 	.byte	0x00, 0xf0, 0x11, 0x00


	//----- nvinfo : EIATTR_KPARAM_INFO
	.align		4
.L_3223:
        /*0078*/ 	.byte	0x04, 0x17
        /*007a*/ 	.short	(.L_3225 - .L_3224)
.L_3224:
        /*007c*/ 	.word	0x00000000
        /*0080*/ 	.short	0x000c
        /*0082*/ 	.short	0x004c
        /*0084*/ 	.byte	0x00, 0xf0, 0x11, 0x00


	//----- nvinfo : EIATTR_KPARAM_INFO
	.align		4
.L_3225:
        /*0088*/ 	.byte	0x04, 0x17
        /*008a*/ 	.short	(.L_3227 - .L_3226)
.L_3226:
        /*008c*/ 	.word	0x00000000
        /*0090*/ 	.short	0x000b
        /*0092*/ 	.short	0x0048
        /*0094*/ 	.byte	0x00, 0xf0, 0x11, 0x00


	//----- nvinfo : EIATTR_KPARAM_INFO
	.align		4
.L_3227:
        /*0098*/ 	.byte	0x04, 0x17
        /*009a*/ 	.short	(.L_3229 - .L_3228)
.L_3228:
        /*009c*/ 	.word	0x00000000
        /*00a0*/ 	.short	0x000a
        /*00a2*/ 	.short	0x0040
        /*00a4*/ 	.byte	0x00, 0xf0, 0x21, 0x00


	//----- nvinfo : EIATTR_KPARAM_INFO
	.align		4
.L_3229:
        /*00a8*/ 	.byte	0x04, 0x17
        /*00aa*/ 	.short	(.L_3231 - .L_3230)
.L_3230:
        /*00ac*/ 	.word	0x00000000
        /*00b0*/ 	.short	0x0009
        /*00b2*/ 	.short	0x0038
        /*00b4*/ 	.byte	0x00, 0xf0, 0x21, 0x00


	//----- nvinfo : EIATTR_KPARAM_INFO
	.align		4
.L_3231:
        /*00b8*/ 	.byte	0x04, 0x17
        /*00ba*/ 	.short	(.L_3233 - .L_3232)
.L_3232:
        /*00bc*/ 	.word	0x00000000
        /*00c0*/ 	.short	0x0008
        /*00c2*/ 	.short	0x0034
        /*00c4*/ 	.byte	0x00, 0xf0, 0x11, 0x00


	//----- nvinfo : EIATTR_KPARAM_INFO
	.align		4
.L_3233:
        /*00c8*/ 	.byte	0x04, 0x17
        /*00ca*/ 	.short	(.L_3235 - .L_3234)
.L_3234:
        /*00cc*/ 	.word	0x00000000
        /*00d0*/ 	.short	0x0007
        /*00d2*/ 	.short	0x0030
        /*00d4*/ 	.byte	0x00, 0xf0, 0x11, 0x00


	//----- nvinfo : EIATTR_KPARAM_INFO
	.align		4
.L_3235:
        /*00d8*/ 	.byte	0x04, 0x17
        /*00da*/ 	.short	(.L_3237 - .L_3236)
.L_3236:
        /*00dc*/ 	.word	0x00000000
        /*00e0*/ 	.short	0x0006
        /*00e2*/ 	.short	0x002c
        /*00e4*/ 	.byte	0x00, 0xf0, 0x11, 0x00


	//----- nvinfo : EIATTR_KPARAM_INFO
	.align		4
.L_3237:
        /*00e8*/ 	.byte	0x04, 0x17
        /*00ea*/ 	.short	(.L_3239 - .L_3238)
.L_3238:
        /*00ec*/ 	.word	0x00000000
        /*00f0*/ 	.short	0x0005
        /*00f2*/ 	.short	0x0028
        /*00f4*/ 	.byte	0x00, 0xf0, 0x11, 0x00


	//----- nvinfo : EIATTR_KPARAM_INFO
	.align		4
.L_3239:
        /*00f8*/ 	.byte	0x04, 0x17
        /*00fa*/ 	.short	(.L_3241 - .L_3240)
.L_3240:
        /*00fc*/ 	.word	0x00000000
        /*0100*/ 	.short	0x0004
        /*0102*/ 	.short	0x0020
        /*0104*/ 	.byte	0x00, 0xf0, 0x21, 0x00


	//----- nvinfo : EIATTR_KPARAM_INFO
	.align		4
.L_3241:
        /*0108*/ 	.byte	0x04, 0x17
        /*010a*/ 	.short	(.L_3243 - .L_3242)
.L_3242:
        /*010c*/ 	.word	0x00000000
        /*0110*/ 	.short	0x0003
        /*0112*/ 	.short	0x0018
        /*0114*/ 	.byte	0x00, 0xf0, 0x21, 0x00


	//----- nvinfo : EIATTR_KPARAM_INFO
	.align		4
.L_3243:
        /*0118*/ 	.byte	0x04, 0x17
        /*011a*/ 	.short	(.L_3245 - .L_3244)
.L_3244:
        /*011c*/ 	.word	0x00000000
        /*0120*/ 	.short	0x0002
        /*0122*/ 	.short	0x0010
        /*0124*/ 	.byte	0x00, 0xf0, 0x21, 0x00


	//----- nvinfo : EIATTR_KPARAM_INFO
	.align		4
.L_3245:
        /*0128*/ 	.byte	0x04, 0x17
        /*012a*/ 	.short	(.L_3247 - .L_3246)
.L_3246:
        /*012c*/ 	.word	0x00000000
        /*0130*/ 	.short	0x0001
        /*0132*/ 	.short	0x0008
        /*0134*/ 	.byte	0x00, 0xf0, 0x21, 0x00


	//----- nvinfo : EIATTR_KPARAM_INFO
	.align		4
.L_3247:
        /*0138*/ 	.byte	0x04, 0x17
        /*013a*/ 	.short	(.L_3249 - .L_3248)
.L_3248:
        /*013c*/ 	.word	0x00000000
        /*0140*/ 	.short	0x0000
        /*0142*/ 	.short	0x0000
        /*0144*/ 	.byte	0x00, 0xf0, 0x21, 0x00


	//----- nvinfo : EIATTR_SPARSE_MMA_MASK
	.align		4
.L_3249:
        /*0148*/ 	.byte	0x03, 0x50
        /*014a*/ 	.short	0x0000


	//----- nvinfo : EIATTR_MAXREG_COUNT
	.align		4
        /*014c*/ 	.byte	0x03, 0x1b
        /*014e*/ 	.short	0x00ff


	//----- nvinfo : EIATTR_NUM_BARRIERS
	.align		4
        /*0150*/ 	.byte	0x02, 0x4c
        /*0152*/ 	.byte	0x01
	.zero		1


	//----- nvinfo : EIATTR_MERCURY_ISA_VERSION
	.align		4
        /*0154*/ 	.byte	0x03, 0x5f
        /*0156*/ 	.short	0x0101


	//----- nvinfo : EIATTR_EXIT_INSTR_OFFSETS
	.align		4
        /*0158*/ 	.byte	0x04, 0x1c
        /*015a*/ 	.short	(.L_3251 - .L_3250)


	//   ....[0]....
.L_3250:
        /*015c*/ 	.word	0x000001d0


	//   ....[1]....
        /*0160*/ 	.word	0x00000900


	//   ....[2]....
        /*0164*/ 	.word	0x00004df0


	//   ....[3]....
        /*0168*/ 	.word	0x00005100


	//   ....[4]....
        /*016c*/ 	.word	0x00005270


	//   ....[5]....
        /*0170*/ 	.word	0x00005310


	//   ....[6]....
        /*0174*/ 	.word	0x00005350


	//----- nvinfo : EIATTR_CRS_STACK_SIZE
	.align		4
.L_3251:
        /*0178*/ 	.byte	0x04, 0x1e
        /*017a*/ 	.short	(.L_3253 - .L_3252)
.L_3252:
        /*017c*/ 	.word	0x00000000


	//----- nvinfo : EIATTR_CBANK_PARAM_SIZE
	.align		4
.L_3253:
        /*0180*/ 	.byte	0x03, 0x19
        /*0182*/ 	.short	0x0074


	//----- nvinfo : EIATTR_PARAM_CBANK
	.align		4
        /*0184*/ 	.byte	0x04, 0x0a
        /*0186*/ 	.short	(.L_3255 - .L_3254)
	.align		4
.L_3254:
        /*0188*/ 	.word	index@(.nv.constant0._Z23gemm_half_q_half_kernelILi2ELi8ELb1ELb1ELi32EEvPK6__halfPKjS4_S2_PS0_iiiiPKtS7_iiiiiibS2_i)
        /*018c*/ 	.short	0x0210
        /*018e*/ 	.short	0x0074


	//----- nvinfo : EIATTR_SW_WAR
	.align		4
.L_3255:
        /*0190*/ 	.byte	0x04, 0x36
        /*0192*/ 	.short	(.L_3257 - .L_3256)
.L_3256:
        /*0194*/ 	.word	0x00000008
.L_3257:


//--------------------- .nv.info._Z23gemm_half_q_half_kernelILi2ELi12ELb1ELb1ELi32EEvPK6__halfPKjS4_S2_PS0_iiiiPKtS7_iiiiiibS2_i --------------------------
	.section	.nv.info._Z23gemm_half_q_half_kernelILi2ELi12ELb1ELb1ELi32EEvPK6__halfPKjS4_S2_PS0_iiiiPKtS7_iiiiiibS2_i,"",@"SHT_CUDA_INFO"
	.sectionflags	@""
	.align	4


	//----- nvinfo : EIATTR_CUDA_API_VERSION
	.align		4
        /*0000*/ 	.byte	0x04, 0x37
        /*0002*/ 	.short	(.L_3259 - .L_3258)
.L_3258:
        /*0004*/ 	.word	0x00000082


	//----- nvinfo : EIATTR_KPARAM_INFO
	.align		4
.L_3259:
        /*0008*/ 	.byte	0x04, 0x17
        /*000a*/ 	.short	(.L_3261 - .L_3260)
.L_3260:
        /*000c*/ 	.word	0x00000000
        /*0010*/ 	.short	0x0013
        /*0012*/ 	.short	0x0070
        /*0014*/ 	.byte	0x00, 0xf0, 0x11, 0x00


	//----- nvinfo : EIATTR_KPARAM_INFO
	.align		4
.L_3261:
        /*0018*/ 	.byte	0x04, 0x17
        /*001a*/ 	.short	(.L_3263 - .L_3262)
.L_3262:
        /*001c*/ 	.word	0x00000000
        /*0020*/ 	.short	0x0012
        /*0022*/ 	.short	0x0068
        /*0024*/ 	.byte	0x00, 0xf0, 0x21, 0x00


	//----- nvinfo : EIATTR_KPARAM_INFO
	.align		4
.L_3263:
        /*0028*/ 	.byte	0x04, 0x17
        /*002a*/ 	.short	(.L_3265 - .L_3264)
.L_3264:
        /*002c*/ 	.word	0x00000000
        /*0030*/ 	.short	0x0011
        /*0032*/ 	.short	0x0060
        /*0034*/ 	.byte	0x00, 0xf0, 0x05, 0x00


	//----- nvinfo : EIATTR_KPARAM_INFO
	.align		4
.L_3265:
        /*0038*/ 	.byte	0x04, 0x17
        /*003a*/ 	.short	(.L_3267 - .L_3266)
.L_3266:
        /*003c*/ 	.word	0x00000000
        /*0040*/ 	.short	0x0010
        /*0042*/ 	.short	0x005c
        /*0044*/ 	.byte	0x00, 0xf0, 0x11, 0x00


	//----- nvinfo : EIATTR_KPARAM_INFO
	.align		4
.L_3267:
        /*0048*/ 	.byte	0x04, 0x17
        /*004a*/ 	.short	(.L_3269 - .L_3268)
.L_3268:
        /*004c*/ 	.word	0x00000000
        /*0050*/ 	.short	0x000f
        /*0052*/ 	.short	0x0058
        /*0054*/ 	.byte	0x00, 0xf0, 0x11, 0x00


	//----- nvinfo : EIATTR_KPARAM_INFO
	.align		4
.L_3269:
        /*0058*/ 	.byte	0x04, 0x17
        /*005a*/ 	.short	(.L_3271 - .L_3270)
.L_3270:
        /*005c*/ 	.word	0x00000000
        /*0060*/ 	.short	0x000e
        /*0062*/ 	.short	0x0054
        /*0064*/ 	.byte	0x00, 0xf0, 0x11, 0x00


	//----- nvinfo : EIATTR_KPARAM_INFO
	.align		4
.L_3271:
        /*0068*/ 	.byte	0x04, 0x17
        /*006a*/ 	.short	(.L_3273 - .L_3272)
.L_3272:
        /*006c*/ 	.word	0x00000000
        /*0070*/ 	.short	0x000d
        /*0072*/ 	.short	0x0050
        /*0074*/ 	.byte	0x00, 0xf0, 0x11, 0x00


	//----- nvinfo : EIATTR_KPARAM_INFO
	.align		4
.L_3273:
        /*0078*/ 	.byte	0x04, 0x17
        /*007a*/ 	.short	(.L_3275 - .L_3274)
.L_3274:
        /*007c*/ 	.word	0x00000000
        /*0080*/ 	.short	0x000c
        /*0082*/ 	.short	0x004c
        /*0084*/ 	.byte	0x00, 0xf0, 0x11, 0x00


	//----- nvinfo : EIATTR_KPARAM_INFO
	.align		4
.L_3275:
        /*0088*/ 	.byte	0x04, 0x17
        /*008a*/ 	.short	(.L_3277 - .L_3276)
.L_3276:
        /*008c*/ 	.word	0x00000000
        /*0090*/ 	.short	0x000b
        /*0092*/ 	.short	0x0048
        /*0094*/ 	.byte	0x00, 0xf0, 0x11, 0x00


	//----- nvinfo : EIATTR_KPARAM_INFO
	.align		4
.L_3277:
        /*0098*/ 	.byte	0x04, 0x17
        /*009a*/ 	.short	(.L_3279 - .L_3278)
.L_3278:
        /*009c*/ 	.word	0x00000000
        /*00a0*/ 	.short	0x000a
        /*00a2*/ 	.short	0x0040
        /*00a4*/ 	.byte	0x00, 0xf0, 0x21, 0x00


	//----- nvinfo : EIATTR_KPARAM_INFO
	.align		4
.L_3279:
        /*00a8*/ 	.byte	0x04, 0x17
        /*00aa*/ 	.short	(.L_3281 - .L_3280)
.L_3280:
        /*00ac*/ 	.word	0x00000000
        /*00b0*/ 	.short	0x0009
        /*00b2*/ 	.short	0x0038
        /*00b4*/ 	.byte	0x00, 0xf0, 0x21, 0x00


	//----- nvinfo : EIATTR_KPARAM_INFO
	.align		4
.L_3281:
        /*00b8*/ 	.byte	0x04, 0x17
        /*00ba*/ 	.short	(.L_3283 - .L_3282)
.L_3282:
        /*00bc*/ 	.word	0x00000000
        /*00c0*/ 	.short	0x0008
        /*00c2*/ 	.short	0x0034
        /*00c4*/ 	.byte	0x00, 0xf0, 0x11, 0x00


	//----- nvinfo : EIATTR_KPARAM_INFO
	.align		4
.L_3283:
        /*00c8*/ 	.byte	0x04, 0x17
        /*00ca*/ 	.short	(.L_3285 - .L_3284)
.L_3284:
        /*00cc*/ 	.word	0x00000000
        /*00d0*/ 	.short	0x0007
        /*00d2*/ 	.short	0x0030
        /*00d4*/ 	.byte	0x00, 0xf0, 0x11, 0x00


	//----- nvinfo : EIATTR_KPARAM_INFO
	.align		4
.L_3285:
        /*00d8*/ 	.byte	0x04, 0x17
        /*00da*/ 	.short	(.L_3287 - .L_3286)
.L_3286:
        /*00dc*/ 	.word	0x00000000
        /*00e0*/ 	.short	0x0006
        /*00e2*/ 	.short	0x002c
        /*00e4*/ 	.byte	0x00, 0xf0, 0x11, 0x00


	//----- nvinfo : EIATTR_KPARAM_INFO
	.align		4
.L_3287:
        /*00e8*/ 	.byte	0x04, 0x17
        /*00ea*/ 	.short	(.L_3289 - .L_3288)
.L_3288:
        /*00ec*/ 	.word	0x00000000
        /*00f0*/ 	.short	0x0005
        /*00f2*/ 	.short	0x0028
        /*00f4*/ 	.byte	0x00, 0xf0, 0x11, 0x00


	//----- nvinfo : EIATTR_KPARAM_INFO
	.align		4
.L_3289:
        /*00f8*/ 	.byte	0x04, 0x17
        /*00fa*/ 	.short	(.L_3291 - .L_3290)
.L_3290:
        /*00fc*/ 	.word	0x00000000
        /*0100*/ 	.short	0x0004
        /*0102*/ 	.short	0x0020
        /*0104*/ 	.byte	0x00, 0xf0, 0x21, 0x00


	//----- nvinfo : EIATTR_KPARAM_INFO
	.align		4
.L_3291:
        /*0108*/ 	.byte	0x04, 0x17
        /*010a*/ 	.short	(.L_3293 - .L_3292)
.L_3292:
        /*010c*/ 	.word	0x00000000
        /*0110*/ 	.short	0x0003
        /*0112*/ 	.short	0x0018
        /*0114*/ 	.byte	0x00, 0xf0, 0x21, 0x00


	//----- nvinfo : EIATTR_KPARAM_INFO
	.align		4
.L_3293:
        /*0118*/ 	.byte	0x04, 0x17
        /*011a*/ 	.short	(.L_3295 - .L_3294)
.L_3294:
        /*011c*/ 	.word	0x00000000
        /*0120*/ 	.short	0x0002
        /*0122*/ 	.short	0x0010
        /*0124*/ 	.byte	0x00, 0xf0, 0x21, 0x00


	//----- nvinfo : EIATTR_KPARAM_INFO
	.align		4
.L_3295:
        /*0128*/ 	.byte	0x04, 0x17
        /*012a*/ 	.short	(.L_3297 - .L_3296)
.L_3296:
        /*012c*/ 	.word	0x00000000
        /*0130*/ 	.short	0x0001
        /*0132*/ 	.short	0x0008
        /*0134*/ 	.byte	0x00, 0xf0, 0x21, 0x00


	//----- nvinfo : EIATTR_KPARAM_INFO
	.align		4
.L_3297:
        /*0138*/ 	.byte	0x04, 0x17
        /*013a*/ 	.short	(.L_3299 - .L_3298)
.L_3298:
        /*013c*/ 	.word	0x00000000
        /*0140*/ 	.short	0x0000
        /*0142*/ 	.short	0x0000
        /*0144*/ 	.byte	0x00, 0xf0, 0x21, 0x00


	//----- nvinfo : EIATTR_SPARSE_MMA_MASK
	.align		4
.L_3299:
        /*0148*/ 	.byte	0x03, 0x50
        /*014a*/ 	.short	0x0000


	//----- nvinfo : EIATTR_MAXREG_COUNT
	.align		4
        /*014c*/ 	.byte	0x03, 0x1b
        /*014e*/ 	.short	0x00ff


	//----- nvinfo : EIATTR_NUM_BARRIERS
	.align		4
        /*0150*/ 	.byte	0x02, 0x4c
        /*0152*/ 	.byte	0x01
	.zero		1


	//----- nvinfo : EIATTR_MERCURY_ISA_VERSION
	.align		4
        /*0154*/ 	.byte	0x03, 0x5f
        /*0156*/ 	.short	0x0101


	//----- nvinfo : EIATTR_EXIT_INSTR_OFFSETS
	.align		4
        /*0158*/ 	.byte	0x04, 0x1c
        /*015a*/ 	.short	(.L_3301 - .L_3300)


	//   ....[0]....
.L_3300:
        /*015c*/ 	.word	0x000001d0


	//   ....[1]....
        /*0160*/ 	.word	0x00000900


	//   ....[2]....
        /*0164*/ 	.word	0x00006770


	//   ....[3]....
        /*0168*/ 	.word	0x00006a90


	//   ....[4]....
        /*016c*/ 	.word	0x00006c00


	//   ....[5]....
        /*0170*/ 	.word	0x00006ca0


	//   ....[6]....
        /*0174*/ 	.word	0x00006ce0


	//----- nvinfo : EIATTR_CRS_STACK_SIZE
	.align		4
.L_3301:
        /*0178*/ 	.byte	0x04, 0x1e
        /*017a*/ 	.short	(.L_3303 - .L_3302)
.L_3302:
        /*017c*/ 	.word	0x00000000


	//----- nvinfo : EIATTR_CBANK_PARAM_SIZE
	.align		4
.L_3303:
        /*0180*/ 	.byte	0x03, 0x19
        /*0182*/ 	.short	0x0074


	//----- nvinfo : EIATTR_PARAM_CBANK
	.align		4
        /*0184*/ 	.byte	0x04, 0x0a
        /*0186*/ 	.short	(.L_3305 - .L_3304)
	.align		4
.L_3304:
        /*0188*/ 	.word	index@(.nv.constant0._Z23gemm_half_q_half_kernelILi2ELi12ELb1ELb1ELi32EEvPK6__halfPKjS4_S2_PS0_iiiiPKtS7_iiiiiibS2_i)
        /*018c*/ 	.short	0x0210
        /*018e*/ 	.short	0x0074


	//----- nvinfo : EIATTR_SW_WAR
	.align		4
.L_3305:
        /*0190*/ 	.byte	0x04, 0x36
        /*0192*/ 	.short	(.L_3307 - .L_3306)
.L_3306:
        /*0194*/ 	.word	0x00000008
.L_3307:


//--------------------- .nv.info._Z23gemm_half_q_half_kernelILi2ELi14ELb1ELb1ELi32EEvPK6__halfPKjS4_S2_PS0_iiiiPKtS7_iiiiiibS2_i --------------------------
	.section	.nv.info._Z23gemm_half_q_half_kernelILi2ELi14ELb1ELb1ELi32EEvPK6__halfPKjS4_S2_PS0_iiiiPKtS7_iiiiiibS2_i,"",@"SHT_CUDA_INFO"
	.sectionflags	@""
	.align	4


	//----- nvinfo : EIATTR_CUDA_API_VERSION
	.align		4
        /*0000*/ 	.byte	0x04, 0x37
        /*0002*/ 	.short	(.L_3309 - .L_3308)
.L_3308:
        /*0004*/ 	.word	0x00000082


	//----- nvinfo : EIATTR_KPARAM_INFO
	.align		4
.L_3309:
        /*0008*/ 	.byte	0x04, 0x17
        /*000a*/ 	.short	(.L_3311 - .L_3310)
.L_3310:
        /*000c*/ 	.word	0x00000000
        /*0010*/ 	.short	0x0013
        /*0012*/ 	.short	0x0070
        /*0014*/ 	.byte	0x00, 0xf0, 0x11, 0x00


	//----- nvinfo : EIATTR_KPARAM_INFO
	.align		4
.L_3311:
        /*0018*/ 	.byte	0x04, 0x17
        /*001a*/ 	.short	(.L_3313 - .L_3312)
.L_3312:
        /*001c*/ 	.word	0x00000000
        /*0020*/ 	.short	0x0012
        /*0022*/ 	.short	0x0068
        /*0024*/ 	.byte	0x00, 0xf0, 0x21, 0x00


	//----- nvinfo : EIATTR_KPARAM_INFO
	.align		4
.L_3313:
        /*0028*/ 	.byte	0x04, 0x17
        /*002a*/ 	.short	(.L_3315 - .L_3314)
.L_3314:
        /*002c*/ 	.word	0x00000000
        /*0030*/ 	.short	0x0011
        /*0032*/ 	.short	0x0060
        /*0034*/ 	.byte	0x00, 0xf0, 0x05, 0x00


	//----- nvinfo : EIATTR_KPARAM_INFO
	.align		4
.L_3315:
        /*0038*/ 	.byte	0x04, 0x17
        /*003a*/ 	.short	(.L_3317 - .L_3316)
.L_3316:
        /*003c*/ 	.word	0x00000000
        /*0040*/ 	.short	0x0010
        /*0042*/ 	.short	0x005c
        /*0044*/ 	.byte	0x00, 0xf0, 0x11, 0x00


	//----- nvinfo : EIATTR_KPARAM_INFO
	.align		4
.L_3317:
        /*0048*/ 	.byte	0x04, 0x17
        /*004a*/ 	.short	(.L_3319 - .L_3318)
.L_3318:
        /*004c*/ 	.word	0x00000000
        /*0050*/ 	.short	0x000f
        /*0052*/ 	.short	0x0058
        /*0054*/ 	.byte	0x00, 0xf0, 0x11, 0x00


	//----- nvinfo : EIATTR_KPARAM_INFO
	.align		4
.L_3319:
        /*0058*/ 	.byte	0x04, 0x17
        /*005a*/ 	.short	(.L_3321 - .L_3320)
.L_3320:
        /*005c*/ 	.word	0x00000000
        /*0060*/ 	.short	0x000e
        /*0062*/ 	.short	0x0054
        /*0064*/ 	.byte	0x00, 0xf0, 0x11, 0x00


	//----- nvinfo : EIATTR_KPARAM_INFO
	.align		4
.L_3321:
        /*0068*/ 	.byte	0x04, 0x17
        /*006a*/ 	.short	(.L_3323 - .L_3322)
.L_3322:
        /*006c*/ 	.word	0x00000000
        /*0070*/ 	.short	0x000d
        /*0072*/ 	.short	0x0050
        /*0074*/ 	.byte	0x00, 0xf0, 0x11, 0x00


	//----- nvinfo : EIATTR_KPARAM_INFO
	.align		4
.L_3323:
        /*0078*/ 	.byte	0x04, 0x17
        /*007a*/ 	.short	(.L_3325 - .L_3324)
.L_3324:
        /*007c*/ 	.word	0x00000000
        /*0080*/ 	.short	0x000c
        /*0082*/ 	.short	0x004c
        /*0084*/ 	.byte	0x00, 0xf0, 0x11, 0x00


	//----- nvinfo : EIATTR_KPARAM_INFO
	.align		4
.L_3325:
        /*0088*/ 	.byte	0x04, 0x17
        /*008a*/ 	.short	(.L_3327 - .L_3326)
.L_3326:
        /*008c*/ 	.word	0x00000000
        /*0090*/ 	.short	0x000b
        /*0092*/ 	.short	0x0048
        /*0094*/ 	.byte	0x00, 0xf0, 0x11, 0x00


	//----- nvinfo : EIATTR_KPARAM_INFO
	.align		4
.L_3327:
        /*0098*/ 	.byte	0x04, 0x17
        /*009a*/ 	.short	(.L_3329 - .L_3328)
.L_3328:
        /*009c*/ 	.word	0x00000000
        /*00a0*/ 	.short	0x000a
        /*00a2*/ 	.short	0x0040
        /*00a4*/ 	.byte	0x00, 0xf0, 0x21, 0x00


	//----- nvinfo : EIATTR_KPARAM_INFO
	.align		4
.L_3329:
        /*00a8*/ 	.byte	0x04, 0x17
        /*00aa*/ 	.short	(.L_3331 - .L_3330)
.L_3330:
        /*00ac*/ 	.word	0x00000000
        /*00b0*/ 	.short	0x0009
        /*00b2*/ 	.short	0x0038
        /*00b4*/ 	.byte	0x00, 0xf0, 0x21, 0x00


	//----- nvinfo : EIATTR_KPARAM_INFO
	.align		4
.L_3331:
        /*00b8*/ 	.byte	0x04, 0x17
        /*00ba*/ 	.short	(.L_3333 - .L_3332)
.L_3332:
        /*00bc*/ 	.word	0x00000000
        /*00c0*/ 	.short	0x0008
        /*00c2*/ 	.short	0x0034
        /*00c4*/ 	.byte	0x00, 0xf0, 0x11, 0x00


	//----- nvinfo : EIATTR_KPARAM_INFO
	.align		4
.L_3333:
        /*00c8*/ 	.byte	0x04, 0x17
        /*00ca*/ 	.short	(.L_3335 - .L_3334)
.L_3334:
        /*00cc*/ 	.word	0x00000000
        /*00d0*/ 	.short	0x0007
        /*00d2*/ 	.short	0x0030
        /*00d4*/ 	.byte	0x00, 0xf0, 0x11, 0x00


	//----- nvinfo : EIATTR_KPARAM_INFO
	.align		4
.L_3335:
        /*00d8*/ 	.byte	0x04, 0x17
        /*00da*/ 	.short	(.L_3337 - .L_3336)
.L_3336:
        /*00dc*/ 	.word	0x00000000
        /*00e0*/ 	.short	0x0006
        /*00e2*/ 	.short	0x002c
        /*00e4*/ 	.byte	0x00, 0xf0, 0x11, 0x00


	//----- nvinfo : EIATTR_KPARAM_INFO
	.align		4
.L_3337:
        /*00e8*/ 	.byte	0x04, 0x17
        /*00ea*/ 	.short	(.L_3339 - .L_3338)
.L_3338:
        /*00ec*/ 	.word	0x00000000
        /*00f0*/ 	.short	0x0005
        /*00f2*/ 	.short	0x0028
        /*00f4*/ 	.byte	0x00, 0xf0, 0x11, 0x00


	//----- nvinfo : EIATTR_KPARAM_INFO
	.align		4
.L_3339:
        /*00f8*/ 	.byte	0x04, 0x17
        /*00fa*/ 	.short	(.L_3341 - .L_3340)
.L_3340:
        /*00fc*/ 	.word	0x00000000
        /*0100*/ 	.short	0x0004
        /*0102*/ 	.short	0x0020
        /*0104*/ 	.byte	0x00, 0xf0, 0x21, 0x00


	//----- nvinfo : EIATTR_KPARAM_INFO
	.align		4
.L_3341:
        /*0108*/ 	.byte	0x04, 0x17
        /*010a*/ 	.short	(.L_3343 - .L_3342)
.L_3342:
        /*010c*/ 	.word	0x00000000
        /*0110*/ 	.short	0x0003
        /*0112*/ 	.short	0x0018
        /*0114*/ 	.byte	0x00, 0xf0, 0x21, 0x00


	//----- nvinfo : EIATTR_KPARAM_INFO
	.align		4
.L_3343:
        /*0118*/ 	.byte	0x04, 0x17
        /*011a*/ 	.short	(.L_3345 - .L_3344)
.L_3344:
        /*011c*/ 	.word	0x00000000
        /*0120*/ 	.short	0x0002
        /*0122*/ 	.short	0x0010
        /*0124*/ 	.byte	0x00, 0xf0, 0x21, 0x00


	//----- nvinfo : EIATTR_KPARAM_INFO
	.align		4
.L_3345:
        /*0128*/ 	.byte	0x04, 0x17
        /*012a*/ 	.short	(.L_3347 - .L_3346)
.L_3346:
        /*012c*/ 	.word	0x00000000
        /*0130*/ 	.short	0x0001
        /*0132*/ 	.short	0x0008
        /*0134*/ 	.byte	0x00, 0xf0, 0x21, 0x00


	//----- nvinfo : EIATTR_KPARAM_INFO
	.align		4
.L_3347:
        /*0138*/ 	.byte	0x04, 0x17
        /*013a*/ 	.short	(.L_3349 - .L_3348)
.L_3348:
        /*013c*/ 	.word	0x00000000
        /*0140*/ 	.short	0x0000
        /*0142*/ 	.short	0x0000
        /*0144*/ 	.byte	0x00, 0xf0, 0x21, 0x00


	//----- nvinfo : EIATTR_SPARSE_MMA_MASK
	.align		4
.L_3349:
        /*0148*/ 	.byte	0x03, 0x50
        /*014a*/ 	.short	0x0000


	//----- nvinfo : EIATTR_MAXREG_COUNT
	.align		4
        /*014c*/ 	.byte	0x03, 0x1b
        /*014e*/ 	.short	0x00ff


	//----- nvinfo : EIATTR_NUM_BARRIERS
	.align		4
        /*0150*/ 	.byte	0x02, 0x4c
        /*0152*/ 	.byte	0x01
	.zero		1


	//----- nvinfo : EIATTR_MERCURY_ISA_VERSION
	.align		4
        /*0154*/ 	.byte	0x03, 0x5f
        /*0156*/ 	.short	0x0101


	//----- nvinfo : EIATTR_EXIT_INSTR_OFFSETS
	.align		4
        /*0158*/ 	.byte	0x04, 0x1c
        /*015a*/ 	.short	(.L_3351 - .L_3350)


	//   ....[0]....
.L_3350:
        /*015c*/ 	.word	0x000001d0


	//   ....[1]....
        /*0160*/ 	.word	0x00000900


	//   ....[2]....
        /*0164*/ 	.word	0x000075c0


	//   ....[3]....
        /*0168*/ 	.word	0x000078d0


	//   ....[4]....
        /*016c*/ 	.word	0x00007a40


	//   ....[5]....
        /*0170*/ 	.word	0x00007ad0


	//   ....[6]....
        /*0174*/ 	.word	0x00007b10


	//----- nvinfo : EIATTR_CRS_STACK_SIZE
	.align		4
.L_3351:
        /*0178*/ 	.byte	0x04, 0x1e
        /*017a*/ 	.short	(.L_3353 - .L_3352)
.L_3352:
        /*017c*/ 	.word	0x00000000


	//----- nvinfo : EIATTR_CBANK_PARAM_SIZE
	.align		4
.L_3353:
        /*0180*/ 	.byte	0x03, 0x19
        /*0182*/ 	.short	0x0074


	//----- nvinfo : EIATTR_PARAM_CBANK
	.align		4
        /*0184*/ 	.byte	0x04, 0x0a
        /*0186*/ 	.short	(.L_3355 - .L_3354)
	.align		4
.L_3354:
        /*0188*/ 	.word	index@(.nv.constant0._Z23gemm_half_q_half_kernelILi2ELi14ELb1ELb1ELi32EEvPK6__halfPKjS4_S2_PS0_iiiiPKtS7_iiiiiibS2_i)
        /*018c*/ 	.short	0x0210
        /*018e*/ 	.short	0x0074


	//----- nvinfo : EIATTR_SW_WAR
	.align		4
.L_3355:
        /*0190*/ 	.byte	0x04, 0x36
        /*0192*/ 	.short	(.L_3357 - .L_3356)
.L_3356:
        /*0194*/ 	.word	0x00000008
.L_3357:


//--------------------- .nv.info._Z23gemm_half_q_half_kernelILi2ELi4ELb1ELb1ELi32EEvPK6__halfPKjS4_S2_PS0_iiiiPKtS7_iiiiiibS2_i --------------------------
	.section	.nv.info._Z23gemm_half_q_half_kernelILi2ELi4ELb1ELb1ELi32EEvPK6__halfPKjS4_S2_PS0_iiiiPKtS7_iiiiiibS2_i,"",@"SHT_CUDA_INFO"
	.sectionflags	@""
	.align	4


	//----- nvinfo : EIATTR_CUDA_API_VERSION
	.align		4
        /*0000*/ 	.byte	0x04, 0x37
        /*0002*/ 	.short	(.L_3359 - .L_3358)
.L_3358:
        /*0004*/ 	.word	0x00000082


	//----- nvinfo : EIATTR_KPARAM_INFO
	.align		4
.L_3359:
        /*0008*/ 	.byte	0x04, 0x17
        /*000a*/ 	.short	(.L_3361 - .L_3360)
.L_3360:
        /*000c*/ 	.word	0x00000000
        /*0010*/ 	.short	0x0013
        /*0012*/ 	.short	0x0070
        /*0014*/ 	.byte	0x00, 0xf0, 0x11, 0x00


	//----- nvinfo : EIATTR_KPARAM_INFO
	.align		4
.L_3361:
        /*0018*/ 	.byte	0x04, 0x17
        /*001a*/ 	.short	(.L_3363 - .L_3362)
.L_3362:
        /*001c*/ 	.word	0x00000000
        /*0020*/ 	.short	0x0012
        /*0022*/ 	.short	0x0068
        /*0024*/ 	.byte	0x00, 0xf0, 0x21, 0x00


	//----- nvinfo : EIATTR_KPARAM_INFO
	.align		4
.L_3363:
        /*0028*/ 	.byte	0x04, 0x17
        /*002a*/ 	.short	(.L_3365 - .L_3364)
.L_3364:
        /*002c*/ 	.word	0x00000000
        /*0030*/ 	.short	0x0011
        /*0032*/ 	.short	0x0060
        /*0034*/ 	.byte	0x00, 0xf0, 0x05, 0x00


	//----- nvinfo : EIATTR_KPARAM_INFO
	.align		4
.L_3365:
        /*0038*/ 	.byte	0x04, 0x17
        /*003a*/ 	.short	(.L_3367 - .L_3366)
.L_3366:
        /*003c*/ 	.word	0x00000000
        /*0040*/ 	.short	0x0010
        /*0042*/ 	.short	0x005c
        /*0044*/ 	.byte	0x00, 0xf0, 0x11, 0x00


	//----- nvinfo : EIATTR_KPARAM_INFO
	.align		4
.L_3367:
        /*0048*/ 	.byte	0x04, 0x17
        /*004a*/ 	.short	(.L_3369 - .L_3368)
.L_3368:
        /*004c*/ 	.word	0x00000000
        /*0050*/ 	.short	0x000f
        /*0052*/ 	.short	0x0058
        /*0054*/ 	.byte	0x00, 0xf0, 0x11, 0x00


	//----- nvinfo : EIATTR_KPARAM_INFO
	.align		4
.L_3369:
        /*0058*/ 	.byte	0x04, 0x17
        /*005a*/ 	.short	(.L_3371 - .L_3370)
.L_3370:
        /*005c*/ 	.word	0x00000000
        /*0060*/ 	.short	0x000e
        /*0062*/ 	.short	0x0054
        /*0064*/ 	.byte	0x00, 0xf0, 0x11, 0x00


	//----- nvinfo : EIATTR_KPARAM_INFO
	.align		4
.L_3371:
        /*0068*/ 	.byte	0x04, 0x17
        /*006a*/ 	.short	(.L_3373 - .L_3372)
.L_3372:
        /*006c*/ 	.word	0x00000000
        /*0070*/ 	.short	0x000d
        /*0072*/ 	.short	0x0050
        /*0074*/ 	.byte	0x00, 0xf0, 0x11, 0x00


	//----- nvinfo : EIATTR_KPARAM_INFO
	.align		4
.L_3373:
        /*0078*/ 	.byte	0x04, 0x17
        /*007a*/ 	.short	(.L_3375 - .L_3374)
.L_3374:
        /*007c*/ 	.word	0x00000000
        /*0080*/ 	.short	0x000c
        /*0082*/ 	.short	0x004c
        /*0084*/ 	.byte	0x00, 0xf0, 0x11, 0x00


	//----- nvinfo : EIATTR_KPARAM_INFO
	.align		4
.L_3375:
        /*0088*/ 	.byte	0x04, 0x17
        /*008a*/ 	.short	(.L_3377 - .L_3376)
.L_3376:
        /*008c*/ 	.word	0x00000000
        /*0090*/ 	.short	0x000b
        /*0092*/ 	.short	0x0048
        /*0094*/ 	.byte	0x00, 0xf0, 0x11, 0x00


	//----- nvinfo : EIATTR_KPARAM_INFO
	.align		4
.L_3377:
        /*0098*/ 	.byte	0x04, 0x17
        /*009a*/ 	.short	(.L_3379 - .L_3378)
.L_3378:
        /*009c*/ 	.word	0x00000000
        /*00a0*/ 	.short	0x000a
        /*00a2*/ 	.short	0x0040
        /*00a4*/ 	.byte	0x00, 0xf0, 0x21, 0x00


	//----- nvinfo : EIATTR_KPARAM_INFO
	.align		4
.L_3379:
        /*00a8*/ 	.byte	0x04, 0x17
        /*00aa*/ 	.short	(.L_3381 - .L_3380)
.L_3380:
        /*00ac*/ 	.word	0x00000000
        /*00b0*/ 	.short	0x0009
        /*00b2*/ 	.short	0x0038
        /*00b4*/ 	.byte	0x00, 0xf0, 0x21, 0x00


	//----- nvinfo : EIATTR_KPARAM_INFO
	.align		4
.L_3381:
        /*00b8*/ 	.byte	0x04, 0x17
        /*00ba*/ 	.short	(.L_3383 - .L_3382)
.L_3382:
        /*00bc*/ 	.word	0x00000000
        /*00c0*/ 	.short	0x0008
        /*00c2*/ 	.short	0x0034
        /*00c4*/ 	.byte	0x00, 0xf0, 0x11, 0x00


	//----- nvinfo : EIATTR_KPARAM_INFO
	.align		4
.L_3383:
        /*00c8*/ 	.byte	0x04, 0x17
        /*00ca*/ 	.short	(.L_3385 - .L_3384)
.L_3384:
        /*00cc*/ 	.word	0x00000000
        /*00d0*/ 	.short	0x0007
        /*00d2*/ 	.short	0x0030
        /*00d4*/ 	.byte	0x00, 0xf0, 0x11, 0x00


	//----- nvinfo : EIATTR_KPARAM_INFO
	.align		4
.L_3385:
        /*00d8*/ 	.byte	0x04, 0x17
        /*00da*/ 	.short	(.L_3387 - .L_3386)
.L_3386:
        /*00dc*/ 	.word	0x00000000
        /*00e0*/ 	.short	0x0006
        /*00e2*/ 	.short	0x002c
        /*00e4*/ 	.byte	0x00, 0xf0, 0x11, 0x00


	//----- nvinfo : EIATTR_KPARAM_INFO
	.align		4
.L_3387:
        /*00e8*/ 	.byte	0x04, 0x17
        /*00ea*/ 	.short	(.L_3389 - .L_3388)
.L_3388:
        /*00ec*/ 	.word	0x00000000
        /*00f0*/ 	.short	0x0005
        /*00f2*/ 	.short	0x0028
        /*00f4*/ 	.byte	0x00, 0xf0, 0x11, 0x00


	//----- nvinfo : EIATTR_KPARAM_INFO
	.align		4
.L_3389:
        /*00f8*/ 	.byte	0x04, 0x17
        /*00fa*/ 	.short	(.L_3391 - .L_3390)
.L_3390:
        /*00fc*/ 	.word	0x00000000
        /*0100*/ 	.short	0x0004
        /*0102*/ 	.short	0x0020
        /*0104*/ 	.byte	0x00, 0xf0, 0x21, 0x00


	//----- nvinfo : EIATTR_KPARAM_INFO
	.align		4
.L_3391:
        /*0108*/ 	.byte	0x04, 0x17
        /*010a*/ 	.short	(.L_3393 - .L_3392)
.L_3392:
        /*010c*/ 	.word	0x00000000
        /*0110*/ 	.short	0x0003
        /*0112*/ 	.short	0x0018
        /*0114*/ 	.byte	0x00, 0xf0, 0x21, 0x00


	//----- nvinfo : EIATTR_KPARAM_INFO
	.align		4
.L_3393:
        /*0118*/ 	.byte	0x04, 0x17
        /*011a*/ 	.short	(.L_3395 - .L_3394)
.L_3394:
        /*011c*/ 	.word	0x00000000
        /*0120*/ 	.short	0x0002
        /*0122*/ 	.short	0x0010
        /*0124*/ 	.byte	0x00, 0xf0, 0x21, 0x00


	//----- nvinfo : EIATTR_KPARAM_INFO
	.align		4
.L_3395:
        /*0128*/ 	.byte	0x04, 0x17
        /*012a*/ 	.short	(.L_3397 - .L_3396)
.L_3396:
        /*012c*/ 	.word	0x00000000
        /*0130*/ 	.short	0x0001
        /*0132*/ 	.short	0x0008
        /*0134*/ 	.byte	0x00, 0xf0, 0x21, 0x00


	//----- nvinfo : EIATTR_KPARAM_INFO
	.align		4
.L_3397:
        /*0138*/ 	.byte	0x04, 0x17
        /*013a*/ 	.short	(.L_3399 - .L_3398)
.L_3398:
        /*013c*/ 	.word	0x00000000
        /*0140*/ 	.short	0x0000
        /*0142*/ 	.short	0x0000
        /*0144*/ 	.byte	0x00, 0xf0, 0x21, 0x00


	//----- nvinfo : EIATTR_SPARSE_MMA_MASK
	.align		4
.L_3399:
        /*0148*/ 	.byte	0x03, 0x50
        /*014a*/ 	.short	0x0000


	//----- nvinfo : EIATTR_MAXREG_COUNT
	.align		4
        /*014c*/ 	.byte	0x03, 0x1b
        /*014e*/ 	.short	0x00ff


	//----- nvinfo : EIATTR_NUM_BARRIERS
	.align		4
        /*0150*/ 	.byte	0x02, 0x4c
        /*0152*/ 	.byte	0x01
	.zero		1


	//----- nvinfo : EIATTR_MERCURY_ISA_VERSION
	.align		4
        /*0154*/ 	.byte	0x03, 0x5f
        /*0156*/ 	.short	0x0101


	//----- nvinfo : EIATTR_EXIT_INSTR_OFFSETS
	.align		4
        /*0158*/ 	.byte	0x04, 0x1c
        /*015a*/ 	.short	(.L_3401 - .L_3400)


	//   ....[0]....
.L_3400:
        /*015c*/ 	.word	0x000001d0


	//   ....[1]....
        /*0160*/ 	.word	0x00000900


	//   ....[2]....
        /*0164*/ 	.word	0x00002d10


	//   ....[3]....
        /*0168*/ 	.word	0x00003030


	//   ....[4]....
        /*016c*/ 	.word	0x000031a0


	//   ....[5]....
        /*0170*/ 	.word	0x00003240


	//   ....[6]....
        /*0174*/ 	.word	0x00003280


	//----- nvinfo : EIATTR_CRS_STACK_SIZE
	.align		4
.L_3401:
        /*0178*/ 	.byte	0x04, 0x1e
        /*017a*/ 	.short	(.L_3403 - .L_3402)
.L_3402:
        /*017c*/ 	.word	0x00000000


	//----- nvinfo : EIATTR_CBANK_PARAM_SIZE
	.align		4
.L_3403:
        /*0180*/ 	.byte	0x03, 0x19
        /*0182*/ 	.short	0x0074


	//----- nvinfo : EIATTR_PARAM_CBANK
	.align		4
        /*0184*/ 	.byte	0x04, 0x0a
        /*0186*/ 	.short	(.L_3405 - .L_3404)
	.align		4
.L_3404:
        /*0188*/ 	.word	index@(.nv.constant0._Z23gemm_half_q_half_kernelILi2ELi4ELb1ELb1ELi32EEvPK6__halfPKjS4_S2_PS0_iiiiPKtS7_iiiiiibS2_i)
        /*018c*/ 	.short	0x0210
        /*018e*/ 	.short	0x0074


	//----- nvinfo : EIATTR_SW_WAR
	.align		4
.L_3405:
        /*0190*/ 	.byte	0x04, 0x36
        /*0192*/ 	.short	(.L_3407 - .L_3406)
.L_3406:
        /*0194*/ 	.word	0x00000008
.L_3407:


//--------------------- .nv.info._Z23gemm_half_q_half_kernelILi2ELi6ELb1ELb1ELi32EEvPK6__halfPKjS4_S2_PS0_iiiiPKtS7_iiiiiibS2_i --------------------------
	.section	.nv.info._Z23gemm_half_q_half_kernelILi2ELi6ELb1ELb1ELi32EEvPK6__halfPKjS4_S2_PS0_iiiiPKtS7_iiiiiibS2_i,"",@"SHT_CUDA_INFO"
	.sectionflags	@""
	.align	4


	//----- nvinfo : EIATTR_CUDA_API_VERSION
	.align		4
        /*0000*/ 	.byte	0x04, 0x37
        /*0002*/ 	.short	(.L_3409 - .L_3408)
.L_3408:
        /*0004*/ 	.word	0x00000082


	//----- nvinfo : EIATTR_KPARAM_INFO
	.align		4
.L_3409:
        /*0008*/ 	.byte	0x04, 0x17
        /*000a*/ 	.short	(.L_3411 - .L_3410)
.L_3410:
        /*000c*/ 	.word	0x00000000
        /*0010*/ 	.short	0x0013
        /*0012*/ 	.short	0x0070
        /*0014*/ 	.byte	0x00, 0xf0, 0x11, 0x00


	//----- nvinfo : EIATTR_KPARAM_INFO
	.align		4
.L_3411:
        /*0018*/ 	.byte	0x04, 0x17
        /*001a*/ 	.short	(.L_3413 - .L_3412)
.L_3412:
        /*001c*/ 	.word	0x00000000
        /*0020*/ 	.short	0x0012
        /*0022*/ 	.short	0x0068
        /*0024*/ 	.byte	0x00, 0xf0, 0x21, 0x00


	//----- nvinfo : EIATTR_KPARAM_INFO
	.align		4
.L_3413:
        /*0028*/ 	.byte	0x04, 0x17
        /*002a*/ 	.short	(.L_3415 - .L_3414)
.L_3414:
        /*002c*/ 	.word	0x00000000
        /*0030*/ 	.short	0x0011
        /*0032*/ 	.short	0x0060
        /*0034*/ 	.byte	0x00, 0xf0, 0x05, 0x00


	//----- nvinfo : EIATTR_KPARAM_INFO
	.align		4
.L_3415:
        /*0038*/ 	.byte	0x04, 0x17
        /*003a*/ 	.short	(.L_3417 - .L_3416)
.L_3416:
        /*003c*/ 	.word	0x00000000
        /*0040*/ 	.short	0x0010
        /*0042*/ 	.short	0x005c
        /*0044*/ 	.byte	0x00, 0xf0, 0x11, 0x00


	//----- nvinfo : EIATTR_KPARAM_INFO
	.align		4
.L_3417:
        /*0048*/ 	.byte	0x04, 0x17
        /*004a*/ 	.short	(.L_3419 - .L_3418)
.L_3418:
        /*004c*/ 	.word	0x00000000
        /*0050*/ 	.short	0x000f
        /*0052*/ 	.short	0x0058
        /*0054*/ 	.byte	0x00, 0xf0, 0x11, 0x00


	//----- nvinfo : EIATTR_KPARAM_INFO
	.align		4
.L_3419:
        /*0058*/ 	.byte	0x04, 0x17
        /*005a*/ 	.short	(.L_3421 - .L_3420)
.L_3420:
        /*005c*/ 	.word	0x00000000
        /*0060*/ 	.short	0x000e
        /*0062*/ 	.short	0x0054
        /*0064*/ 	.byte	0x00, 0xf0, 0x11, 0x00


	//----- nvinfo : EIATTR_KPARAM_INFO
	.align		4
.L_3421:
        /*0068*/ 	.byte	0x04, 0x17
        /*006a*/ 	.short	(.L_3423 - .L_3422)
.L_3422:
        /*006c*/ 	.word	0x00000000
        /*0070*/ 	.short	0x000d
        /*0072*/ 	.short	0x0050
        /*0074*/ 	.byte	0x00, 0xf0, 0x11, 0x00


	//----- nvinfo : EIATTR_KPARAM_INFO
	.align		4
.L_3423:
        /*0078*/ 	.byte	0x04, 0x17
        /*007a*/ 	.short	(.L_3425 - .L_3424)
.L_3424:
        /*007c*/ 	.word	0x00000000
        /*0080*/ 	.short	0x000c
        /*0082*/ 	.short	0x004c
        /*0084*/ 	.byte	0x00, 0xf0, 0x11, 0x00


	//----- nvinfo : EIATTR_KPARAM_INFO
	.align		4
.L_3425:
        /*0088*/ 	.byte	0x04, 0x17
        /*008a*/ 	.short	(.L_3427 - .L_3426)
.L_3426:
        /*008c*/ 	.word	0x00000000
        /*0090*/ 	.short	0x000b
        /*0092*/ 	.short	0x0048
        /*0094*/ 	.byte	0x00, 0xf0, 0x11, 0x00


	//----- nvinfo : EIATTR_KPARAM_INFO
	.align		4
.L_3427:
        /*0098*/ 	.byte	0x04, 0x17
        /*009a*/ 	.short	(.L_3429 - .L_3428)
.L_3428:
        /*009c*/ 	.word	0x00000000
        /*00a0*/ 	.short	0x000a
        /*00a2*/ 	.short	0x0040
        /*00a4*/ 	.byte	0x00, 0xf0, 0x21, 0x00


	//----- nvinfo : EIATTR_KPARAM_INFO
	.align		4
.L_3429:
        /*00a8*/ 	.byte	0x04, 0x17
        /*00aa*/ 	.short	(.L_3431 - .L_3430)
.L_3430:
        /*00ac*/ 	.word	0x00000000
        /*00b0*/ 	.short	0x0009
        /*00b2*/ 	.short	0x0038
        /*00b4*/ 	.byte	0x00, 0xf0, 0x21, 0x00


	//----- nvinfo : EIATTR_KPARAM_INFO
	.align		4
.L_3431:
        /*00b8*/ 	.byte	0x04, 0x17
        /*00ba*/ 	.short	(.L_3433 - .L_3432)
.L_3432:
        /*00bc*/ 	.word	0x00000000
        /*00c0*/ 	.short	0x0008
        /*00c2*/ 	.short	0x0034
        /*00c4*/ 	.byte	0x00, 0xf0, 0x11, 0x00


	//----- nvinfo : EIATTR_KPARAM_INFO
	.align		4
.L_3433:
        /*00c8*/ 	.byte	0x04, 0x17
        /*00ca*/ 	.short	(.L_3435 - .L_3434)
.L_3434:
        /*00cc*/ 	.word	0x00000000
        /*00d0*/ 	.short	0x0007
        /*00d2*/ 	.short	0x0030
        /*00d4*/ 	.byte	0x00, 0xf0, 0x11, 0x00


	//----- nvinfo : EIATTR_KPARAM_INFO
	.align		4
.L_3435:
        /*00d8*/ 	.byte	0x04, 0x17
        /*00da*/ 	.short	(.L_3437 - .L_3436)
.L_3436:
        /*00dc*/ 	.word	0x00000000
        /*00e0*/ 	.short	0x0006
        /*00e2*/ 	.short	0x002c
        /*00e4*/ 	.byte	0x00, 0xf0, 0x11, 0x00


	//----- nvinfo : EIATTR_KPARAM_INFO
	.align		4
.L_3437:
        /*00e8*/ 	.byte	0x04, 0x17
        /*00ea*/ 	.short	(.L_3439 - .L_3438)
.L_3438:
        /*00ec*/ 	.word	0x00000000
        /*00f0*/ 	.short	0x0005
        /*00f2*/ 	.short	0x0028
        /*00f4*/ 	.byte	0x00, 0xf0, 0x11, 0x00


	//----- nvinfo : EIATTR_KPARAM_INFO
	.align		4
.L_3439:
        /*00f8*/ 	.byte	0x04, 0x17
        /*00fa*/ 	.short	(.L_3441 - .L_3440)
.L_3440:
        /*00fc*/ 	.word	0x00000000
        /*0100*/ 	.short	0x0004
        /*0102*/ 	.short	0x0020
        /*0104*/ 	.byte	0x00, 0xf0, 0x21, 0x00


	//----- nvinfo : EIATTR_KPARAM_INFO
	.align		4
.L_3441:
        /*0108*/ 	.byte	0x04, 0x17
        /*010a*/ 	.short	(.L_3443 - .L_3442)
.L_3442:
        /*010c*/ 	.word	0x00000000
        /*0110*/ 	.short	0x0003
        /*0112*/ 	.short	0x0018
        /*0114*/ 	.byte	0x00, 0xf0, 0x21, 0x00


	//----- nvinfo : EIATTR_KPARAM_INFO
	.align		4
.L_3443:
        /*0118*/ 	.byte	0x04, 0x17
        /*011a*/ 	.short	(.L_3445 - .L_3444)
.L_3444:
        /*011c*/ 	.word	0x00000000
        /*0120*/ 	.short	0x0002
        /*0122*/ 	.short	0x0010
        /*0124*/ 	.byte	0x00, 0xf0, 0x21, 0x00


	//----- nvinfo : EIATTR_KPARAM_INFO
	.align		4
.L_3445:
        /*0128*/ 	.byte	0x04, 0x17
        /*012a*/ 	.short	(.L_3447 - .L_3446)
.L_3446:
        /*012c*/ 	.word	0x00000000
        /*0130*/ 	.short	0x0001
        /*0132*/ 	.short	0x0008
        /*0134*/ 	.byte	0x00, 0xf0, 0x21, 0x00


	//----- nvinfo : EIATTR_KPARAM_INFO
	.align		4
.L_3447:
        /*0138*/ 	.byte	0x04, 0x17
        /*013a*/ 	.short	(.L_3449 - .L_3448)
.L_3448:
        /*013c*/ 	.word	0x00000000
        /*0140*/ 	.short	0x0000
        /*0142*/ 	.short	0x0000
        /*0144*/ 	.byte	0x00, 0xf0, 0x21, 0x00


	//----- nvinfo : EIATTR_SPARSE_MMA_MASK
	.align		4
.L_3449:
        /*0148*/ 	.byte	0x03, 0x50
        /*014a*/ 	.short	0x0000


	//----- nvinfo : EIATTR_MAXREG_COUNT
	.align		4
        /*014c*/ 	.byte	0x03, 0x1b
        /*014e*/ 	.short	0x00ff


	//----- nvinfo : EIATTR_NUM_BARRIERS
	.align		4
        /*0150*/ 	.byte	0x02, 0x4c
        /*0152*/ 	.byte	0x01
	.zero		1


	//----- nvinfo : EIATTR_MERCURY_ISA_VERSION
	.align		4
        /*0154*/ 	.byte	0x03, 0x5f
        /*0156*/ 	.short	0x0101


	//----- nvinfo : EIATTR_EXIT_INSTR_OFFSETS
	.align		4
        /*0158*/ 	.byte	0x04, 0x1c
        /*015a*/ 	.short	(.L_3451 - .L_3450)


	//   ....[0]....
.L_3450:
        /*015c*/ 	.word	0x000001d0


	//   ....[1]....
        /*0160*/ 	.word	0x00000900


	//   ....[2]....
        /*0164*/ 	.word	0x00003b00


	//   ....[3]....
        /*0168*/ 	.word	0x00003e10


	//   ....[4]....
        /*016c*/ 	.word	0x00003f80


	//   ....[5]....
        /*0170*/ 	.word	0x00004010


	//   ....[6]....
        /*0174*/ 	.word	0x00004050


	//----- nvinfo : EIATTR_CRS_STACK_SIZE
	.align		4
.L_3451:
        /*0178*/ 	.byte	0x04, 0x1e
        /*017a*/ 	.short	(.L_3453 - .L_3452)
.L_3452:
        /*017c*/ 	.word	0x00000000


	//----- nvinfo : EIATTR_CBANK_PARAM_SIZE
	.align		4
.L_3453:
        /*0180*/ 	.byte	0x03, 0x19
        /*0182*/ 	.short	0x0074


	//----- nvinfo : EIATTR_PARAM_CBANK
	.align		4
        /*0184*/ 	.byte	0x04, 0x0a
        /*0186*/ 	.short	(.L_3455 - .L_3454)
	.align		4
.L_3454:
        /*0188*/ 	.word	index@(.nv.constant0._Z23gemm_half_q_half_kernelILi2ELi6ELb1ELb1ELi32EEvPK6__halfPKjS4_S2_PS0_iiiiPKtS7_iiiiiibS2_i)
        /*018c*/ 	.short	0x0210
        /*018e*/ 	.short	0x0074


	//----- nvinfo : EIATTR_SW_WAR
	.align		4
.L_3455:
        /*0190*/ 	.byte	0x04, 0x36
        /*0192*/ 	.short	(.L_3457 - .L_3456)
.L_3456:
        /*0194*/ 	.word	0x00000008
.L_3457:


//--------------------- .nv.info._Z23gemm_half_q_half_kernelILi2ELi2ELb1ELb1ELi32EEvPK6__halfPKjS4_S2_PS0_iiiiPKtS7_iiiiiibS2_i --------------------------
	.section	.nv.info._Z23gemm_half_q_half_kernelILi2ELi2ELb1ELb1ELi32EEvPK6__halfPKjS4_S2_PS0_iiiiPKtS7_iiiiiibS2_i,"",@"SHT_CUDA_INFO"
	.sectionflags	@""
	.align	4


	//----- nvinfo : EIATTR_CUDA_API_VERSION
	.align		4
        /*0000*/ 	.byte	0x04, 0x37
        /*0002*/ 	.short	(.L_3459 - .L_3458)
.L_3458:
        /*0004*/ 	.word	0x00000082


	//----- nvinfo : EIATTR_KPARAM_INFO
	.align		4
.L_3459:
        /*0008*/ 	.byte	0x04, 0x17
        /*000a*/ 	.short	(.L_3461 - .L_3460)
.L_3460:
        /*000c*/ 	.word	0x00000000
        /*0010*/ 	.short	0x0013
        /*0012*/ 	.short	0x0070
        /*0014*/ 	.byte	0x00, 0xf0, 0x11, 0x00


	//----- nvinfo : EIATTR_KPARAM_INFO
	.align		4
.L_3461:
        /*0018*/ 	.byte	0x04, 0x17
        /*001a*/ 	.short	(.L_3463 - .L_3462)
.L_3462:
        /*001c*/ 	.word	0x00000000
        /*0020*/ 	.short	0x0012
        /*0022*/ 	.short	0x0068
        /*0024*/ 	.byte	0x00, 0xf0, 0x21, 0x00


	//----- nvinfo : EIATTR_KPARAM_INFO
	.align		4
.L_3463:
        /*0028*/ 	.byte	0x04, 0x17
        /*002a*/ 	.short	(.L_3465 - .L_3464)
.L_3464:
        /*002c*/ 	.word	0x00000000
        /*0030*/ 	.short	0x0011
        /*0032*/ 	.short	0x0060
        /*0034*/ 	.byte	0x00, 0xf0, 0x05, 0x00


	//----- nvinfo : EIATTR_KPARAM_INFO
	.align		4
.L_3465:
        /*0038*/ 	.byte	0x04, 0x17
        /*003a*/ 	.short	(.L_3467 - .L_3466)
.L_3466:
        /*003c*/ 	.word	0x00000000
        /*0040*/ 	.short	0x0010
        /*0042*/ 	.short	0x005c
        /*0044*/ 	.byte	0x00, 0xf0, 0x11, 0x00


	//----- nvinfo : EIATTR_KPARAM_INFO
	.align		4
.L_3467:
        /*0048*/ 	.byte	0x04, 0x17
        /*004a*/ 	.short	(.L_3469 - .L_3468)
.L_3468:
        /*004c*/ 	.word	0x00000000
        /*0050*/ 	.short	0x000f
        /*0052*/ 	.short	0x0058
        /*0054*/ 	.byte	0x00, 0xf0, 0x11, 0x00


	//----- nvinfo : EIATTR_KPARAM_INFO
	.align		4
.L_3469:
        /*0058*/ 	.byte	0x04, 0x17
        /*005a*/ 	.short	(.L_3471 - .L_3470)
.L_3470:
        /*005c*/ 	.word	0x00000000
        /*0060*/ 	.short	0x000e
        /*0062*/ 	.short	0x0054
        /*0064*/ 	.byte	0x00, 0xf0, 0x11, 0x00


	//----- nvinfo : EIATTR_KPARAM_INFO
	.align		4
.L_3471:
        /*0068*/ 	.byte	0x04, 0x17
        /*006a*/ 	.short	(.L_3473 - .L_3472)
.L_3472:
        /*006c*/ 	.word	0x00000000
        /*0070*/ 	.short	0x000d
        /*0072*/ 	.short	0x0050
        /*0074*/ 	.byte	0x00, 0xf0, 0x11, 0x00


	//----- nvinfo : EIATTR_KPARAM_INFO
	.align		4
.L_3473:
        /*0078*/ 	.byte	0x04, 0x17
        /*007a*/ 	.short	(.L_3475 - .L_3474)
.L_3474:
        /*007c*/ 	.word	0x00000000
        /*0080*/ 	.short	0x000c
        /*0082*/ 	.short	0x004c
        /*0084*/ 	.byte	0x00, 0xf0, 0x11, 0x00


	//----- nvinfo : EIATTR_KPARAM_INFO
	.align		4
.L_3475:
        /*0088*/ 	.byte	0x04, 0x17
        /*008a*/ 	.short	(.L_3477 - .L_3476)
.L_3476:
        /*008c*/ 	.word	0x00000000
        /*0090*/ 	.short	0x000b
        /*0092*/ 	.short	0x0048
        /*0094*/ 	.byte	0x00, 0xf0, 0x11, 0x00


	//----- nvinfo : EIATTR_KPARAM_INFO
	.align		4
.L_3477:
        /*0098*/ 	.byte	0x04, 0x17
        /*009a*/ 	.short	(.L_3479 - .L_3478)
.L_3478:
        /*009c*/ 	.word	0x00000000
        /*00a0*/ 	.short	0x000a
        /*00a2*/ 	.short	0x0040
        /*00a4*/ 	.byte	0x00, 0xf0, 0x21, 0x00


	//----- nvinfo : EIATTR_KPARAM_INFO
	.align		4
.L_3479:
        /*00a8*/ 	.byte	0x04, 0x17
        /*00aa*/ 	.short	(.L_3481 - .L_3480)
.L_3480:
        /*00ac*/ 	.word	0x00000000
        /*00b0*/ 	.short	0x0009
        /*00b2*/ 	.short	0x0038
        /*00b4*/ 	.byte	0x00, 0xf0, 0x21, 0x00


	//----- nvinfo : EIATTR_KPARAM_INFO
	.align		4
.L_3481:
        /*00b8*/ 	.byte	0x04, 0x17
        /*00ba*/ 	.short	(.L_3483 - .L_3482)
.L_3482:
        /*00bc*/ 	.word	0x00000000
        /*00c0*/ 	.short	0x0008
        /*00c2*/ 	.short	0x0034
        /*00c4*/ 	.byte	0x00, 0xf0, 0x11, 0x00


	//----- nvinfo : EIATTR_KPARAM_INFO
	.align		4
.L_3483:
        /*00c8*/ 	.byte	0x04, 0x17
        /*00ca*/ 	.short	(.L_3485 - .L_3484)
.L_3484:
        /*00cc*/ 	.word	0x00000000
        /*00d0*/ 	.short	0x0007
        /*00d2*/ 	.short	0x0030
        /*00d4*/ 	.byte	0x00, 0xf0, 0x11, 0x00


	//----- nvinfo : EIATTR_KPARAM_INFO
	.align		4
.L_3485:
        /*00d8*/ 	.byte	0x04, 0x17
        /*00da*/ 	.short	(.L_3487 - .L_3486)
.L_3486:
        /*00dc*/ 	.word	0x00000000
        /*00e0*/ 	.short	0x0006
        /*00e2*/ 	.short	0x002c
        /*00e4*/ 	.byte	0x00, 0xf0, 0x11, 0x00


	//----- nvinfo : EIATTR_KPARAM_INFO
	.align		4
.L_3487:
        /*00e8*/ 	.byte	0x04, 0x17
        /*00ea*/ 	.short	(.L_3489 - .L_3488)
.L_3488:
        /*00ec*/ 	.word	0x00000000
        /*00f0*/ 	.short	0x0005
        /*00f2*/ 	.short	0x0028
        /*00f4*/ 	.byte	0x00, 0xf0, 0x11, 0x00


	//----- nvinfo : EIATTR_KPARAM_INFO
	.align		4
.L_3489:
        /*00f8*/ 	.byte	0x04, 0x17
        /*00fa*/ 	.short	(.L_3491 - .L_3490)
.L_3490:
        /*00fc*/ 	.word	0x00000000
        /*0100*/ 	.short	0x0004
        /*0102*/ 	.short	0x0020
        /*0104*/ 	.byte	0x00, 0xf0, 0x21, 0x00


	//----- nvinfo : EIATTR_KPARAM_INFO
	.align		4
.L_3491:
        /*0108*/ 	.byte	0x04, 0x17
        /*010a*/ 	.short	(.L_3493 - .L_3492)
.L_3492:
        /*010c*/ 	.word	0x00000000
        /*0110*/ 	.short	0x0003
        /*0112*/ 	.short	0x0018
        /*0114*/ 	.byte	0x00, 0xf0, 0x21, 0x00


	//----- nvinfo : EIATTR_KPARAM_INFO
	.align		4
.L_3493:
        /*0118*/ 	.byte	0x04, 0x17
        /*011a*/ 	.short	(.L_3495 - .L_3494)
.L_3494:
        /*011c*/ 	.word	0x00000000
        /*0120*/ 	.short	0x0002
        /*0122*/ 	.short	0x0010
        /*0124*/ 	.byte	0x00, 0xf0, 0x21, 0x00


	//----- nvinfo : EIATTR_KPARAM_INFO
	.align		4
.L_3495:
        /*0128*/ 	.byte	0x04, 0x17
        /*012a*/ 	.short	(.L_3497 - .L_3496)
.L_3496:
        /*012c*/ 	.word	0x00000000
        /*0130*/ 	.short	0x0001
        /*0132*/ 	.short	0x0008
        /*0134*/ 	.byte	0x00, 0xf0, 0x21, 0x00


	//----- nvinfo : EIATTR_KPARAM_INFO
	.align		4
.L_3497:
        /*0138*/ 	.byte	0x04, 0x17
        /*013a*/ 	.short	(.L_3499 - .L_3498)
.L_3498:
        /*013c*/ 	.word	0x00000000
        /*0140*/ 	.short	0x0000
        /*0142*/ 	.short	0x0000
        /*0144*/ 	.byte	0x00, 0xf0, 0x21, 0x00


	//----- nvinfo : EIATTR_SPARSE_MMA_MASK
	.align		4
.L_3499:
        /*0148*/ 	.byte	0x03, 0x50
        /*014a*/ 	.short	0x0000


	//----- nvinfo : EIATTR_MAXREG_COUNT
	.align		4
        /*014c*/ 	.byte	0x03, 0x1b
        /*014e*/ 	.short	0x00ff


	//----- nvinfo : EIATTR_NUM_BARRIERS
	.align		4
        /*0150*/ 	.byte	0x02, 0x4c
        /*0152*/ 	.byte	0x01
	.zero		1


	//----- nvinfo : EIATTR_MERCURY_ISA_VERSION
	.align		4
        /*0154*/ 	.byte	0x03, 0x5f
        /*0156*/ 	.short	0x0101


	//----- nvinfo : EIATTR_EXIT_INSTR_OFFSETS
	.align		4
        /*0158*/ 	.byte	0x04, 0x1c
        /*015a*/ 	.short	(.L_3501 - .L_3500)


	//   ....[0]....
.L_3500:
        /*015c*/ 	.word	0x000001d0


	//   ....[1]....
        /*0160*/ 	.word	0x000008f0


	//   ....[2]....
        /*0164*/ 	.word	0x00002110


	//   ....[3]....
        /*0168*/ 	.word	0x00002420


	//   ....[4]....
        /*016c*/ 	.word	0x00002590


	//   ....[5]....
        /*0170*/ 	.word	0x00002620


	//   ....[6]....
        /*0174*/ 	.word	0x00002660


	//----- nvinfo : EIATTR_CRS_STACK_SIZE
	.align		4
.L_3501:
        /*0178*/ 	.byte	0x04, 0x1e
        /*017a*/ 	.short	(.L_3503 - .L_3502)
.L_3502:
        /*017c*/ 	.word	0x00000000


	//----- nvinfo : EIATTR_CBANK_PARAM_SIZE
	.align		4
.L_3503:
        /*0180*/ 	.byte	0x03, 0x19
        /*0182*/ 	.short	0x0074


	//----- nvinfo : EIATTR_PARAM_CBANK
	.align		4
        /*0184*/ 	.byte	0x04, 0x0a
        /*0186*/ 	.short	(.L_3505 - .L_3504)
	.align		4
.L_3504:
        /*0188*/ 	.word	index@(.nv.constant0._Z23gemm_half_q_half_kernelILi2ELi2ELb1ELb1ELi32EEvPK6__halfPKjS4_S2_PS0_iiiiPKtS7_iiiiiibS2_i)
        /*018c*/ 	.short	0x0210
        /*018e*/ 	.short	0x0074


	//----- nvinfo : EIATTR_SW_WAR
	.align		4
.L_3505:
        /*0190*/ 	.byte	0x04, 0x36
        /*0192*/ 	.short	(.L_3507 - .L_3506)
.L_3506:
        /*0194*/ 	.word	0x00000008
.L_3507:


//--------------------- .nv.info._Z23gemm_half_q_half_kernelILi1ELi32ELb1ELb1ELi64EEvPK6__halfPKjS4_S2_PS0_iiiiPKtS7_iiiiiibS2_i --------------------------
	.section	.nv.info._Z23gemm_half_q_half_kernelILi1ELi32ELb1ELb1ELi64EEvPK6__halfPKjS4_S2_PS0_iiiiPKtS7_iiiiiibS2_i,"",@"SHT_CUDA_INFO"
	.sectionflags	@""
	.align	4


	//----- nvinfo : EIATTR_CUDA_API_VERSION
	.align		4
        /*0000*/ 	.byte	0x04, 0x37
        /*0002*/ 	.short	(.L_3509 - .L_3508)
.L_3508:
        /*0004*/ 	.word	0x00000082


	//----- nvinfo : EIATTR_KPARAM_INFO
	.align		4
.L_3509:
        /*0008*/ 	.byte	0x04, 0x17
        /*000a*/ 	.short	(.L_3511 - .L_3510)
.L_3510:
        /*000c*/ 	.word	0x00000000
        /*0010*/ 	.short	0x0013
        /*0012*/ 	.short	0x0070
        /*0014*/ 	.byte	0x00, 0xf0, 0x11, 0x00


	//----- nvinfo : EIATTR_KPARAM_INFO
	.align		4
.L_3511:
        /*0018*/ 	.byte	0x04, 0x17
        /*001a*/ 	.short	(.L_3513 - .L_3512)
.L_3512:
        /*001c*/ 	.word	0x00000000
        /*0020*/ 	.short	0x0012
        /*0022*/ 	.short	0x0068
        /*0024*/ 	.byte	0x00, 0xf0, 0x21, 0x00


	//----- nvinfo : EIATTR_KPARAM_INFO
	.align		4
.L_3513:
        /*0028*/ 	.byte	0x04, 0x17
        /*002a*/ 	.short	(.L_3515 - .L_3514)
.L_3514:
        /*002c*/ 	.word	0x00000000
        /*0030*/ 	.short	0x0011
        /*0032*/ 	.short	0x0060
        /*0034*/ 	.byte	0x00, 0xf0, 0x05, 0x00


	//----- nvinfo : EIATTR_KPARAM_INFO
	.align		4
.L_3515:
        /*0038*/ 	.byte	0x04, 0x17
        /*003a*/ 	.short	(.L_3517 - .L_3516)
.L_3516:
        /*003c*/ 	.word	0x00000000
        /*0040*/ 	.short	0x0010
        /*0042*/ 	.short	0x005c
        /*0044*/ 	.byte	0x00, 0xf0, 0x11, 0x00


	//----- nvinfo : EIATTR_KPARAM_INFO
	.align		4
.L_3517:
        /*0048*/ 	.byte	0x04, 0x17
        /*004a*/ 	.short	(.L_3519 - .L_3518)
.L_3518:
        /*004c*/ 	.word	0x00000000
        /*0050*/ 	.short	0x000f
        /*0052*/ 	.short	0x0058
        /*0054*/ 	.byte	0x00, 0xf0, 0x11, 0x00


	//----- nvinfo : EIATTR_KPARAM_INFO
	.align		4
.L_3519:
        /*0058*/ 	.byte	0x04, 0x17
        /*005a*/ 	.short	(.L_3521 - .L_3520)
.L_3520:
        /*005c*/ 	.word	0x00000000
        /*0060*/ 	.short	0x000e
        /*0062*/ 	.short	0x0054
        /*0064*/ 	.byte	0x00, 0xf0, 0x11, 0x00


	//----- nvinfo : EIATTR_KPARAM_INFO
	.align		4
.L_3521:
        /*0068*/ 	.byte	0x04, 0x17
        /*006a*/ 	.short	(.L_3523 - .L_3522)
.L_3522:
        /*006c*/ 	.word	0x00000000
        /*0070*/ 	.short	0x000d
        /*0072*/ 	.short	0x0050
        /*0074*/ 	.byte	0x00, 0xf0, 0x11, 0x00


	//----- nvinfo : EIATTR_KPARAM_INFO
	.align		4
.L_3523:
        /*0078*/ 	.byte	0x04, 0x17
        /*007a*/ 	.short	(.L_3525 - .L_3524)
.L_3524:
        /*007c*/ 	.word	0x00000000
        /*0080*/ 	.short	0x000c
        /*0082*/ 	.short	0x004c
        /*0084*/ 	.byte	0x00, 0xf0, 0x11, 0x00


	//----- nvinfo : EIATTR_KPARAM_INFO
	.align		4
.L_3525:
        /*0088*/ 	.byte	0x04, 0x17
        /*008a*/ 	.short	(.L_3527 - .L_3526)
.L_3526:
        /*008c*/ 	.word	0x00000000
        /*0090*/ 	.short	0x000b
        /*0092*/ 	.short	0x0048
        /*0094*/ 	.byte	0x00, 0xf0, 0x11, 0x00


	//----- nvinfo : EIATTR_KPARAM_INFO
	.align		4
.L_3527:
        /*0098*/ 	.byte	0x04, 0x17
        /*009a*/ 	.short	(.L_3529 - .L_3528)
.L_3528:
        /*009c*/ 	.word	0x00000000
        /*00a0*/ 	.short	0x000a
        /*00a2*/ 	.short	0x0040
        /*00a4*/ 	.byte	0x00, 0xf0, 0x21, 0x00


	//----- nvinfo : EIATTR_KPARAM_INFO
	.align		4
.L_3529:
        /*00a8*/ 	.byte	0x04, 0x17
        /*00aa*/ 	.short	(.L_3531 - .L_3530)
.L_3530:
        /*00ac*/ 	.word	0x00000000
        /*00b0*/ 	.short	0x0009
        /*00b2*/ 	.short	0x0038
        /*00b4*/ 	.byte	0x00, 0xf0, 0x21, 0x00


	//----- nvinfo : EIATTR_KPARAM_INFO
	.align		4
.L_3531:
        /*00b8*/ 	.byte	0x04, 0x17
        /*00ba*/ 	.short	(.L_3533 - .L_3532)
.L_3532:
        /*00bc*/ 	.word	0x00000000
        /*00c0*/ 	.short	0x0008
        /*00c2*/ 	.short	0x0034
        /*00c4*/ 	.byte	0x00, 0xf0, 0x11, 0x00


	//----- nvinfo : EIATTR_KPARAM_INFO
	.align		4
.L_3533:
        /*00c8*/ 	.byte	0x04, 0x17
        /*00ca*/ 	.short	(.L_3535 - .L_3534)
.L_3534:
        /*00cc*/ 	.word	0x00000000
        /*00d0*/ 	.short	0x0007
        /*00d2*/ 	.short	0x0030
        /*00d4*/ 	.byte	0x00, 0xf0, 0x11, 0x00


	//----- nvinfo : EIATTR_KPARAM_INFO
	.align		4
.L_3535:
        /*00d8*/ 	.byte	0x04, 0x17
        /*00da*/ 	.short	(.L_3537 - .L_3536)
.L_3536:
        /*00dc*/ 	.word	0x00000000
        /*00e0*/ 	.short	0x0006
        /*00e2*/ 	.short	0x002c
        /*00e4*/ 	.byte	0x00, 0xf0, 0x11, 0x00


	//----- nvinfo : EIATTR_KPARAM_INFO
	.align		4
.L_3537:
        /*00e8*/ 	.byte	0x04, 0x17
        /*00ea*/ 	.short	(.L_3539 - .L_3538)
.L_3538:
        /*00ec*/ 	.word	0x00000000
        /*00f0*/ 	.short	0x0005
        /*00f2*/ 	.short	0x0028
        /*00f4*/ 	.byte	0x00, 0xf0, 0x11, 0x00


	//----- nvinfo : EIATTR_KPARAM_INFO
	.align		4
.L_3539:
        /*00f8*/ 	.byte	0x04, 0x17
        /*00fa*/ 	.short	(.L_3541 - .L_3540)
.L_3540:
        /*00fc*/ 	.word	0x00000000
        /*0100*/ 	.short	0x0004
        /*0102*/ 	.short	0x0020
        /*0104*/ 	.byte	0x00, 0xf0, 0x21, 0x00


	//----- nvinfo : EIATTR_KPARAM_INFO
	.align		4
.L_3541:
        /*0108*/ 	.byte	0x04, 0x17
        /*010a*/ 	.short	(.L_3543 - .L_3542)
.L_3542:
        /*010c*/ 	.word	0x00000000
        /*0110*/ 	.short	0x0003
        /*0112*/ 	.short	0x0018
        /*0114*/ 	.byte	0x00, 0xf0, 0x21, 0x00


	//----- nvinfo : EIATTR_KPARAM_INFO
	.align		4
.L_3543:
        /*0118*/ 	.byte	0x04, 0x17
        /*011a*/ 	.short	(.L_3545 - .L_3544)
.L_3544:
        /*011c*/ 	.word	0x00000000
        /*0120*/ 	.short	0x0002
        /*0122*/ 	.short	0x0010
        /*0124*/ 	.byte	0x00, 0xf0, 0x21, 0x00


	//----- nvinfo : EIATTR_KPARAM_INFO
	.align		4
.L_3545:
        /*0128*/ 	.byte	0x04, 0x17
        /*012a*/ 	.short	(.L_3547 - .L_3546)
.L_3546:
        /*012c*/ 	.word	0x00000000
        /*0130*/ 	.short	0x0001
        /*0132*/ 	.short	0x0008
        /*0134*/ 	.byte	0x00, 0xf0, 0x21, 0x00


	//----- nvinfo : EIATTR_KPARAM_INFO
	.align		4
.L_3547:
        /*0138*/ 	.byte	0x04, 0x17
        /*013a*/ 	.short	(.L_3549 - .L_3548)
.L_3548:
        /*013c*/ 	.word	0x00000000
        /*0140*/ 	.short	0x0000
        /*0142*/ 	.short	0x0000
        /*0144*/ 	.byte	0x00, 0xf0, 0x21, 0x00


	//----- nvinfo : EIATTR_SPARSE_MMA_MASK
	.align		4
.L_3549:
        /*0148*/ 	.byte	0x03, 0x50
        /*014a*/ 	.short	0x0000


	//----- nvinfo : EIATTR_MAXREG_COUNT
	.align		4
        /*014c*/ 	.byte	0x03, 0x1b
        /*014e*/ 	.short	0x00ff


	//----- nvinfo : EIATTR_NUM_BARRIERS
	.align		4
        /*0150*/ 	.byte	0x02, 0x4c
        /*0152*/ 	.byte	0x01
	.zero		1


	//----- nvinfo : EIATTR_MERCURY_ISA_VERSION
	.align		4
        /*0154*/ 	.byte	0x03, 0x5f
        /*0156*/ 	.short	0x0101


	//----- nvinfo : EIATTR_EXIT_INSTR_OFFSETS
	.align		4
        /*0158*/ 	.byte	0x04, 0x1c
        /*015a*/ 	.short	(.L_3551 - .L_3550)


	//   ....[0]....
.L_3550:
        /*015c*/ 	.word	0x000000a0


	//   ....[1]....
        /*0160*/ 	.word	0x00000350


	//   ....[2]....
        /*0164*/ 	.word	0x000024e0


	//   ....[3]....
        /*0168*/ 	.word	0x000026b0


	//   ....[4]....
        /*016c*/ 	.word	0x00002750


	//   ....[5]....
        /*0170*/ 	.word	0x00002790


	//----- nvinfo : EIATTR_CRS_STACK_SIZE
	.align		4
.L_3551:
        /*0174*/ 	.byte	0x04, 0x1e
        /*0176*/ 	.short	(.L_3553 - .L_3552)
.L_3552:
        /*0178*/ 	.word	0x00000000


	//----- nvinfo : EIATTR_CBANK_PARAM_SIZE
	.align		4
.L_3553:
        /*017c*/ 	.byte	0x03, 0x19
        /*017e*/ 	.short	0x0074


	//----- nvinfo : EIATTR_PARAM_CBANK
	.align		4
        /*0180*/ 	.byte	0x04, 0x0a
        /*0182*/ 	.short	(.L_3555 - .L_3554)
	.align		4
.L_3554:
        /*0184*/ 	.word	index@(.nv.constant0._Z23gemm_half_q_half_kernelILi1ELi32ELb1ELb1ELi64EEvPK6__halfPKjS4_S2_PS0_iiiiPKtS7_iiiiiibS2_i)
        /*0188*/ 	.short	0x0210
        /*018a*/ 	.short	0x0074


	//----- nvinfo : EIATTR_SW_WAR
	.align		4
.L_3555:
        /*018c*/ 	.byte	0x04, 0x36
        /*018e*/ 	.short	(.L_3557 - .L_3556)
.L_3556:
        /*0190*/ 	.word	0x00000008
.L_3557:


//--------------------- .nv.info._Z23gemm_half_q_half_kernelILi1ELi48ELb1ELb1ELi64EEvPK6__halfPKjS4_S2_PS0_iiiiPKtS7_iiiiiibS2_i --------------------------
	.section	.nv.info._Z23gemm_half_q_half_kernelILi1ELi48ELb1ELb1ELi64EEvPK6__halfPKjS4_S2_PS0_iiiiPKtS7_iiiiiibS2_i,"",@"SHT_CUDA_INFO"
	.sectionflags	@""
	.align	4


	//----- nvinfo : EIATTR_CUDA_API_VERSION
	.align		4
        /*0000*/ 	.byte	0x04, 0x37
        /*0002*/ 	.short	(.L_3559 - .L_3558)
.L_3558:
        /*0004*/ 	.word	0x00000082


	//----- nvinfo : EIATTR_KPARAM_INFO
	.align		4
.L_3559:
        /*0008*/ 	.byte	0x04, 0x17
        /*000a*/ 	.short	(.L_3561 - .L_3560)
.L_3560:
        /*000c*/ 	.word	0x00000000
        /*0010*/ 	.short	0x0013
        /*0012*/ 	.short	0x0070
        /*0014*/ 	.byte	0x00, 0xf0, 0x11, 0x00


	//----- nvinfo : EIATTR_KPARAM_INFO
	.align		4
.L_3561:
        /*0018*/ 	.byte	0x04, 0x17
        /*001a*/ 	.short	(.L_3563 - .L_3562)
.L_3562:
        /*001c*/ 	.word	0x00000000
        /*0020*/ 	.short	0x0012
        /*0022*/ 	.short	0x0068
        /*0024*/ 	.byte	0x00, 0xf0, 0x21, 0x00


	//----- nvinfo : EIATTR_KPARAM_INFO
	.align		4
.L_3563:
        /*0028*/ 	.byte	0x04, 0x17
        /*002a*/ 	.short	(.L_3565 - .L_3564)
.L_3564:
        /*002c*/ 	.word	0x00000000
        /*0030*/ 	.short	0x0011
        /*0032*/ 	.short	0x0060
        /*0034*/ 	.byte	0x00, 0xf0, 0x05, 0x00


	//----- nvinfo : EIATTR_KPARAM_INFO
	.align		4
.L_3565:
        /*0038*/ 	.byte	0x04, 0x17
        /*003a*/ 	.short	(.L_3567 - .L_3566)
.L_3566:
        /*003c*/ 	.word	0x00000000
        /*0040*/ 	.short	0x0010
        /*0042*/ 	.short	0x005c
        /*0044*/ 	.byte	0x00, 0xf0, 0x11, 0x00


	//----- nvinfo : EIATTR_KPARAM_INFO
	.align		4
.L_3567:
        /*0048*/ 	.byte	0x04, 0x17
        /*004a*/ 	.short	(.L_3569 - .L_3568)
.L_3568:
        /*004c*/ 	.word	0x00000000
        /*0050*/ 	.short	0x000f
        /*0052*/ 	.short	0x0058
        /*0054*/ 	.byte	0x00, 0xf0, 0x11, 0x00


	//----- nvinfo : EIATTR_KPARAM_INFO
	.align		4
.L_3569:
        /*0058*/ 	.byte	0x04, 0x17
        /*005a*/ 	.short	(.L_3571 - .L_3570)
.L_3570:
        /*005c*/ 	.word	0x00000000
        /*0060*/ 	.short	0x000e
        /*0062*/ 	.short	0x0054
        /*0064*/ 	.byte	0x00, 0xf0, 0x11, 0x00


	//----- nvinfo : EIATTR_KPARAM_INFO
	.align		4
.L_3571:
        /*0068*/ 	.byte	0x04, 0x17
        /*006a*/ 	.short	(.L_3573 - .L_3572)
.L_3572:
        /*006c*/ 	.word	0x00000000
        /*0070*/ 	.short	0x000d
        /*0072*/ 	.short	0x0050
        /*0074*/ 	.byte	0x00, 0xf0, 0x11, 0x00


	//----- nvinfo : EIATTR_KPARAM_INFO
	.align		4
.L_3573:
        /*0078*/ 	.byte	0x04, 0x17
        /*007a*/ 	.short	(.L_3575 - .L_3574)
.L_3574:
        /*007c*/ 	.word	0x00000000
        /*0080*/ 	.short	0x000c
        /*0082*/ 	.short	0x004c
        /*0084*/ 	.byte	0x00, 0xf0, 0x11, 0x00


	//----- nvinfo : EIATTR_KPARAM_INFO
	.align		4
.L_3575:
        /*0088*/ 	.byte	0x04, 0x17
        /*008a*/ 	.short	(.L_3577 - .L_3576)
.L_3576:
        /*008c*/ 	.word	0x00000000
        /*0090*/ 	.short	0x000b
        /*0092*/ 	.short	0x0048
        /*0094*/ 	.byte	0x00, 0xf0, 0x11, 0x00


	//----- nvinfo : EIATTR_KPARAM_INFO
	.align		4
.L_3577:
        /*0098*/ 	.byte	0x04, 0x17
        /*009a*/ 	.short	(.L_3579 - .L_3578)
.L_3578:
        /*009c*/ 	.word	0x00000000
        /*00a0*/ 	.short	0x000a
        /*00a2*/ 	.short	0x0040
        /*00a4*/ 	.byte	0x00, 0xf0, 0x21, 0x00


	//----- nvinfo : EIATTR_KPARAM_INFO
	.align		4
.L_3579:
        /*00a8*/ 	.byte	0x04, 0x17
        /*00aa*/ 	.short	(.L_3581 - .L_3580)
.L_3580:
        /*00ac*/ 	.word	0x00000000
        /*00b0*/ 	.short	0x0009
        /*00b2*/ 	.short	0x0038
        /*00b4*/ 	.byte	0x00, 0xf0, 0x21, 0x00


	//----- nvinfo : EIATTR_KPARAM_INFO
	.align		4
.L_3581:
        /*00b8*/ 	.byte	0x04, 0x17
        /*00ba*/ 	.short	(.L_3583 - .L_3582)
.L_3582:
        /*00bc*/ 	.word	0x00000000
        /*00c0*/ 	.short	0x0008
        /*00c2*/ 	.short	0x0034
        /*00c4*/ 	.byte	0x00, 0xf0, 0x11, 0x00


	//----- nvinfo : EIATTR_KPARAM_INFO
	.align		4
.L_3583:
        /*00c8*/ 	.byte	0x04, 0x17
        /*00ca*/ 	.short	(.L_3585 - .L_3584)
.L_3584:
        /*00cc*/ 	.word	0x00000000
        /*00d0*/ 	.short	0x0007
        /*00d2*/ 	.short	0x0030
        /*00d4*/ 	.byte	0x00, 0xf0, 0x11, 0x00


	//----- nvinfo : EIATTR_KPARAM_INFO
	.align		4
.L_3585:
        /*00d8*/ 	.byte	0x04, 0x17
        /*00da*/ 	.short	(.L_3587 - .L_3586)
.L_3586:
        /*00dc*/ 	.word	0x00000000
        /*00e0*/ 	.short	0x0006
        /*00e2*/ 	.short	0x002c
        /*00e4*/ 	.byte	0x00, 0xf0, 0x11, 0x00


	//----- nvinfo : EIATTR_KPARAM_INFO
	.align		4
.L_3587:
        /*00e8*/ 	.byte	0x04, 0x17
        /*00ea*/ 	.short	(.L_3589 - .L_3588)
.L_3588:
        /*00ec*/ 	.word	0x00000000
        /*00f0*/ 	.short	0x0005
        /*00f2*/ 	.short	0x0028
        /*00f4*/ 	.byte	0x00, 0xf0, 0x11, 0x00


	//----- nvinfo : EIATTR_KPARAM_INFO
	.align		4
.L_3589:
        /*00f8*/ 	.byte	0x04, 0x17
        /*00fa*/ 	.short	(.L_3591 - .L_3590)
.L_3590:
        /*00fc*/ 	.word	0x00000000
        /*0100*/ 	.short	0x0004
        /*0102*/ 	.short	0x0020
        /*0104*/ 	.byte	0x00, 0xf0, 0x21, 0x00


	//----- nvinfo : EIATTR_KPARAM_INFO
	.align		4
.L_3591:
        /*0108*/ 	.byte	0x04, 0x17
        /*010a*/ 	.short	(.L_3593 - .L_3592)
.L_3592:
        /*010c*/ 	.word	0x00000000
        /*0110*/ 	.short	0x0003
        /*0112*/ 	.short	0x0018
        /*0114*/ 	.byte	0x00, 0xf0, 0x21, 0x00


	//----- nvinfo : EIATTR_KPARAM_INFO
	.align		4
.L_3593:
        /*0118*/ 	.byte	0x04, 0x17
        /*011a*/ 	.short	(.L_3595 - .L_3594)
.L_3594:
        /*011c*/ 	.word	0x00000000
        /*0120*/ 	.short	0x0002
        /*0122*/ 	.short	0x0010
        /*0124*/ 	.byte	0x00, 0xf0, 0x21, 0x00


	//----- nvinfo : EIATTR_KPARAM_INFO
	.align		4
.L_3595:
        /*0128*/ 	.byte	0x04, 0x17
        /*012a*/ 	.short	(.L_3597 - .L_3596)
.L_3596:
        /*012c*/ 	.word	0x00000000
        /*0130*/ 	.short	0x0001
        /*0132*/ 	.short	0x0008
        /*0134*/ 	.byte	0x00, 0xf0, 0x21, 0x00


	//----- nvinfo : EIATTR_KPARAM_INFO
	.align		4
.L_3597:
        /*0138*/ 	.byte	0x04, 0x17
        /*013a*/ 	.short	(.L_3599 - .L_3598)
.L_3598:
        /*013c*/ 	.word	0x00000000
        /*0140*/ 	.short	0x0000
        /*0142*/ 	.short	0x0000
        /*0144*/ 	.byte	0x00, 0xf0, 0x21, 0x00


	//----- nvinfo : EIATTR_SPARSE_MMA_MASK
	.align		4
.L_3599:
        /*0148*/ 	.byte	0x03, 0x50
        /*014a*/ 	.short	0x0000


	//----- nvinfo : EIATTR_MAXREG_COUNT
	.align		4
        /*014c*/ 	.byte	0x03, 0x1b
        /*014e*/ 	.short	0x00ff


	//----- nvinfo : EIATTR_NUM_BARRIERS
	.align		4
        /*0150*/ 	.byte	0x02, 0x4c
        /*0152*/ 	.byte	0x01
	.zero		1


	//----- nvinfo : EIATTR_MERCURY_ISA_VERSION
	.align		4
        /*0154*/ 	.byte	0x03, 0x5f
        /*0156*/ 	.short	0x0101


	//----- nvinfo : EIATTR_EXIT_INSTR_OFFSETS
	.align		4
        /*0158*/ 	.byte	0x04, 0x1c
        /*015a*/ 	.short	(.L_3601 - .L_3600)


	//   ....[0]....
.L_3600:
        /*015c*/ 	.word	0x000000a0


	//   ....[1]....
        /*0160*/ 	.word	0x00000350


	//   ....[2]....
        /*0164*/ 	.word	0x00003c30


	//   ....[3]....
        /*0168*/ 	.word	0x00003e00


	//   ....[4]....
        /*016c*/ 	.word	0x00003ea0


	//   ....[5]....
        /*0170*/ 	.word	0x00003ee0


	//----- nvinfo : EIATTR_CRS_STACK_SIZE
	.align		4
.L_3601:
        /*0174*/ 	.byte	0x04, 0x1e
        /*0176*/ 	.short	(.L_3603 - .L_3602)
.L_3602:
        /*0178*/ 	.word	0x00000000


	//----- nvinfo : EIATTR_CBANK_PARAM_SIZE
	.align		4
.L_3603:
        /*017c*/ 	.byte	0x03, 0x19
        /*017e*/ 	.short	0x0074


	//----- nvinfo : EIATTR_PARAM_CBANK
	.align		4
        /*0180*/ 	.byte	0x04, 0x0a
        /*0182*/ 	.short	(.L_3605 - .L_3604)
	.align		4
.L_3604:
        /*0184*/ 	.word	index@(.nv.constant0._Z23gemm_half_q_half_kernelILi1ELi48ELb1ELb1ELi64EEvPK6__halfPKjS4_S2_PS0_iiiiPKtS7_iiiiiibS2_i)
        /*0188*/ 	.short	0x0210
        /*018a*/ 	.short	0x0074


	//----- nvinfo : EIATTR_SW_WAR
	.align		4
.L_3605:
        /*018c*/ 	.byte	0x04, 0x36
        /*018e*/ 	.short	(.L_3607 - .L_3606)
.L_3606:
        /*0190*/ 	.word	0x00000008
.L_3607:


//--------------------- .nv.info._Z23gemm_half_q_half_kernelILi1ELi16ELb1ELb1ELi64EEvPK6__halfPKjS4_S2_PS0_iiiiPKtS7_iiiiiibS2_i --------------------------
	.section	.nv.info._Z23gemm_half_q_half_kernelILi1ELi16ELb1ELb1ELi64EEvPK6__halfPKjS4_S2_PS0_iiiiPKtS7_iiiiiibS2_i,"",@"SHT_CUDA_INFO"
	.sectionflags	@""
	.align	4


	//----- nvinfo : EIATTR_CUDA_API_VERSION
	.align		4
        /*0000*/ 	.byte	0x04, 0x37
        /*0002*/ 	.short	(.L_3609 - .L_3608)
.L_3608:
        /*0004*/ 	.word	0x00000082


	//----- nvinfo : EIATTR_KPARAM_INFO
	.align		4
.L_3609:
        /*0008*/ 	.byte	0x04, 0x17
        /*000a*/ 	.short	(.L_3611 - .L_3610)
.L_3610:
        /*000c*/ 	.word	0x00000000
        /*0010*/ 	.short	0x0013
        /*0012*/ 	.short	0x0070
        /*0014*/ 	.byte	0x00, 0xf0, 0x11, 0x00


	//----- nvinfo : EIATTR_KPARAM_INFO
	.align		4
.L_3611:
        /*0018*/ 	.byte	0x04, 0x17
        /*001a*/ 	.short	(.L_3613 - .L_3612)
.L_3612:
        /*001c*/ 	.word	0x00000000
        /*0020*/ 	.short	0x0012
        /*0022*/ 	.short	0x0068
        /*0024*/ 	.byte	0x00, 0xf0, 0x21, 0x00


	//----- nvinfo : EIATTR_KPARAM_INFO
	.align		4
.L_3613:
        /*0028*/ 	.byte	0x04, 0x17
        /*002a*/ 	.short	(.L_3615 - .L_3614)
.L_3614:
        /*002c*/ 	.word	0x00000000
        /*0030*/ 	.short	0x0011
        /*0032*/ 	.short	0x0060
        /*0034*/ 	.byte	0x00, 0xf0, 0x05, 0x00


	//----- nvinfo : EIATTR_KPARAM_INFO
	.align		4
.L_3615:
        /*0038*/ 	.byte	0x04, 0x17
        /*003a*/ 	.short	(.L_3617 - .L_3616)
.L_3616:
        /*003c*/ 	.word	0x00000000
        /*0040*/ 	.short	0x0010
        /*0042*/ 	.short	0x005c
        /*0044*/ 	.byte	0x00, 0xf0, 0x11, 0x00


	//----- nvinfo : EIATTR_KPARAM_INFO
	.align		4
.L_3617:
        /*0048*/ 	.byte	0x04, 0x17
        /*004a*/ 	.short	(.L_3619 - .L_3618)
.L_3618:
        /*004c*/ 	.word	0x00000000
        /*0050*/ 	.short	0x000f
        /*0052*/ 	.short	0x0058
        /*0054*/ 	.byte	0x00, 0xf0, 0x11, 0x00


	//----- nvinfo : EIATTR_KPARAM_INFO
	.align		4
.L_3619:
        /*0058*/ 	.byte	0x04, 0x17
        /*005a*/ 	.short	(.L_3621 - .L_3620)
.L_3620:
        /*005c*/ 	.word	0x00000000
        /*0060*/ 	.short	0x000e
        /*0062*/ 	.short	0x0054
        /*0064*/ 	.byte	0x00, 0xf0, 0x11, 0x00


	//----- nvinfo : EIATTR_KPARAM_INFO
	.align		4
.L_3621:
        /*0068*/ 	.byte	0x04, 0x17
        /*006a*/ 	.short	(.L_3623 - .L_3622)
.L_3622:
        /*006c*/ 	.word	0x00000000
        /*0070*/ 	.short	0x000d
        /*0072*/ 	.short	0x0050
        /*0074*/ 	.byte	0x00, 0xf0, 0x11, 0x00


	//----- nvinfo : EIATTR_KPARAM_INFO
	.align		4
.L_3623:
        /*0078*/ 	.byte	0x04, 0x17
        /*007a*/ 	.short	(.L_3625 - .L_3624)
.L_3624:
        /*007c*/ 	.word	0x00000000
        /*0080*/ 	.short	0x000c
        /*0082*/ 	.short	0x004c
        /*0084*/ 	.byte	0x00, 0xf0, 0x11, 0x00


	//----- nvinfo : EIATTR_KPARAM_INFO
	.align		4
.L_3625:
        /*0088*/ 	.byte	0x04, 0x17
        /*008a*/ 	.short	(.L_3627 - .L_3626)
.L_3626:
        /*008c*/ 	.word	0x00000000
        /*0090*/ 	.short	0x000b
        /*0092*/ 	.short	0x0048
        /*0094*/ 	.byte	0x00, 0xf0, 0x11, 0x00


	//----- nvinfo : EIATTR_KPARAM_INFO
	.align		4
.L_3627:
        /*0098*/ 	.byte	0x04, 0x17
        /*009a*/ 	.short	(.L_3629 - .L_3628)
.L_3628:
        /*009c*/ 	.word	0x00000000
        /*00a0*/ 	.short	0x000a
        /*00a2*/ 	.short	0x0040
        /*00a4*/ 	.byte	0x00, 0xf0, 0x21, 0x00


	//----- nvinfo : EIATTR_KPARAM_INFO
	.align		4
.L_3629:
        /*00a8*/ 	.byte	0x04, 0x17
        /*00aa*/ 	.short	(.L_3631 - .L_3630)
.L_3630:
        /*00ac*/ 	.word	0x00000000
        /*00b0*/ 	.short	0x0009
        /*00b2*/ 	.short	0x0038
        /*00b4*/ 	.byte	0x00, 0xf0, 0x21, 0x00


	//----- nvinfo : EIATTR_KPARAM_INFO
	.align		4
.L_3631:
        /*00b8*/ 	.byte	0x04, 0x17
        /*00ba*/ 	.short	(.L_3633 - .L_3632)
.L_3632:
        /*00bc*/ 	.word	0x00000000
        /*00c0*/ 	.short	0x0008
        /*00c2*/ 	.short	0x0034
        /*00c4*/ 	.byte	0x00, 0xf0, 0x11, 0x00


	//----- nvinfo : EIATTR_KPARAM_INFO
	.align		4
.L_3633:
        /*00c8*/ 	.byte	0x04, 0x17
        /*00ca*/ 	.short	(.L_3635 - .L_3634)
.L_3634:
        /*00cc*/ 	.word	0x00000000
        /*00d0*/ 	.short	0x0007
        /*00d2*/ 	.short	0x0030
        /*00d4*/ 	.byte	0x00, 0xf0, 0x11, 0x00


	//----- nvinfo : EIATTR_KPARAM_INFO
	.align		4
.L_3635:
        /*00d8*/ 	.byte	0x04, 0x17
        /*00da*/ 	.short	(.L_3637 - .L_3636)
.L_3636:
        /*00dc*/ 	.word	0x00000000
        /*00e0*/ 	.short	0x0006
        /*00e2*/ 	.short	0x002c
        /*00e4*/ 	.byte	0x00, 0xf0, 0x11, 0x00


	//----- nvinfo : EIATTR_KPARAM_INFO
	.align		4
.L_3637:
        /*00e8*/ 	.byte	0x04, 0x17
        /*00ea*/ 	.short	(.L_3639 - .L_3638)
.L_3638:
        /*00ec*/ 	.word	0x00000000
        /*00f0*/ 	.short	0x0005
        /*00f2*/ 	.short	0x0028
        /*00f4*/ 	.byte	0x00, 0xf0, 0x11, 0x00


	//----- nvinfo : EIATTR_KPARAM_INFO
	.align		4
.L_3639:
        /*00f8*/ 	.byte	0x04, 0x17
        /*00fa*/ 	.short	(.L_3641 - .L_3640)
.L_3640:
        /*00fc*/ 	.word	0x00000000
        /*0100*/ 	.short	0x0004
        /*0102*/ 	.short	0x0020
        /*0104*/ 	.byte	0x00, 0xf0, 0x21, 0x00


	//----- nvinfo : EIATTR_KPARAM_INFO
	.align		4
.L_3641:
        /*0108*/ 	.byte	0x04, 0x17
        /*010a*/ 	.short	(.L_3643 - .L_3642)
.L_3642:
        /*010c*/ 	.word	0x00000000
        /*0110*/ 	.short	0x0003
        /*0112*/ 	.short	0x0018
        /*0114*/ 	.byte	0x00, 0xf0, 0x21, 0x00


	//----- nvinfo : EIATTR_KPARAM_INFO
	.align		4
.L_3643:
        /*0118*/ 	.byte	0x04, 0x17
        /*011a*/ 	.short	(.L_3645 - .L_3644)
.L_3644:
        /*011c*/ 	.word	0x00000000
        /*0120*/ 	.short	0x0002
        /*0122*/ 	.short	0x0010
        /*0124*/ 	.byte	0x00, 0xf0, 0x21, 0x00


	//----- nvinfo : EIATTR_KPARAM_INFO
	.align		4
.L_3645:
        /*0128*/ 	.byte	0x04, 0x17
        /*012a*/ 	.short	(.L_3647 - .L_3646)
.L_3646:
        /*012c*/ 	.word	0x00000000
        /*0130*/ 	.short	0x0001
        /*0132*/ 	.short	0x0008
        /*0134*/ 	.byte	0x00, 0xf0, 0x21, 0x00


	//----- nvinfo : EIATTR_KPARAM_INFO
	.align		4
.L_3647:
        /*0138*/ 	.byte	0x04, 0x17
        /*013a*/ 	.short	(.L_3649 - .L_3648)
.L_3648:
        /*013c*/ 	.word	0x00000000
        /*0140*/ 	.short	0x0000
        /*0142*/ 	.short	0x0000
        /*0144*/ 	.byte	0x00, 0xf0, 0x21, 0x00


	//----- nvinfo : EIATTR_SPARSE_MMA_MASK
	.align		4
.L_3649:
        /*0148*/ 	.byte	0x03, 0x50
        /*014a*/ 	.short	0x0000


	//----- nvinfo : EIATTR_MAXREG_COUNT
	.align		4
        /*014c*/ 	.byte	0x03, 0x1b
        /*014e*/ 	.short	0x00ff


	//----- nvinfo : EIATTR_NUM_BARRIERS
	.align		4
        /*0150*/ 	.byte	0x02, 0x4c
        /*0152*/ 	.byte	0x01
	.zero		1


	//----- nvinfo : EIATTR_MERCURY_ISA_VERSION
	.align		4
        /*0154*/ 	.byte	0x03, 0x5f
        /*0156*/ 	.short	0x0101


	//----- nvinfo : EIATTR_EXIT_INSTR_OFFSETS
	.align		4
        /*0158*/ 	.byte	0x04, 0x1c
        /*015a*/ 	.short	(.L_3651 - .L_3650)


	//   ....[0]....
.L_3650:
        /*015c*/ 	.word	0x000000a0


	//   ....[1]....
        /*0160*/ 	.word	0x00000350


	//   ....[2]....
        /*0164*/ 	.word	0x00002310


	//   ....[3]....
        /*0168*/ 	.word	0x000024e0


	//   ....[4]....
        /*016c*/ 	.word	0x00002580


	//   ....[5]....
        /*0170*/ 	.word	0x000025c0


	//----- nvinfo : EIATTR_CRS_STACK_SIZE
	.align		4
.L_3651:
        /*0174*/ 	.byte	0x04, 0x1e
        /*0176*/ 	.short	(.L_3653 - .L_3652)
.L_3652:
        /*0178*/ 	.word	0x00000000


	//----- nvinfo : EIATTR_CBANK_PARAM_SIZE
	.align		4
.L_3653:
        /*017c*/ 	.byte	0x03, 0x19
        /*017e*/ 	.short	0x0074


	//----- nvinfo : EIATTR_PARAM_CBANK
	.align		4
        /*0180*/ 	.byte	0x04, 0x0a
        /*0182*/ 	.short	(.L_3655 - .L_3654)
	.align		4
.L_3654:
        /*0184*/ 	.word	index@(.nv.constant0._Z23gemm_half_q_half_kernelILi1ELi16ELb1ELb1ELi64EEvPK6__halfPKjS4_S2_PS0_iiiiPKtS7_iiiiiibS2_i)
        /*0188*/ 	.short	0x0210
        /*018a*/ 	.short	0x0074


	//----- nvinfo : EIATTR_SW_WAR
	.align		4
.L_3655:
        /*018c*/ 	.byte	0x04, 0x36
        /*018e*/ 	.short	(.L_3657 - .L_3656)
.L_3656:
        /*0190*/ 	.word	0x00000008
.L_3657:


//--------------------- .nv.info._Z23gemm_half_q_half_kernelILi1ELi24ELb1ELb1ELi64EEvPK6__halfPKjS4_S2_PS0_iiiiPKtS7_iiiiiibS2_i --------------------------
	.section	.nv.info._Z23gemm_half_q_half_kernelILi1ELi24ELb1ELb1ELi64EEvPK6__halfPKjS4_S2_PS0_iiiiPKtS7_iiiiiibS2_i,"",@"SHT_CUDA_INFO"
	.sectionflags	@""
	.align	4


	//----- nvinfo : EIATTR_CUDA_API_VERSION
	.align		4
        /*0000*/ 	.byte	0x04, 0x37
        /*0002*/ 	.short	(.L_3659 - .L_3658)
.L_3658:
        /*0004*/ 	.word	0x00000082


	//----- nvinfo : EIATTR_KPARAM_INFO
	.align		4
.L_3659:
        /*0008*/ 	.byte	0x04, 0x17
        /*000a*/ 	.short	(.L_3661 - .L_3660)
.L_3660:
        /*000c*/ 	.word	0x00000000
        /*0010*/ 	.short	0x0013
        /*0012*/ 	.short	0x0070
        /*0014*/ 	.byte	0x00, 0xf0, 0x11, 0x00


	//----- nvinfo : EIATTR_KPARAM_INFO
	.align		4
.L_3661:
        /*0018*/ 	.byte	0x04, 0x17
        /*001a*/ 	.short	(.L_3663 - .L_3662)
.L_3662:
        /*001c*/ 	.word	0x00000000
        /*0020*/ 	.short	0x0012
        /*0022*/ 	.short	0x0068
        /*0024*/ 	.byte	0x00, 0xf0, 0x21, 0x00


	//----- nvinfo : EIATTR_KPARAM_INFO
	.align		4
.L_3663:
        /*0028*/ 	.byte	0x04, 0x17
        /*002a*/ 	.short	(.L_3665 - .L_3664)
.L_3664:
        /*002c*/ 	.word	0x00000000
        /*0030*/ 	.short	0x0011
        /*0032*/ 	.short	0x0060
        /*0034*/ 	.byte	0x00, 0xf0, 0x05, 0x00


	//----- nvinfo : EIATTR_KPARAM_INFO
	.align		4
.L_3665:
        /*0038*/ 	.byte	0x04, 0x17
        /*003a*/ 	.short	(.L_3667 - .L_3666)
.L_3666:
        /*003c*/ 	.word	0x00000000
        /*0040*/ 	.short	0x0010
        /*0042*/ 	.short	0x005c
        /*0044*/ 	.byte	0x00, 0xf0, 0x11, 0x00


	//----- nvinfo : EIATTR_KPARAM_INFO
	.align		4
.L_3667:
        /*0048*/ 	.byte	0x04, 0x17
        /*004a*/ 	.short	(.L_3669 - .L_3668)
.L_3668:
        /*004c*/ 	.word	0x00000000
        /*0050*/ 	.short	0x000f
        /*0052*/ 	.short	0x0058
        /*0054*/ 	.byte	0x00, 0xf0, 0x11, 0x00


	//----- nvinfo : EIATTR_KPARAM_INFO
	.align		4
.L_3669:
        /*0058*/ 	.byte	0x04, 0x17
        /*005a*/ 	.short	(.L_3671 - .L_3670)
.L_3670:
        /*005c*/ 	.word	0x00000000
        /*0060*/ 	.short	0x000e
        /*0062*/ 	.short	0x0054
        /*0064*/ 	.byte	0x00, 0xf0, 0x11, 0x00


	//----- nvinfo : EIATTR_KPARAM_INFO
	.align		4
.L_3671:
        /*0068*/ 	.byte	0x04, 0x17
        /*006a*/ 	.short	(.L_3673 - .L_3672)
.L_3672:
        /*006c*/ 	.word	0x00000000
        /*0070*/ 	.short	0x000d
        /*0072*/ 	.short	0x0050
        /*0074*/ 	.byte	0x00, 0xf0, 0x11, 0x00


	//----- nvinfo : EIATTR_KPARAM_INFO
	.align		4
.L_3673:
        /*0078*/ 	.byte	0x04, 0x17
        /*007a*/ 	.short	(.L_3675 - .L_3674)
.L_3674:
        /*007c*/ 	.word	0x00000000
        /*0080*/ 	.short	0x000c
        /*0082*/ 	.short	0x004c
        /*0084*/ 	.byte	0x00, 0xf0, 0x11, 0x00


	//----- nvinfo : EIATTR_KPARAM_INFO
	.align		4
.L_3675:
        /*0088*/ 	.byte	0x04, 0x17
        /*008a*/ 	.short	(.L_3677 - .L_3676)
.L_3676:
        /*008c*/ 	.word	0x00000000
        /*0090*/ 	.short	0x000b
        /*0092*/ 	.short	0x0048
        /*0094*/ 	.byte	0x00, 0xf0, 0x11, 0x00


	//----- nvinfo : EIATTR_KPARAM_INFO
	.align		4
.L_3677:
        /*0098*/ 	.byte	0x04, 0x17
        /*009a*/ 	.short	(.L_3679 - .L_3678)
.L_3678:
        /*009c*/ 	.word	0x00000000
        /*00a0*/ 	.short	0x000a
        /*00a2*/ 	.short	0x0040
        /*00a4*/ 	.byte	0x00, 0xf0, 0x21, 0x00


	//----- nvinfo : EIATTR_KPARAM_INFO
	.align		4
.L_3679:
        /*00a8*/ 	.byte	0x04, 0x17
        /*00aa*/ 	.short	(.L_3681 - .L_3680)
.L_3680:
        /*00ac*/ 	.word	0x00000000
        /*00b0*/ 	.short	0x0009
        /*00b2*/ 	.short	0x0038
        /*00b4*/ 	.byte	0x00, 0xf0, 0x21, 0x00


	//----- nvinfo : EIATTR_KPARAM_INFO
	.align		4
.L_3681:
        /*00b8*/ 	.byte	0x04, 0x17
        /*00ba*/ 	.short	(.L_3683 - .L_3682)
.L_3682:
        /*00bc*/ 	.word	0x00000000
        /*00c0*/ 	.short	0x0008
        /*00c2*/ 	.short	0x0034
        /*00c4*/ 	.byte	0x00, 0xf0, 0x11, 0x00


	//----- nvinfo : EIATTR_KPARAM_INFO
	.align		4
.L_3683:
        /*00c8*/ 	.byte	0x04, 0x17
        /*00ca*/ 	.short	(.L_3685 - .L_3684)
.L_3684:
        /*00cc*/ 	.word	0x00000000
        /*00d0*/ 	.short	0x0007
        /*00d2*/ 	.short	0x0030
        /*00d4*/ 	.byte	0x00, 0xf0, 0x11, 0x00


	//----- nvinfo : EIATTR_KPARAM_INFO
	.align		4
.L_3685:
        /*00d8*/ 	.byte	0x04, 0x17
        /*00da*/ 	.short	(.L_3687 - .L_3686)
.L_3686:
        /*00dc*/ 	.word	0x00000000
        /*00e0*/ 	.short	0x0006
        /*00e2*/ 	.short	0x002c
        /*00e4*/ 	.byte	0x00, 0xf0, 0x11, 0x00


	//----- nvinfo : EIATTR_KPARAM_INFO
	.align		4
.L_3687:
        /*00e8*/ 	.byte	0x04, 0x17
        /*00ea*/ 	.short	(.L_3689 - .L_3688)
.L_3688:
        /*00ec*/ 	.word	0x00000000
        /*00f0*/ 	.short	0x0005
        /*00f2*/ 	.short	0x0028
        /*00f4*/ 	.byte	0x00, 0xf0, 0x11, 0x00


	//----- nvinfo : EIATTR_KPARAM_INFO
	.align		4
.L_3689:
        /*00f8*/ 	.byte	0x04, 0x17
        /*00fa*/ 	.short	(.L_3691 - .L_3690)
.L_3690:
        /*00fc*/ 	.word	0x00000000
        /*0100*/ 	.short	0x0004
        /*0102*/ 	.short	0x0020
        /*0104*/ 	.byte	0x00, 0xf0, 0x21, 0x00


	//----- nvinfo : EIATTR_KPARAM_INFO
	.align		4
.L_3691:
        /*0108*/ 	.byte	0x04, 0x17
        /*010a*/ 	.short	(.L_3693 - .L_3692)
.L_3692:
        /*010c*/ 	.word	0x00000000
        /*0110*/ 	.short	0x0003
        /*0112*/ 	.short	0x0018
        /*0114*/ 	.byte	0x00, 0xf0, 0x21, 0x00


	//----- nvinfo : EIATTR_KPARAM_INFO
	.align		4
.L_3693:
        /*0118*/ 	.byte	0x04, 0x17
        /*011a*/ 	.short	(.L_3695 - .L_3694)
.L_3694:
        /*011c*/ 	.word	0x00000000
        /*0120*/ 	.short	0x0002
        /*0122*/ 	.short	0x0010
        /*0124*/ 	.byte	0x00, 0xf0, 0x21, 0x00


	//----- nvinfo : EIATTR_KPARAM_INFO
	.align		4
.L_3695:
        /*0128*/ 	.byte	0x04, 0x17
        /*012a*/ 	.short	(.L_3697 - .L_3696)
.L_3696:
        /*012c*/ 	.word	0x00000000
        /*0130*/ 	.short	0x0001
        /*0132*/ 	.short	0x0008
        /*0134*/ 	.byte	0x00, 0xf0, 0x21, 0x00


	//----- nvinfo : EIATTR_KPARAM_INFO
	.align		4
.L_3697:
        /*0138*/ 	.byte	0x04, 0x17
        /*013a*/ 	.short	(.L_3699 - .L_3698)
.L_3698:
        /*013c*/ 	.word	0x00000000
        /*0140*/ 	.short	0x0000
        /*0142*/ 	.short	0x0000
        /*0144*/ 	.byte	0x00, 0xf0, 0x21, 0x00


	//----- nvinfo : EIATTR_SPARSE_MMA_MASK
	.align		4
.L_3699:
        /*0148*/ 	.byte	0x03, 0x50
        /*014a*/ 	.short	0x0000


	//----- nvinfo : EIATTR_MAXREG_COUNT
	.align		4
        /*014c*/ 	.byte	0x03, 0x1b
        /*014e*/ 	.short	0x00ff


	//----- nvinfo : EIATTR_NUM_BARRIERS
	.align		4
        /*0150*/ 	.byte	0x02, 0x4c
        /*0152*/ 	.byte	0x01
	.zero		1


	//----- nvinfo : EIATTR_MERCURY_ISA_VERSION
	.align		4
        /*0154*/ 	.byte	0x03, 0x5f
        /*0156*/ 	.short	0x0101


	//----- nvinfo : EIATTR_EXIT_INSTR_OFFSETS
	.align		4
        /*0158*/ 	.byte	0x04, 0x1c
        /*015a*/ 	.short	(.L_3701 - .L_3700)


	//   ....[0]....
.L_3700:
        /*015c*/ 	.word	0x000000a0


	//   ....[1]....
        /*0160*/ 	.word	0x00000350


	//   ....[2]....
        /*0164*/ 	.word	0x00004a00


	//   ....[3]....
        /*0168*/ 	.word	0x00004be0


	//   ....[4]....
        /*016c*/ 	.word	0x00004c80


	//   ....[5]....
        /*0170*/ 	.word	0x00004cc0


	//----- nvinfo : EIATTR_CRS_STACK_SIZE
	.align		4
.L_3701:
        /*0174*/ 	.byte	0x04, 0x1e
        /*0176*/ 	.short	(.L_3703 - .L_3702)
.L_3702:
        /*0178*/ 	.word	0x00000000


	//----- nvinfo : EIATTR_CBANK_PARAM_SIZE
	.align		4
.L_3703:
        /*017c*/ 	.byte	0x03, 0x19
        /*017e*/ 	.short	0x0074


	//----- nvinfo : EIATTR_PARAM_CBANK
	.align		4
        /*0180*/ 	.byte	0x04, 0x0a
        /*0182*/ 	.short	(.L_3705 - .L_3704)
	.align		4
.L_3704:
        /*0184*/ 	.word	index@(.nv.constant0._Z23gemm_half_q_half_kernelILi1ELi24ELb1ELb1ELi64EEvPK6__halfPKjS4_S2_PS0_iiiiPKtS7_iiiiiibS2_i)
        /*0188*/ 	.short	0x0210
        /*018a*/ 	.short	0x0074


	//----- nvinfo : EIATTR_SW_WAR
	.align		4
.L_3705:
        /*018c*/ 	.byte	0x04, 0x36
        /*018e*/ 	.short	(.L_3707 - .L_3706)
.L_3706:
        /*0190*/ 	.word	0x00000008
.L_3707:


//--------------------- .nv.info._Z23gemm_half_q_half_kernelILi1ELi8ELb1ELb1ELi64EEvPK6__halfPKjS4_S2_PS0_iiiiPKtS7_iiiiiibS2_i --------------------------
	.section	.nv.info._Z23gemm_half_q_half_kernelILi1ELi8ELb1ELb1ELi64EEvPK6__halfPKjS4_S2_PS0_iiiiPKtS7_iiiiiibS2_i,"",@"SHT_CUDA_INFO"
	.sectionflags	@""
	.align	4


	//----- nvinfo : EIATTR_CUDA_API_VERSION
	.align		4
        /*0000*/ 	.byte	0x04, 0x37
        /*0002*/ 	.short	(.L_3709 - .L_3708)
.L_3708:
        /*0004*/ 	.word	0x00000082


	//----- nvinfo : EIATTR_KPARAM_INFO
	.align		4
.L_3709:
        /*0008*/ 	.byte	0x04, 0x17
        /*000a*/ 	.short	(.L_3711 - .L_3710)
.L_3710:
        /*000c*/ 	.word	0x00000000
        /*0010*/ 	.short	0x0013
        /*0012*/ 	.short	0x0070
        /*0014*/ 	.byte	0x00, 0xf0, 0x11, 0x00


	//----- nvinfo : EIATTR_KPARAM_INFO
	.align		4
.L_3711:
        /*0018*/ 	.byte	0x04, 0x17
        /*001a*/ 	.short	(.L_3713 - .L_3712)
.L_3712:
        /*001c*/ 	.word	0x00000000
        /*0020*/ 	.short	0x0012
        /*0022*/ 	.short	0x0068
        /*0024*/ 	.byte	0x00, 0xf0, 0x21, 0x00


	//----- nvinfo : EIATTR_KPARAM_INFO
	.align		4
.L_3713:
        /*0028*/ 	.byte	0x04, 0x17
        /*002a*/ 	.short	(.L_3715 - .L_3714)
.L_3714:
        /*002c*/ 	.word	0x00000000
        /*0030*/ 	.short	0x0011
        /*0032*/ 	.short	0x0060
        /*0034*/ 	.byte	0x00, 0xf0, 0x05, 0x00


	//----- nvinfo : EIATTR_KPARAM_INFO
	.align		4
.L_3715:
        /*0038*/ 	.byte	0x04, 0x17
        /*003a*/ 	.short	(.L_3717 - .L_3716)
.L_3716:
        /*003c*/ 	.word	0x00000000
        /*0040*/ 	.short	0x0010
        /*0042*/ 	.short	0x005c
        /*0044*/ 	.byte	0x00, 0xf0, 0x11, 0x00


	//----- nvinfo : EIATTR_KPARAM_INFO
	.align		4
.L_3717:
        /*0048*/ 	.byte	0x04, 0x17
        /*004a*/ 	.short	(.L_3719 - .L_3718)
.L_3718:
        /*004c*/ 	.word	0x00000000
        /*0050*/ 	.short	0x000f
        /*0052*/ 	.short	0x0058
        /*0054*/ 	.byte	0x00, 0xf0, 0x11, 0x00


	//----- nvinfo : EIATTR_KPARAM_INFO
	.align		4
.L_3719:
        /*0058*/ 	.byte	0x04, 0x17
        /*005a*/ 	.short	(.L_3721 - .L_3720)
.L_3720:
        /*005c*/ 	.word	0x00000000
        /*0060*/ 	.short	0x000e
        /*0062*/ 	.short	0x0054
        /*0064*/ 	.byte	0x00, 0xf0, 0x11, 0x00


	//----- nvinfo : EIATTR_KPARAM_INFO
	.align		4
.L_3721:
        /*0068*/ 	.byte	0x04, 0x17
        /*006a*/ 	.short	(.L_3723 - .L_3722)
.L_3722:
        /*006c*/ 	.word	0x00000000
        /*0070*/ 	.short	0x000d
        /*0072*/ 	.short	0x0050
        /*0074*/ 	.byte	0x00, 0xf0, 0x11, 0x00


	//----- nvinfo : EIATTR_KPARAM_INFO
	.align		4
.L_3723:
        /*0078*/ 	.byte	0x04, 0x17
        /*007a*/ 	.short	(.L_3725 - .L_3724)
.L_3724:
        /*007c*/ 	.word	0x00000000
        /*0080*/ 	.short	0x000c
        /*0082*/ 	.short	0x004c
        /*0084*/ 	.byte	0x00, 0xf0, 0x11, 0x00


	//----- nvinfo : EIATTR_KPARAM_INFO
	.align		4
.L_3725:
        /*0088*/ 	.byte	0x04, 0x17
        /*008a*/ 	.short	(.L_3727 - .L_3726)
.L_3726:
        /*008c*/ 	.word	0x00000000
        /*0090*/ 	.short	0x000b
        /*0092*/ 	.short	0x0048
        /*0094*/ 	.byte	0x00, 0xf0, 0x11, 0x00


	//----- nvinfo : EIATTR_KPARAM_INFO
	.align		4
.L_3727:
        /*0098*/ 	.byte	0x04, 0x17
        /*009a*/ 	.short	(.L_3729 - .L_3728)
.L_3728:
        /*009c*/ 	.word	0x00000000
        /*00a0*/ 	.short	0x000a
        /*00a2*/ 	.short	0x0040
        /*00a4*/ 	.byte	0x00, 0xf0, 0x21, 0x00


	//----- nvinfo : EIATTR_KPARAM_INFO
	.align		4
.L_3729:
        /*00a8*/ 	.byte	0x04, 0x17
        /*00aa*/ 	.short	(.L_3731 - .L_3730)
.L_3730:
        /*00ac*/ 	.word	0x00000000
        /*00b0*/ 	.short	0x0009
        /*00b2*/ 	.short	0x0038
        /*00b4*/ 	.byte	0x00, 0xf0, 0x21, 0x00


	//----- nvinfo : EIATTR_KPARAM_INFO
	.align		4
.L_3731:
        /*00b8*/ 	.byte	0x04, 0x17
        /*00ba*/ 	.short	(.L_3733 - .L_3732)
.L_3732:
        /*00bc*/ 	.word	0x00000000
        /*00c0*/ 	.short	0x0008
        /*00c2*/ 	.short	0x0034
        /*00c4*/ 	.byte	0x00, 0xf0, 0x11, 0x00


	//----- nvinfo : EIATTR_KPARAM_INFO
	.align		4
.L_3733:
        /*00c8*/ 	.byte	0x04, 0x17
        /*00ca*/ 	.short	(.L_3735 - .L_3734)
.L_3734:
        /*00cc*/ 	.word	0x00000000
        /*00d0*/ 	.short	0x0007
        /*00d2*/ 	.short	0x0030
        /*00d4*/ 	.byte	0x00, 0xf0, 0x11, 0x00


	//----- nvinfo : EIATTR_KPARAM_INFO
	.align		4
.L_3735:
        /*00d8*/ 	.byte	0x04, 0x17
        /*00da*/ 	.short	(.L_3737 - .L_3736)
.L_3736:
        /*00dc*/ 	.word	0x00000000
        /*00e0*/ 	.short	0x0006
        /*00e2*/ 	.short	0x002c
        /*00e4*/ 	.byte	0x00, 0xf0, 0x11, 0x00


	//----- nvinfo : EIATTR_KPARAM_INFO
	.align		4
.L_3737:
        /*00e8*/ 	.byte	0x04, 0x17
        /*00ea*/ 	.short	(.L_3739 - .L_3738)
.L_3738:
        /*00ec*/ 	.word	0x00000000
        /*00f0*/ 	.short	0x0005
        /*00f2*/ 	.short	0x0028
        /*00f4*/ 	.byte	0x00, 0xf0, 0x11, 0x00


	//----- nvinfo : EIATTR_KPARAM_INFO
	.align		4
.L_3739:
        /*00f8*/ 	.byte	0x04, 0x17
        /*00fa*/ 	.short	(.L_3741 - .L_3740)
.L_3740:
        /*00fc*/ 	.word	0x00000000
        /*0100*/ 	.short	0x0004
        /*0102*/ 	.short	0x0020
        /*0104*/ 	.byte	0x00, 0xf0, 0x21, 0x00


	//----- nvinfo : EIATTR_KPARAM_INFO
	.align		4
.L_3741:
        /*0108*/ 	.byte	0x04, 0x17
        /*010a*/ 	.short	(.L_3743 - .L_3742)
.L_3742:
        /*010c*/ 	.word	0x00000000
        /*0110*/ 	.short	0x0003
        /*0112*/ 	.short	0x0018
        /*0114*/ 	.byte	0x00, 0xf0, 0x21, 0x00


	//----- nvinfo : EIATTR_KPARAM_INFO
	.align		4
.L_3743:
        /*0118*/ 	.byte	0x04, 0x17
        /*011a*/ 	.short	(.L_3745 - .L_3744)
.L_3744:
        /*011c*/ 	.word	0x00000000
        /*0120*/ 	.short	0x0002
        /*0122*/ 	.short	0x0010
        /*0124*/ 	.byte	0x00, 0xf0, 0x21, 0x00


	//----- nvinfo : EIATTR_KPARAM_INFO
	.align		4
.L_3745:
        /*0128*/ 	.byte	0x04, 0x17
        /*012a*/ 	.short	(.L_3747 - .L_3746)
.L_3746:
        /*012c*/ 	.word	0x00000000
        /*0130*/ 	.short	0x0001
        /*0132*/ 	.short	0x0008
        /*0134*/ 	.byte	0x00, 0xf0, 0x21, 0x00


	//----- nvinfo : EIATTR_KPARAM_INFO
	.align		4
.L_3747:
        /*0138*/ 	.byte	0x04, 0x17
        /*013a*/ 	.short	(.L_3749 - .L_3748)
.L_3748:
        /*013c*/ 	.word	0x00000000
        /*0140*/ 	.short	0x0000
        /*0142*/ 	.short	0x0000
        /*0144*/ 	.byte	0x00, 0xf0, 0x21, 0x00


	//----- nvinfo : EIATTR_SPARSE_MMA_MASK
	.align		4
.L_3749:
        /*0148*/ 	.byte	0x03, 0x50
        /*014a*/ 	.short	0x0000


	//----- nvinfo : EIATTR_MAXREG_COUNT
	.align		4
        /*014c*/ 	.byte	0x03, 0x1b
        /*014e*/ 	.short	0x00ff


	//----- nvinfo : EIATTR_NUM_BARRIERS
	.align		4
        /*0150*/ 	.byte	0x02, 0x4c
        /*0152*/ 	.byte	0x01
	.zero		1


	//----- nvinfo : EIATTR_MERCURY_ISA_VERSION
	.align		4
        /*0154*/ 	.byte	0x03, 0x5f
        /*0156*/ 	.short	0x0101


	//----- nvinfo : EIATTR_EXIT_INSTR_OFFSETS
	.align		4
        /*0158*/ 	.byte	0x04, 0x1c
        /*015a*/ 	.short	(.L_3751 - .L_3750)


	//   ....[0]....
.L_3750:
        /*015c*/ 	.word	0x000000a0


	//   ....[1]....
        /*0160*/ 	.word	0x00000350


	//   ....[2]....
        /*0164*/ 	.word	0x000032a0


	//   ....[3]....
        /*0168*/ 	.word	0x00003480


	//   ....[4]....
        /*016c*/ 	.word	0x00003520


	//   ....[5]....
        /*0170*/ 	.word	0x00003560


	//----- nvinfo : EIATTR_CRS_STACK_SIZE
	.align		4
.L_3751:
        /*0174*/ 	.byte	0x04, 0x1e
        /*0176*/ 	.short	(.L_3753 - .L_3752)
.L_3752:
        /*0178*/ 	.word	0x00000000


	//----- nvinfo : EIATTR_CBANK_PARAM_SIZE
	.align		4
.L_3753:
        /*017c*/ 	.byte	0x03, 0x19
        /*017e*/ 	.short	0x0074


	//----- nvinfo : EIATTR_PARAM_CBANK
	.align		4
        /*0180*/ 	.byte	0x04, 0x0a
        /*0182*/ 	.short	(.L_3755 - .L_3754)
	.align		4
.L_3754:
        /*0184*/ 	.word	index@(.nv.constant0._Z23gemm_half_q_half_kernelILi1ELi8ELb1ELb1ELi64EEvPK6__halfPKjS4_S2_PS0_iiiiPKtS7_iiiiiibS2_i)
        /*0188*/ 	.short	0x0210
        /*018a*/ 	.short	0x0074


	//----- nvinfo : EIATTR_SW_WAR
	.align		4
.L_3755:
        /*018c*/ 	.byte	0x04, 0x36
        /*018e*/ 	.short	(.L_3757 - .L_3756)
.L_3756:
        /*0190*/ 	.word	0x00000008
.L_3757:


//--------------------- .nv.info._Z23gemm_half_q_half_kernelILi1ELi12ELb1ELb1ELi64EEvPK6__halfPKjS4_S2_PS0_iiiiPKtS7_iiiiiibS2_i --------------------------
	.section	.nv.info._Z23gemm_half_q_half_kernelILi1ELi12ELb1ELb1ELi64EEvPK6__halfPKjS4_S2_PS0_iiiiPKtS7_iiiiiibS2_i,"",@"SHT_CUDA_INFO"
	.sectionflags	@""
	.align	4


	//----- nvinfo : EIATTR_CUDA_API_VERSION
	.align		4
        /*0000*/ 	.byte	0x04, 0x37
        /*0002*/ 	.short	(.L_3759 - .L_3758)
.L_3758:
        /*0004*/ 	.word	0x00000082


	//----- nvinfo : EIATTR_KPARAM_INFO
	.align		4
.L_3759:
        /*0008*/ 	.byte	0x04, 0x17
        /*000a*/ 	.short	(.L_3761 - .L_3760)
.L_3760:
        /*000c*/ 	.word	0x00000000
        /*0010*/ 	.short	0x0013
        /*0012*/ 	.short	0x0070
        /*0014*/ 	.byte	0x00, 0xf0, 0x11, 0x00


	//----- nvinfo : EIATTR_KPARAM_INFO
	.align		4
.L_3761:
        /*0018*/ 	.byte	0x04, 0x17
        /*001a*/ 	.short	(.L_3763 - .L_3762)
.L_3762:
        /*001c*/ 	.word	0x00000000
        /*0020*/ 	.short	0x0012
        /*0022*/ 	.short	0x0068
        /*0024*/ 	.byte	0x00, 0xf0, 0x21, 0x00


	//----- nvinfo : EIATTR_KPARAM_INFO
	.align		4
.L_3763:
        /*0028*/ 	.byte	0x04, 0x17
        /*002a*/ 	.short	(.L_3765 - .L_3764)
.L_3764:
        /*002c*/ 	.word	0x00000000
        /*0030*/ 	.short	0x0011
        /*0032*/ 	.short	0x0060
        /*0034*/ 	.byte	0x00, 0xf0, 0x05, 0x00


	//----- nvinfo : EIATTR_KPARAM_INFO
	.align		4
.L_3765:
        /*0038*/ 	.byte	0x04, 0x17
        /*003a*/ 	.short	(.L_3767 - .L_3766)
.L_3766:
        /*003c*/ 	.word	0x00000000
        /*0040*/ 	.short	0x0010
        /*0042*/ 	.short	0x005c
        /*0044*/ 	.byte	0x00, 0xf0, 0x11, 0x00


	//----- nvinfo : EIATTR_KPARAM_INFO
	.align		4
.L_3767:
        /*0048*/ 	.byte	0x04, 0x17
        /*004a*/ 	.short	(.L_3769 - .L_3768)
.L_3768:
        /*004c*/ 	.word	0x00000000
        /*0050*/ 	.short	0x000f
        /*0052*/ 	.short	0x0058
        /*0054*/ 	.byte	0x00, 0xf0, 0x11, 0x00


	//----- nvinfo : EIATTR_KPARAM_INFO
	.align		4
.L_3769:
        /*0058*/ 	.byte	0x04, 0x17
        /*005a*/ 	.short	(.L_3771 - .L_3770)
.L_3770:
        /*005c*/ 	.word	0x00000000
        /*0060*/ 	.short	0x000e
        /*0062*/ 	.short	0x0054
        /*0064*/ 	.byte	0x00, 0xf0, 0x11, 0x00


	//----- nvinfo : EIATTR_KPARAM_INFO
	.align		4
.L_3771:
        /*0068*/ 	.byte	0x04, 0x17
        /*006a*/ 	.short	(.L_3773 - .L_3772)
.L_3772:
        /*006c*/ 	.word	0x00000000
        /*0070*/ 	.short	0x000d
        /*0072*/ 	.short	0x0050
        /*0074*/ 	.byte	0x00, 0xf0, 0x11, 0x00


	//----- nvinfo : EIATTR_KPARAM_INFO
	.align		4
.L_3773:
        /*0078*/ 	.byte	0x04, 0x17
        /*007a*/ 	.short	(.L_3775 - .L_3774)
.L_3774:
        /*007c*/ 	.word	0x00000000
        /*0080*/ 	.short	0x000c
        /*0082*/ 	.short	0x004c
        /*0084*/ 	.byte	0x00, 0xf0, 0x11, 0x00


	//----- nvinfo : EIATTR_KPARAM_INFO
	.align		4
.L_3775:
        /*0088*/ 	.byte	0x04, 0x17
        /*008a*/ 	.short	(.L_3777 - .L_3776)
.L_3776:
        /*008c*/ 	.word	0x00000000
        /*0090*/ 	.short	0x000b
        /*0092*/ 	.short	0x0048
        /*0094*/ 	.byte	0x00, 0xf0, 0x11, 0x00


	//----- nvinfo : EIATTR_KPARAM_INFO
	.align		4
.L_3777:
        /*0098*/ 	.byte	0x04, 0x17
        /*009a*/ 	.short	(.L_3779 - .L_3778)
.L_3778:
        /*009c*/ 	.word	0x00000000
        /*00a0*/ 	.short	0x000a
        /*00a2*/ 	.short	0x0040
        /*00a4*/ 	.byte	0x00, 0xf0, 0x21, 0x00


	//----- nvinfo : EIATTR_KPARAM_INFO
	.align		4
.L_3779:
        /*00a8*/ 	.byte	0x04, 0x17
        /*00aa*/ 	.short	(.L_3781 - .L_3780)
.L_3780:
        /*00ac*/ 	.word	0x00000000
        /*00b0*/ 	.short	0x0009
        /*00b2*/ 	.short	0x0038
        /*00b4*/ 	.byte	0x00, 0xf0, 0x21, 0x00


	//----- nvinfo : EIATTR_KPARAM_INFO
	.align		4
.L_3781:
        /*00b8*/ 	.byte	0x04, 0x17
        /*00ba*/ 	.short	(.L_3783 - .L_3782)
.L_3782:
        /*00bc*/ 	.word	0x00000000
        /*00c0*/ 	.short	0x0008
        /*00c2*/ 	.short	0x0034
        /*00c4*/ 	.byte	0x00, 0xf0, 0x11, 0x00


	//----- nvinfo : EIATTR_KPARAM_INFO
	.align		4
.L_3783:
        /*00c8*/ 	.byte	0x04, 0x17
        /*00ca*/ 	.short	(.L_3785 - .L_3784)
.L_3784:
        /*00cc*/ 	.word	0x00000000
        /*00d0*/ 	.short	0x0007
        /*00d2*/ 	.short	0x0030
        /*00d4*/ 	.byte	0x00, 0xf0, 0x11, 0x00


	//----- nvinfo : EIATTR_KPARAM_INFO
	.align		4
.L_3785:
        /*00d8*/ 	.byte	0x04, 0x17
        /*00da*/ 	.short	(.L_3787 - .L_3786)
.L_3786:
        /*00dc*/ 	.word	0x00000000
        /*00e0*/ 	.short	0x0006
        /*00e2*/ 	.short	0x002c
        /*00e4*/ 	.byte	0x00, 0xf0, 0x11, 0x00


	//----- nvinfo : EIATTR_KPARAM_INFO
	.align		4
.L_3787:
        /*00e8*/ 	.byte	0x04, 0x17
        /*00ea*/ 	.short	(.L_3789 - .L_3788)
.L_3788:
        /*00ec*/ 	.word	0x00000000
        /*00f0*/ 	.short	0x0005
        /*00f2*/ 	.short	0x0028
        /*00f4*/ 	.byte	0x00, 0xf0, 0x11, 0x00


	//----- nvinfo : EIATTR_KPARAM_INFO
	.align		4
.L_3789:
        /*00f8*/ 	.byte	0x04, 0x17
        /*00fa*/ 	.short	(.L_3791 - .L_3790)
.L_3790:
        /*00fc*/ 	.word	0x00000000
        /*0100*/ 	.short	0x0004
        /*0102*/ 	.short	0x0020
        /*0104*/ 	.byte	0x00, 0xf0, 0x21, 0x00


	//----- nvinfo : EIATTR_KPARAM_INFO
	.align		4
.L_3791:
        /*0108*/ 	.byte	0x04, 0x17
        /*010a*/ 	.short	(.L_3793 - .L_3792)
.L_3792:
        /*010c*/ 	.word	0x00000000
        /*0110*/ 	.short	0x0003
        /*0112*/ 	.short	0x0018
        /*0114*/ 	.byte	0x00, 0xf0, 0x21, 0x00


	//----- nvinfo : EIATTR_KPARAM_INFO
	.align		4
.L_3793:
        /*0118*/ 	.byte	0x04, 0x17
        /*011a*/ 	.short	(.L_3795 - .L_3794)
.L_3794:
        /*011c*/ 	.word	0x00000000
        /*0120*/ 	.short	0x0002
        /*0122*/ 	.short	0x0010
        /*0124*/ 	.byte	0x00, 0xf0, 0x21, 0x00


	//----- nvinfo : EIATTR_KPARAM_INFO
	.align		4
.L_3795:
        /*0128*/ 	.byte	0x04, 0x17
        /*012a*/ 	.short	(.L_3797 - .L_3796)
.L_3796:
        /*012c*/ 	.word	0x00000000
        /*0130*/ 	.short	0x0001
        /*0132*/ 	.short	0x0008
        /*0134*/ 	.byte	0x00, 0xf0, 0x21, 0x00


	//----- nvinfo : EIATTR_KPARAM_INFO
	.align		4
.L_3797:
        /*0138*/ 	.byte	0x04, 0x17
        /*013a*/ 	.short	(.L_3799 - .L_3798)
.L_3798:
        /*013c*/ 	.word	0x00000000
        /*0140*/ 	.short	0x0000
        /*0142*/ 	.short	0x0000
        /*0144*/ 	.byte	0x00, 0xf0, 0x21, 0x00


	//----- nvinfo : EIATTR_SPARSE_MMA_MASK
	.align		4
.L_3799:
        /*0148*/ 	.byte	0x03, 0x50
        /*014a*/ 	.short	0x0000


	//----- nvinfo : EIATTR_MAXREG_COUNT
	.align		4
        /*014c*/ 	.byte	0x03, 0x1b
        /*014e*/ 	.short	0x00ff


	//----- nvinfo : EIATTR_NUM_BARRIERS
	.align		4
        /*0150*/ 	.byte	0x02, 0x4c
        /*0152*/ 	.byte	0x01
	.zero		1


	//----- nvinfo : EIATTR_MERCURY_ISA_VERSION
	.align		4
        /*0154*/ 	.byte	0x03, 0x5f
        /*0156*/ 	.short	0x0101


	//----- nvinfo : EIATTR_EXIT_INSTR_OFFSETS
	.align		4
        /*0158*/ 	.byte	0x04, 0x1c
        /*015a*/ 	.short	(.L_3801 - .L_3800)


	//   ....[0]....
.L_3800:
        /*015c*/ 	.word	0x000000a0


	//   ....[1]....
        /*0160*/ 	.word	0x00000350


	//   ....[2]....
        /*0164*/ 	.word	0x00004820


	//   ....[3]....
        /*0168*/ 	.word	0x00004a00


	//   ....[4]....
        /*016c*/ 	.word	0x00004aa0


	//   ....[5]....
        /*0170*/ 	.word	0x00004ae0


	//----- nvinfo : EIATTR_CRS_STACK_SIZE
	.align		4
.L_3801:
        /*0174*/ 	.byte	0x04, 0x1e
        /*0176*/ 	.short	(.L_3803 - .L_3802)
.L_3802:
        /*0178*/ 	.word	0x00000000


	//----- nvinfo : EIATTR_CBANK_PARAM_SIZE
	.align		4
.L_3803:
        /*017c*/ 	.byte	0x03, 0x19
        /*017e*/ 	.short	0x0074


	//----- nvinfo : EIATTR_PARAM_CBANK
	.align		4
        /*0180*/ 	.byte	0x04, 0x0a
        /*0182*/ 	.short	(.L_3805 - .L_3804)
	.align		4
.L_3804:
        /*0184*/ 	.word	index@(.nv.constant0._Z23gemm_half_q_half_kernelILi1ELi12ELb1ELb1ELi64EEvPK6__halfPKjS4_S2_PS0_iiiiPKtS7_iiiiiibS2_i)
        /*0188*/ 	.short	0x0210
        /*018a*/ 	.short	0x0074


	//----- nvinfo : EIATTR_SW_WAR
	.align		4
.L_3805:
        /*018c*/ 	.byte	0x04, 0x36
        /*018e*/ 	.short	(.L_3807 - .L_3806)
.L_3806:
        /*0190*/ 	.word	0x00000008
.L_3807:


//--------------------- .nv.info._Z23gemm_half_q_half_kernelILi1ELi14ELb1ELb1ELi64EEvPK6__halfPKjS4_S2_PS0_iiiiPKtS7_iiiiiibS2_i --------------------------
	.section	.nv.info._Z23gemm_half_q_half_kernelILi1ELi14ELb1ELb1ELi64EEvPK6__halfPKjS4_S2_PS0_iiiiPKtS7_iiiiiibS2_i,"",@"SHT_CUDA_INFO"
	.sectionflags	@""
	.align	4


	//----- nvinfo : EIATTR_CUDA_API_VERSION
	.align		4
        /*0000*/ 	.byte	0x04, 0x37
        /*0002*/ 	.short	(.L_3809 - .L_3808)
.L_3808:
        /*0004*/ 	.word	0x00000082


	//----- nvinfo : EIATTR_KPARAM_INFO
	.align		4
.L_3809:
        /*0008*/ 	.byte	0x04, 0x17
        /*000a*/ 	.short	(.L_3811 - .L_3810)
.L_3810:
        /*000c*/ 	.word	0x00000000
        /*0010*/ 	.short	0x0013
        /*0012*/ 	.short	0x0070
        /*0014*/ 	.byte	0x00, 0xf0, 0x11, 0x00


	//----- nvinfo : EIATTR_KPARAM_INFO
	.align		4
.L_3811:
        /*0018*/ 	.byte	0x04, 0x17
        /*001a*/ 	.short	(.L_3813 - .L_3812)
.L_3812:
        /*001c*/ 	.word	0x00000000
        /*0020*/ 	.short	0x0012
        /*0022*/ 	.short	0x0068
        /*0024*/ 	.byte	0x00, 0xf0, 0x21, 0x00


	//----- nvinfo : EIATTR_KPARAM_INFO
	.align		4
.L_3813:
        /*0028*/ 	.byte	0x04, 0x17
        /*002a*/ 	.short	(.L_3815 - .L_3814)
.L_3814:
        /*002c*/ 	.word	0x00000000
        /*0030*/ 	.short	0x0011
        /*0032*/ 	.short	0x0060
        /*0034*/ 	.byte	0x00, 0xf0, 0x05, 0x00


	//----- nvinfo : EIATTR_KPARAM_INFO
	.align		4
.L_3815:
        /*0038*/ 	.byte	0x04, 0x17
        /*003a*/ 	.short	(.L_3817 - .L_3816)
.L_3816:
        /*003c*/ 	.word	0x00000000
        /*0040*/ 	.short	0x0010
        /*0042*/ 	.short	0x005c
        /*0044*/ 	.byte	0x00, 0xf0, 0x11, 0x00


	//----- nvinfo : EIATTR_KPARAM_INFO
	.align		4
.L_3817:
        /*0048*/ 	.byte	0x04, 0x17
        /*004a*/ 	.short	(.L_3819 - .L_3818)
.L_3818:
        /*004c*/ 	.word	0x00000000
        /*0050*/ 	.short	0x000f
        /*0052*/ 	.short	0x0058
        /*0054*/ 	.byte	0x00, 0xf0, 0x11, 0x00


	//----- nvinfo : EIATTR_KPARAM_INFO
	.align		4
.L_3819:
        /*0058*/ 	.byte	0x04, 0x17
        /*005a*/ 	.short	(.L_3821 - .L_3820)
.L_3820:
        /*005c*/ 	.word	0x00000000
        /*0060*/ 	.short	0x000e
        /*0062*/ 	.short	0x0054
        /*0064*/ 	.byte	0x00, 0xf0, 0x11, 0x00


	//----- nvinfo : EIATTR_KPARAM_INFO
	.align		4
.L_3821:
        /*0068*/ 	.byte	0x04, 0x17
        /*006a*/ 	.short	(.L_3823 - .L_3822)
.L_3822:
        /*006c*/ 	.word	0x00000000
        /*0070*/ 	.short	0x000d
        /*0072*/ 	.short	0x0050
        /*0074*/ 	.byte	0x00, 0xf0, 0x11, 0x00


	//----- nvinfo : EIATTR_KPARAM_INFO
	.align		4
.L_3823:
        /*0078*/ 	.byte	0x04, 0x17
        /*007a*/ 	.short	(.L_3825 - .L_3824)
.L_3824:
        /*007c*/ 	.word	0x00000000
        /*0080*/ 	.short	0x000c
        /*0082*/ 	.short	0x004c
        /*0084*/ 	.byte	0x00, 0xf0, 0x11, 0x00


	//----- nvinfo : EIATTR_KPARAM_INFO
	.align		4
.L_3825:
        /*0088*/ 	.byte	0x04, 0x17
        /*008a*/ 	.short	(.L_3827 - .L_3826)
.L_3826:
        /*008c*/ 	.word	0x00000000
        /*0090*/ 	.short	0x000b
        /*0092*/ 	.short	0x0048
        /*0094*/ 	.byte	0x00, 0xf0, 0x11, 0x00


	//----- nvinfo : EIATTR_KPARAM_INFO
	.align		4
.L_3827:
        /*0098*/ 	.byte	0x04, 0x17
        /*009a*/ 	.short	(.L_3829 - .L_3828)
.L_3828:
        /*009c*/ 	.word	0x00000000
        /*00a0*/ 	.short	0x000a
        /*00a2*/ 	.short	0x0040
        /*00a4*/ 	.byte	0x00, 0xf0, 0x21, 0x00


	//----- nvinfo : EIATTR_KPARAM_INFO
	.align		4
.L_3829:
        /*00a8*/ 	.byte	0x04, 0x17
        /*00aa*/ 	.short	(.L_3831 - .L_3830)
.L_3830:
        /*00ac*/ 	.word	0x00000000
        /*00b0*/ 	.short	0x0009
        /*00b2*/ 	.short	0x0038
        /*00b4*/ 	.byte	0x00, 0xf0, 0x21, 0x00


	//----- nvinfo : EIATTR_KPARAM_INFO
	.align		4
.L_3831:
        /*00b8*/ 	.byte	0x04, 0x17
        /*00ba*/ 	.short	(.L_3833 - .L_3832)
.L_3832:
        /*00bc*/ 	.word	0x00000000
        /*00c0*/ 	.short	0x0008
        /*00c2*/ 	.short	0x0034
        /*00c4*/ 	.byte	0x00, 0xf0, 0x11, 0x00


	//----- nvinfo : EIATTR_KPARAM_INFO
	.align		4
.L_3833:
        /*00c8*/ 	.byte	0x04, 0x17
        /*00ca*/ 	.short	(.L_3835 - .L_3834)
.L_3834:
        /*00cc*/ 	.word	0x00000000
        /*00d0*/ 	.short	0x0007
        /*00d2*/ 	.short	0x0030
        /*00d4*/ 	.byte	0x00, 0xf0, 0x11, 0x00


	//----- nvinfo : EIATTR_KPARAM_INFO
	.align		4
.L_3835:
        /*00d8*/ 	.byte	0x04, 0x17
        /*00da*/ 	.short	(.L_3837 - .L_3836)
.L_3836:
        /*00dc*/ 	.word	0x00000000
        /*00e0*/ 	.short	0x0006
        /*00e2*/ 	.short	0x002c
        /*00e4*/ 	.byte	0x00, 0xf0, 0x11, 0x00


	//----- nvinfo : EIATTR_KPARAM_INFO
	.align		4
.L_3837:
        /*00e8*/ 	.byte	0x04, 0x17
        /*00ea*/ 	.short	(.L_3839 - .L_3838)
.L_3838:
        /*00ec*/ 	.word	0x00000000
        /*00f0*/ 	.short	0x0005
        /*00f2*/ 	.short	0x0028
        /*00f4*/ 	.byte	0x00, 0xf0, 0x11, 0x00


	//----- nvinfo : EIATTR_KPARAM_INFO
	.align		4
.L_3839:
        /*00f8*/ 	.byte	0x04, 0x17
        /*00fa*/ 	.short	(.L_3841 - .L_3840)
.L_3840:
        /*00fc*/ 	.word	0x00000000
        /*0100*/ 	.short	0x0004
        /*0102*/ 	.short	0x0020
        /*0104*/ 	.byte	0x00, 0xf0, 0x21, 0x00


	//----- nvinfo : EIATTR_KPARAM_INFO
	.align		4
.L_3841:
        /*0108*/ 	.byte	0x04, 0x17
        /*010a*/ 	.short	(.L_3843 - .L_3842)
.L_3842:
        /*010c*/ 	.word	0x00000000
        /*0110*/ 	.short	0x0003
        /*0112*/ 	.short	0x0018
        /*0114*/ 	.byte	0x00, 0xf0, 0x21, 0x00


	//----- nvinfo : EIATTR_KPARAM_INFO
	.align		4
.L_3843:
        /*0118*/ 	.byte	0x04, 0x17
        /*011a*/ 	.short	(.L_3845 - .L_3844)
.L_3844:
        /*011c*/ 	.word	0x00000000
        /*0120*/ 	.short	0x0002
        /*0122*/ 	.short	0x0010
        /*0124*/ 	.byte	0x00, 0xf0, 0x21, 0x00


	//----- nvinfo : EIATTR_KPARAM_INFO
	.align		4
.L_3845:
        /*0128*/ 	.byte	0x04, 0x17
        /*012a*/ 	.short	(.L_3847 - .L_3846)
.L_3846:
        /*012c*/ 	.word	0x00000000
        /*0130*/ 	.short	0x0001
        /*0132*/ 	.short	0x0008
        /*0134*/ 	.byte	0x00, 0xf0, 0x21, 0x00


	//----- nvinfo : EIATTR_KPARAM_INFO
	.align		4
.L_3847:
        /*0138*/ 	.byte	0x04, 0x17
        /*013a*/ 	.short	(.L_3849 - .L_3848)
.L_3848:
        /*013c*/ 	.word	0x00000000
        /*0140*/ 	.short	0x0000
        /*0142*/ 	.short	0x0000
        /*0144*/ 	.byte	0x00, 0xf0, 0x21, 0x00


	//----- nvinfo : EIATTR_SPARSE_MMA_MASK
	.align		4
.L_3849:
        /*0148*/ 	.byte	0x03, 0x50
        /*014a*/ 	.short	0x0000


	//----- nvinfo : EIATTR_MAXREG_COUNT
	.align		4
        /*014c*/ 	.byte	0x03, 0x1b
        /*014e*/ 	.short	0x00ff


	//----- nvinfo : EIATTR_NUM_BARRIERS
	.align		4
        /*0150*/ 	.byte	0x02, 0x4c
        /*0152*/ 	.byte	0x01
	.zero		1


	//----- nvinfo : EIATTR_MERCURY_ISA_VERSION
	.align		4
        /*0154*/ 	.byte	0x03, 0x5f
        /*0156*/ 	.short	0x0101


	//----- nvinfo : EIATTR_EXIT_INSTR_OFFSETS
	.align		4
        /*0158*/ 	.byte	0x04, 0x1c
        /*015a*/ 	.short	(.L_3851 - .L_3850)


	//   ....[0]....
.L_3850:
        /*015c*/ 	.word	0x000000b0


	//   ....[1]....
        /*0160*/ 	.word	0x00000360


	//   ....[2]....
        /*0164*/ 	.word	0x00005220


	//   ....[3]....
        /*0168*/ 	.word	0x00005400


	//   ....[4]....
        /*016c*/ 	.word	0x000054a0


	//   ....[5]....
        /*0170*/ 	.word	0x000054e0


	//----- nvinfo : EIATTR_CRS_STACK_SIZE
	.align		4
.L_3851:
        /*0174*/ 	.byte	0x04, 0x1e
        /*0176*/ 	.short	(.L_3853 - .L_3852)
.L_3852:
        /*0178*/ 	.word	0x00000000


	//----- nvinfo : EIATTR_CBANK_PARAM_SIZE
	.align		4
.L_3853:
        /*017c*/ 	.byte	0x03, 0x19
        /*017e*/ 	.short	0x0074


	//----- nvinfo : EIATTR_PARAM_CBANK
	.align		4
        /*0180*/ 	.byte	0x04, 0x0a
        /*0182*/ 	.short	(.L_3855 - .L_3854)
	.align		4
.L_3854:
        /*0184*/ 	.word	index@(.nv.constant0._Z23gemm_half_q_half_kernelILi1ELi14ELb1ELb1ELi64EEvPK6__halfPKjS4_S2_PS0_iiiiPKtS7_iiiiiibS2_i)
        /*0188*/ 	.short	0x0210
        /*018a*/ 	.short	0x0074


	//----- nvinfo : EIATTR_SW_WAR
	.align		4
.L_3855:
        /*018c*/ 	.byte	0x04, 0x36
        /*018e*/ 	.short	(.L_3857 - .L_3856)
.L_3856:
        /*0190*/ 	.word	0x00000008
.L_3857:


//--------------------- .nv.info._Z23gemm_half_q_half_kernelILi1ELi4ELb1ELb1ELi64EEvPK6__halfPKjS4_S2_PS0_iiiiPKtS7_iiiiiibS2_i --------------------------
	.section	.nv.info._Z23gemm_half_q_half_kernelILi1ELi4ELb1ELb1ELi64EEvPK6__halfPKjS4_S2_PS0_iiiiPKtS7_iiiiiibS2_i,"",@"SHT_CUDA_INFO"
	.sectionflags	@""
	.align	4


	//----- nvinfo : EIATTR_CUDA_API_VERSION
	.align		4
        /*0000*/ 	.byte	0x04, 0x37
        /*0002*/ 	.short	(.L_3859 - .L_3858)
.L_3858:
        /*0004*/ 	.word	0x00000082


	//----- nvinfo : EIATTR_KPARAM_INFO
	.align		4
.L_3859:
        /*0008*/ 	.byte	0x04, 0x17
        /*000a*/ 	.short	(.L_3861 - .L_3860)
.L_3860:
        /*000c*/ 	.word	0x00000000
        /*0010*/ 	.short	0x0013
        /*0012*/ 	.short	0x0070
        /*0014*/ 	.byte	0x00, 0xf0, 0x11, 0x00


	//----- nvinfo : EIATTR_KPARAM_INFO
	.align		4
.L_3861:
        /*0018*/ 	.byte	0x04, 0x17
        /*001a*/ 	.short	(.L_3863 - .L_3862)
.L_3862:
        /*001c*/ 	.word	0x00000000
        /*0020*/ 	.short	0x0012
        /*0022*/ 	.short	0x0068
        /*0024*/ 	.byte	0x00, 0xf0, 0x21, 0x00


	//----- nvinfo : EIATTR_KPARAM_INFO
	.align		4
.L_3863:
        /*0028*/ 	.byte	0x04, 0x17
        /*002a*/ 	.short	(.L_3865 - .L_3864)
.L_3864:
        /*002c*/ 	.word	0x00000000
        /*0030*/ 	.short	0x0011
        /*0032*/ 	.short	0x0060
        /*0034*/ 	.byte	0x00, 0xf0, 0x05, 0x00


	//----- nvinfo : EIATTR_KPARAM_INFO
	.align		4
.L_3865:
        /*0038*/ 	.byte	0x04, 0x17
        /*003a*/ 	.short	(.L_3867 - .L_3866)
.L_3866:
        /*003c*/ 	.word	0x00000000
        /*0040*/ 	.short	0x0010
        /*0042*/ 	.short	0x005c
        /*0044*/ 	.byte	0x00, 0xf0, 0x11, 0x00


	//----- nvinfo : EIATTR_KPARAM_INFO
	.align		4
.L_3867:
        /*0048*/ 	.byte	0x04, 0x17
        /*004a*/ 	.short	(.L_3869 - .L_3868)
.L_3868:
        /*004c*/ 	.word	0x00000000
        /*0050*/ 	.short	0x000f
        /*0052*/ 	.short	0x0058
        /*0054*/ 	.byte	0x00, 0xf0, 0x11, 0x00


	//----- nvinfo : EIATTR_KPARAM_INFO
	.align		4
.L_3869:
        /*0058*/ 	.byte	0x04, 0x17
        /*005a*/ 	.short	(.L_3871 - .L_3870)
.L_3870:
        /*005c*/ 	.word	0x00000000
        /*0060*/ 	.short	0x000e
        /*0062*/ 	.short	0x0054
        /*0064*/ 	.byte	0x00, 0xf0, 0x11, 0x00


	//----- nvinfo : EIATTR_KPARAM_INFO
	.align		4
.L_3871:
        /*0068*/ 	.byte	0x04, 0x17
        /*006a*/ 	.short	(.L_3873 - .L_3872)
.L_3872:
        /*006c*/ 	.word	0x00000000
        /*0070*/ 	.short	0x000d
        /*0072*/ 	.short	0x0050
        /*0074*/ 	.byte	0x00, 0xf0, 0x11, 0x00


	//----- nvinfo : EIATTR_KPARAM_INFO
	.align		4
.L_3873:
        /*0078*/ 	.byte	0x04, 0x17
        /*007a*/ 	.short	(.L_3875 - .L_3874)
.L_3874:
        /*007c*/ 	.word	0x00000000
        /*0080*/ 	.short	0x000c
        /*0082*/ 	.short	0x004c
        /*0084*/ 	.byte	0x00, 0xf0, 0x11, 0x00


	//----- nvinfo : EIATTR_KPARAM_INFO
	.align		4
.L_3875:
        /*0088*/ 	.byte	0x04, 0x17
        /*008a*/ 	.short	(.L_3877 - .L_3876)
.L_3876:
        /*008c*/ 	.word	0x00000000
        /*0090*/ 	.short	0x000b
        /*0092*/ 	.short	0x0048
        /*0094*/ 	.byte	0x00, 0xf0, 0x11, 0x00


	//----- nvinfo : EIATTR_KPARAM_INFO
	.align		4
.L_3877:
        /*0098*/ 	.byte	0x04, 0x17
        /*009a*/ 	.short	(.L_3879 - .L_3878)
.L_3878:
        /*009c*/ 	.word	0x00000000
        /*00a0*/ 	.short	0x000a
        /*00a2*/ 	.short	0x0040
        /*00a4*/ 	.byte	0x00, 0xf0, 0x21, 0x00


	//----- nvinfo : EIATTR_KPARAM_INFO
	.align		4
.L_3879:
        /*00a8*/ 	.byte	0x04, 0x17
        /*00aa*/ 	.short	(.L_3881 - .L_3880)
.L_3880:
        /*00ac*/ 	.word	0x00000000
        /*00b0*/ 	.short	0x0009
        /*00b2*/ 	.short	0x0038
        /*00b4*/ 	.byte	0x00, 0xf0, 0x21, 0x00


	//----- nvinfo : EIATTR_KPARAM_INFO
	.align		4
.L_3881:
        /*00b8*/ 	.byte	0x04, 0x17
        /*00ba*/ 	.short	(.L_3883 - .L_3882)
.L_3882:
        /*00bc*/ 	.word	0x00000000
        /*00c0*/ 	.short	0x0008
        /*00c2*/ 	.short	0x0034
        /*00c4*/ 	.byte	0x00, 0xf0, 0x11, 0x00


	//----- nvinfo : EIATTR_KPARAM_INFO
	.align		4
.L_3883:
        /*00c8*/ 	.byte	0x04, 0x17
        /*00ca*/ 	.short	(.L_3885 - .L_3884)
.L_3884:
        /*00cc*/ 	.word	0x00000000
        /*00d0*/ 	.short	0x0007
        /*00d2*/ 	.short	0x0030
        /*00d4*/ 	.byte	0x00, 0xf0, 0x11, 0x00


	//----- nvinfo : EIATTR_KPARAM_INFO
	.align		4
.L_3885:
        /*00d8*/ 	.byte	0x04, 0x17
        /*00da*/ 	.short	(.L_3887 - .L_3886)
.L_3886:
        /*00dc*/ 	.word	0x00000000
        /*00e0*/ 	.short	0x0006
        /*00e2*/ 	.short	0x002c
        /*00e4*/ 	.byte	0x00, 0xf0, 0x11, 0x00


	//----- nvinfo : EIATTR_KPARAM_INFO
	.align		4
.L_3887:
        /*00e8*/ 	.byte	0x04, 0x17
        /*00ea*/ 	.short	(.L_3889 - .L_3888)
.L_3888:
        /*00ec*/ 	.word	0x00000000
        /*00f0*/ 	.short	0x0005
        /*00f2*/ 	.short	0x0028
        /*00f4*/ 	.byte	0x00, 0xf0, 0x11, 0x00


	//----- nvinfo : EIATTR_KPARAM_INFO
	.align		4
.L_3889:
        /*00f8*/ 	.byte	0x04, 0x17
        /*00fa*/ 	.short	(.L_3891 - .L_3890)
.L_3890:
        /*00fc*/ 	.word	0x00000000
        /*0100*/ 	.short	0x0004
        /*0102*/ 	.short	0x0020
        /*0104*/ 	.byte	0x00, 0xf0, 0x21, 0x00


	//----- nvinfo : EIATTR_KPARAM_INFO
	.align		4
.L_3891:
        /*0108*/ 	.byte	0x04, 0x17
        /*010a*/ 	.short	(.L_3893 - .L_3892)
.L_3892:
        /*010c*/ 	.word	0x00000000
        /*0110*/ 	.short	0x0003
        /*0112*/ 	.short	0x0018
        /*0114*/ 	.byte	0x00, 0xf0, 0x21, 0x00


	//----- nvinfo : EIATTR_KPARAM_INFO
	.align		4
.L_3893:
        /*0118*/ 	.byte	0x04, 0x17
        /*011a*/ 	.short	(.L_3895 - .L_3894)
.L_3894:
        /*011c*/ 	.word	0x00000000
        /*0120*/ 	.short	0x0002
        /*0122*/ 	.short	0x0010
        /*0124*/ 	.byte	0x00, 0xf0, 0x21, 0x00


	//----- nvinfo : EIATTR_KPARAM_INFO
	.align		4
.L_3895:
        /*0128*/ 	.byte	0x04, 0x17
        /*012a*/ 	.short	(.L_3897 - .L_3896)
.L_3896:
        /*012c*/ 	.word	0x00000000
        /*0130*/ 	.short	0x0001
        /*0132*/ 	.short	0x0008
        /*0134*/ 	.byte	0x00, 0xf0, 0x21, 0x00


	//----- nvinfo : EIATTR_KPARAM_INFO
	.align		4
.L_3897:
        /*0138*/ 	.byte	0x04, 0x17
        /*013a*/ 	.short	(.L_3899 - .L_3898)
.L_3898:
        /*013c*/ 	.word	0x00000000
        /*0140*/ 	.short	0x0000
        /*0142*/ 	.short	0x0000
        /*0144*/ 	.byte	0x00, 0xf0, 0x21, 0x00


	//----- nvinfo : EIATTR_SPARSE_MMA_MASK
	.align		4
.L_3899:
        /*0148*/ 	.byte	0x03, 0x50
        /*014a*/ 	.short	0x0000


	//----- nvinfo : EIATTR_MAXREG_COUNT
	.align		4
        /*014c*/ 	.byte	0x03, 0x1b
        /*014e*/ 	.short	0x00ff


	//----- nvinfo : EIATTR_NUM_BARRIERS
	.align		4
        /*0150*/ 	.byte	0x02, 0x4c
        /*0152*/ 	.byte	0x01
	.zero		1


	//----- nvinfo : EIATTR_MERCURY_ISA_VERSION
	.align		4
        /*0154*/ 	.byte	0x03, 0x5f
        /*0156*/ 	.short	0x0101


	//----- nvinfo : EIATTR_EXIT_INSTR_OFFSETS
	.align		4
        /*0158*/ 	.byte	0x04, 0x1c
        /*015a*/ 	.short	(.L_3901 - .L_3900)


	//   ....[0]....
.L_3900:
        /*015c*/ 	.word	0x000000a0


	//   ....[1]....
        /*0160*/ 	.word	0x00000350


	//   ....[2]....
        /*0164*/ 	.word	0x00002170


	//   ....[3]....
        /*0168*/ 	.word	0x00002340


	//   ....[4]....
        /*016c*/ 	.word	0x000023e0


	//   ....[5]....
        /*0170*/ 	.word	0x00002420


	//----- nvinfo : EIATTR_CRS_STACK_SIZE
	.align		4
.L_3901:
        /*0174*/ 	.byte	0x04, 0x1e
        /*0176*/ 	.short	(.L_3903 - .L_3902)
.L_3902:
        /*0178*/ 	.word	0x00000000


	//----- nvinfo : EIATTR_CBANK_PARAM_SIZE
	.align		4
.L_3903:
        /*017c*/ 	.byte	0x03, 0x19
        /*017e*/ 	.short	0x0074


	//----- nvinfo : EIATTR_PARAM_CBANK
	.align		4
        /*0180*/ 	.byte	0x04, 0x0a
        /*0182*/ 	.short	(.L_3905 - .L_3904)
	.align		4
.L_3904:
        /*0184*/ 	.word	index@(.nv.constant0._Z23gemm_half_q_half_kernelILi1ELi4ELb1ELb1ELi64EEvPK6__halfPKjS4_S2_PS0_iiiiPKtS7_iiiiiibS2_i)
        /*0188*/ 	.short	0x0210
        /*018a*/ 	.short	0x0074


	//----- nvinfo : EIATTR_SW_WAR
	.align		4
.L_3905:
        /*018c*/ 	.byte	0x04, 0x36
        /*018e*/ 	.short	(.L_3907 - .L_3906)
.L_3906:
        /*0190*/ 	.word	0x00000008
.L_3907:


//--------------------- .nv.info._Z23gemm_half_q_half_kernelILi1ELi6ELb1ELb1ELi64EEvPK6__halfPKjS4_S2_PS0_iiiiPKtS7_iiiiiibS2_i --------------------------
	.section	.nv.info._Z23gemm_half_q_half_kernelILi1ELi6ELb1ELb1ELi64EEvPK6__halfPKjS4_S2_PS0_iiiiPKtS7_iiiiiibS2_i,"",@"SHT_CUDA_INFO"
	.sectionflags	@""
	.align	4


	//----- nvinfo : EIATTR_CUDA_API_VERSION
	.align		4
        /*0000*/ 	.byte	0x04, 0x37
        /*0002*/ 	.short	(.L_3909 - .L_3908)
.L_3908:
        /*0004*/ 	.word	0x00000082


	//----- nvinfo : EIATTR_KPARAM_INFO
	.align		4
.L_3909:
        /*0008*/ 	.byte	0x04, 0x17
        /*000a*/ 	.short	(.L_3911 - .L_3910)
.L_3910:
        /*000c*/ 	.word	0x00000000
        /*0010*/ 	.short	0x0013
        /*0012*/ 	.short	0x0070
        /*0014*/ 	.byte	0x00, 0xf0, 0x11, 0x00


	//----- nvinfo : EIATTR_KPARAM_INFO
	.align		4
.L_3911:
        /*0018*/ 	.byte	0x04, 0x17
        /*001a*/ 	.short	(.L_3913 - .L_3912)
.L_3912:
        /*001c*/ 	.word	0x00000000
        /*0020*/ 	.short	0x0012
        /*0022*/ 	.short	0x0068
        /*0024*/ 	.byte	0x00, 0xf0, 0x21, 0x00


	//----- nvinfo : EIATTR_KPARAM_INFO
	.align		4
.L_3913:
        /*0028*/ 	.byte	0x04, 0x17
        /*002a*/ 	.short	(.L_3915 - .L_3914)
.L_3914:
        /*002c*/ 	.word	0x00000000
        /*0030*/ 	.short	0x0011
        /*0032*/ 	.short	0x0060
        /*0034*/ 	.byte	0x00, 0xf0, 0x05, 0x00


	//----- nvinfo : EIATTR_KPARAM_INFO
	.align		4
.L_3915:
        /*0038*/ 	.byte	0x04, 0x17
        /*003a*/ 	.short	(.L_3917 - .L_3916)
.L_3916:
        /*003c*/ 	.word	0x00000000
        /*0040*/ 	.short	0x0010
        /*0042*/ 	.short	0x005c
        /*0044*/ 	.byte	0x00, 0xf0, 0x11, 0x00


	//----- nvinfo : EIATTR_KPARAM_INFO
	.align		4
.L_3917:
        /*0048*/ 	.byte	0x04, 0x17
        /*004a*/ 	.short	(.L_3919 - .L_3918)
.L_3918:
        /*004c*/ 	.word	0x00000000
        /*0050*/ 	.short	0x000f
        /*0052*/ 	.short	0x0058
        /*0054*/ 	.byte	0x00, 0xf0, 0x11, 0x00


	//----- nvinfo : EIATTR_KPARAM_INFO
	.align		4
.L_3919:
        /*0058*/ 	.byte	0x04, 0x17
        /*005a*/ 	.short	(.L_3921 - .L_3920)
.L_3920:
        /*005c*/ 	.word	0x00000000
        /*0060*/ 	.short	0x000e
        /*0062*/ 	.short	0x0054
        /*0064*/ 	.byte	0x00, 0xf0, 0x11, 0x00


	//----- nvinfo : EIATTR_KPARAM_INFO
	.align		4
.L_3921:
        /*0068*/ 	.byte	0x04, 0x17
        /*006a*/ 	.short	(.L_3923 - .L_3922)
.L_3922:
        /*006c*/ 	.word	0x00000000
        /*0070*/ 	.short	0x000d
        /*0072*/ 	.short	0x0050
        /*0074*/ 	.byte	0x00, 0xf0, 0x11, 0x00


	//----- nvinfo : EIATTR_KPARAM_INFO
	.align		4
.L_3923:
        /*0078*/ 	.byte	0x04, 0x17
        /*007a*/ 	.short	(.L_3925 - .L_3924)
.L_3924:
        /*007c*/ 	.word	0x00000000
        /*0080*/ 	.short	0x000c
        /*0082*/ 	.short	0x004c
        /*0084*/ 	.byte	0x00, 0xf0, 0x11, 0x00


	//----- nvinfo : EIATTR_KPARAM_INFO
	.align		4
.L_3925:
        /*0088*/ 	.byte	0x04, 0x17
        /*008a*/ 	.short	(.L_3927 - .L_3926)
.L_3926:
        /*008c*/ 	.word	0x00000000
        /*0090*/ 	.short	0x000b
        /*0092*/ 	.short	0x0048
        /*0094*/ 	.byte	0x00, 0xf0, 0x11, 0x00


	//----- nvinfo : EIATTR_KPARAM_INFO
	.align		4
.L_3927:
        /*0098*/ 	.byte	0x04, 0x17
        /*009a*/ 	.short	(.L_3929 - .L_3928)
.L_3928:
        /*009c*/ 	.word	0x00000000
        /*00a0*/ 	.short	0x000a
        /*00a2*/ 	.short	0x0040
        /*00a4*/ 	.byte	0x00, 0xf0, 0x21, 0x00


	//----- nvinfo : EIATTR_KPARAM_INFO
	.align		4
.L_3929:
        /*00a8*/ 	.byte	0x04, 0x17
        /*00aa*/ 	.short	(.L_3931 - .L_3930)
.L_3930:
        /*00ac*/ 	.word	0x00000000
        /*00b0*/ 	.short	0x0009
        /*00b2*/ 	.short	0x0038
        /*00b4*/ 	.byte	0x00, 0xf0, 0x21, 0x00


	//----- nvinfo : EIATTR_KPARAM_INFO
	.align		4
.L_3931:
        /*00b8*/ 	.byte	0x04, 0x17
        /*00ba*/ 	.short	(.L_3933 - .L_3932)
.L_3932:
        /*00bc*/ 	.word	0x00000000
        /*00c0*/ 	.short	0x0008
        /*00c2*/ 	.short	0x0034
        /*00c4*/ 	.byte	0x00, 0xf0, 0x11, 0x00


	//----- nvinfo : EIATTR_KPARAM_INFO
	.align		4
.L_3933:
        /*00c8*/ 	.byte	0x04, 0x17
        /*00ca*/ 	.short	(.L_3935 - .L_3934)
.L_3934:
        /*00cc*/ 	.word	0x00000000
        /*00d0*/ 	.short	0x0007
        /*00d2*/ 	.short	0x0030
        /*00d4*/ 	.byte	0x00, 0xf0, 0x11, 0x00


	//----- nvinfo : EIATTR_KPARAM_INFO
	.align		4
.L_3935:
        /*00d8*/ 	.byte	0x04, 0x17
        /*00da*/ 	.short	(.L_3937 - .L_3936)
.L_3936:
        /*00dc*/ 	.word	0x00000000
        /*00e0*/ 	.short	0x0006
        /*00e2*/ 	.short	0x002c
        /*00e4*/ 	.byte	0x00, 0xf0, 0x11, 0x00


	//----- nvinfo : EIATTR_KPARAM_INFO
	.align		4
.L_3937:
        /*00e8*/ 	.byte	0x04, 0x17
        /*00ea*/ 	.short	(.L_3939 - .L_3938)
.L_3938:
        /*00ec*/ 	.word	0x00000000
        /*00f0*/ 	.short	0x0005
        /*00f2*/ 	.short	0x0028
        /*00f4*/ 	.byte	0x00, 0xf0, 0x11, 0x00


	//----- nvinfo : EIATTR_KPARAM_INFO
	.align		4
.L_3939:
        /*00f8*/ 	.byte	0x04, 0x17
        /*00fa*/ 	.short	(.L_3941 - .L_3940)
.L_3940:
        /*00fc*/ 	.word	0x00000000
        /*0100*/ 	.short	0x0004
        /*0102*/ 	.short	0x0020
        /*0104*/ 	.byte	0x00, 0xf0, 0x21, 0x00


	//----- nvinfo : EIATTR_KPARAM_INFO
	.align		4
.L_3941:
        /*0108*/ 	.byte	0x04, 0x17
        /*010a*/ 	.short	(.L_3943 - .L_3942)
.L_3942:
        /*010c*/ 	.word	0x00000000
        /*0110*/ 	.short	0x0003
        /*0112*/ 	.short	0x0018
        /*0114*/ 	.byte	0x00, 0xf0, 0x21, 0x00


	//----- nvinfo : EIATTR_KPARAM_INFO
	.align		4
.L_3943:
        /*0118*/ 	.byte	0x04, 0x17
        /*011a*/ 	.short	(.L_3945 - .L_3944)
.L_3944:
        /*011c*/ 	.word	0x00000000
        /*0120*/ 	.short	0x0002
        /*0122*/ 	.short	0x0010
        /*0124*/ 	.byte	0x00, 0xf0, 0x21, 0x00


	//----- nvinfo : EIATTR_KPARAM_INFO
	.align		4
.L_3945:
        /*0128*/ 	.byte	0x04, 0x17
        /*012a*/ 	.short	(.L_3947 - .L_3946)
.L_3946:
        /*012c*/ 	.word	0x00000000
        /*0130*/ 	.short	0x0001
        /*0132*/ 	.short	0x0008
        /*0134*/ 	.byte	0x00, 0xf0, 0x21, 0x00


	//----- nvinfo : EIATTR_KPARAM_INFO
	.align		4
.L_3947:
        /*0138*/ 	.byte	0x04, 0x17
        /*013a*/ 	.short	(.L_3949 - .L_3948)
.L_3948:
        /*013c*/ 	.word	0x00000000
        /*0140*/ 	.short	0x0000
        /*0142*/ 	.short	0x0000
        /*0144*/ 	.byte	0x00, 0xf0, 0x21, 0x00


	//----- nvinfo : EIATTR_SPARSE_MMA_MASK
	.align		4
.L_3949:
        /*0148*/ 	.byte	0x03, 0x50
        /*014a*/ 	.short	0x0000


	//----- nvinfo : EIATTR_MAXREG_COUNT
	.align		4
        /*014c*/ 	.byte	0x03, 0x1b
        /*014e*/ 	.short	0x00ff


	//----- nvinfo : EIATTR_NUM_BARRIERS
	.align		4
        /*0150*/ 	.byte	0x02, 0x4c
        /*0152*/ 	.byte	0x01
	.zero		1


	//----- nvinfo : EIATTR_MERCURY_ISA_VERSION
	.align		4
        /*0154*/ 	.byte	0x03, 0x5f
        /*0156*/ 	.short	0x0101


	//----- nvinfo : EIATTR_EXIT_INSTR_OFFSETS
	.align		4
        /*0158*/ 	.byte	0x04, 0x1c
        /*015a*/ 	.short	(.L_3951 - .L_3950)


	//   ....[0]....
.L_3950:
        /*015c*/ 	.word	0x000000a0


	//   ....[1]....
        /*0160*/ 	.word	0x00000350


	//   ....[2]....
        /*0164*/ 	.word	0x00002d30


	//   ....[3]....
        /*0168*/ 	.word	0x00002f10


	//   ....[4]....
        /*016c*/ 	.word	0x00002fb0


	//   ....[5]....
        /*0170*/ 	.word	0x00002ff0


	//----- nvinfo : EIATTR_CRS_STACK_SIZE
	.align		4
.L_3951:
        /*0174*/ 	.byte	0x04, 0x1e
        /*0176*/ 	.short	(.L_3953 - .L_3952)
.L_3952:
        /*0178*/ 	.word	0x00000000


	//----- nvinfo : EIATTR_CBANK_PARAM_SIZE
	.align		4
.L_3953:
        /*017c*/ 	.byte	0x03, 0x19
        /*017e*/ 	.short	0x0074


	//----- nvinfo : EIATTR_PARAM_CBANK
	.align		4
        /*0180*/ 	.byte	0x04, 0x0a
        /*0182*/ 	.short	(.L_3955 - .L_3954)
	.align		4
.L_3954:
        /*0184*/ 	.word	index@(.nv.constant0._Z23gemm_half_q_half_kernelILi1ELi6ELb1ELb1ELi64EEvPK6__halfPKjS4_S2_PS0_iiiiPKtS7_iiiiiibS2_i)
        /*0188*/ 	.short	0x0210
        /*018a*/ 	.short	0x0074


	//----- nvinfo : EIATTR_SW_WAR
	.align		4
.L_3955:
        /*018c*/ 	.byte	0x04, 0x36
        /*018e*/ 	.short	(.L_3957 - .L_3956)
.L_3956:
        /*0190*/ 	.word	0x00000008
.L_3957:


//--------------------- .nv.info._Z23gemm_half_q_half_kernelILi1ELi2ELb1ELb1ELi64EEvPK6__halfPKjS4_S2_PS0_iiiiPKtS7_iiiiiibS2_i --------------------------
	.section	.nv.info._Z23gemm_half_q_half_kernelILi1ELi2ELb1ELb1ELi64EEvPK6__halfPKjS4_S2_PS0_iiiiPKtS7_iiiiiibS2_i,"",@"SHT_CUDA_INFO"
	.sectionflags	@""
	.align	4


	//----- nvinfo : EIATTR_CUDA_API_VERSION
	.align		4
        /*0000*/ 	.byte	0x04, 0x37
        /*0002*/ 	.short	(.L_3959 - .L_3958)
.L_3958:
        /*0004*/ 	.word	0x00000082


	//----- nvinfo : EIATTR_KPARAM_INFO
	.align		4
.L_3959:
        /*0008*/ 	.byte	0x04, 0x17
        /*000a*/ 	.short	(.L_3961 - .L_3960)
.L_3960:
        /*000c*/ 	.word	0x00000000
        /*0010*/ 	.short	0x0013
        /*0012*/ 	.short	0x0070
        /*0014*/ 	.byte	0x00, 0xf0, 0x11, 0x00


	//----- nvinfo : EIATTR_KPARAM_INFO
	.align		4
.L_3961:
        /*0018*/ 	.byte	0x04, 0x17
        /*001a*/ 	.short	(.L_3963 - .L_3962)
.L_3962:
        /*001c*/ 	.word	0x00000000
        /*0020*/ 	.short	0x0012
        /*0022*/ 	.short	0x0068
        /*0024*/ 	.byte	0x00, 0xf0, 0x21, 0x00


	//----- nvinfo : EIATTR_KPARAM_INFO
	.align		4
.L_3963:
        /*0028*/ 	.byte	0x04, 0x17
        /*002a*/ 	.short	(.L_3965 - .L_3964)
.L_3964:
        /*002c*/ 	.word	0x00000000
        /*0030*/ 	.short	0x0011
        /*0032*/ 	.short	0x0060
        /*0034*/ 	.byte	0x00, 0xf0, 0x05, 0x00


	//----- nvinfo : EIATTR_KPARAM_INFO
	.align		4
.L_3965:
        /*0038*/ 	.byte	0x04, 0x17
        /*003a*/ 	.short	(.L_3967 - .L_3966)
.L_3966:
        /*003c*/ 	.word	0x00000000
        /*0040*/ 	.short	0x0010
        /*0042*/ 	.short	0x005c
        /*0044*/ 	.byte	0x00, 0xf0, 0x11, 0x00


	//----- nvinfo : EIATTR_KPARAM_INFO
	.align		4
.L_3967:
        /*0048*/ 	.byte	0x04, 0x17
        /*004a*/ 	.short	(.L_3969 - .L_3968)
.L_3968:
        /*004c*/ 	.word	0x00000000
        /*0050*/ 	.short	0x000f
        /*0052*/ 	.short	0x0058
        /*0054*/ 	.byte	0x00, 0xf0, 0x11, 0x00


	//----- nvinfo : EIATTR_KPARAM_INFO
	.align		4
.L_3969:
        /*0058*/ 	.byte	0x04, 0x17
        /*005a*/ 	.short	(.L_3971 - .L_3970)
.L_3970:
        /*005c*/ 	.word	0x00000000
        /*0060*/ 	.short	0x000e
        /*0062*/ 	.short	0x0054
        /*0064*/ 	.byte	0x00, 0xf0, 0x11, 0x00


	//----- nvinfo : EIATTR_KPARAM_INFO
	.align		4
.L_3971:
        /*0068*/ 	.byte	0x04, 0x17
        /*006a*/ 	.short	(.L_3973 - .L_3972)
.L_3972:
        /*006c*/ 	.word	0x00000000
        /*0070*/ 	.short	0x000d
        /*0072*/ 	.short	0x0050
        /*0074*/ 	.byte	0x00, 0xf0, 0x11, 0x00


	//----- nvinfo : EIATTR_KPARAM_INFO
	.align		4
.L_3973:
        /*0078*/ 	.byte	0x04, 0x17
        /*007a*/ 	.short	(.L_3975 - .L_3974)
.L_3974:
        /*007c*/ 	.word	0x00000000
        /*0080*/ 	.short	0x000c
        /*0082*/ 	.short	0x004c
        /*0084*/ 	.byte	0x00, 0xf0, 0x11, 0x00


	//----- nvinfo : EIATTR_KPARAM_INFO
	.align		4
.L_3975:
        /*0088*/ 	.byte	0x04, 0x17
        /*008a*/ 	.short	(.L_3977 - .L_3976)
.L_3976:
        /*008c*/ 	.word	0x00000000
        /*0090*/ 	.short	0x000b
        /*0092*/ 	.short	0x0048
        /*0094*/ 	.byte	0x00, 0xf0, 0x11, 0x00


	//----- nvinfo : EIATTR_KPARAM_INFO
	.align		4
.L_3977:
        /*0098*/ 	.byte	0x04, 0x17
        /*009a*/ 	.short	(.L_3979 - .L_3978)
.L_3978:
        /*009c*/ 	.word	0x00000000
        /*00a0*/ 	.short	0x000a
        /*00a2*/ 	.short	0x0040
        /*00a4*/ 	.byte	0x00, 0xf0, 0x21, 0x00


	//----- nvinfo : EIATTR_KPARAM_INFO
	.align		4
.L_3979:
        /*00a8*/ 	.byte	0x04, 0x17
        /*00aa*/ 	.short	(.L_3981 - .L_3980)
.L_3980:
        /*00ac*/ 	.word	0x00000000
        /*00b0*/ 	.short	0x0009
        /*00b2*/ 	.short	0x0038
        /*00b4*/ 	.byte	0x00, 0xf0, 0x21, 0x00


	//----- nvinfo : EIATTR_KPARAM_INFO
	.align		4
.L_3981:
        /*00b8*/ 	.byte	0x04, 0x17
        /*00ba*/ 	.short	(.L_3983 - .L_3982)
.L_3982:
        /*00bc*/ 	.word	0x00000000
        /*00c0*/ 	.short	0x0008
        /*00c2*/ 	.short	0x0034
        /*00c4*/ 	.byte	0x00, 0xf0, 0x11, 0x00


	//----- nvinfo : EIATTR_KPARAM_INFO
	.align		4
.L_3983:
        /*00c8*/ 	.byte	0x04, 0x17
        /*00ca*/ 	.short	(.L_3985 - .L_3984)
.L_3984:
        /*00cc*/ 	.word	0x00000000
        /*00d0*/ 	.short	0x0007
        /*00d2*/ 	.short	0x0030
        /*00d4*/ 	.byte	0x00, 0xf0, 0x11, 0x00


	//----- nvinfo : EIATTR_KPARAM_INFO
	.align		4
.L_3985:
        /*00d8*/ 	.byte	0x04, 0x17
        /*00da*/ 	.short	(.L_3987 - .L_3986)
.L_3986:
        /*00dc*/ 	.word	0x00000000
        /*00e0*/ 	.short	0x0006
        /*00e2*/ 	.short	0x002c
        /*00e4*/ 	.byte	0x00, 0xf0, 0x11, 0x00


	//----- nvinfo : EIATTR_KPARAM_INFO
	.align		4
.L_3987:
        /*00e8*/ 	.byte	0x04, 0x17
        /*00ea*/ 	.short	(.L_3989 - .L_3988)
.L_3988:
        /*00ec*/ 	.word	0x00000000
        /*00f0*/ 	.short	0x0005
        /*00f2*/ 	.short	0x0028
        /*00f4*/ 	.byte	0x00, 0xf0, 0x11, 0x00


	//----- nvinfo : EIATTR_KPARAM_INFO
	.align		4
.L_3989:
        /*00f8*/ 	.byte	0x04, 0x17
        /*00fa*/ 	.short	(.L_3991 - .L_3990)
.L_3990:
        /*00fc*/ 	.word	0x00000000
        /*0100*/ 	.short	0x0004
        /*0102*/ 	.short	0x0020
        /*0104*/ 	.byte	0x00, 0xf0, 0x21, 0x00


	//----- nvinfo : EIATTR_KPARAM_INFO
	.align		4
.L_3991:
        /*0108*/ 	.byte	0x04, 0x17
        /*010a*/ 	.short	(.L_3993 - .L_3992)
.L_3992:
        /*010c*/ 	.word	0x00000000
        /*0110*/ 	.short	0x0003
        /*0112*/ 	.short	0x0018
        /*0114*/ 	.byte	0x00, 0xf0, 0x21, 0x00


	//----- nvinfo : EIATTR_KPARAM_INFO
	.align		4
.L_3993:
        /*0118*/ 	.byte	0x04, 0x17
        /*011a*/ 	.short	(.L_3995 - .L_3994)
.L_3994:
        /*011c*/ 	.word	0x00000000
        /*0120*/ 	.short	0x0002
        /*0122*/ 	.short	0x0010
        /*0124*/ 	.byte	0x00, 0xf0, 0x21, 0x00


	//----- nvinfo : EIATTR_KPARAM_INFO
	.align		4
.L_3995:
        /*0128*/ 	.byte	0x04, 0x17
        /*012a*/ 	.short	(.L_3997 - .L_3996)
.L_3996:
        /*012c*/ 	.word	0x00000000
        /*0130*/ 	.short	0x0001
        /*0132*/ 	.short	0x0008
        /*0134*/ 	.byte	0x00, 0xf0, 0x21, 0x00


	//----- nvinfo : EIATTR_KPARAM_INFO
	.align		4
.L_3997:
        /*0138*/ 	.byte	0x04, 0x17
        /*013a*/ 	.short	(.L_3999 - .L_3998)
.L_3998:
        /*013c*/ 	.word	0x00000000
        /*0140*/ 	.short	0x0000
        /*0142*/ 	.short	0x0000
        /*0144*/ 	.byte	0x00, 0xf0, 0x21, 0x00


	//----- nvinfo : EIATTR_SPARSE_MMA_MASK
	.align		4
.L_3999:
        /*0148*/ 	.byte	0x03, 0x50
        /*014a*/ 	.short	0x0000


	//----- nvinfo : EIATTR_MAXREG_COUNT
	.align		4
        /*014c*/ 	.byte	0x03, 0x1b
        /*014e*/ 	.short	0x00ff


	//----- nvinfo : EIATTR_NUM_BARRIERS
	.align		4
        /*0150*/ 	.byte	0x02, 0x4c
        /*0152*/ 	.byte	0x01
	.zero		1


	//----- nvinfo : EIATTR_MERCURY_ISA_VERSION
	.align		4
        /*0154*/ 	.byte	0x03, 0x5f
        /*0156*/ 	.short	0x0101


	//----- nvinfo : EIATTR_EXIT_INSTR_OFFSETS
	.align		4
        /*0158*/ 	.byte	0x04, 0x1c
        /*015a*/ 	.short	(.L_4001 - .L_4000)


	//   ....[0]....
.L_4000:
        /*015c*/ 	.word	0x000000a0


	//   ....[1]....
        /*0160*/ 	.word	0x00000340


	//   ....[2]....
        /*0164*/ 	.word	0x00001780


	//   ....[3]....
        /*0168*/ 	.word	0x00001960


	//   ....[4]....
        /*016c*/ 	.word	0x00001a00


	//   ....[5]....
        /*0170*/ 	.word	0x00001a40


	//----- nvinfo : EIATTR_CRS_STACK_SIZE
	.align		4
.L_4001:
        /*0174*/ 	.byte	0x04, 0x1e
        /*0176*/ 	.short	(.L_4003 - .L_4002)
.L_4002:
        /*0178*/ 	.word	0x00000000


	//----- nvinfo : EIATTR_CBANK_PARAM_SIZE
	.align		4
.L_4003:
        /*017c*/ 	.byte	0x03, 0x19
        /*017e*/ 	.short	0x0074


	//----- nvinfo : EIATTR_PARAM_CBANK
	.align		4
        /*0180*/ 	.byte	0x04, 0x0a
        /*0182*/ 	.short	(.L_4005 - .L_4004)
	.align		4
.L_4004:
        /*0184*/ 	.word	index@(.nv.constant0._Z23gemm_half_q_half_kernelILi1ELi2ELb1ELb1ELi64EEvPK6__halfPKjS4_S2_PS0_iiiiPKtS7_iiiiiibS2_i)
        /*0188*/ 	.short	0x0210
        /*018a*/ 	.short	0x0074


	//----- nvinfo : EIATTR_SW_WAR
	.align		4
.L_4005:
        /*018c*/ 	.byte	0x04, 0x36
        /*018e*/ 	.short	(.L_4007 - .L_4006)
.L_4006:
        /*0190*/ 	.word	0x00000008
.L_4007:


//--------------------- .nv.info._Z23gemm_half_q_half_kernelILi1ELi32ELb1ELb1ELi32EEvPK6__halfPKjS4_S2_PS0_iiiiPKtS7_iiiiiibS2_i --------------------------
	.section	.nv.info._Z23gemm_half_q_half_kernelILi1ELi32ELb1ELb1ELi32EEvPK6__halfPKjS4_S2_PS0_iiiiPKtS7_iiiiiibS2_i,"",@"SHT_CUDA_INFO"
	.sectionflags	@""
	.align	4


	//----- nvinfo : EIATTR_CUDA_API_VERSION
	.align		4
        /*0000*/ 	.byte	0x04, 0x37
        /*0002*/ 	.short	(.L_4009 - .L_4008)
.L_4008:
        /*0004*/ 	.word	0x00000082


	//----- nvinfo : EIATTR_KPARAM_INFO
	.align		4
.L_4009:
        /*0008*/ 	.byte	0x04, 0x17
        /*000a*/ 	.short	(.L_4011 - .L_4010)
.L_4010:
        /*000c*/ 	.word	0x00000000
        /*0010*/ 	.short	0x0013
        /*0012*/ 	.short	0x0070
        /*0014*/ 	.byte	0x00, 0xf0, 0x11, 0x00


	//----- nvinfo : EIATTR_KPARAM_INFO
	.align		4
.L_4011:
        /*0018*/ 	.byte	0x04, 0x17
        /*001a*/ 	.short	(.L_4013 - .L_4012)
.L_4012:
        /*001c*/ 	.word	0x00000000
        /*0020*/ 	.short	0x0012
        /*0022*/ 	.short	0x0068
        /*0024*/ 	.byte	0x00, 0xf0, 0x21, 0x00


	//----- nvinfo : EIATTR_KPARAM_INFO
	.align		4
.L_4013:
        /*0028*/ 	.byte	0x04, 0x17
        /*002a*/ 	.short	(.L_4015 - .L_4014)
.L_4014:
        /*002c*/ 	.word	0x00000000
        /*0030*/ 	.short	0x0011
        /*0032*/ 	.short	0x0060
        /*0034*/ 	.byte	0x00, 0xf0, 0x05, 0x00


	//----- nvinfo : EIATTR_KPARAM_INFO
	.align		4
.L_4015:
        /*0038*/ 	.byte	0x04, 0x17
        /*003a*/ 	.short	(.L_4017 - .L_4016)
.L_4016:
        /*003c*/ 	.word	0x00000000
        /*0040*/ 	.short	0x0010
        /*0042*/ 	.short	0x005c
        /*0044*/ 	.byte	0x00, 0xf0, 0x11, 0x00


	//----- nvinfo : EIATTR_KPARAM_INFO
	.align		4
.L_4017:
        /*0048*/ 	.byte	0x04, 0x17
        /*004a*/ 	.short	(.L_4019 - .L_4018)
.L_4018:
        /*004c*/ 	.word	0x00000000
        /*0050*/ 	.short	0x000f
        /*0052*/ 	.short	0x0058
        /*0054*/ 	.byte	0x00, 0xf0, 0x11, 0x00


	//----- nvinfo : EIATTR_KPARAM_INFO
	.align		4
.L_4019:
        /*0058*/ 	.byte	0x04, 0x17
        /*005a*/ 	.short	(.L_4021 - .L_4020)
.L_4020:
        /*005c*/ 	.word	0x00000000
        /*0060*/ 	.short	0x000e
        /*0062*/ 	.short	0x0054
        /*0064*/ 	.byte	0x00, 0xf0, 0x11, 0x00


	//----- nvinfo : EIATTR_KPARAM_INFO
	.align		4
.L_4021:
        /*0068*/ 	.byte	0x04, 0x17
        /*006a*/ 	.short	(.L_4023 - .L_4022)
.L_4022:
        /*006c*/ 	.word	0x00000000
        /*0070*/ 	.short	0x000d
        /*0072*/ 	.short	0x0050
        /*0074*/ 	.byte	0x00, 0xf0, 0x11, 0x00


	//----- nvinfo : EIATTR_KPARAM_INFO
	.align		4
.L_4023:
        /*0078*/ 	.byte	0x04, 0x17
        /*007a*/ 	.short	(.L_4025 - .L_4024)
.L_4024:
        /*007c*/ 	.word	0x00000000
        /*0080*/ 	.short	0x000c
        /*0082*/ 	.short	0x004c
        /*0084*/ 	.byte	0x00, 0xf0, 0x11, 0x00


	//----- nvinfo : EIATTR_KPARAM_INFO
	.align		4
.L_4025:
        /*0088*/ 	.byte	0x04, 0x17
        /*008a*/ 	.short	(.L_4027 - .L_4026)
.L_4026:
        /*008c*/ 	.word	0x00000000
        /*0090*/ 	.short	0x000b
        /*0092*/ 	.short	0x0048
        /*0094*/ 	.byte	0x00, 0xf0, 0x11, 0x00


	//----- nvinfo : EIATTR_KPARAM_INFO
	.align		4
.L_4027:
        /*0098*/ 	.byte	0x04, 0x17
        /*009a*/ 	.short	(.L_4029 - .L_4028)
.L_4028:
        /*009c*/ 	.word	0x00000000
        /*00a0*/ 	.short	0x000a
        /*00a2*/ 	.short	0x0040
        /*00a4*/ 	.byte	0x00, 0xf0, 0x21, 0x00


	//----- nvinfo : EIATTR_KPARAM_INFO
	.align		4
.L_4029:
        /*00a8*/ 	.byte	0x04, 0x17
        /*00aa*/ 	.short	(.L_4031 - .L_4030)
.L_4030:
        /*00ac*/ 	.word	0x00000000
        /*00b0*/ 	.short	0x0009
        /*00b2*/ 	.short	0x0038
        /*00b4*/ 	.byte	0x00, 0xf0, 0x21, 0x00


	//----- nvinfo : EIATTR_KPARAM_INFO
	.align		4
.L_4031:
        /*00b8*/ 	.byte	0x04, 0x17
        /*00ba*/ 	.short	(.L_4033 - .L_4032)
.L_4032:
        /*00bc*/ 	.word	0x00000000
        /*00c0*/ 	.short	0x0008
        /*00c2*/ 	.short	0x0034
        /*00c4*/ 	.byte	0x00, 0xf0, 0x11, 0x00


	//----- nvinfo : EIATTR_KPARAM_INFO
	.align		4
.L_4033:
        /*00c8*/ 	.byte	0x04, 0x17
        /*00ca*/ 	.short	(.L_4035 - .L_4034)
.L_4034:
        /*00cc*/ 	.word	0x00000000
        /*00d0*/ 	.short	0x0007
        /*00d2*/ 	.short	0x0030
        /*00d4*/ 	.byte	0x00, 0xf0, 0x11, 0x00


	//----- nvinfo : EIATTR_KPARAM_INFO
	.align		4
.L_4035:
        /*00d8*/ 	.byte	0x04, 0x17
        /*00da*/ 	.short	(.L_4037 - .L_4036)
.L_4036:
        /*00dc*/ 	.word	0x00000000
        /*00e0*/ 	.short	0x0006
        /*00e2*/ 	.short	0x002c
        /*00e4*/ 	.byte	0x00, 0xf0, 0x11, 0x00


	//----- nvinfo : EIATTR_KPARAM_INFO
	.align		4
.L_4037:
        /*00e8*/ 	.byte	0x04, 0x17
        /*00ea*/ 	.short	(.L_4039 - .L_4038)
.L_4038:
        /*00ec*/ 	.word	0x00000000
        /*00f0*/ 	.short	0x0005
        /*00f2*/ 	.short	0x0028
        /*00f4*/ 	.byte	0x00, 0xf0, 0x11, 0x00


	//----- nvinfo : EIATTR_KPARAM_INFO
	.align		4
.L_4039:
        /*00f8*/ 	.byte	0x04, 0x17
        /*00fa*/ 	.short	(.L_4041 - .L_4040)
.L_4040:
        /*00fc*/ 	.word	0x00000000
        /*0100*/ 	.short	0x0004
        /*0102*/ 	.short	0x0020
        /*0104*/ 	.byte	0x00, 0xf0, 0x21, 0x00


	//----- nvinfo : EIATTR_KPARAM_INFO
	.align		4
.L_4041:
        /*0108*/ 	.byte	0x04, 0x17
        /*010a*/ 	.short	(.L_4043 - .L_4042)
.L_4042:
        /*010c*/ 	.word	0x00000000
        /*0110*/ 	.short	0x0003
        /*0112*/ 	.short	0x0018
        /*0114*/ 	.byte	0x00, 0xf0, 0x21, 0x00


	//----- nvinfo : EIATTR_KPARAM_INFO
	.align		4
.L_4043:
        /*0118*/ 	.byte	0x04, 0x17
        /*011a*/ 	.short	(.L_4045 - .L_4044)
.L_4044:
        /*011c*/ 	.word	0x00000000
        /*0120*/ 	.short	0x0002
        /*0122*/ 	.short	0x0010
        /*0124*/ 	.byte	0x00, 0xf0, 0x21, 0x00


	//----- nvinfo : EIATTR_KPARAM_INFO
	.align		4
.L_4045:
        /*0128*/ 	.byte	0x04, 0x17
        /*012a*/ 	.short	(.L_4047 - .L_4046)
.L_4046:
        /*012c*/ 	.word	0x00000000
        /*0130*/ 	.short	0x0001
        /*0132*/ 	.short	0x0008
        /*0134*/ 	.byte	0x00, 0xf0, 0x21, 0x00


	//----- nvinfo : EIATTR_KPARAM_INFO
	.align		4
.L_4047:
        /*0138*/ 	.byte	0x04, 0x17
        /*013a*/ 	.short	(.L_4049 - .L_4048)
.L_4048:
        /*013c*/ 	.word	0x00000000
        /*0140*/ 	.short	0x0000
        /*0142*/ 	.short	0x0000
        /*0144*/ 	.byte	0x00, 0xf0, 0x21, 0x00


	//----- nvinfo : EIATTR_SPARSE_MMA_MASK
	.align		4
.L_4049:
        /*0148*/ 	.byte	0x03, 0x50
        /*014a*/ 	.short	0x0000


	//----- nvinfo : EIATTR_MAXREG_COUNT
	.align		4
        /*014c*/ 	.byte	0x03, 0x1b
        /*014e*/ 	.short	0x00ff


	//----- nvinfo : EIATTR_NUM_BARRIERS
	.align		4
        /*0150*/ 	.byte	0x02, 0x4c
        /*0152*/ 	.byte	0x01
	.zero		1


	//----- nvinfo : EIATTR_MERCURY_ISA_VERSION
	.align		4
        /*0154*/ 	.byte	0x03, 0x5f
        /*0156*/ 	.short	0x0101


	//----- nvinfo : EIATTR_EXIT_INSTR_OFFSETS
	.align		4
        /*0158*/ 	.byte	0x04, 0x1c
        /*015a*/ 	.short	(.L_4051 - .L_4050)


	//   ....[0]....
.L_4050:
        /*015c*/ 	.word	0x00000090


	//   ....[1]....
        /*0160*/ 	.word	0x00000340


	//   ....[2]....
        /*0164*/ 	.word	0x00002420


	//   ....[3]....
        /*0168*/ 	.word	0x000025e0


	//   ....[4]....
        /*016c*/ 	.word	0x00002680


	//   ....[5]....
        /*0170*/ 	.word	0x000026c0


	//----- nvinfo : EIATTR_CRS_STACK_SIZE
	.align		4
.L_4051:
        /*0174*/ 	.byte	0x04, 0x1e
        /*0176*/ 	.short	(.L_4053 - .L_4052)
.L_4052:
        /*0178*/ 	.word	0x00000000


	//----- nvinfo : EIATTR_CBANK_PARAM_SIZE
	.align		4
.L_4053:
        /*017c*/ 	.byte	0x03, 0x19
        /*017e*/ 	.short	0x0074


	//----- nvinfo : EIATTR_PARAM_CBANK
	.align		4
        /*0180*/ 	.byte	0x04, 0x0a
        /*0182*/ 	.short	(.L_4055 - .L_4054)
	.align		4
.L_4054:
        /*0184*/ 	.word	index@(.nv.constant0._Z23gemm_half_q_half_kernelILi1ELi32ELb1ELb1ELi32EEvPK6__halfPKjS4_S2_PS0_iiiiPKtS7_iiiiiibS2_i)
        /*0188*/ 	.short	0x0210
        /*018a*/ 	.short	0x0074


	//----- nvinfo : EIATTR_SW_WAR
	.align		4
.L_4055:
        /*018c*/ 	.byte	0x04, 0x36
        /*018e*/ 	.short	(.L_4057 - .L_4056)
.L_4056:
        /*0190*/ 	.word	0x00000008
.L_4057:


//--------------------- .nv.info._Z23gemm_half_q_half_kernelILi1ELi48ELb1ELb1ELi32EEvPK6__halfPKjS4_S2_PS0_iiiiPKtS7_iiiiiibS2_i --------------------------
	.section	.nv.info._Z23gemm_half_q_half_kernelILi1ELi48ELb1ELb1ELi32EEvPK6__halfPKjS4_S2_PS0_iiiiPKtS7_iiiiiibS2_i,"",@"SHT_CUDA_INFO"
	.sectionflags	@""
	.align	4


	//----- nvinfo : EIATTR_CUDA_API_VERSION
	.align		4
        /*0000*/ 	.byte	0x04, 0x37
        /*0002*/ 	.short	(.L_4059 - .L_4058)
.L_4058:
        /*0004*/ 	.word	0x00000082


	//----- nvinfo : EIATTR_KPARAM_INFO
	.align		4
.L_4059:
        /*0008*/ 	.byte	0x04, 0x17
        /*000a*/ 	.short	(.L_4061 - .L_4060)
.L_4060:
        /*000c*/ 	.word	0x00000000
        /*0010*/ 	.short	0x0013
        /*0012*/ 	.short	0x0070
        /*0014*/ 	.byte	0x00, 0xf0, 0x11, 0x00


	//----- nvinfo : EIATTR_KPARAM_INFO
	.align		4
.L_4061:
        /*0018*/ 	.byte	0x04, 0x17
        /*001a*/ 	.short	(.L_4063 - .L_4062)
.L_4062:
        /*001c*/ 	.word	0x00000000
        /*0020*/ 	.short	0x0012
        /*0022*/ 	.short	0x0068
        /*0024*/ 	.byte	0x00, 0xf0, 0x21, 0x00


	//----- nvinfo : EIATTR_KPARAM_INFO
	.align		4
.L_4063:
        /*0028*/ 	.byte	0x04, 0x17
        /*002a*/ 	.short	(.L_4065 - .L_4064)
.L_4064:
        /*002c*/ 	.word	0x00000000
        /*0030*/ 	.short	0x0011
        /*0032*/ 	.short	0x0060
        /*0034*/ 	.byte	0x00, 0xf0, 0x05, 0x00


	//----- nvinfo : EIATTR_KPARAM_INFO
	.align		4
.L_4065:
        /*0038*/ 	.byte	0x04, 0x17
        /*003a*/ 	.short	(.L_4067 - .L_4066)
.L_4066:
        /*003c*/ 	.word	0x00000000
        /*0040*/ 	.short	0x0010
        /*0042*/ 	.short	0x005c
        /*0044*/ 	.byte	0x00, 0xf0, 0x11, 0x00


	//----- nvinfo : EIATTR_KPARAM_INFO
	.align		4
.L_4067:
        /*0048*/ 	.byte	0x04, 0x17
        /*004a*/ 	.short	(.L_4069 - .L_4068)
.L_4068:
        /*004c*/ 	.word	0x00000000
        /*0050*/ 	.short	0x000f
        /*0052*/ 	.short	0x0058
        /*0054*/ 	.byte	0x00, 0xf0, 0x11, 0x00


	//----- nvinfo : EIATTR_KPARAM_INFO
	.align		4
.L_4069:
        /*0058*/ 	.byte	0x04, 0x17
        /*005a*/ 	.short	(.L_4071 - .L_4070)
.L_4070:
        /*005c*/ 	.word	0x00000000
        /*0060*/ 	.short	0x000e
        /*0062*/ 	.short	0x0054
        /*0064*/ 	.byte	0x00, 0xf0, 0x11, 0x00


	//----- nvinfo : EIATTR_KPARAM_INFO
	.align		4
.L_4071:
        /*0068*/ 	.byte	0x04, 0x17
        /*006a*/ 	.short	(.L_4073 - .L_4072)
.L_4072:
        /*006c*/ 	.word	0x00000000
        /*0070*/ 	.short	0x000d
        /*0072*/ 	.short	0x0050
        /*0074*/ 	.byte	0x00, 0xf0, 0x11, 0x00


	//----- nvinfo : EIATTR_KPARAM_INFO
	.align		4
.L_4073:
        /*0078*/ 	.byte	0x04, 0x17
        /*007a*/ 	.short	(.L_4075 - .L_4074)
.L_4074:
        /*007c*/ 	.word	0x00000000
        /*0080*/ 	.short	0x000c
        /*0082*/ 	.short	0x004c
        /*0084*/ 	.byte	0x00, 0xf0, 0x11, 0x00


	//----- nvinfo : EIATTR_KPARAM_INFO
	.align		4
.L_4075:
        /*0088*/ 	.byte	0x04, 0x17
        /*008a*/ 	.short	(.L_4077 - .L_4076)
.L_4076:
        /*008c*/ 	.word	0x00000000
        /*0090*/ 	.short	0x000b
        /*0092*/ 	.short	0x0048
        /*0094*/ 	.byte	0x00, 0xf0, 0x11, 0x00


	//----- nvinfo : EIATTR_KPARAM_INFO
	.align		4
.L_4077:
        /*0098*/ 	.byte	0x04, 0x17
        /*009a*/ 	.short	(.L_4079 - .L_4078)
.L_4078:
        /*009c*/ 	.word	0x00000000
        /*00a0*/ 	.short	0x000a
        /*00a2*/ 	.short	0x0040
        /*00a4*/ 	.byte	0x00, 0xf0, 0x21, 0x00


	//----- nvinfo : EIATTR_KPARAM_INFO
	.align		4
.L_4079:
        /*00a8*/ 	.byte	0x04, 0x17
        /*00aa*/ 	.short	(.L_4081 - .L_4080)
.L_4080:
        /*00ac*/ 	.word	0x00000000
        /*00b0*/ 	.short	0x0009
        /*00b2*/ 	.short	0x0038
        /*00b4*/ 	.byte	0x00, 0xf0, 0x21, 0x00


	//----- nvinfo : EIATTR_KPARAM_INFO
	.align		4
.L_4081:
        /*00b8*/ 	.byte	0x04, 0x17
        /*00ba*/ 	.short	(.L_4083 - .L_4082)
.L_4082:
        /*00bc*/ 	.word	0x00000000
        /*00c0*/ 	.short	0x0008
        /*00c2*/ 	.short	0x0034
        /*00c4*/ 	.byte	0x00, 0xf0, 0x11, 0x00


	//----- nvinfo : EIATTR_KPARAM_INFO
	.align		4
.L_4083:
        /*00c8*/ 	.byte	0x04, 0x17
        /*00ca*/ 	.short	(.L_4085 - .L_4084)
.L_4084:
        /*00cc*/ 	.word	0x00000000
        /*00d0*/ 	.short	0x0007
        /*00d2*/ 	.short	0x0030
        /*00d4*/ 	.byte	0x00, 0xf0, 0x11, 0x00


	//----- nvinfo : EIATTR_KPARAM_INFO
	.align		4
.L_4085:
        /*00d8*/ 	.byte	0x04, 0x17
        /*00da*/ 	.short	(.L_4087 - .L_4086)
.L_4086:
        /*00dc*/ 	.word	0x00000000
        /*00e0*/ 	.short	0x0006
        /*00e2*/ 	.short	0x002c
        /*00e4*/ 	.byte	0x00, 0xf0, 0x11, 0x00


	//----- nvinfo : EIATTR_KPARAM_INFO
	.align		4
.L_4087:
        /*00e8*/ 	.byte	0x04, 0x17
        /*00ea*/ 	.short	(.L_4089 - .L_4088)
.L_4088:
        /*00ec*/ 	.word	0x00000000
        /*00f0*/ 	.short	0x0005
        /*00f2*/ 	.short	0x0028
        /*00f4*/ 	.byte	0x00, 0xf0, 0x11, 0x00


	//----- nvinfo : EIATTR_KPARAM_INFO
	.align		4
.L_4089:
        /*00f8*/ 	.byte	0x04, 0x17
        /*00fa*/ 	.short	(.L_4091 - .L_4090)
.L_4090:
        /*00fc*/ 	.word	0x00000000
        /*0100*/ 	.short	0x0004
        /*0102*/ 	.short	0x0020
        /*0104*/ 	.byte	0x00, 0xf0, 0x21, 0x00


	//----- nvinfo : EIATTR_KPARAM_INFO
	.align		4
.L_4091:
        /*0108*/ 	.byte	0x04, 0x17
        /*010a*/ 	.short	(.L_4093 - .L_4092)
.L_4092:
        /*010c*/ 	.word	0x00000000
        /*0110*/ 	.short	0x0003
        /*0112*/ 	.short	0x0018
        /*0114*/ 	.byte	0x00, 0xf0, 0x21, 0x00


	//----- nvinfo : EIATTR_KPARAM_INFO
	.align		4
.L_4093:
        /*0118*/ 	.byte	0x04, 0x17
        /*011a*/ 	.short	(.L_4095 - .L_4094)
.L_4094:
        /*011c*/ 	.word	0x00000000
        /*0120*/ 	.short	0x0002
        /*0122*/ 	.short	0x0010
        /*0124*/ 	.byte	0x00, 0xf0, 0x21, 0x00


	//----- nvinfo : EIATTR_KPARAM_INFO
	.align		4
.L_4095:
        /*0128*/ 	.byte	0x04, 0x17
        /*012a*/ 	.short	(.L_4097 - .L_4096)
.L_4096:
        /*012c*/ 	.word	0x00000000
        /*0130*/ 	.short	0x0001
        /*0132*/ 	.short	0x0008
        /*0134*/ 	.byte	0x00, 0xf0, 0x21, 0x00


	//----- nvinfo : EIATTR_KPARAM_INFO
	.align		4
.L_4097:
        /*0138*/ 	.byte	0x04, 0x17
        /*013a*/ 	.short	(.L_4099 - .L_4098)
.L_4098:
        /*013c*/ 	.word	0x00000000
        /*0140*/ 	.short	0x0000
        /*0142*/ 	.short	0x0000
        /*0144*/ 	.byte	0x00, 0xf0, 0x21, 0x00


	//----- nvinfo : EIATTR_SPARSE_MMA_MASK
	.align		4
.L_4099:
        /*0148*/ 	.byte	0x03, 0x50
        /*014a*/ 	.short	0x0000


	//----- nvinfo : EIATTR_MAXREG_COUNT
	.align		4
        /*014c*/ 	.byte	0x03, 0x1b
        /*014e*/ 	.short	0x00ff


	//----- nvinfo : EIATTR_NUM_BARRIERS
	.align		4
        /*0150*/ 	.byte	0x02, 0x4c
        /*0152*/ 	.byte	0x01
	.zero		1


	//----- nvinfo : EIATTR_MERCURY_ISA_VERSION
	.align		4
        /*0154*/ 	.byte	0x03, 0x5f
        /*0156*/ 	.short	0x0101


	//----- nvinfo : EIATTR_EXIT_INSTR_OFFSETS
	.align		4
        /*0158*/ 	.byte	0x04, 0x1c
        /*015a*/ 	.short	(.L_4101 - .L_4100)


	//   ....[0]....
.L_4100:
        /*015c*/ 	.word	0x000000a0


	//   ....[1]....
        /*0160*/ 	.word	0x00000350


	//   ....[2]....
        /*0164*/ 	.word	0x00003a90


	//   ....[3]....
        /*0168*/ 	.word	0x00003c50


	//   ....[4]....
        /*016c*/ 	.word	0x00003cf0


	//   ....[5]....
        /*0170*/ 	.word	0x00003d30


	//----- nvinfo : EIATTR_CRS_STACK_SIZE
	.align		4
.L_4101:
        /*0174*/ 	.byte	0x04, 0x1e
        /*0176*/ 	.short	(.L_4103 - .L_4102)
.L_4102:
        /*0178*/ 	.word	0x00000000


	//----- nvinfo : EIATTR_CBANK_PARAM_SIZE
	.align		4
.L_4103:
        /*017c*/ 	.byte	0x03, 0x19
        /*017e*/ 	.short	0x0074


	//----- nvinfo : EIATTR_PARAM_CBANK
	.align		4
        /*0180*/ 	.byte	0x04, 0x0a
        /*0182*/ 	.short	(.L_4105 - .L_4104)
	.align		4
.L_4104:
        /*0184*/ 	.word	index@(.nv.constant0._Z23gemm_half_q_half_kernelILi1ELi48ELb1ELb1ELi32EEvPK6__halfPKjS4_S2_PS0_iiiiPKtS7_iiiiiibS2_i)
        /*0188*/ 	.short	0x0210
        /*018a*/ 	.short	0x0074


	//----- nvinfo : EIATTR_SW_WAR
	.align		4
.L_4105:
        /*018c*/ 	.byte	0x04, 0x36
        /*018e*/ 	.short	(.L_4107 - .L_4106)
.L_4106:
        /*0190*/ 	.word	0x00000008
.L_4107:


//--------------------- .nv.info._Z23gemm_half_q_half_kernelILi1ELi16ELb1ELb1ELi32EEvPK6__halfPKjS4_S2_PS0_iiiiPKtS7_iiiiiibS2_i --------------------------
	.section	.nv.info._Z23gemm_half_q_half_kernelILi1ELi16ELb1ELb1ELi32EEvPK6__halfPKjS4_S2_PS0_iiiiPKtS7_iiiiiibS2_i,"",@"SHT_CUDA_INFO"
	.sectionflags	@""
	.align	4


	//----- nvinfo : EIATTR_CUDA_API_VERSION
	.align		4
        /*0000*/ 	.byte	0x04, 0x37
        /*0002*/ 	.short	(.L_4109 - .L_4108)
.L_4108:
        /*0004*/ 	.word	0x00000082


	//----- nvinfo : EIATTR_KPARAM_INFO
	.align		4
.L_4109:
        /*0008*/ 	.byte	0x04, 0x17
        /*000a*/ 	.short	(.L_4111 - .L_4110)
.L_4110:
        /*000c*/ 	.word	0x00000000
        /*0010*/ 	.short	0x0013
        /*0012*/ 	.short	0x0070
        /*0014*/ 	.byte	0x00, 0xf0, 0x11, 0x00


	//----- nvinfo : EIATTR_KPARAM_INFO
	.align		4
.L_4111:
        /*0018*/ 	.byte	0x04, 0x17
        /*001a*/ 	.short	(.L_4113 - .L_4112)
.L_4112:
        /*001c*/ 	.word	0x00000000
        /*0020*/ 	.short	0x0012
        /*0022*/ 	.short	0x0068
        /*0024*/ 	.byte	0x00, 0xf0, 0x21, 0x00


	//----- nvinfo : EIATTR_KPARAM_INFO
	.align		4
.L_4113:
        /*0028*/ 	.byte	0x04, 0x17
        /*002a*/ 	.short	(.L_4115 - .L_4114)
.L_4114:
        /*002c*/ 	.word	0x00000000
        /*0030*/ 	.short	0x0011
        /*0032*/ 	.short	0x0060
        /*0034*/ 	.byte	0x00, 0xf0, 0x05, 0x00


	//----- nvinfo : EIATTR_KPARAM_INFO
	.align		4
.L_4115:
        /*0038*/ 	.byte	0x04, 0x17
        /*003a*/ 	.short	(.L_4117 - .L_4116)
.L_4116:
        /*003c*/ 	.word	0x00000000
        /*0040*/ 	.short	0x0010
        /*0042*/ 	.short	0x005c
        /*0044*/ 	.byte	0x00, 0xf0, 0x11, 0x00


	//----- nvinfo : EIATTR_KPARAM_INFO
	.align		4
.L_4117:
        /*0048*/ 	.byte	0x04, 0x17
        /*004a*/ 	.short	(.L_4119 - .L_4118)
.L_4118:
        /*004c*/ 	.word	0x00000000
        /*0050*/ 	.short	0x000f
        /*0052*/ 	.short	0x0058
        /*0054*/ 	.byte	0x00, 0xf0, 0x11, 0x00


	//----- nvinfo : EIATTR_KPARAM_INFO
	.align		4
.L_4119:
        /*0058*/ 	.byte	0x04, 0x17
        /*005a*/ 	.short	(.L_4121 - .L_4120)
.L_4120:
        /*005c*/ 	.word	0x00000000
        /*0060*/ 	.short	0x000e
        /*0062*/ 	.short	0x0054
        /*0064*/ 	.byte	0x00, 0xf0, 0x11, 0x00


	//----- nvinfo : EIATTR_KPARAM_INFO
	.align		4
.L_4121:
        /*0068*/ 	.byte	0x04, 0x17
        /*006a*/ 	.short	(.L_4123 - .L_4122)
.L_4122:
        /*006c*/ 	.word	0x00000000
        /*0070*/ 	.short	0x000d
        /*0072*/ 	.short	0x0050
        /*0074*/ 	.byte	0x00, 0xf0, 0x11, 0x00


	//----- nvinfo : EIATTR_KPARAM_INFO
	.align		4
.L_4123:
        /*0078*/ 	.byte	0x04, 0x17
        /*007a*/ 	.short	(.L_4125 - .L_4124)
.L_4124:
        /*007c*/ 	.word	0x00000000
        /*0080*/ 	.short	0x000c
        /*0082*/ 	.short	0x004c
        /*0084*/ 	.byte	0x00, 0xf0, 0x11, 0x00


	//----- nvinfo : EIATTR_KPARAM_INFO
	.align		4
.L_4125:
        /*0088*/ 	.byte	0x04, 0x17
        /*008a*/ 	.short	(.L_4127 - .L_4126)
.L_4126:
        /*008c*/ 	.word	0x00000000
        /*0090*/ 	.short	0x000b
        /*0092*/ 	.short	0x0048
        /*0094*/ 	.byte	0x00, 0xf0, 0x11, 0x00


	//----- nvinfo : EIATTR_KPARAM_INFO
	.align		4
.L_4127:
        /*0098*/ 	.byte	0x04, 0x17
        /*009a*/ 	.short	(.L_4129 - .L_4128)
.L_4128:
        /*009c*/ 	.word	0x00000000
        /*00a0*/ 	.short	0x000a
        /*00a2*/ 	.short	0x0040
        /*00a4*/ 	.byte	0x00, 0xf0, 0x21, 0x00


	//----- nvinfo : EIATTR_KPARAM_INFO
	.align		4
.L_4129:
        /*00a8*/ 	.byte	0x04, 0x17
        /*00aa*/ 	.short	(.L_4131 - .L_4130)
.L_4130:
        /*00ac*/ 	.word	0x00000000
        /*00b0*/ 	.short	0x0009
        /*00b2*/ 	.short	0x0038
        /*00b4*/ 	.byte	0x00, 0xf0, 0x21, 0x00


	//----- nvinfo : EIATTR_KPARAM_INFO
	.align		4
.L_4131:
        /*00b8*/ 	.byte	0x04, 0x17
        /*00ba*/ 	.short	(.L_4133 - .L_4132)
.L_4132:
        /*00bc*/ 	.word	0x00000000
        /*00c0*/ 	.short	0x0008
        /*00c2*/ 	.short	0x0034
        /*00c4*/ 	.byte	0x00, 0xf0, 0x11, 0x00


	//----- nvinfo : EIATTR_KPARAM_INFO
	.align		4
.L_4133:
        /*00c8*/ 	.byte	0x04, 0x17
        /*00ca*/ 	.short	(.L_4135 - .L_4134)
.L_4134:
        /*00cc*/ 	.word	0x00000000
        /*00d0*/ 	.short	0x0007
        /*00d2*/ 	.short	0x0030
        /*00d4*/ 	.byte	0x00, 0xf0, 0x11, 0x00


	//----- nvinfo : EIATTR_KPARAM_INFO
	.align		4
.L_4135:
        /*00d8*/ 	.byte	0x04, 0x17
        /*00da*/ 	.short	(.L_4137 - .L_4136)
.L_4136:
        /*00dc*/ 	.word	0x00000000
        /*00e0*/ 	.short	0x0006
        /*00e2*/ 	.short	0x002c
        /*00e4*/ 	.byte	0x00, 0xf0, 0x11, 0x00


	//----- nvinfo : EIATTR_KPARAM_INFO
	.align		4
.L_4137:
        /*00e8*/ 	.byte	0x04, 0x17
        /*00ea*/ 	.short	(.L_4139 - .L_4138)
.L_4138:
        /*00ec*/ 	.word	0x00000000
        /*00f0*/ 	.short	0x0005
        /*00f2*/ 	.short	0x0028
        /*00f4*/ 	.byte	0x00, 0xf0, 0x11, 0x00


	//----- nvinfo : EIATTR_KPARAM_INFO
	.align		4
.L_4139:
        /*00f8*/ 	.byte	0x04, 0x17
        /*00fa*/ 	.short	(.L_4141 - .L_4140)
.L_4140:
        /*00fc*/ 	.word	0x00000000
        /*0100*/ 	.short	0x0004
        /*0102*/ 	.short	0x0020
        /*0104*/ 	.byte	0x00, 0xf0, 0x21, 0x00


	//----- nvinfo : EIATTR_KPARAM_INFO
	.align		4
.L_4141:
        /*0108*/ 	.byte	0x04, 0x17
        /*010a*/ 	.short	(.L_4143 - .L_4142)
.L_4142:
        /*010c*/ 	.word	0x00000000
        /*0110*/ 	.short	0x0003
        /*0112*/ 	.short	0x0018
        /*0114*/ 	.byte	0x00, 0xf0, 0x21, 0x00


	//----- nvinfo : EIATTR_KPARAM_INFO
	.align		4
.L_4143:
        /*0118*/ 	.byte	0x04, 0x17
        /*011a*/ 	.short	(.L_4145 - .L_4144)
.L_4144:
        /*011c*/ 	.word	0x00000000
        /*0120*/ 	.short	0x0002
        /*0122*/ 	.short	0x0010
        /*0124*/ 	.byte	0x00, 0xf0, 0x21, 0x00


	//----- nvinfo : EIATTR_KPARAM_INFO
	.align		4
.L_4145:
        /*0128*/ 	.byte	0x04, 0x17
        /*012a*/ 	.short	(.L_4147 - .L_4146)
.L_4146:
        /*012c*/ 	.word	0x00000000
        /*0130*/ 	.short	0x0001
        /*0132*/ 	.short	0x0008
        /*0134*/ 	.byte	0x00, 0xf0, 0x21, 0x00


	//----- nvinfo : EIATTR_KPARAM_INFO
	.align		4
.L_4147:
        /*0138*/ 	.byte	0x04, 0x17
        /*013a*/ 	.short	(.L_4149 - .L_4148)
.L_4148:
        /*013c*/ 	.word	0x00000000
        /*0140*/ 	.short	0x0000
        /*0142*/ 	.short	0x0000
        /*0144*/ 	.byte	0x00, 0xf0, 0x21, 0x00


	//----- nvinfo : EIATTR_SPARSE_MMA_MASK
	.align		4
.L_4149:
        /*0148*/ 	.byte	0x03, 0x50
        /*014a*/ 	.short	0x0000


	//----- nvinfo : EIATTR_MAXREG_COUNT
	.align		4
        /*014c*/ 	.byte	0x03, 0x1b
        /*014e*/ 	.short	0x00ff


	//----- nvinfo : EIATTR_NUM_BARRIERS
	.align		4
        /*0150*/ 	.byte	0x02, 0x4c
        /*0152*/ 	.byte	0x01
	.zero		1


	//----- nvinfo : EIATTR_MERCURY_ISA_VERSION
	.align		4
        /*0154*/ 	.byte	0x03, 0x5f
        /*0156*/ 	.short	0x0101


	//----- nvinfo : EIATTR_EXIT_INSTR_OFFSETS
	.align		4
        /*0158*/ 	.byte	0x04, 0x1c
        /*015a*/ 	.short	(.L_4151 - .L_4150)


	//   ....[0]....
.L_4150:
        /*015c*/ 	.word	0x000000a0


	//   ....[1]....
        /*0160*/ 	.word	0x00000350


	//   ....[2]....
        /*0164*/ 	.word	0x00002250


	//   ....[3]....
        /*0168*/ 	.word	0x00002410


	//   ....[4]....
        /*016c*/ 	.word	0x000024b0


	//   ....[5]....
        /*0170*/ 	.word	0x000024f0


	//----- nvinfo : EIATTR_CRS_STACK_SIZE
	.align		4
.L_4151:
        /*0174*/ 	.byte	0x04, 0x1e
        /*0176*/ 	.short	(.L_4153 - .L_4152)
.L_4152:
        /*0178*/ 	.word	0x00000000


	//----- nvinfo : EIATTR_CBANK_PARAM_SIZE
	.align		4
.L_4153:
        /*017c*/ 	.byte	0x03, 0x19
        /*017e*/ 	.short	0x0074


	//----- nvinfo : EIATTR_PARAM_CBANK
	.align		4
        /*0180*/ 	.byte	0x04, 0x0a
        /*0182*/ 	.short	(.L_4155 - .L_4154)
	.align		4
.L_4154:
        /*0184*/ 	.word	index@(.nv.constant0._Z23gemm_half_q_half_kernelILi1ELi16ELb1ELb1ELi32EEvPK6__halfPKjS4_S2_PS0_iiiiPKtS7_iiiiiibS2_i)
        /*0188*/ 	.short	0x0210
        /*018a*/ 	.short	0x0074


	//----- nvinfo : EIATTR_SW_WAR
	.align		4
.L_4155:
        /*018c*/ 	.byte	0x04, 0x36
        /*018e*/ 	.short	(.L_4157 - .L_4156)
.L_4156:
        /*0190*/ 	.word	0x00000008
.L_4157:


//--------------------- .nv.info._Z23gemm_half_q_half_kernelILi1ELi24ELb1ELb1ELi32EEvPK6__halfPKjS4_S2_PS0_iiiiPKtS7_iiiiiibS2_i --------------------------
	.section	.nv.info._Z23gemm_half_q_half_kernelILi1ELi24ELb1ELb1ELi32EEvPK6__halfPKjS4_S2_PS0_iiiiPKtS7_iiiiiibS2_i,"",@"SHT_CUDA_INFO"
	.sectionflags	@""
	.align	4


	//----- nvinfo : EIATTR_CUDA_API_VERSION
	.align		4
        /*0000*/ 	.byte	0x04, 0x37
        /*0002*/ 	.short	(.L_4159 - .L_4158)
.L_4158:
        /*0004*/ 	.word	0x00000082


	//----- nvinfo : EIATTR_KPARAM_INFO
	.align		4
.L_4159:
        /*0008*/ 	.byte	0x04, 0x17
        /*000a*/ 	.short	(.L_4161 - .L_4160)
.L_4160:
        /*000c*/ 	.word	0x00000000
        /*0010*/ 	.short	0x0013
        /*0012*/ 	.short	0x0070
        /*0014*/ 	.byte	0x00, 0xf0, 0x11, 0x00


	//----- nvinfo : EIATTR_KPARAM_INFO
	.align		4
.L_4161:
        /*0018*/ 	.byte	0x04, 0x17
        /*001a*/ 	.short	(.L_4163 - .L_4162)
.L_4162:
        /*001c*/ 	.word	0x00000000
        /*0020*/ 	.short	0x0012
        /*0022*/ 	.short	0x0068
        /*0024*/ 	.byte	0x00, 0xf0, 0x21, 0x00


	//----- nvinfo : EIATTR_KPARAM_INFO
	.align		4
.L_4163:
        /*0028*/ 	.byte	0x04, 0x17
        /*002a*/ 	.short	(.L_4165 - .L_4164)
.L_4164:
        /*002c*/ 	.word	0x00000000
        /*0030*/ 	.short	0x0011
        /*0032*/ 	.short	0x0060
        /*0034*/ 	.byte	0x00, 0xf0, 0x05, 0x00


	//----- nvinfo : EIATTR_KPARAM_INFO
	.align		4
.L_4165:
        /*0038*/ 	.byte	0x04, 0x17
        /*003a*/ 	.short	(.L_4167 - .L_4166)
.L_4166:
        /*003c*/ 	.word	0x00000000
        /*0040*/ 	.short	0x0010
        /*0042*/ 	.short	0x005c
        /*0044*/ 	.byte	0x00, 0xf0, 0x11, 0x00


	//----- nvinfo : EIATTR_KPARAM_INFO
	.align		4
.L_4167:
        /*0048*/ 	.byte	0x04, 0x17
        /*004a*/ 	.short	(.L_4169 - .L_4168)
.L_4168:
        /*004c*/ 	.word	0x00000000
        /*0050*/ 	.short	0x000f
        /*0052*/ 	.short	0x0058
        /*0054*/ 	.byte	0x00, 0xf0, 0x11, 0x00


	//----- nvinfo : EIATTR_KPARAM_INFO
	.align		4
.L_4169:
        /*0058*/ 	.byte	0x04, 0x17
        /*005a*/ 	.short	(.L_4171 - .L_4170)
.L_4170:
        /*005c*/ 	.word	0x00000000
        /*0060*/ 	.short	0x000e
        /*0062*/ 	.short	0x0054
        /*0064*/ 	.byte	0x00, 0xf0, 0x11, 0x00


	//----- nvinfo : EIATTR_KPARAM_INFO
	.align		4
.L_4171:
        /*0068*/ 	.byte	0x04, 0x17
        /*006a*/ 	.short	(.L_4173 - .L_4172)
.L_4172:
        /*006c*/ 	.word	0x00000000
        /*0070*/ 	.short	0x000d
        /*0072*/ 	.short	0x0050
        /*0074*/ 	.byte	0x00, 0xf0, 0x11, 0x00


	//----- nvinfo : EIATTR_KPARAM_INFO
	.align		4
.L_4173:
        /*0078*/ 	.byte	0x04, 0x17
        /*007a*/ 	.short	(.L_4175 - .L_4174)
.L_4174:
        /*007c*/ 	.word	0x00000000
        /*0080*/ 	.short	0x000c
        /*0082*/ 	.short	0x004c
        /*0084*/ 	.byte	0x00, 0xf0, 0x11, 0x00


	//----- nvinfo : EIATTR_KPARAM_INFO
	.align		4
.L_4175:
        /*0088*/ 	.byte	0x04, 0x17
        /*008a*/ 	.short	(.L_4177 - .L_4176)
.L_4176:
        /*008c*/ 	.word	0x00000000
        /*0090*/ 	.short	0x000b
        /*0092*/ 	.short	0x0048
        /*0094*/ 	.byte	0x00, 0xf0, 0x11, 0x00


	//----- nvinfo : EIATTR_KPARAM_INFO
	.align		4
.L_4177:
        /*0098*/ 	.byte	0x04, 0x17
        /*009a*/ 	.short	(.L_4179 - .L_4178)
.L_4178:
        /*009c*/ 	.word	0x00000000
        /*00a0*/ 	.short	0x000a
        /*00a2*/ 	.short	0x0040
        /*00a4*/ 	.byte	0x00, 0xf0, 0x21, 0x00


	//----- nvinfo : EIATTR_KPARAM_INFO
	.align		4
.L_4179:
        /*00a8*/ 	.byte	0x04, 0x17
        /*00aa*/ 	.short	(.L_4181 - .L_4180)
.L_4180:
        /*00ac*/ 	.word	0x00000000
        /*00b0*/ 	.short	0x0009
        /*00b2*/ 	.short	0x0038
        /*00b4*/ 	.byte	0x00, 0xf0, 0x21, 0x00


	//----- nvinfo : EIATTR_KPARAM_INFO
	.align		4
.L_4181:
        /*00b8*/ 	.byte	0x04, 0x17
        /*00ba*/ 	.short	(.L_4183 - .L_4182)
.L_4182:
        /*00bc*/ 	.word	0x00000000
        /*00c0*/ 	.short	0x0008
        /*00c2*/ 	.short	0x0034
        /*00c4*/ 	.byte	0x00, 0xf0, 0x11, 0x00


	//----- nvinfo : EIATTR_KPARAM_INFO
	.align		4
.L_4183:
        /*00c8*/ 	.byte	0x04, 0x17
        /*00ca*/ 	.short	(.L_4185 - .L_4184)
.L_4184:
        /*00cc*/ 	.word	0x00000000
        /*00d0*/ 	.short	0x0007
        /*00d2*/ 	.short	0x0030
        /*00d4*/ 	.byte	0x00, 0xf0, 0x11, 0x00


	//----- nvinfo : EIATTR_KPARAM_INFO
	.align		4
.L_4185:
        /*00d8*/ 	.byte	0x04, 0x17
        /*00da*/ 	.short	(.L_4187 - .L_4186)
.L_4186:
        /*00dc*/ 	.word	0x00000000
        /*00e0*/ 	.short	0x0006
        /*00e2*/ 	.short	0x002c
        /*00e4*/ 	.byte	0x00, 0xf0, 0x11, 0x00


	//----- nvinfo : EIATTR_KPARAM_INFO
	.align		4
.L_4187:
        /*00e8*/ 	.byte	0x04, 0x17
        /*00ea*/ 	.short	(.L_4189 - .L_4188)
.L_4188:
        /*00ec*/ 	.word	0x00000000
        /*00f0*/ 	.short	0x0005
        /*00f2*/ 	.short	0x0028
        /*00f4*/ 	.byte	0x00, 0xf0, 0x11, 0x00


	//----- nvinfo : EIATTR_KPARAM_INFO
	.align		4
.L_4189:
        /*00f8*/ 	.byte	0x04, 0x17
        /*00fa*/ 	.short	(.L_4191 - .L_4190)
.L_4190:
        /*00fc*/ 	.word	0x00000000
        /*0100*/ 	.short	0x0004
        /*0102*/ 	.short	0x0020
        /*0104*/ 	.byte	0x00, 0xf0, 0x21, 0x00


	//----- nvinfo : EIATTR_KPARAM_INFO
	.align		4
.L_4191:
        /*0108*/ 	.byte	0x04, 0x17
        /*010a*/ 	.short	(.L_4193 - .L_4192)
.L_4192:
        /*010c*/ 	.word	0x00000000
        /*0110*/ 	.short	0x0003
        /*0112*/ 	.short	0x0018
        /*0114*/ 	.byte	0x00, 0xf0, 0x21, 0x00


	//----- nvinfo : EIATTR_KPARAM_INFO
	.align		4
.L_4193:
        /*0118*/ 	.byte	0x04, 0x17
        /*011a*/ 	.short	(.L_4195 - .L_4194)
.L_4194:
        /*011c*/ 	.word	0x00000000
        /*0120*/ 	.short	0x0002
        /*0122*/ 	.short	0x0010
        /*0124*/ 	.byte	0x00, 0xf0, 0x21, 0x00


	//----- nvinfo : EIATTR_KPARAM_INFO
	.align		4
.L_4195:
        /*0128*/ 	.byte	0x04, 0x17
        /*012a*/ 	.short	(.L_4197 - .L_4196)
.L_4196:
        /*012c*/ 	.word	0x00000000
        /*0130*/ 	.short	0x0001
        /*0132*/ 	.short	0x0008
        /*0134*/ 	.byte	0x00, 0xf0, 0x21, 0x00


	//----- nvinfo : EIATTR_KPARAM_INFO
	.align		4
.L_4197:
        /*0138*/ 	.byte	0x04, 0x17
        /*013a*/ 	.short	(.L_4199 - .L_4198)
.L_4198:
        /*013c*/ 	.word	0x00000000
        /*0140*/ 	.short	0x0000
        /*0142*/ 	.short	0x0000
        /*0144*/ 	.byte	0x00, 0xf0, 0x21, 0x00


	//----- nvinfo : EIATTR_SPARSE_MMA_MASK
	.align		4
.L_4199:
        /*0148*/ 	.byte	0x03, 0x50
        /*014a*/ 	.short	0x0000


	//----- nvinfo : EIATTR_MAXREG_COUNT
	.align		4
        /*014c*/ 	.byte	0x03, 0x1b
        /*014e*/ 	.short	0x00ff


	//----- nvinfo : EIATTR_NUM_BARRIERS
	.align		4
        /*0150*/ 	.byte	0x02, 0x4c
        /*0152*/ 	.byte	0x01
	.zero		1


	//----- nvinfo : EIATTR_MERCURY_ISA_VERSION
	.align		4
        /*0154*/ 	.byte	0x03, 0x5f
        /*0156*/ 	.short	0x0101


	//----- nvinfo : EIATTR_EXIT_INSTR_OFFSETS
	.align		4
        /*0158*/ 	.byte	0x04, 0x1c
        /*015a*/ 	.short	(.L_4201 - .L_4200)


	//   ....[0]....
.L_4200:
        /*015c*/ 	.word	0x000000a0


	//   ....[1]....
        /*0160*/ 	.word	0x00000350


	//   ....[2]....
        /*0164*/ 	.word	0x00004700


	//   ....[3]....
        /*0168*/ 	.word	0x000048e0


	//   ....[4]....
        /*016c*/ 	.word	0x00004980


	//   ....[5]....
        /*0170*/ 	.word	0x000049c0


	//----- nvinfo : EIATTR_CRS_STACK_SIZE
	.align		4
.L_4201:
        /*0174*/ 	.byte	0x04, 0x1e
        /*0176*/ 	.short	(.L_4203 - .L_4202)
.L_4202:
        /*0178*/ 	.word	0x00000000


	//----- nvinfo : EIATTR_CBANK_PARAM_SIZE
	.align		4
.L_4203:
        /*017c*/ 	.byte	0x03, 0x19
        /*017e*/ 	.short	0x0074


	//----- nvinfo : EIATTR_PARAM_CBANK
	.align		4
        /*0180*/ 	.byte	0x04, 0x0a
        /*0182*/ 	.short	(.L_4205 - .L_4204)
	.align		4
.L_4204:
        /*0184*/ 	.word	index@(.nv.constant0._Z23gemm_half_q_half_kernelILi1ELi24ELb1ELb1ELi32EEvPK6__halfPKjS4_S2_PS0_iiiiPKtS7_iiiiiibS2_i)
        /*0188*/ 	.short	0x0210
        /*018a*/ 	.short	0x0074


	//----- nvinfo : EIATTR_SW_WAR
	.align		4
.L_4205:
        /*018c*/ 	.byte	0x04, 0x36
        /*018e*/ 	.short	(.L_4207 - .L_4206)
.L_4206:
        /*0190*/ 	.word	0x00000008
.L_4207:


//--------------------- .nv.info._Z23gemm_half_q_half_kernelILi1ELi8ELb1ELb1ELi32EEvPK6__halfPKjS4_S2_PS0_iiiiPKtS7_iiiiiibS2_i --------------------------
	.section	.nv.info._Z23gemm_half_q_half_kernelILi1ELi8ELb1ELb1ELi32EEvPK6__halfPKjS4_S2_PS0_iiiiPKtS7_iiiiiibS2_i,"",@"SHT_CUDA_INFO"
	.sectionflags	@""
	.align	4


	//----- nvinfo : EIATTR_CUDA_API_VERSION
	.align		4
        /*0000*/ 	.byte	0x04, 0x37
        /*0002*/ 	.short	(.L_4209 - .L_4208)
.L_4208:
        /*0004*/ 	.word	0x00000082


	//----- nvinfo : EIATTR_KPARAM_INFO
	.align		4
.L_4209:
        /*0008*/ 	.byte	0x04, 0x17
        /*000a*/ 	.short	(.L_4211 - .L_4210)
.L_4210:
        /*000c*/ 	.word	0x00000000
        /*0010*/ 	.short	0x0013
        /*0012*/ 	.short	0x0070
        /*0014*/ 	.byte	0x00, 0xf0, 0x11, 0x00


	//----- nvinfo : EIATTR_KPARAM_INFO
	.align		4
.L_4211:
        /*0018*/ 	.byte	0x04, 0x17
        /*001a*/ 	.short	(.L_4213 - .L_4212)
.L_4212:
        /*001c*/ 	.word	0x00000000
        /*0020*/ 	.short	0x0012
        /*0022*/ 	.short	0x0068
        /*0024*/ 	.byte	0x00, 0xf0, 0x21, 0x00


	//----- nvinfo : EIATTR_KPARAM_INFO
	.align		4
.L_4213:
        /*0028*/ 	.byte	0x04, 0x17
        /*002a*/ 	.short	(.L_4215 - .L_4214)
.L_4214:
        /*002c*/ 	.word	0x00000000
        /*0030*/ 	.short	0x0011
        /*0032*/ 	.short	0x0060
        /*0034*/ 	.byte	0x00, 0xf0, 0x05, 0x00


	//----- nvinfo : EIATTR_KPARAM_INFO
	.align		4
.L_4215:
        /*0038*/ 	.byte	0x04, 0x17
        /*003a*/ 	.short	(.L_4217 - .L_4216)
.L_4216:
        /*003c*/ 	.word	0x00000000
        /*0040*/ 	.short	0x0010
        /*0042*/ 	.short	0x005c
        /*0044*/ 	.byte	0x00, 0xf0, 0x11, 0x00


	//----- nvinfo : EIATTR_KPARAM_INFO
	.align		4
.L_4217:
        /*0048*/ 	.byte	0x04, 0x17
        /*004a*/ 	.short	(.L_4219 - .L_4218)
.L_4218:
        /*004c*/ 	.word	0x00000000
        /*0050*/ 	.short	0x000f
        /*0052*/ 	.short	0x0058
        /*0054*/ 	.byte	0x00, 0xf0, 0x11, 0x00


	//----- nvinfo : EIATTR_KPARAM_INFO
	.align		4
.L_4219:
        /*0058*/ 	.byte	0x04, 0x17
        /*005a*/ 	.short	(.L_4221 - .L_4220)
.L_4220:
        /*005c*/ 	.word	0x00000000
        /*0060*/ 	.short	0x000e
        /*0062*/ 	.short	0x0054
        /*0064*/ 	.byte	0x00, 0xf0, 0x11, 0x00


	//----- nvinfo : EIATTR_KPARAM_INFO
	.align		4
.L_4221:
        /*0068*/ 	.byte	0x04, 0x17
        /*006a*/ 	.short	(.L_4223 - .L_4222)
.L_4222:
        /*006c*/ 	.word	0x00000000
        /*0070*/ 	.short	0x000d
        /*0072*/ 	.short	0x0050
        /*0074*/ 	.byte	0x00, 0xf0, 0x11, 0x00


	//----- nvinfo : EIATTR_KPARAM_INFO
	.align		4
.L_4223:
        /*0078*/ 	.byte	0x04, 0x17
        /*007a*/ 	.short	(.L_4225 - .L_4224)
.L_4224:
        /*007c*/ 	.word	0x00000000
        /*0080*/ 	.short	0x000c
        /*0082*/ 	.short	0x004c
        /*0084*/ 	.byte	0x00, 0xf0, 0x11, 0x00


	//----- nvinfo : EIATTR_KPARAM_INFO
	.align		4
.L_4225:
        /*0088*/ 	.byte	0x04, 0x17
        /*008a*/ 	.short	(.L_4227 - .L_4226)
.L_4226:
        /*008c*/ 	.word	0x00000000
        /*0090*/ 	.short	0x000b
        /*0092*/ 	.short	0x0048
        /*0094*/ 	.byte	0x00, 0xf0, 0x11, 0x00


	//----- nvinfo : EIATTR_KPARAM_INFO
	.align		4
.L_4227:
        /*0098*/ 	.byte	0x04, 0x17
        /*009a*/ 	.short	(.L_4229 - .L_4228)
.L_4228:
        /*009c*/ 	.word	0x00000000
        /*00a0*/ 	.short	0x000a
        /*00a2*/ 	.short	0x0040
        /*00a4*/ 	.byte	0x00, 0xf0, 0x21, 0x00


	//----- nvinfo : EIATTR_KPARAM_INFO
	.align		4
.L_4229:
        /*00a8*/ 	.byte	0x04, 0x17
        /*00aa*/ 	.short	(.L_4231 - .L_4230)
.L_4230:
        /*00ac*/ 	.word	0x00000000
        /*00b0*/ 	.short	0x0009
        /*00b2*/ 	.short	0x0038
        /*00b4*/ 	.byte	0x00, 0xf0, 0x21, 0x00


	//----- nvinfo : EIATTR_KPARAM_INFO
	.align		4
.L_4231:
        /*00b8*/ 	.byte	0x04, 0x17
        /*00ba*/ 	.short	(.L_4233 - .L_4232)
.L_4232:
        /*00bc*/ 	.word	0x00000000
        /*00c0*/ 	.short	0x0008
        /*00c2*/ 	.short	0x0034
        /*00c4*/ 	.byte	0x00, 0xf0, 0x11, 0x00


	//----- nvinfo : EIATTR_KPARAM_INFO
	.align		4
.L_4233:
        /*00c8*/ 	.byte	0x04, 0x17
        /*00ca*/ 	.short	(.L_4235 - .L_4234)
.L_4234:
        /*00cc*/ 	.word	0x00000000
        /*00d0*/ 	.short	0x0007
        /*00d2*/ 	.short	0x0030
        /*00d4*/ 	.byte	0x00, 0xf0, 0x11, 0x00


	//----- nvinfo : EIATTR_KPARAM_INFO
	.align		4
.L_4235:
        /*00d8*/ 	.byte	0x04, 0x17
        /*00da*/ 	.short	(.L_4237 - .L_4236)
.L_4236:
        /*00dc*/ 	.word	0x00000000
        /*00e0*/ 	.short	0x0006
        /*00e2*/ 	.short	0x002c
        /*00e4*/ 	.byte	0x00, 0xf0, 0x11, 0x00


	//----- nvinfo : EIATTR_KPARAM_INFO
	.align		4
.L_4237:
        /*00e8*/ 	.byte	0x04, 0x17
        /*00ea*/ 	.short	(.L_4239 - .L_4238)
.L_4238:
        /*00ec*/ 	.word	0x00000000
        /*00f0*/ 	.short	0x0005
        /*00f2*/ 	.short	0x0028
        /*00f4*/ 	.byte	0x00, 0xf0, 0x11, 0x00


	//----- nvinfo : EIATTR_KPARAM_INFO
	.align		4
.L_4239:
        /*00f8*/ 	.byte	0x04, 0x17
        /*00fa*/ 	.short	(.L_4241 - .L_4240)
.L_4240:
        /*00fc*/ 	.word	0x00000000
        /*0100*/ 	.short	0x0004
        /*0102*/ 	.short	0x0020
        /*0104*/ 	.byte	0x00, 0xf0, 0x21, 0x00


	//----- nvinfo : EIATTR_KPARAM_INFO
	.align		4
.L_4241:
        /*0108*/ 	.byte	0x04, 0x17
        /*010a*/ 	.short	(.L_4243 - .L_4242)
.L_4242:
        /*010c*/ 	.word	0x00000000
        /*0110*/ 	.short	0x0003
        /*0112*/ 	.short	0x0018
        /*0114*/ 	.byte	0x00, 0xf0, 0x21, 0x00


	//----- nvinfo : EIATTR_KPARAM_INFO
	.align		4
.L_4243:
        /*0118*/ 	.byte	0x04, 0x17
        /*011a*/ 	.short	(.L_4245 - .L_4244)
.L_4244:
        /*011c*/ 	.word	0x00000000
        /*0120*/ 	.short	0x0002
        /*0122*/ 	.short	0x0010
        /*0124*/ 	.byte	0x00, 0xf0, 0x21, 0x00


	//----- nvinfo : EIATTR_KPARAM_INFO
	.align		4
.L_4245:
        /*0128*/ 	.byte	0x04, 0x17
        /*012a*/ 	.short	(.L_4247 - .L_4246)
.L_4246:
        /*012c*/ 	.word	0x00000000
        /*0130*/ 	.short	0x0001
        /*0132*/ 	.short	0x0008
        /*0134*/ 	.byte	0x00, 0xf0, 0x21, 0x00


	//----- nvinfo : EIATTR_KPARAM_INFO
	.align		4
.L_4247:
        /*0138*/ 	.byte	0x04, 0x17
        /*013a*/ 	.short	(.L_4249 - .L_4248)
.L_4248:
        /*013c*/ 	.word	0x00000000
        /*0140*/ 	.short	0x0000
        /*0142*/ 	.short	0x0000
        /*0144*/ 	.byte	0x00, 0xf0, 0x21, 0x00


	//----- nvinfo : EIATTR_SPARSE_MMA_MASK
	.align		4
.L_4249:
        /*0148*/ 	.byte	0x03, 0x50
        /*014a*/ 	.short	0x0000


	//----- nvinfo : EIATTR_MAXREG_COUNT
	.align		4
        /*014c*/ 	.byte	0x03, 0x1b
        /*014e*/ 	.short	0x00ff


	//----- nvinfo : EIATTR_NUM_BARRIERS
	.align		4
        /*0150*/ 	.byte	0x02, 0x4c
        /*0152*/ 	.byte	0x01
	.zero		1


	//----- nvinfo : EIATTR_MERCURY_ISA_VERSION
	.align		4
        /*0154*/ 	.byte	0x03, 0x5f
        /*0156*/ 	.short	0x0101


	//----- nvinfo : EIATTR_EXIT_INSTR_OFFSETS
	.align		4
        /*0158*/ 	.byte	0x04, 0x1c
        /*015a*/ 	.short	(.L_4251 - .L_4250)


	//   ....[0]....
.L_4250:
        /*015c*/ 	.word	0x000000b0


	//   ....[1]....
        /*0160*/ 	.word	0x00000340


	//   ....[2]....
        /*0164*/ 	.word	0x000031b0


	//   ....[3]....
        /*0168*/ 	.word	0x00003390


	//   ....[4]....
        /*016c*/ 	.word	0x00003430


	//   ....[5]....
        /*0170*/ 	.word	0x00003470


	//----- nvinfo : EIATTR_CRS_STACK_SIZE
	.align		4
.L_4251:
        /*0174*/ 	.byte	0x04, 0x1e
        /*0176*/ 	.short	(.L_4253 - .L_4252)
.L_4252:
        /*0178*/ 	.word	0x00000000


	//----- nvinfo : EIATTR_CBANK_PARAM_SIZE
	.align		4
.L_4253:
        /*017c*/ 	.byte	0x03, 0x19
        /*017e*/ 	.short	0x0074


	//----- nvinfo : EIATTR_PARAM_CBANK
	.align		4
        /*0180*/ 	.byte	0x04, 0x0a
        /*0182*/ 	.short	(.L_4255 - .L_4254)
	.align		4
.L_4254:
        /*0184*/ 	.word	index@(.nv.constant0._Z23gemm_half_q_half_kernelILi1ELi8ELb1ELb1ELi32EEvPK6__halfPKjS4_S2_PS0_iiiiPKtS7_iiiiiibS2_i)
        /*0188*/ 	.short	0x0210
        /*018a*/ 	.short	0x0074


	//----- nvinfo : EIATTR_SW_WAR
	.align		4
.L_4255:
        /*018c*/ 	.byte	0x04, 0x36
        /*018e*/ 	.short	(.L_4257 - .L_4256)
.L_4256:
        /*0190*/ 	.word	0x00000008
.L_4257:


//--------------------- .nv.info._Z23gemm_half_q_half_kernelILi1ELi12ELb1ELb1ELi32EEvPK6__halfPKjS4_S2_PS0_iiiiPKtS7_iiiiiibS2_i --------------------------
	.section	.nv.info._Z23gemm_half_q_half_kernelILi1ELi12ELb1ELb1ELi32EEvPK6__halfPKjS4_S2_PS0_iiiiPKtS7_iiiiiibS2_i,"",@"SHT_CUDA_INFO"
	.sectionflags	@""
	.align	4


	//----- nvinfo : EIATTR_CUDA_API_VERSION
	.align		4
        /*0000*/ 	.byte	0x04, 0x37
        /*0002*/ 	.short	(.L_4259 - .L_4258)
.L_4258:
        /*0004*/ 	.word	0x00000082


	//----- nvinfo : EIATTR_KPARAM_INFO
	.align		4
.L_4259:
        /*0008*/ 	.byte	0x04, 0x17
        /*000a*/ 	.short	(.L_4261 - .L_4260)
.L_4260:
        /*000c*/ 	.word	0x00000000
        /*0010*/ 	.short	0x0013
        /*0012*/ 	.short	0x0070
        /*0014*/ 	.byte	0x00, 0xf0, 0x11, 0x00


	//----- nvinfo : EIATTR_KPARAM_INFO
	.align		4
.L_4261:
        /*0018*/ 	.byte	0x04, 0x17
        /*001a*/ 	.short	(.L_4263 - .L_4262)
.L_4262:
        /*001c*/ 	.word	0x00000000
        /*0020*/ 	.short	0x0012
        /*0022*/ 	.short	0x0068
        /*0024*/ 	.byte	0x00, 0xf0, 0x21, 0x00


	//----- nvinfo : EIATTR_KPARAM_INFO
	.align		4
.L_4263:
        /*0028*/ 	.byte	0x04, 0x17
        /*002a*/ 	.short	(.L_4265 - .L_4264)
.L_4264:
        /*002c*/ 	.word	0x00000000
        /*0030*/ 	.short	0x0011
        /*0032*/ 	.short	0x0060
        /*0034*/ 	.byte	0x00, 0xf0, 0x05, 0x00


	//----- nvinfo : EIATTR_KPARAM_INFO
	.align		4
.L_4265:
        /*0038*/ 	.byte	0x04, 0x17
        /*003a*/ 	.short	(.L_4267 - .L_4266)
.L_4266:
        /*003c*/ 	.word	0x00000000
        /*0040*/ 	.short	0x0010
        /*0042*/ 	.short	0x005c
        /*0044*/ 	.byte	0x00, 0xf0, 0x11, 0x00


	//----- nvinfo : EIATTR_KPARAM_INFO
	.align		4
.L_4267:
        /*0048*/ 	.byte	0x04, 0x17
        /*004a*/ 	.short	(.L_4269 - .L_4268)
.L_4268:
        /*004c*/ 	.word	0x00000000
        /*0050*/ 	.short	0x000f
        /*0052*/ 	.short	0x0058
        /*0054*/ 	.byte	0x00, 0xf0, 0x11, 0x00


	//----- nvinfo : EIATTR_KPARAM_INFO
	.align		4
.L_4269:
        /*0058*/ 	.byte	0x04, 0x17
        /*005a*/ 	.short	(.L_4271 - .L_4270)
.L_4270:
        /*005c*/ 	.word	0x00000000
        /*0060*/ 	.short	0x000e
        /*0062*/ 	.short	0x0054
        /*0064*/ 	.byte	0x00, 0xf0, 0x11, 0x00


	//----- nvinfo : EIATTR_KPARAM_INFO
	.align		4
.L_4271:
        /*0068*/ 	.byte	0x04, 0x17
        /*006a*/ 	.short	(.L_4273 - .L_4272)
.L_4272:
        /*006c*/ 	.word	0x00000000
        /*0070*/ 	.short	0x000d
        /*0072*/ 	.short	0x0050
        /*0074*/ 	.byte	0x00, 0xf0, 0x11, 0x00


	//----- nvinfo : EIATTR_KPARAM_INFO
	.align		4
.L_4273:
        /*0078*/ 	.byte	0x04, 0x17
        /*007a*/ 	.short	(.L_4275 - .L_4274)
.L_4274:
        /*007c*/ 	.word	0x00000000
        /*0080*/ 	.short	0x000c
        /*0082*/ 	.short	0x004c
        /*0084*/ 	.byte	0x00, 0xf0, 0x11, 0x00


	//----- nvinfo : EIATTR_KPARAM_INFO
	.align		4
.L_4275:
        /*0088*/ 	.byte	0x04, 0x17
        /*008a*/ 	.short	(.L_4277 - .L_4276)
.L_4276:
        /*008c*/ 	.word	0x00000000
        /*0090*/ 	.short	0x000b
        /*0092*/ 	.short	0x0048
        /*0094*/ 	.byte	0x00, 0xf0, 0x11, 0x00


	//----- nvinfo : EIATTR_KPARAM_INFO
	.align		4
.L_4277:
        /*0098*/ 	.byte	0x04, 0x17
        /*009a*/ 	.short	(.L_4279 - .L_4278)
.L_4278:
        /*009c*/ 	.word	0x00000000
        /*00a0*/ 	.short	0x000a
        /*00a2*/ 	.short	0x0040
        /*00a4*/ 	.byte	0x00, 0xf0, 0x21, 0x00


	//----- nvinfo : EIATTR_KPARAM_INFO
	.align		4
.L_4279:
        /*00a8*/ 	.byte	0x04, 0x17
        /*00aa*/ 	.short	(.L_4281 - .L_4280)
.L_4280:
        /*00ac*/ 	.word	0x00000000
        /*00b0*/ 	.short	0x0009
        /*00b2*/ 	.short	0x0038
        /*00b4*/ 	.byte	0x00, 0xf0, 0x21, 0x00


	//----- nvinfo : EIATTR_KPARAM_INFO
	.align		4
.L_4281:
        /*00b8*/ 	.byte	0x04, 0x17
        /*00ba*/ 	.short	(.L_4283 - .L_4282)
.L_4282:
        /*00bc*/ 	.word	0x00000000
        /*00c0*/ 	.short	0x0008
        /*00c2*/ 	.short	0x0034
        /*00c4*/ 	.byte	0x00, 0xf0, 0x11, 0x00


	//----- nvinfo : EIATTR_KPARAM_INFO
	.align		4
.L_4283:
        /*00c8*/ 	.byte	0x04, 0x17
        /*00ca*/ 	.short	(.L_4285 - .L_4284)
.L_4284:
        /*00cc*/ 	.word	0x00000000
        /*00d0*/ 	.short	0x0007
        /*00d2*/ 	.short	0x0030
        /*00d4*/ 	.byte	0x00, 0xf0, 0x11, 0x00


	//----- nvinfo : EIATTR_KPARAM_INFO
	.align		4
.L_4285:
        /*00d8*/ 	.byte	0x04, 0x17
        /*00da*/ 	.short	(.L_4287 - .L_4286)
.L_4286:
        /*00dc*/ 	.word	0x00000000
        /*00e0*/ 	.short	0x0006
        /*00e2*/ 	.short	0x002c
        /*00e4*/ 	.byte	0x00, 0xf0, 0x11, 0x00


	//----- nvinfo : EIATTR_KPARAM_INFO
	.align		4
.L_4287:
        /*00e8*/ 	.byte	0x04, 0x17
        /*00ea*/ 	.short	(.L_4289 - .L_4288)
.L_4288:
        /*00ec*/ 	.word	0x00000000
        /*00f0*/ 	.short	0x0005
        /*00f2*/ 	.short	0x0028
        /*00f4*/ 	.byte	0x00, 0xf0, 0x11, 0x00


	//----- nvinfo : EIATTR_KPARAM_INFO
	.align		4
.L_4289:
        /*00f8*/ 	.byte	0x04, 0x17
        /*00fa*/ 	.short	(.L_4291 - .L_4290)
.L_4290:
        /*00fc*/ 	.word	0x00000000
        /*0100*/ 	.short	0x0004
        /*0102*/ 	.short	0x0020
        /*0104*/ 	.byte	0x00, 0xf0, 0x21, 0x00


	//----- nvinfo : EIATTR_KPARAM_INFO
	.align		4
.L_4291:
        /*0108*/ 	.byte	0x04, 0x17
        /*010a*/ 	.short	(.L_4293 - .L_4292)
.L_4292:
        /*010c*/ 	.word	0x00000000
        /*0110*/ 	.short	0x0003
        /*0112*/ 	.short	0x0018
        /*0114*/ 	.byte	0x00, 0xf0, 0x21, 0x00


	//----- nvinfo : EIATTR_KPARAM_INFO
	.align		4
.L_4293:
        /*0118*/ 	.byte	0x04, 0x17
        /*011a*/ 	.short	(.L_4295 - .L_4294)
.L_4294:
        /*011c*/ 	.word	0x00000000
        /*0120*/ 	.short	0x0002
        /*0122*/ 	.short	0x0010
        /*0124*/ 	.byte	0x00, 0xf0, 0x21, 0x00


	//----- nvinfo : EIATTR_KPARAM_INFO
	.align		4
.L_4295:
        /*0128*/ 	.byte	0x04, 0x17
        /*012a*/ 	.short	(.L_4297 - .L_4296)
.L_4296:
        /*012c*/ 	.word	0x00000000
        /*0130*/ 	.short	0x0001
        /*0132*/ 	.short	0x0008
        /*0134*/ 	.byte	0x00, 0xf0, 0x21, 0x00


	//----- nvinfo : EIATTR_KPARAM_INFO
	.align		4
.L_4297:
        /*0138*/ 	.byte	0x04, 0x17
        /*013a*/ 	.short	(.L_4299 - .L_4298)
.L_4298:
        /*013c*/ 	.word	0x00000000
        /*0140*/ 	.short	0x0000
        /*0142*/ 	.short	0x0000
        /*0144*/ 	.byte	0x00, 0xf0, 0x21, 0x00


	//----- nvinfo : EIATTR_SPARSE_MMA_MASK
	.align		4
.L_4299:
        /*0148*/ 	.byte	0x03, 0x50
        /*014a*/ 	.short	0x0000


	//----- nvinfo : EIATTR_MAXREG_COUNT
	.align		4
        /*014c*/ 	.byte	0x03, 0x1b
        /*014e*/ 	.short	0x00ff


	//----- nvinfo : EIATTR_NUM_BARRIERS
	.align		4
        /*0150*/ 	.byte	0x02, 0x4c
        /*0152*/ 	.byte	0x01
	.zero		1


	//----- nvinfo : EIATTR_MERCURY_ISA_VERSION
	.align		4
        /*0154*/ 	.byte	0x03, 0x5f
        /*0156*/ 	.short	0x0101


	//----- nvinfo : EIATTR_EXIT_INSTR_OFFSETS
	.align		4
        /*0158*/ 	.byte	0x04, 0x1c
        /*015a*/ 	.short	(.L_4301 - .L_4300)


	//   ....[0]....
.L_4300:
        /*015c*/ 	.word	0x000000a0


	//   ....[1]....
        /*0160*/ 	.word	0x00000350


	//   ....[2]....
        /*0164*/ 	.word	0x00004580


	//   ....[3]....
        /*0168*/ 	.word	0x00004750


	//   ....[4]....
        /*016c*/ 	.word	0x000047f0


	//   ....[5]....
        /*0170*/ 	.word	0x00004830


	//----- nvinfo : EIATTR_CRS_STACK_SIZE
	.align		4
.L_4301:
        /*0174*/ 	.byte	0x04, 0x1e
        /*0176*/ 	.short	(.L_4303 - .L_4302)
.L_4302:
        /*0178*/ 	.word	0x00000000


	//----- nvinfo : EIATTR_CBANK_PARAM_SIZE
	.align		4
.L_4303:
        /*017c*/ 	.byte	0x03, 0x19
        /*017e*/ 	.short	0x0074


	//----- nvinfo : EIATTR_PARAM_CBANK
	.align		4
        /*0180*/ 	.byte	0x04, 0x0a
        /*0182*/ 	.short	(.L_4305 - .L_4304)
	.align		4
.L_4304:
        /*0184*/ 	.word	index@(.nv.constant0._Z23gemm_half_q_half_kernelILi1ELi12ELb1ELb1ELi32EEvPK6__halfPKjS4_S2_PS0_iiiiPKtS7_iiiiiibS2_i)
        /*0188*/ 	.short	0x0210
        /*018a*/ 	.short	0x0074


	//----- nvinfo : EIATTR_SW_WAR
	.align		4
.L_4305:
        /*018c*/ 	.byte	0x04, 0x36
        /*018e*/ 	.short	(.L_4307 - .L_4306)
.L_4306:
        /*0190*/ 	.word	0x00000008
.L_4307:


//--------------------- .nv.info._Z23gemm_half_q_half_kernelILi1ELi14ELb1ELb1ELi32EEvPK6__halfPKjS4_S2_PS0_iiiiPKtS7_iiiiiibS2_i --------------------------
	.section	.nv.info._Z23gemm_half_q_half_kernelILi1ELi14ELb1ELb1ELi32EEvPK6__halfPKjS4_S2_PS0_iiiiPKtS7_iiiiiibS2_i,"",@"SHT_CUDA_INFO"
	.sectionflags	@""
	.align	4


	//----- nvinfo : EIATTR_CUDA_API_VERSION
	.align		4
        /*0000*/ 	.byte	0x04, 0x37
        /*0002*/ 	.short	(.L_4309 - .L_4308)
.L_4308:
        /*0004*/ 	.word	0x00000082


	//----- nvinfo : EIATTR_KPARAM_INFO
	.align		4
.L_4309:
        /*0008*/ 	.byte	0x04, 0x17
        /*000a*/ 	.short	(.L_4311 - .L_4310)
.L_4310:
        /*000c*/ 	.word	0x00000000
        /*0010*/ 	.short	0x0013
        /*0012*/ 	.short	0x0070
        /*0014*/ 	.byte	0x00, 0xf0, 0x11, 0x00


	//----- nvinfo : EIATTR_KPARAM_INFO
	.align		4
.L_4311:
        /*0018*/ 	.byte	0x04, 0x17
        /*001a*/ 	.short	(.L_4313 - .L_4312)
.L_4312:
        /*001c*/ 	.word	0x00000000
        /*0020*/ 	.short	0x0012
        /*0022*/ 	.short	0x0068
        /*0024*/ 	.byte	0x00, 0xf0, 0x21, 0x00


	//----- nvinfo : EIATTR_KPARAM_INFO
	.align		4
.L_4313:
        /*0028*/ 	.byte	0x04, 0x17
        /*002a*/ 	.short	(.L_4315 - .L_4314)
.L_4314:
        /*002c*/ 	.word	0x00000000
        /*0030*/ 	.short	0x0011
        /*0032*/ 	.short	0x0060
        /*0034*/ 	.byte	0x00, 0xf0, 0x05, 0x00


	//----- nvinfo : EIATTR_KPARAM_INFO
	.align		4
.L_4315:
        /*0038*/ 	.byte	0x04, 0x17
        /*003a*/ 	.short	(.L_4317 - .L_4316)
.L_4316:
        /*003c*/ 	.word	0x00000000
        /*0040*/ 	.short	0x0010
        /*0042*/ 	.short	0x005c
        /*0044*/ 	.byte	0x00, 0xf0, 0x11, 0x00


	//----- nvinfo : EIATTR_KPARAM_INFO
	.align		4
.L_4317:
        /*0048*/ 	.byte	0x04, 0x17
        /*004a*/ 	.short	(.L_4319 - .L_4318)
.L_4318:
        /*004c*/ 	.word	0x00000000
        /*0050*/ 	.short	0x000f
        /*0052*/ 	.short	0x0058
        /*0054*/ 	.byte	0x00, 0xf0, 0x11, 0x00


	//----- nvinfo : EIATTR_KPARAM_INFO
	.align		4
.L_4319:
        /*0058*/ 	.byte	0x04, 0x17
        /*005a*/ 	.short	(.L_4321 - .L_4320)
.L_4320:
        /*005c*/ 	.word	0x00000000
        /*0060*/ 	.short	0x000e
        /*0062*/ 	.short	0x0054
        /*0064*/ 	.byte	0x00, 0xf0, 0x11, 0x00


	//----- nvinfo : EIATTR_KPARAM_INFO
	.align		4
.L_4321:
        /*0068*/ 	.byte	0x04, 0x17
        /*006a*/ 	.short	(.L_4323 - .L_4322)
.L_4322:
        /*006c*/ 	.word	0x00000000
        /*0070*/ 	.short	0x000d
        /*0072*/ 	.short	0x0050
        /*0074*/ 	.byte	0x00, 0xf0, 0x11, 0x00


	//----- nvinfo : EIATTR_KPARAM_INFO
	.align		4
.L_4323:
        /*0078*/ 	.byte	0x04, 0x17
        /*007a*/ 	.short	(.L_4325 - .L_4324)
.L_4324:
        /*007c*/ 	.word	0x00000000
        /*0080*/ 	.short	0x000c
        /*0082*/ 	.short	0x004c
        /*0084*/ 	.byte	0x00, 0xf0, 0x11, 0x00


	//----- nvinfo : EIATTR_KPARAM_INFO
	.align		4
.L_4325:
        /*0088*/ 	.byte	0x04, 0x17
        /*008a*/ 	.short	(.L_4327 - .L_4326)
.L_4326:
        /*008c*/ 	.word	0x00000000
        /*0090*/ 	.short	0x000b
        /*0092*/ 	.short	0x0048
        /*0094*/ 	.byte	0x00, 0xf0, 0x11, 0x00


	//----- nvinfo : EIATTR_KPARAM_INFO
	.align		4
.L_4327:
        /*0098*/ 	.byte	0x04, 0x17
        /*009a*/ 	.short	(.L_4329 - .L_4328)
.L_4328:
        /*009c*/ 	.word	0x00000000
        /*00a0*/ 	.short	0x000a
        /*00a2*/ 	.short	0x0040
        /*00a4*/ 	.byte	0x00, 0xf0, 0x21, 0x00


	//----- nvinfo : EIATTR_KPARAM_INFO
	.align		4
.L_4329:
        /*00a8*/ 	.byte	0x04, 0x17
        /*00aa*/ 	.short	(.L_4331 - .L_4330)
.L_4330:
        /*00ac*/ 	.word	0x00000000
        /*00b0*/ 	.short	0x0009
        /*00b2*/ 	.short	0x0038
        /*00b4*/ 	.byte	0x00, 0xf0, 0x21, 0x00


	//----- nvinfo : EIATTR_KPARAM_INFO
	.align		4
.L_4331:
        /*00b8*/ 	.byte	0x04, 0x17
        /*00ba*/ 	.short	(.L_4333 - .L_4332)
.L_4332:
        /*00bc*/ 	.word	0x00000000
        /*00c0*/ 	.short	0x0008
        /*00c2*/ 	.short	0x0034
        /*00c4*/ 	.byte	0x00, 0xf0, 0x11, 0x00


	//----- nvinfo : EIATTR_KPARAM_INFO
	.align		4
.L_4333:
        /*00c8*/ 	.byte	0x04, 0x17
        /*00ca*/ 	.short	(.L_4335 - .L_4334)
.L_4334:
        /*00cc*/ 	.word	0x00000000
        /*00d0*/ 	.short	0x0007
        /*00d2*/ 	.short	0x0030
        /*00d4*/ 	.byte	0x00, 0xf0, 0x11, 0x00


	//----- nvinfo : EIATTR_KPARAM_INFO
	.align		4
.L_4335:
        /*00d8*/ 	.byte	0x04, 0x17
        /*00da*/ 	.short	(.L_4337 - .L_4336)
.L_4336:
        /*00dc*/ 	.word	0x00000000
        /*00e0*/ 	.short	0x0006
        /*00e2*/ 	.short	0x002c
        /*00e4*/ 	.byte	0x00, 0xf0, 0x11, 0x00


	//----- nvinfo : EIATTR_KPARAM_INFO
	.align		4
.L_4337:
        /*00e8*/ 	.byte	0x04, 0x17
        /*00ea*/ 	.short	(.L_4339 - .L_4338)
.L_4338:
        /*00ec*/ 	.word	0x00000000
        /*00f0*/ 	.short	0x0005
        /*00f2*/ 	.short	0x0028
        /*00f4*/ 	.byte	0x00, 0xf0, 0x11, 0x00


	//----- nvinfo : EIATTR_KPARAM_INFO
	.align		4
.L_4339:
        /*00f8*/ 	.byte	0x04, 0x17
        /*00fa*/ 	.short	(.L_4341 - .L_4340)
.L_4340:
        /*00fc*/ 	.word	0x00000000
        /*0100*/ 	.short	0x0004
        /*0102*/ 	.short	0x0020
        /*0104*/ 	.byte	0x00, 0xf0, 0x21, 0x00


	//----- nvinfo : EIATTR_KPARAM_INFO
	.align		4
.L_4341:
        /*0108*/ 	.byte	0x04, 0x17
        /*010a*/ 	.short	(.L_4343 - .L_4342)
.L_4342:
        /*010c*/ 	.word	0x00000000
        /*0110*/ 	.short	0x0003
        /*0112*/ 	.short	0x0018
        /*0114*/ 	.byte	0x00, 0xf0, 0x21, 0x00


	//----- nvinfo : EIATTR_KPARAM_INFO
	.align		4
.L_4343:
        /*0118*/ 	.byte	0x04, 0x17
        /*011a*/ 	.short	(.L_4345 - .L_4344)
.L_4344:
        /*011c*/ 	.word	0x00000000
        /*0120*/ 	.short	0x0002
        /*0122*/ 	.short	0x0010
        /*0124*/ 	.byte	0x00, 0xf0, 0x21, 0x00


	//----- nvinfo : EIATTR_KPARAM_INFO
	.align		4
.L_4345:
        /*0128*/ 	.byte	0x04, 0x17
        /*012a*/ 	.short	(.L_4347 - .L_4346)
.L_4346:
        /*012c*/ 	.word	0x00000000
        /*0130*/ 	.short	0x0001
        /*0132*/ 	.short	0x0008
        /*0134*/ 	.byte	0x00, 0xf0, 0x21, 0x00


	//----- nvinfo : EIATTR_KPARAM_INFO
	.align		4
.L_4347:
        /*0138*/ 	.byte	0x04, 0x17
        /*013a*/ 	.short	(.L_4349 - .L_4348)
.L_4348:
        /*013c*/ 	.word	0x00000000
        /*0140*/ 	.short	0x0000
        /*0142*/ 	.short	0x0000
        /*0144*/ 	.byte	0x00, 0xf0, 0x21, 0x00


	//----- nvinfo : EIATTR_SPARSE_MMA_MASK
	.align		4
.L_4349:
        /*0148*/ 	.byte	0x03, 0x50
        /*014a*/ 	.short	0x0000


	//----- nvinfo : EIATTR_MAXREG_COUNT
	.align		4
        /*014c*/ 	.byte	0x03, 0x1b
        /*014e*/ 	.short	0x00ff


	//----- nvinfo : EIATTR_NUM_BARRIERS
	.align		4
        /*0150*/ 	.byte	0x02, 0x4c
        /*0152*/ 	.byte	0x01
	.zero		1


	//----- nvinfo : EIATTR_MERCURY_ISA_VERSION
	.align		4
        /*0154*/ 	.byte	0x03, 0x5f
        /*0156*/ 	.short	0x0101


	//----- nvinfo : EIATTR_EXIT_INSTR_OFFSETS
	.align		4
        /*0158*/ 	.byte	0x04, 0x1c
        /*015a*/ 	.short	(.L_4351 - .L_4350)


	//   ....[0]....
.L_4350:
        /*015c*/ 	.word	0x000000b0


	//   ....[1]....
        /*0160*/ 	.word	0x00000360


	//   ....[2]....
        /*0164*/ 	.word	0x00004f30


	//   ....[3]....
        /*0168*/ 	.word	0x00005110


	//   ....[4]....
        /*016c*/ 	.word	0x000051b0


	//   ....[5]....
        /*0170*/ 	.word	0x000051f0


	//----- nvinfo : EIATTR_CRS_STACK_SIZE
	.align		4
.L_4351:
        /*0174*/ 	.byte	0x04, 0x1e
        /*0176*/ 	.short	(.L_4353 - .L_4352)
.L_4352:
        /*0178*/ 	.word	0x00000000


	//----- nvinfo : EIATTR_CBANK_PARAM_SIZE
	.align		4
.L_4353:
        /*017c*/ 	.byte	0x03, 0x19
        /*017e*/ 	.short	0x0074


	//----- nvinfo : EIATTR_PARAM_CBANK
	.align		4
        /*0180*/ 	.byte	0x04, 0x0a
        /*0182*/ 	.short	(.L_4355 - .L_4354)
	.align		4
.L_4354:
        /*0184*/ 	.word	index@(.nv.constant0._Z23gemm_half_q_half_kernelILi1ELi14ELb1ELb1ELi32EEvPK6__halfPKjS4_S2_PS0_iiiiPKtS7_iiiiiibS2_i)
        /*0188*/ 	.short	0x0210
        /*018a*/ 	.short	0x0074


	//----- nvinfo : EIATTR_SW_WAR
	.align		4
.L_4355:
        /*018c*/ 	.byte	0x04, 0x36
        /*018e*/ 	.short	(.L_4357 - .L_4356)
.L_4356:
        /*0190*/ 	.word	0x00000008
.L_4357:


//--------------------- .nv.info._Z23gemm_half_q_half_kernelILi1ELi4ELb1ELb1ELi32EEvPK6__halfPKjS4_S2_PS0_iiiiPKtS7_iiiiiibS2_i --------------------------
	.section	.nv.info._Z23gemm_half_q_half_kernelILi1ELi4ELb1ELb1ELi32EEvPK6__halfPKjS4_S2_PS0_iiiiPKtS7_iiiiiibS2_i,"",@"SHT_CUDA_INFO"
	.sectionflags	@""
	.align	4


	//----- nvinfo : EIATTR_CUDA_API_VERSION
	.align		4
        /*0000*/ 	.byte	0x04, 0x37
        /*0002*/ 	.short	(.L_4359 - .L_4358)
.L_4358:
        /*0004*/ 	.word	0x00000082


	//----- nvinfo : EIATTR_KPARAM_INFO
	.align		4
.L_4359:
        /*0008*/ 	.byte	0x04, 0x17
        /*000a*/ 	.short	(.L_4361 - .L_4360)
.L_4360:
        /*000c*/ 	.word	0x00000000
        /*0010*/ 	.short	0x0013
        /*0012*/ 	.short	0x0070
        /*0014*/ 	.byte	0x00, 0xf0, 0x11, 0x00


	//----- nvinfo : EIATTR_KPARAM_INFO
	.align		4
.L_4361:
        /*0018*/ 	.byte	0x04, 0x17
        /*001a*/ 	.short	(.L_4363 - .L_4362)
.L_4362:
        /*001c*/ 	.word	0x00000000
        /*0020*/ 	.short	0x0012
        /*0022*/ 	.short	0x0068
        /*0024*/ 	.byte	0x00, 0xf0, 0x21, 0x00


	//----- nvinfo : EIATTR_KPARAM_INFO
	.align		4
.L_4363:
        /*0028*/ 	.byte	0x04, 0x17
        /*002a*/ 	.short	(.L_4365 - .L_4364)
.L_4364:
        /*002c*/ 	.word	0x00000000
        /*0030*/ 	.short	0x0011
        /*0032*/ 	.short	0x0060
        /*0034*/ 	.byte	0x00, 0xf0, 0x05, 0x00


	//----- nvinfo : EIATTR_KPARAM_INFO
	.align		4
.L_4365:
        /*0038*/ 	.byte	0x04, 0x17
        /*003a*/ 	.short	(.L_4367 - .L_4366)
.L_4366:
        /*003c*/ 	.word	0x00000000
        /*0040*/ 	.short	0x0010
        /*0042*/ 	.short	0x005c
        /*0044*/ 	.byte	0x00, 0xf0, 0x11, 0x00


	//----- nvinfo : EIATTR_KPARAM_INFO
	.align		4
.L_4367:
        /*0048*/ 	.byte	0x04, 0x17
        /*004a*/ 	.short	(.L_4369 - .L_4368)
.L_4368:
        /*004c*/ 	.word	0x00000000
        /*0050*/ 	.short	0x000f
        /*0052*/ 	.short	0x0058
        /*0054*/ 	.byte	0x00, 0xf0, 0x11, 0x00


	//----- nvinfo : EIATTR_KPARAM_INFO
	.align		4
.L_4369:
        /*0058*/ 	.byte	0x04, 0x17
        /*005a*/ 	.short	(.L_4371 - .L_4370)
.L_4370:
        /*005c*/ 	.word	0x00000000
        /*0060*/ 	.short	0x000e
        /*0062*/ 	.short	0x0054
        /*0064*/ 	.byte	0x00, 0xf0, 0x11, 0x00


	//----- nvinfo : EIATTR_KPARAM_INFO
	.align		4
.L_4371:
        /*0068*/ 	.byte	0x04, 0x17
        /*006a*/ 	.short	(.L_4373 - .L_4372)
.L_4372:
        /*006c*/ 	.word	0x00000000
        /*0070*/ 	.short	0x000d
        /*0072*/ 	.short	0x0050
        /*0074*/ 	.byte	0x00, 0xf0, 0x11, 0x00


	//----- nvinfo : EIATTR_KPARAM_INFO
	.align		4
.L_4373:
        /*0078*/ 	.byte	0x04, 0x17
        /*007a*/ 	.short	(.L_4375 - .L_4374)
.L_4374:
        /*007c*/ 	.word	0x00000000
        /*0080*/ 	.short	0x000c
        /*0082*/ 	.short	0x004c
        /*0084*/ 	.byte	0x00, 0xf0, 0x11, 0x00


	//----- nvinfo : EIATTR_KPARAM_INFO
	.align		4
.L_4375:
        /*0088*/ 	.byte	0x04, 0x17
        /*008a*/ 	.short	(.L_4377 - .L_4376)
.L_4376:
        /*008c*/ 	.word	0x00000000
        /*0090*/ 	.short	0x000b
        /*0092*/ 	.short	0x0048
        /*0094*/ 	.byte	0x00, 0xf0, 0x11, 0x00


	//----- nvinfo : EIATTR_KPARAM_INFO
	.align		4
.L_4377:
        /*0098*/ 	.byte	0x04, 0x17
        /*009a*/ 	.short	(.L_4379 - .L_4378)
.L_4378:
        /*009c*/ 	.word	0x00000000
        /*00a0*/ 	.short	0x000a
        /*00a2*/ 	.short	0x0040
        /*00a4*/ 	.byte	0x00, 0xf0, 0x21, 0x00


	//----- nvinfo : EIATTR_KPARAM_INFO
	.align		4
.L_4379:
        /*00a8*/ 	.byte	0x04, 0x17
        /*00aa*/ 	.short	(.L_4381 - .L_4380)
.L_4380:
        /*00ac*/ 	.word	0x00000000
        /*00b0*/ 	.short	0x0009
        /*00b2*/ 	.short	0x0038
        /*00b4*/ 	.byte	0x00, 0xf0, 0x21, 0x00


	//----- nvinfo : EIATTR_KPARAM_INFO
	.align		4
.L_4381:
        /*00b8*/ 	.byte	0x04, 0x17
        /*00ba*/ 	.short	(.L_4383 - .L_4382)
.L_4382:
        /*00bc*/ 	.word	0x00000000
        /*00c0*/ 	.short	0x0008
        /*00c2*/ 	.short	0x0034
        /*00c4*/ 	.byte	0x00, 0xf0, 0x11, 0x00


	//----- nvinfo : EIATTR_KPARAM_INFO
	.align		4
.L_4383:
        /*00c8*/ 	.byte	0x04, 0x17
        /*00ca*/ 	.short	(.L_4385 - .L_4384)
.L_4384:
        /*00cc*/ 	.word	0x00000000
        /*00d0*/ 	.short	0x0007
        /*00d2*/ 	.short	0x0030
        /*00d4*/ 	.byte	0x00, 0xf0, 0x11, 0x00


	//----- nvinfo : EIATTR_KPARAM_INFO
	.align		4
.L_4385:
        /*00d8*/ 	.byte	0x04, 0x17
        /*00da*/ 	.short	(.L_4387 - .L_4386)
.L_4386:
        /*00dc*/ 	.word	0x00000000
        /*00e0*/ 	.short	0x0006
        /*00e2*/ 	.short	0x002c
        /*00e4*/ 	.byte	0x00, 0xf0, 0x11, 0x00


	//----- nvinfo : EIATTR_KPARAM_INFO
	.align		4
.L_4387:
        /*00e8*/ 	.byte	0x04, 0x17
        /*00ea*/ 	.short	(.L_4389 - .L_4388)
.L_4388:
        /*00ec*/ 	.word	0x00000000
        /*00f0*/ 	.short	0x0005
        /*00f2*/ 	.short	0x0028
        /*00f4*/ 	.byte	0x00, 0xf0, 0x11, 0x00


	//----- nvinfo : EIATTR_KPARAM_INFO
	.align		4
.L_4389:
        /*00f8*/ 	.byte	0x04, 0x17
        /*00fa*/ 	.short	(.L_4391 - .L_4390)
.L_4390:
        /*00fc*/ 	.word	0x00000000
        /*0100*/ 	.short	0x0004
        /*0102*/ 	.short	0x0020
        /*0104*/ 	.byte	0x00, 0xf0, 0x21, 0x00


	//----- nvinfo : EIATTR_KPARAM_INFO
	.align		4
.L_4391:
        /*0108*/ 	.byte	0x04, 0x17
        /*010a*/ 	.short	(.L_4393 - .L_4392)
.L_4392:
        /*010c*/ 	.word	0x00000000
        /*0110*/ 	.short	0x0003
        /*0112*/ 	.short	0x0018
        /*0114*/ 	.byte	0x00, 0xf0, 0x21, 0x00


	//----- nvinfo : EIATTR_KPARAM_INFO
	.align		4
.L_4393:
        /*0118*/ 	.byte	0x04, 0x17
        /*011a*/ 	.short	(.L_4395 - .L_4394)
.L_4394:
        /*011c*/ 	.word	0x00000000
        /*0120*/ 	.short	0x0002
        /*0122*/ 	.short	0x0010
        /*0124*/ 	.byte	0x00, 0xf0, 0x21, 0x00


	//----- nvinfo : EIATTR_KPARAM_INFO
	.align		4
.L_4395:
        /*0128*/ 	.byte	0x04, 0x17
        /*012a*/ 	.short	(.L_4397 - .L_4396)
.L_4396:
        /*012c*/ 	.word	0x00000000
        /*0130*/ 	.short	0x0001
        /*0132*/ 	.short	0x0008
        /*0134*/ 	.byte	0x00, 0xf0, 0x21, 0x00


	//----- nvinfo : EIATTR_KPARAM_INFO
	.align		4
.L_4397:
        /*0138*/ 	.byte	0x04, 0x17
        /*013a*/ 	.short	(.L_4399 - .L_4398)
.L_4398:
        /*013c*/ 	.word	0x00000000
        /*0140*/ 	.short	0x0000
        /*0142*/ 	.short	0x0000
        /*0144*/ 	.byte	0x00, 0xf0, 0x21, 0x00


	//----- nvinfo : EIATTR_SPARSE_MMA_MASK
	.align		4
.L_4399:
        /*0148*/ 	.byte	0x03, 0x50
        /*014a*/ 	.short	0x0000


	//----- nvinfo : EIATTR_MAXREG_COUNT
	.align		4
        /*014c*/ 	.byte	0x03, 0x1b
        /*014e*/ 	.short	0x00ff


	//----- nvinfo : EIATTR_NUM_BARRIERS
	.align		4
        /*0150*/ 	.byte	0x02, 0x4c
        /*0152*/ 	.byte	0x01
	.zero		1


	//----- nvinfo : EIATTR_MERCURY_ISA_VERSION
	.align		4
        /*0154*/ 	.byte	0x03, 0x5f
        /*0156*/ 	.short	0x0101


	//----- nvinfo : EIATTR_EXIT_INSTR_OFFSETS
	.align		4
        /*0158*/ 	.byte	0x04, 0x1c
        /*015a*/ 	.short	(.L_4401 - .L_4400)


	//   ....[0]....
.L_4400:
        /*015c*/ 	.word	0x000000a0


	//   ....[1]....
        /*0160*/ 	.word	0x00000350


	//   ....[2]....
        /*0164*/ 	.word	0x000020c0


	//   ....[3]....
        /*0168*/ 	.word	0x00002280


	//   ....[4]....
        /*016c*/ 	.word	0x00002320


	//   ....[5]....
        /*0170*/ 	.word	0x00002360


	//----- nvinfo : EIATTR_CRS_STACK_SIZE
	.align		4
.L_4401:
        /*0174*/ 	.byte	0x04, 0x1e
        /*0176*/ 	.short	(.L_4403 - .L_4402)
.L_4402:
        /*0178*/ 	.word	0x00000000


	//----- nvinfo : EIATTR_CBANK_PARAM_SIZE
	.align		4
.L_4403:
        /*017c*/ 	.byte	0x03, 0x19
        /*017e*/ 	.short	0x0074


	//----- nvinfo : EIATTR_PARAM_CBANK
	.align		4
        /*0180*/ 	.byte	0x04, 0x0a
        /*0182*/ 	.short	(.L_4405 - .L_4404)
	.align		4
.L_4404:
        /*0184*/ 	.word	index@(.nv.constant0._Z23gemm_half_q_half_kernelILi1ELi4ELb1ELb1ELi32EEvPK6__halfPKjS4_S2_PS0_iiiiPKtS7_iiiiiibS2_i)
        /*0188*/ 	.short	0x0210
        /*018a*/ 	.short	0x0074


	//----- nvinfo : EIATTR_SW_WAR
	.align		4
.L_4405:
        /*018c*/ 	.byte	0x04, 0x36
        /*018e*/ 	.short	(.L_4407 - .L_4406)
.L_4406:
        /*0190*/ 	.word	0x00000008
.L_4407:


//--------------------- .nv.info._Z23gemm_half_q_half_kernelILi1ELi6ELb1ELb1ELi32EEvPK6__halfPKjS4_S2_PS0_iiiiPKtS7_iiiiiibS2_i --------------------------
	.section	.nv.info._Z23gemm_half_q_half_kernelILi1ELi6ELb1ELb1ELi32EEvPK6__halfPKjS4_S2_PS0_iiiiPKtS7_iiiiiibS2_i,"",@"SHT_CUDA_INFO"
	.sectionflags	@""
	.align	4


	//----- nvinfo : EIATTR_CUDA_API_VERSION
	.align		4
        /*0000*/ 	.byte	0x04, 0x37
        /*0002*/ 	.short	(.L_4409 - .L_4408)
.L_4408:
        /*0004*/ 	.word	0x00000082


	//----- nvinfo : EIATTR_KPARAM_INFO
	.align		4
.L_4409:
        /*0008*/ 	.byte	0x04, 0x17
        /*000a*/ 	.short	(.L_4411 - .L_4410)
.L_4410:
        /*000c*/ 	.word	0x00000000
        /*0010*/ 	.short	0x0013
        /*0012*/ 	.short	0x0070
        /*0014*/ 	.byte	0x00, 0xf0, 0x11, 0x00


	//----- nvinfo : EIATTR_KPARAM_INFO
	.align		4
.L_4411:
        /*0018*/ 	.byte	0x04, 0x17
        /*001a*/ 	.short	(.L_4413 - .L_4412)
.L_4412:
        /*001c*/ 	.word	0x00000000
        /*0020*/ 	.short	0x0012
        /*0022*/ 	.short	0x0068
        /*0024*/ 	.byte	0x00, 0xf0, 0x21, 0x00


	//----- nvinfo : EIATTR_KPARAM_INFO
	.align		4
.L_4413:
        /*0028*/ 	.byte	0x04, 0x17
        /*002a*/ 	.short	(.L_4415 - .L_4414)
.L_4414:
        /*002c*/ 	.word	0x00000000
        /*0030*/ 	.short	0x0011
        /*0032*/ 	.short	0x0060
        /*0034*/ 	.byte	0x00, 0xf0, 0x05, 0x00


	//----- nvinfo : EIATTR_KPARAM_INFO
	.align		4
.L_4415:
        /*0038*/ 	.byte	0x04, 0x17
        /*003a*/ 	.short	(.L_4417 - .L_4416)
.L_4416:
        /*003c*/ 	.word	0x00000000
        /*0040*/ 	.short	0x0010
        /*0042*/ 	.short	0x005c
        /*0044*/ 	.byte	0x00, 0xf0, 0x11, 0x00


	//----- nvinfo : EIATTR_KPARAM_INFO
	.align		4
.L_4417:
        /*0048*/ 	.byte	0x04, 0x17
        /*004a*/ 	.short	(.L_4419 - .L_4418)
.L_4418:
        /*004c*/ 	.word	0x00000000
        /*0050*/ 	.short	0x000f
        /*0052*/ 	.short	0x0058
        /*0054*/ 	.byte	0x00, 0xf0, 0x11, 0x00


	//----- nvinfo : EIATTR_KPARAM_INFO
	.align		4
.L_4419:
        /*0058*/ 	.byte	0x04, 0x17
        /*005a*/ 	.short	(.L_4421 - .L_4420)
.L_4420:
        /*005c*/ 	.word	0x00000000
        /*0060*/ 	.short	0x000e
        /*0062*/ 	.short	0x0054
        /*0064*/ 	.byte	0x00, 0xf0, 0x11, 0x00


	//----- nvinfo : EIATTR_KPARAM_INFO
	.align		4
.L_4421:
        /*0068*/ 	.byte	0x04, 0x17
        /*006a*/ 	.short	(.L_4423 - .L_4422)
.L_4422:
        /*006c*/ 	.word	0x00000000
        /*0070*/ 	.short	0x000d
        /*0072*/ 	.short	0x0050
        /*0074*/ 	.byte	0x00, 0xf0, 0x11, 0x00


	//----- nvinfo : EIATTR_KPARAM_INFO
	.align		4
.L_4423:
        /*0078*/ 	.byte	0x04, 0x17
        /*007a*/ 	.short	(.L_4425 - .L_4424)
.L_4424:
        /*007c*/ 	.word	0x00000000
        /*0080*/ 	.short	0x000c
        /*0082*/ 	.short	0x004c
        /*0084*/ 	.byte	0x00, 0xf0, 0x11, 0x00


	//----- nvinfo : EIATTR_KPARAM_INFO
	.align		4
.L_4425:
        /*0088*/ 	.byte	0x04, 0x17
        /*008a*/ 	.short	(.L_4427 - .L_4426)
.L_4426:
        /*008c*/ 	.word	0x00000000
        /*0090*/ 	.short	0x000b
        /*0092*/ 	.short	0x0048
        /*0094*/ 	.byte	0x00, 0xf0, 0x11, 0x00


	//----- nvinfo : EIATTR_KPARAM_INFO
	.align		4
.L_4427:
        /*0098*/ 	.byte	0x04, 0x17
        /*009a*/ 	.short	(.L_4429 - .L_4428)
.L_4428:
        /*009c*/ 	.word	0x00000000
        /*00a0*/ 	.short	0x000a
        /*00a2*/ 	.short	0x0040
        /*00a4*/ 	.byte	0x00, 0xf0, 0x21, 0x00


	//----- nvinfo : EIATTR_KPARAM_INFO
	.align		4
.L_4429:
        /*00a8*/ 	.byte	0x04, 0x17
        /*00aa*/ 	.short	(.L_4431 - .L_4430)
.L_4430:
        /*00ac*/ 	.word	0x00000000
        /*00b0*/ 	.short	0x0009
        /*00b2*/ 	.short	0x0038
        /*00b4*/ 	.byte	0x00, 0xf0, 0x21, 0x00


	//----- nvinfo : EIATTR_KPARAM_INFO
	.align		4
.L_4431:
        /*00b8*/ 	.byte	0x04, 0x17
        /*00ba*/ 	.short	(.L_4433 - .L_4432)
.L_4432:
        /*00bc*/ 	.word	0x00000000
        /*00c0*/ 	.short	0x0008
        /*00c2*/ 	.short	0x0034
        /*00c4*/ 	.byte	0x00, 0xf0, 0x11, 0x00


	//----- nvinfo : EIATTR_KPARAM_INFO
	.align		4
.L_4433:
        /*00c8*/ 	.byte	0x04, 0x17
        /*00ca*/ 	.short	(.L_4435 - .L_4434)
.L_4434:
        /*00cc*/ 	.word	0x00000000
        /*00d0*/ 	.short	0x0007
        /*00d2*/ 	.short	0x0030
        /*00d4*/ 	.byte	0x00, 0xf0, 0x11, 0x00


	//----- nvinfo : EIATTR_KPARAM_INFO
	.align		4
.L_4435:
        /*00d8*/ 	.byte	0x04, 0x17
        /*00da*/ 	.short	(.L_4437 - .L_4436)
.L_4436:
        /*00dc*/ 	.word	0x00000000
        /*00e0*/ 	.short	0x0006
        /*00e2*/ 	.short	0x002c
        /*00e4*/ 	.byte	0x00, 0xf0, 0x11, 0x00


	//----- nvinfo : EIATTR_KPARAM_INFO
	.align		4
.L_4437:
        /*00e8*/ 	.byte	0x04, 0x17
        /*00ea*/ 	.short	(.L_4439 - .L_4438)
.L_4438:
        /*00ec*/ 	.word	0x00000000
        /*00f0*/ 	.short	0x0005
        /*00f2*/ 	.short	0x0028
        /*00f4*/ 	.byte	0x00, 0xf0, 0x11, 0x00


	//----- nvinfo : EIATTR_KPARAM_INFO
	.align		4
.L_4439:
        /*00f8*/ 	.byte	0x04, 0x17
        /*00fa*/ 	.short	(.L_4441 - .L_4440)
.L_4440:
        /*00fc*/ 	.word	0x00000000
        /*0100*/ 	.short	0x0004
        /*0102*/ 	.short	0x0020
        /*0104*/ 	.byte	0x00, 0xf0, 0x21, 0x00


	//----- nvinfo : EIATTR_KPARAM_INFO
	.align		4
.L_4441:
        /*0108*/ 	.byte	0x04, 0x17
        /*010a*/ 	.short	(.L_4443 - .L_4442)
.L_4442:
        /*010c*/ 	.word	0x00000000
        /*0110*/ 	.short	0x0003
        /*0112*/ 	.short	0x0018
        /*0114*/ 	.byte	0x00, 0xf0, 0x21, 0x00


	//----- nvinfo : EIATTR_KPARAM_INFO
	.align		4
.L_4443:
        /*0118*/ 	.byte	0x04, 0x17
        /*011a*/ 	.short	(.L_4445 - .L_4444)
.L_4444:
        /*011c*/ 	.word	0x00000000
        /*0120*/ 	.short	0x0002
        /*0122*/ 	.short	0x0010
        /*0124*/ 	.byte	0x00, 0xf0, 0x21, 0x00


	//----- nvinfo : EIATTR_KPARAM_INFO
	.align		4
.L_4445:
        /*0128*/ 	.byte	0x04, 0x17
        /*012a*/ 	.short	(.L_4447 - .L_4446)
.L_4446:
        /*012c*/ 	.word	0x00000000
        /*0130*/ 	.short	0x0001
        /*0132*/ 	.short	0x0008
        /*0134*/ 	.byte	0x00, 0xf0, 0x21, 0x00


	//----- nvinfo : EIATTR_KPARAM_INFO
	.align		4
.L_4447:
        /*0138*/ 	.byte	0x04, 0x17
        /*013a*/ 	.short	(.L_4449 - .L_4448)
.L_4448:
        /*013c*/ 	.word	0x00000000
        /*0140*/ 	.short	0x0000
        /*0142*/ 	.short	0x0000
        /*0144*/ 	.byte	0x00, 0xf0, 0x21, 0x00


	//----- nvinfo : EIATTR_SPARSE_MMA_MASK
	.align		4
.L_4449:
        /*0148*/ 	.byte	0x03, 0x50
        /*014a*/ 	.short	0x0000


	//----- nvinfo : EIATTR_MAXREG_COUNT
	.align		4
        /*014c*/ 	.byte	0x03, 0x1b
        /*014e*/ 	.short	0x00ff


	//----- nvinfo : EIATTR_NUM_BARRIERS
	.align		4
        /*0150*/ 	.byte	0x02, 0x4c
        /*0152*/ 	.byte	0x01
	.zero		1


	//----- nvinfo : EIATTR_MERCURY_ISA_VERSION
	.align		4
        /*0154*/ 	.byte	0x03, 0x5f
        /*0156*/ 	.short	0x0101


	//----- nvinfo : EIATTR_EXIT_INSTR_OFFSETS
	.align		4
        /*0158*/ 	.byte	0x04, 0x1c
        /*015a*/ 	.short	(.L_4451 - .L_4450)


	//   ....[0]....
.L_4450:
        /*015c*/ 	.word	0x000000a0


	//   ....[1]....
        /*0160*/ 	.word	0x00000350


	//   ....[2]....
        /*0164*/ 	.word	0x00002b00


	//   ....[3]....
        /*0168*/ 	.word	0x00002ce0


	//   ....[4]....
        /*016c*/ 	.word	0x00002d80


	//   ....[5]....
        /*0170*/ 	.word	0x00002dc0


	//----- nvinfo : EIATTR_CRS_STACK_SIZE
	.align		4
.L_4451:
        /*0174*/ 	.byte	0x04, 0x1e
        /*0176*/ 	.short	(.L_4453 - .L_4452)
.L_4452:
        /*0178*/ 	.word	0x00000000


	//----- nvinfo : EIATTR_CBANK_PARAM_SIZE
	.align		4
.L_4453:
        /*017c*/ 	.byte	0x03, 0x19
        /*017e*/ 	.short	0x0074


	//----- nvinfo : EIATTR_PARAM_CBANK
	.align		4
        /*0180*/ 	.byte	0x04, 0x0a
        /*0182*/ 	.short	(.L_4455 - .L_4454)
	.align		4
.L_4454:
        /*0184*/ 	.word	index@(.nv.constant0._Z23gemm_half_q_half_kernelILi1ELi6ELb1ELb1ELi32EEvPK6__halfPKjS4_S2_PS0_iiiiPKtS7_iiiiiibS2_i)
        /*0188*/ 	.short	0x0210
        /*018a*/ 	.short	0x0074


	//----- nvinfo : EIATTR_SW_WAR
	.align		4
.L_4455:
        /*018c*/ 	.byte	0x04, 0x36
        /*018e*/ 	.short	(.L_4457 - .L_4456)
.L_4456:
        /*0190*/ 	.word	0x00000008
.L_4457:


//--------------------- .nv.info._Z23gemm_half_q_half_kernelILi1ELi2ELb1ELb1ELi32EEvPK6__halfPKjS4_S2_PS0_iiiiPKtS7_iiiiiibS2_i --------------------------
	.section	.nv.info._Z23gemm_half_q_half_kernelILi1ELi2ELb1ELb1ELi32EEvPK6__halfPKjS4_S2_PS0_iiiiPKtS7_iiiiiibS2_i,"",@"SHT_CUDA_INFO"
	.sectionflags	@""
	.align	4


	//----- nvinfo : EIATTR_CUDA_API_VERSION
	.align		4
        /*0000*/ 	.byte	0x04, 0x37
        /*0002*/ 	.short	(.L_4459 - .L_4458)
.L_4458:
        /*0004*/ 	.word	0x00000082


	//----- nvinfo : EIATTR_KPARAM_INFO
	.align		4
.L_4459:
        /*0008*/ 	.byte	0x04, 0x17
        /*000a*/ 	.short	(.L_4461 - .L_4460)
.L_4460:
        /*000c*/ 	.word	0x00000000
        /*0010*/ 	.short	0x0013
        /*0012*/ 	.short	0x0070
        /*0014*/ 	.byte	0x00, 0xf0, 0x11, 0x00


	//----- nvinfo : EIATTR_KPARAM_INFO
	.align		4
.L_4461:
        /*0018*/ 	.byte	0x04, 0x17
        /*001a*/ 	.short	(.L_4463 - .L_4462)
.L_4462:
        /*001c*/ 	.word	0x00000000
        /*0020*/ 	.short	0x0012
        /*0022*/ 	.short	0x0068
        /*0024*/ 	.byte	0x00, 0xf0, 0x21, 0x00


	//----- nvinfo : EIATTR_KPARAM_INFO
	.align		4
.L_4463:
        /*0028*/ 	.byte	0x04, 0x17
        /*002a*/ 	.short	(.L_4465 - .L_4464)
.L_4464:
        /*002c*/ 	.word	0x00000000
        /*0030*/ 	.short	0x0011
        /*0032*/ 	.short	0x0060
        /*0034*/ 	.byte	0x00, 0xf0, 0x05, 0x00


	//----- nvinfo : EIATTR_KPARAM_INFO
	.align		4
.L_4465:
        /*0038*/ 	.byte	0x04, 0x17
        /*003a*/ 	.short	(.L_4467 - .L_4466)
.L_4466:
        /*003c*/ 	.word	0x00000000
        /*0040*/ 	.short	0x0010
        /*0042*/ 	.short	0x005c
        /*0044*/ 	.byte	0x00, 0xf0, 0x11, 0x00


	//----- nvinfo : EIATTR_KPARAM_INFO
	.align		4
.L_4467:
        /*0048*/ 	.byte	0x04, 0x17
        /*004a*/ 	.short	(.L_4469 - .L_4468)
.L_4468:
        /*004c*/ 	.word	0x00000000
        /*0050*/ 	.short	0x000f
        /*0052*/ 	.short	0x0058
        /*0054*/ 	.byte	0x00, 0xf0, 0x11, 0x00


	//----- nvinfo : EIATTR_KPARAM_INFO
	.align		4
.L_4469:
        /*0058*/ 	.byte	0x04, 0x17
        /*005a*/ 	.short	(.L_4471 - .L_4470)
.L_4470:
        /*005c*/ 	.word	0x00000000
        /*0060*/ 	.short	0x000e
        /*0062*/ 	.short	0x0054
        /*0064*/ 	.byte	0x00, 0xf0, 0x11, 0x00


	//----- nvinfo : EIATTR_KPARAM_INFO
	.align		4
.L_4471:
        /*0068*/ 	.byte	0x04, 0x17
        /*006a*/ 	.short	(.L_4473 - .L_4472)
.L_4472:
        /*006c*/ 	.word	0x00000000
        /*0070*/ 	.short	0x000d
        /*0072*/ 	.short	0x0050
        /*0074*/ 	.byte	0x00, 0xf0, 0x11, 0x00


	//----- nvinfo : EIATTR_KPARAM_INFO
	.align		4
.L_4473:
        /*0078*/ 	.byte	0x04, 0x17
        /*007a*/ 	.short	(.L_4475 - .L_4474)
.L_4474:
        /*007c*/ 	.word	0x00000000
        /*0080*/ 	.short	0x000c
        /*0082*/ 	.short	0x004c
        /*0084*/ 	.byte	0x00, 0xf0, 0x11, 0x00


	//----- nvinfo : EIATTR_KPARAM_INFO
	.align		4
.L_4475:
        /*0088*/ 	.byte	0x04, 0x17
        /*008a*/ 	.short	(.L_4477 - .L_4476)
.L_4476:
        /*008c*/ 	.word	0x00000000
        /*0090*/ 	.short	0x000b
        /*0092*/ 	.short	0x0048
        /*0094*/ 	.byte	0x00, 0xf0, 0x11, 0x00


	//----- nvinfo : EIATTR_KPARAM_INFO
	.align		4
.L_4477:
        /*0098*/ 	.byte	0x04, 0x17
        /*009a*/ 	.short	(.L_4479 - .L_4478)
.L_4478:
        /*009c*/ 	.word	0x00000000
        /*00a0*/ 	.short	0x000a
        /*00a2*/ 	.short	0x0040
        /*00a4*/ 	.byte	0x00, 0xf0, 0x21, 0x00


	//----- nvinfo : EIATTR_KPARAM_INFO
	.align		4
.L_4479:
        /*00a8*/ 	.byte	0x04, 0x17
        /*00aa*/ 	.short	(.L_4481 - .L_4480)
.L_4480:
        /*00ac*/ 	.word	0x00000000
        /*00b0*/ 	.short	0x0009
        /*00b2*/ 	.short	0x0038
        /*00b4*/ 	.byte	0x00, 0xf0, 0x21, 0x00


	//----- nvinfo : EIATTR_KPARAM_INFO
	.align		4
.L_4481:
        /*00b8*/ 	.byte	0x04, 0x17
        /*00ba*/ 	.short	(.L_4483 - .L_4482)
.L_4482:
        /*00bc*/ 	.word	0x00000000
        /*00c0*/ 	.short	0x0008
        /*00c2*/ 	.short	0x0034
        /*00c4*/ 	.byte	0x00, 0xf0, 0x11, 0x00


	//----- nvinfo : EIATTR_KPARAM_INFO
	.align		4
.L_4483:
        /*00c8*/ 	.byte	0x04, 0x17
        /*00ca*/ 	.short	(.L_4485 - .L_4484)
.L_4484:
        /*00cc*/ 	.word	0x00000000
        /*00d0*/ 	.short	0x0007
        /*00d2*/ 	.short	0x0030
        /*00d4*/ 	.byte	0x00, 0xf0, 0x11, 0x00


	//----- nvinfo : EIATTR_KPARAM_INFO
	.align		4
.L_4485:
        /*00d8*/ 	.byte	0x04, 0x17
        /*00da*/ 	.short	(.L_4487 - .L_4486)
.L_4486:
        /*00dc*/ 	.word	0x00000000
        /*00e0*/ 	.short	0x0006
        /*00e2*/ 	.short	0x002c
        /*00e4*/ 	.byte	0x00, 0xf0, 0x11, 0x00


	//----- nvinfo : EIATTR_KPARAM_INFO
	.align		4
.L_4487:
        /*00e8*/ 	.byte	0x04, 0x17
        /*00ea*/ 	.short	(.L_4489 - .L_4488)
.L_4488:
        /*00ec*/ 	.word	0x00000000
        /*00f0*/ 	.short	0x0005
        /*00f2*/ 	.short	0x0028
        /*00f4*/ 	.byte	0x00, 0xf0, 0x11, 0x00


	//----- nvinfo : EIATTR_KPARAM_INFO
	.align		4
.L_4489:
        /*00f8*/ 	.byte	0x04, 0x17
        /*00fa*/ 	.short	(.L_4491 - .L_4490)
.L_4490:
        /*00fc*/ 	.word	0x00000000
        /*0100*/ 	.short	0x0004
        /*0102*/ 	.short	0x0020
        /*0104*/ 	.byte	0x00, 0xf0, 0x21, 0x00


	//----- nvinfo : EIATTR_KPARAM_INFO
	.align		4
.L_4491:
        /*0108*/ 	.byte	0x04, 0x17
        /*010a*/ 	.short	(.L_4493 - .L_4492)
.L_4492:
        /*010c*/ 	.word	0x00000000
        /*0110*/ 	.short	0x0003
        /*0112*/ 	.short	0x0018
        /*0114*/ 	.byte	0x00, 0xf0, 0x21, 0x00


	//----- nvinfo : EIATTR_KPARAM_INFO
	.align		4
.L_4493:
        /*0118*/ 	.byte	0x04, 0x17
        /*011a*/ 	.short	(.L_4495 - .L_4494)
.L_4494:
        /*011c*/ 	.word	0x00000000
        /*0120*/ 	.short	0x0002
        /*0122*/ 	.short	0x0010
        /*0124*/ 	.byte	0x00, 0xf0, 0x21, 0x00


	//----- nvinfo : EIATTR_KPARAM_INFO
	.align		4
.L_4495:
        /*0128*/ 	.byte	0x04, 0x17
        /*012a*/ 	.short	(.L_4497 - .L_4496)
.L_4496:
        /*012c*/ 	.word	0x00000000
        /*0130*/ 	.short	0x0001
        /*0132*/ 	.short	0x0008
        /*0134*/ 	.byte	0x00, 0xf0, 0x21, 0x00


	//----- nvinfo : EIATTR_KPARAM_INFO
	.align		4
.L_4497:
        /*0138*/ 	.byte	0x04, 0x17
        /*013a*/ 	.short	(.L_4499 - .L_4498)
.L_4498:
        /*013c*/ 	.word	0x00000000
        /*0140*/ 	.short	0x0000
        /*0142*/ 	.short	0x0000
        /*0144*/ 	.byte	0x00, 0xf0, 0x21, 0x00


	//----- nvinfo : EIATTR_SPARSE_MMA_MASK
	.align		4
.L_4499:
        /*0148*/ 	.byte	0x03, 0x50
        /*014a*/ 	.short	0x0000


	//----- nvinfo : EIATTR_MAXREG_COUNT
	.align		4
        /*014c*/ 	.byte	0x03, 0x1b
        /*014e*/ 	.short	0x00ff


	//----- nvinfo : EIATTR_NUM_BARRIERS
	.align		4
        /*0150*/ 	.byte	0x02, 0x4c
        /*0152*/ 	.byte	0x01
	.zero		1


	//----- nvinfo : EIATTR_MERCURY_ISA_VERSION
	.align		4
        /*0154*/ 	.byte	0x03, 0x5f
        /*0156*/ 	.short	0x0101


	//----- nvinfo : EIATTR_EXIT_INSTR_OFFSETS
	.align		4
        /*0158*/ 	.byte	0x04, 0x1c
        /*015a*/ 	.short	(.L_4501 - .L_4500)


	//   ....[0]....
.L_4500:
        /*015c*/ 	.word	0x000000b0


	//   ....[1]....
        /*0160*/ 	.word	0x00000340


	//   ....[2]....
        /*0164*/ 	.word	0x00001690


	//   ....[3]....
        /*0168*/ 	.word	0x00001820


	//   ....[4]....
        /*016c*/ 	.word	0x000018c0


	//   ....[5]....
        /*0170*/ 	.word	0x00001900


	//----- nvinfo : EIATTR_CRS_STACK_SIZE
	.align		4
.L_4501:
        /*0174*/ 	.byte	0x04, 0x1e
        /*0176*/ 	.short	(.L_4503 - .L_4502)
.L_4502:
        /*0178*/ 	.word	0x00000000


	//----- nvinfo : EIATTR_CBANK_PARAM_SIZE
	.align		4
.L_4503:
        /*017c*/ 	.byte	0x03, 0x19
        /*017e*/ 	.short	0x0074


	//----- nvinfo : EIATTR_PARAM_CBANK
	.align		4
        /*0180*/ 	.byte	0x04, 0x0a
        /*0182*/ 	.short	(.L_4505 - .L_4504)
	.align		4
.L_4504:
        /*0184*/ 	.word	index@(.nv.constant0._Z23gemm_half_q_half_kernelILi1ELi2ELb1ELb1ELi32EEvPK6__halfPKjS4_S2_PS0_iiiiPKtS7_iiiiiibS2_i)
        /*0188*/ 	.short	0x0210
        /*018a*/ 	.short	0x0074


	//----- nvinfo : EIATTR_SW_WAR
	.align		4
.L_4505:
        /*018c*/ 	.byte	0x04, 0x36
        /*018e*/ 	.short	(.L_4507 - .L_4506)
.L_4506:
        /*0190*/ 	.word	0x00000008
.L_4507:


//--------------------- .nv.callgraph             --------------------------
	.section	.nv.callgraph,"",@"SHT_CUDA_CALLGRAPH"
	.align	4
	.sectionentsize	8
	.align		4
        /*0000*/ 	.word	0x00000000
	.align		4
        /*0004*/ 	.word	0xffffffff
	.align		4
        /*0008*/ 	.word	0x00000000
	.align		4
        /*000c*/ 	.word	0xfffffffe
	.align		4
        /*0010*/ 	.word	0x00000000
	.align		4
        /*0014*/ 	.word	0xfffffffd
	.align		4
        /*0018*/ 	.word	0x00000000
	.align		4
        /*001c*/ 	.word	0xfffffffc


//--------------------- .nv.constant4             --------------------------
	.section	.nv.constant4,"a",@progbits
	.align	8
	.align		8
.nv.constant4:
        /*0000*/ 	.dword	_ZN46_INTERNAL_62e1fee1_15_unit_exl2_3a_cu_db99ab474cuda3std3__45__cpo5beginE
	.align		8
        /*0008*/ 	.dword	_ZN46_INTERNAL_62e1fee1_15_unit_exl2_3a_cu_db99ab474cuda3std3__45__cpo3endE
	.align		8
        /*0010*/ 	.dword	_ZN46_INTERNAL_62e1fee1_15_unit_exl2_3a_cu_db99ab474cuda3std3__45__cpo6cbeginE
	.align		8
        /*0018*/ 	.dword	_ZN46_INTERNAL_62e1fee1_15_unit_exl2_3a_cu_db99ab474cuda3std3__45__cpo4cendE
	.align		8
        /*0020*/ 	.dword	_ZN46_INTERNAL_62e1fee1_15_unit_exl2_3a_cu_db99ab474cuda3std3__45__cpo6rbeginE
	.align		8
        /*0028*/ 	.dword	_ZN46_INTERNAL_62e1fee1_15_unit_exl2_3a_cu_db99ab474cuda3std3__45__cpo4rendE
	.align		8
        /*0030*/ 	.dword	_ZN46_INTERNAL_62e1fee1_15_unit_exl2_3a_cu_db99ab474cuda3std3__45__cpo7crbeginE
	.align		8
        /*0038*/ 	.dword	_ZN46_INTERNAL_62e1fee1_15_unit_exl2_3a_cu_db99ab474cuda3std3__45__cpo5crendE
	.align		8
        /*0040*/ 	.dword	_ZN46_INTERNAL_62e1fee1_15_unit_exl2_3a_cu_db99ab474cuda3std3__448_GLOBAL__N__62e1fee1_15_unit_exl2_3a_cu_db99ab476ignoreE
	.align		8
        /*0048*/ 	.dword	_ZN46_INTERNAL_62e1fee1_15_unit_exl2_3a_cu_db99ab474cuda3std3__419piecewise_constructE
	.align		8
        /*0050*/ 	.dword	_ZN46_INTERNAL_62e1fee1_15_unit_exl2_3a_cu_db99ab474cuda3std3__48in_placeE
	.align		8
        /*0058*/ 	.dword	_ZN46_INTERNAL_62e1fee1_15_unit_exl2_3a_cu_db99ab474cuda3std3__420unreachable_sentinelE
	.align		8
        /*0060*/ 	.dword	_ZN46_INTERNAL_62e1fee1_15_unit_exl2_3a_cu_db99ab474cuda3std6ranges3__45__cpo4swapE
	.align		8
        /*0068*/ 	.dword	_ZN46_INTERNAL_62e1fee1_15_unit_exl2_3a_cu_db99ab474cuda3std6ranges3__45__cpo9iter_moveE
	.align		8
        /*0070*/ 	.dword	_ZN46_INTERNAL_62e1fee1_15_unit_exl2_3a_cu_db99ab474cuda3std6ranges3__45__cpo5beginE
	.align		8
        /*0078*/ 	.dword	_ZN46_INTERNAL_62e1fee1_15_unit_exl2_3a_cu_db99ab474cuda3std6ranges3__45__cpo3endE
	.align		8
        /*0080*/ 	.dword	_ZN46_INTERNAL_62e1fee1_15_unit_exl2_3a_cu_db99ab474cuda3std6ranges3__45__cpo6cbeginE
	.align		8
        /*0088*/ 	.dword	_ZN46_INTERNAL_62e1fee1_15_unit_exl2_3a_cu_db99ab474cuda3std6ranges3__45__cpo4cendE
	.align		8
        /*0090*/ 	.dword	_ZN46_INTERNAL_62e1fee1_15_unit_exl2_3a_cu_db99ab474cuda3std6ranges3__45__cpo7advanceE
	.align		8
        /*0098*/ 	.dword	_ZN46_INTERNAL_62e1fee1_15_unit_exl2_3a_cu_db99ab474cuda3std6ranges3__45__cpo9iter_swapE
	.align		8
        /*00a0*/ 	.dword	_ZN46_INTERNAL_62e1fee1_15_unit_exl2_3a_cu_db99ab474cuda3std6ranges3__45__cpo4nextE
	.align		8
        /*00a8*/ 	.dword	_ZN46_INTERNAL_62e1fee1_15_unit_exl2_3a_cu_db99ab474cuda3std6ranges3__45__cpo4prevE
	.align		8
        /*00b0*/ 	.dword	_ZN46_INTERNAL_62e1fee1_15_unit_exl2_3a_cu_db99ab474cuda3std6ranges3__45__cpo4dataE
	.align		8
        /*00b8*/ 	.dword	_ZN46_INTERNAL_62e1fee1_15_unit_exl2_3a_cu_db99ab474cuda3std6ranges3__45__cpo5cdataE
	.align		8
        /*00c0*/ 	.dword	_ZN46_INTERNAL_62e1fee1_15_unit_exl2_3a_cu_db99ab474cuda3std6ranges3__45__cpo4sizeE
	.align		8
        /*00c8*/ 	.dword	_ZN46_INTERNAL_62e1fee1_15_unit_exl2_3a_cu_db99ab474cuda3std6ranges3__45__cpo5ssizeE
	.align		8
        /*00d0*/ 	.dword	_ZN46_INTERNAL_62e1fee1_15_unit_exl2_3a_cu_db99ab474cuda3std6ranges3__45__cpo8distanceE
	.align		8
        /*00d8*/ 	.dword	_ZN46_INTERNAL_62e1fee1_15_unit_exl2_3a_cu_db99ab476thrust23THRUST_300001_SM_900_NS6system6detail10sequential3seqE


//--------------------- .text._Z23gemm_half_q_half_kernelILi4ELi32ELb1ELb1ELi64EEvPK6__halfPKjS4_S2_PS0_iiiiPKtS7_iiiiiibS2_i --------------------------
	.section	.text._Z23gemm_half_q_half_kernelILi4ELi32ELb1ELb1ELi64EEvPK6__halfPKjS4_S2_PS0_iiiiPKtS7_iiiiiibS2_i,"ax",@progbits
	.align	128
        .global         _Z23gemm_half_q_half_kernelILi4ELi32ELb1ELb1ELi64EEvPK6__halfPKjS4_S2_PS0_iiiiPKtS7_iiiiiibS2_i
        .type           _Z23gemm_half_q_half_kernelILi4ELi32ELb1ELb1ELi64EEvPK6__halfPKjS4_S2_PS0_iiiiPKtS7_iiiiiibS2_i,@function
        .size           _Z23gemm_half_q_half_kernelILi4ELi32ELb1ELb1ELi64EEvPK6__halfPKjS4_S2_PS0_iiiiPKtS7_iiiiiibS2_i,(.L_x_3660 - _Z23gemm_half_q_half_kernelILi4ELi32ELb1ELb1ELi64EEvPK6__halfPKjS4_S2_PS0_iiiiPKtS7_iiiiiibS2_i)
        .other          _Z23gemm_half_q_half_kernelILi4ELi32ELb1ELb1ELi64EEvPK6__halfPKjS4_S2_PS0_iiiiPKtS7_iiiiiibS2_i,@"STO_CUDA_ENTRY STV_DEFAULT"
_Z23gemm_half_q_half_kernelILi4ELi32ELb1ELb1ELi64EEvPK6__halfPKjS4_S2_PS0_iiiiPKtS7_iiiiiibS2_i:
.text._Z23gemm_half_q_half_kernelILi4ELi32ELb1ELb1ELi64EEvPK6__halfPKjS4_S2_PS0_iiiiPKtS7_iiiiiibS2_i:
[----:B------:R-:W0:Y:S01]  /*0000*/  LDC R1, c[0x0][0x28] ;  /* 0x00000a00ff017b82 */ /* 0x000e220000000800 */
[----:B------:R-:W1:Y:S07]  /*0010*/  S2R R4, SR_CTAID.Y ;  /* 0x0000000000047919 */ /* 0x000e6e0000002600 */
[----:B------:R-:W1:Y:S01]  /*0020*/  LDC R5, c[0x0][0x238] ;  /* 0x00008e00ff057b82 */ /* 0x000e620000000800 */
[----:B------:R-:W-:Y:S01]  /*0030*/  ULDC.64 UR8, c[0x0][0x208] ;  /* 0x0000820000087ab9 */ /* 0x000fe20000000a00 */
[----:B0-----:R-:W-:Y:S01]  /*0040*/  IADD3 R1, R1, -0x10, RZ ;  /* 0xfffffff001017810 */ /* 0x001fe20007ffe0ff */
[----:B------:R-:W0:Y:S01]  /*0050*/  S2R R0, SR_CTAID.Z ;  /* 0x0000000000007919 */ /* 0x000e220000002700 */
[----:B------:R-:W-:-:S02]  /*0060*/  PRMT R59, RZ, 0x7610, R59 ;  /* 0x00007610ff3b7816 */ /* 0x000fc4000000003b */
[----:B------:R-:W-:Y:S01]  /*0070*/  PRMT R58, RZ, 0x7610, R58 ;  /* 0x00007610ff3a7816 */ /* 0x000fe2000000003a */
[----:B------:R-:W2:Y:S01]  /*0080*/  S2R R2, SR_TID.X ;  /* 0x0000000000027919 */ /* 0x000ea20000002100 */
[----:B------:R-:W3:Y:S01]  /*0090*/  S2UR UR4, SR_CTAID.X ;  /* 0x00000000000479c3 */ /* 0x000ee20000002500 */
[----:B------:R-:W-:Y:S02]  /*00a0*/  PRMT R57, RZ, 0x7610, R57 ;  /* 0x00007610ff397816 */ /* 0x000fe40000000039 */
[----:B------:R-:W-:-:S05]  /*00b0*/  PRMT R56, RZ, 0x7610, R56 ;  /* 0x00007610ff387816 */ /* 0x000fca0000000038 */
[----:B------:R-:W4:Y:S01]  /*00c0*/  LDC R3, c[0x0][0x240] ;  /* 0x00009000ff037b82 */ /* 0x000f220000000800 */
[--C-:B-1----:R-:W-:Y:S01]  /*00d0*/  IMAD R10, R4, -0x4, R5.reuse ;  /* 0xfffffffc040a7824 */ /* 0x102fe200078e0205 */
[----:B---3--:R-:W-:Y:S01]  /*00e0*/  USHF.L.U32 UR4, UR4, 0x8, URZ ;  /* 0x0000000804047899 */ /* 0x008fe2000800063f */
[----:B------:R-:W-:Y:S02]  /*00f0*/  PRMT R5, RZ, 0x7610, R5 ;  /* 0x00007610ff057816 */ /* 0x000fe40000000005 */
[----:B0-----:R-:W-:Y:S02]  /*0100*/  SHF.L.U32 R61, R0, 0x6, RZ ;  /* 0x00000006003d7819 */ /* 0x001fe400000006ff */
[----:B------:R-:W-:Y:S02]  /*0110*/  ISETP.GE.AND P1, PT, R10, 0x1, PT ;  /* 0x000000010a00780c */ /* 0x000fe40003f26270 */
[----:B--2---:R-:W-:Y:S02]  /*0120*/  LEA R12, R2, UR4, 0x2 ;  /* 0x00000004020c7c11 */ /* 0x004fe4000f8e10ff */
[----:B------:R-:W-:-:S02]  /*0130*/  VIMNMX R62, R10, 0x4, PT ;  /* 0x000000040a3e7848 */ /* 0x000fc40003fe0100 */
[----:B----4-:R-:W-:-:S07]  /*0140*/  VIADDMNMX R60, R61, 0x40, R3, PT ;  /* 0x000000403d3c7846 */ /* 0x010fce0003800103 */
[----:B------:R-:W-:Y:S05]  /*0150*/  @!P1 BRA `(.L_x_0) ;  /* 0x00000000006c9947 */ /* 0x000fea0003800000 */
[----:B------:R-:W0:Y:S02]  /*0160*/  LDC.64 R6, c[0x0][0x278] ;  /* 0x00009e00ff067b82 */ /* 0x000e240000000a00 */
[----:B0-----:R-:W2:Y:S01]  /*0170*/  LDG.E.U16 R56, desc[UR8][R6.64] ;  /* 0x0000000806387981 */ /* 0x001ea2000c1e1500 */
[----:B------:R-:W-:Y:S02]  /*0180*/  ISETP.GE.AND P0, PT, R62, 0x2, PT ;  /* 0x000000023e00780c */ /* 0x000fe40003f06270 */
[----:B--2---:R-:W-:-:S11]  /*0190*/  PRMT R5, R56, 0x7610, R5 ;  /* 0x0000761038057816 */ /* 0x004fd60000000005 */
[----:B------:R-:W-:Y:S05]  /*01a0*/  @!P0 BRA `(.L_x_0) ;  /* 0x0000000000588947 */ /* 0x000fea0003800000 */
[----:B------:R-:W0:Y:S08]  /*01b0*/  LDC R14, c[0x0][0x280] ;  /* 0x0000a000ff0e7b82 */ /* 0x000e300000000800 */
[----:B------:R-:W1:Y:S01]  /*01c0*/  LDC.64 R6, c[0x0][0x278] ;  /* 0x00009e00ff067b82 */ /* 0x000e620000000a00 */
[----:B0-----:R-:W-:Y:S01]  /*01d0*/  IMAD.SHL.U32 R9, R14, 0x2, RZ ;  /* 0x000000020e097824 */ /* 0x001fe200078e00ff */
[----:B------:R-:W-:-:S04]  /*01e0*/  SHF.R.S32.HI R11, RZ, 0x1f, R14 ;  /* 0x0000001fff0b7819 */ /* 0x000fc8000001140e */
[----:B------:R-:W-:Y:S02]  /*01f0*/  SHF.L.U64.HI R13, R14, 0x1, R11 ;  /* 0x000000010e0d7819 */ /* 0x000fe4000001020b */
[----:B-1----:R-:W-:-:S04]  /*0200*/  IADD3 R6, P0, R9, R6, RZ ;  /* 0x0000000609067210 */ /* 0x002fc80007f1e0ff */
[----:B------:R-:W-:-:S05]  /*0210*/  IADD3.X R7, R13, R7, RZ, P0, !PT ;  /* 0x000000070d077210 */ /* 0x000fca00007fe4ff */
[----:B------:R-:W2:Y:S01]  /*0220*/  LDG.E.U16 R57, desc[UR8][R6.64] ;  /* 0x0000000806397981 */ /* 0x000ea2000c1e1500 */
[----:B------:R-:W-:Y:S02]  /*0230*/  ISETP.NE.AND P0, PT, R62, 0x2, PT ;  /* 0x000000023e00780c */ /* 0x000fe40003f05270 */
[----:B------:R-:W-:Y:S02]  /*0240*/  PRMT R58, RZ, 0x7610, R58 ;  /* 0x00007610ff3a7816 */ /* 0x000fe4000000003a */
[----:B--2---:R-:W-:-:S09]  /*0250*/  LOP3.LUT R5, R57, R56, RZ, 0xfc, !PT ;  /* 0x0000003839057212 */ /* 0x004fd200078efcff */
[----:B------:R-:W-:Y:S05]  /*0260*/  @!P0 BRA `(.L_x_0) ;  /* 0x0000000000288947 */ /* 0x000fea0003800000 */
[----:B------:R-:W-:Y:S02]  /*0270*/  ISETP.GE.AND P0, PT, R62, 0x4, PT ;  /* 0x000000043e00780c */ /* 0x000fe40003f06270 */
[----:B------:R-:W-:-:S04]  /*0280*/  IADD3 R8, P2, R6, R9, RZ ;  /* 0x0000000906087210 */ /* 0x000fc80007f5e0ff */
[----:B------:R-:W-:-:S05]  /*0290*/  IADD3.X R9, R7, R13, RZ, P2, !PT ;  /* 0x0000000d07097210 */ /* 0x000fca00017fe4ff */
[----:B------:R-:W2:Y:S02]  /*02a0*/  LDG.E.U16 R58, desc[UR8][R8.64] ;  /* 0x00000008083a7981 */ /* 0x000ea4000c1e1500 */
[----:B------:R-:W-:-:S04]  /*02b0*/  @P0 LEA R6, P2, R14, R6, 0x2 ;  /* 0x000000060e060211 */ /* 0x000fc800078410ff */
[----:B------:R-:W-:-:S05]  /*02c0*/  @P0 LEA.HI.X R7, R14, R7, R11, 0x2, P2 ;  /* 0x000000070e070211 */ /* 0x000fca00010f140b */
[----:B------:R-:W3:Y:S01]  /*02d0*/  @P0 LDG.E.U16 R59, desc[UR8][R6.64] ;  /* 0x00000008063b0981 */ /* 0x000ee2000c1e1500 */
[----:B--2---:R-:W-:-:S04]  /*02e0*/  LOP3.LUT R5, R58, R5, RZ, 0xfc, !PT ;  /* 0x000000053a057212 */ /* 0x004fc800078efcff */
[----:B---3--:R-:W-:-:S04]  /*02f0*/  @P0 LOP3.LUT R11, R59, R5, RZ, 0xfc, !PT ;  /* 0x000000053b0b0212 */ /* 0x008fc800078efcff */
[----:B------:R-:W-:-:S07]  /*0300*/  @P0 PRMT R5, R11, 0x7610, R5 ;  /* 0x000076100b050816 */ /* 0x000fce0000000005 */
.L_x_0:
[----:B------:R-:W-:-:S04]  /*0310*/  PRMT R5, R5, 0x9910, RZ ;  /* 0x0000991005057816 */ /* 0x000fc800000000ff */
[----:B------:R-:W-:-:S13]  /*0320*/  ISETP.NE.AND P0, PT, R5, RZ, PT ;  /* 0x000000ff0500720c */ /* 0x000fda0003f05270 */
[----:B------:R-:W-:Y:S05]  /*0330*/  @!P0 EXIT ;  /* 0x000000000000894d */ /* 0x000fea0003800000 */
[----:B------:R-:W-:Y:S01]  /*0340*/  IMAD.IADD R5, R61, 0x1, R2 ;  /* 0x000000013d057824 */ /* 0x000fe200078e0202 */
[----:B------:R-:W-:Y:S04]  /*0350*/  BSSY B0, `(.L_x_1) ;  /* 0x000006b000007945 */ /* 0x000fe80003800000 */
[----:B------:R-:W-:-:S13]  /*0360*/  ISETP.GE.OR P0, PT, R5, R60, !P1 ;  /* 0x0000003c0500720c */ /* 0x000fda0004f06670 */
[----:B------:R-:W-:Y:S05]  /*0370*/  @P0 BRA `(.L_x_2) ;  /* 0x0000000400a00947 */ /* 0x000fea0003800000 */
[----:B------:R-:W-:Y:S01]  /*0380*/  ULDC.64 UR6, c[0x0][0x250] ;  /* 0x0000940000067ab9 */ /* 0x000fe20000000a00 */
[----:B------:R-:W-:Y:S02]  /*0390*/  SHF.R.S32.HI R6, RZ, 0x1f, R5 ;  /* 0x0000001fff067819 */ /* 0x000fe40000011405 */
[----:B------:R-:W-:-:S04]  /*03a0*/  ISETP.NE.U32.AND P0, PT, RZ, UR6, PT ;  /* 0x00000006ff007c0c */ /* 0x000fc8000bf05070 */
[----:B------:R-:W-:-:S13]  /*03b0*/  ISETP.NE.AND.EX P0, PT, RZ, UR7, PT, P0 ;  /* 0x00000007ff007c0c */ /* 0x000fda000bf05300 */
[----:B------:R-:W-:Y:S05]  /*03c0*/  @!P0 BRA `(.L_x_3) ;  /* 0x0000000000d08947 */ /* 0x000fea0003800000 */
[C---:B------:R-:W-:Y:S01]  /*03d0*/  LEA R8, P0, R5.reuse, UR6, 0x1 ;  /* 0x0000000605087c11 */ /* 0x040fe2000f8008ff */
[----:B------:R-:W-:Y:S01]  /*03e0*/  UMOV UR5, 0x400 ;  /* 0x0000040000057882 */ /* 0x000fe20000000000 */
[----:B------:R-:W-:Y:S02]  /*03f0*/  ULDC.64 UR10, c[0x0][0x210] ;  /* 0x00008400000a7ab9 */ /* 0x000fe40000000a00 */
[----:B------:R-:W-:-:S05]  /*0400*/  LEA.HI.X R9, R5, UR7, R6, 0x1, P0 ;  /* 0x0000000705097c11 */ /* 0x000fca00080f0c06 */
[----:B------:R-:W2:Y:S01]  /*0410*/  LDG.E.U16.CONSTANT R8, desc[UR8][R8.64] ;  /* 0x0000000808087981 */ /* 0x000ea2000c1e9500 */
[----:B------:R-:W0:Y:S01]  /*0420*/  S2UR UR6, SR_CgaCtaId ;  /* 0x00000000000679c3 */ /* 0x000e220000008800 */
[----:B------:R-:W-:Y:S01]  /*0430*/  IMAD R5, R4, R3, RZ ;  /* 0x0000000304057224 */ /* 0x000fe200078e02ff */
[----:B------:R-:W-:Y:S01]  /*0440*/  ISETP.GT.AND P2, PT, R62, 0x3, PT ;  /* 0x000000033e00780c */ /* 0x000fe20003f44270 */
[----:B------:R-:W-:-:S03]  /*0450*/  HFMA2.MMA R11, -RZ, RZ, 0, 0 ;  /* 0x00000000ff0b7435 */ /* 0x000fc600000001ff */
[----:B------:R-:W-:Y:S01]  /*0460*/  SHF.L.U32 R5, R5, 0x2, RZ ;  /* 0x0000000205057819 */ /* 0x000fe200000006ff */
[----:B0-----:R-:W-:-:S03]  /*0470*/  ULEA UR5, UR6, UR5, 0x18 ;  /* 0x0000000506057291 */ /* 0x001fc6000f8ec03f */
[----:B--2---:R-:W-:-:S04]  /*0480*/  IADD3 R7, P0, R8, R5, RZ ;  /* 0x0000000508077210 */ /* 0x004fc80007f1e0ff */
[----:B------:R-:W-:Y:S02]  /*0490*/  LEA.HI.X.SX32 R14, R5, RZ, 0x1, P0 ;  /* 0x000000ff050e7211 */ /* 0x000fe400000f0eff */
[C---:B------:R-:W-:Y:S02]  /*04a0*/  LEA R6, P0, R7.reuse, UR10, 0x1 ;  /* 0x0000000a07067c11 */ /* 0x040fe4000f8008ff */
[----:B------:R-:W-:Y:S02]  /*04b0*/  LEA R5, R2, UR5, 0x1 ;  /* 0x0000000502057c11 */ /* 0x000fe4000f8e08ff */
[----:B------:R-:W-:Y:S02]  /*04c0*/  LEA.HI.X R7, R7, UR11, R14, 0x1, P0 ;  /* 0x0000000b07077c11 */ /* 0x000fe400080f0c0e */
[----:B------:R-:W-:Y:S01]  /*04d0*/  PLOP3.LUT P0, PT, PT, PT, PT, 0x80, 0x0 ;  /* 0x000000000000781c */ /* 0x000fe20003f0f070 */
[----:B------:R-:W-:-:S12]  /*04e0*/  @!P2 BRA `(.L_x_4) ;  /* 0x000000000048a947 */ /* 0x000fd80003800000 */
[----:B------:R-:W-:Y:S01]  /*04f0*/  PLOP3.LUT P0, PT, PT, PT, PT, 0x8, 0x0 ;  /* 0x000000000000781c */ /* 0x000fe20003f0e170 */
[----:B------:R-:W-:-:S12]  /*0500*/  VIADD R22, R62, 0xfffffffd ;  /* 0xfffffffd3e167836 */ /* 0x000fd80000000000 */
.L_x_5:
[C---:B------:R-:W-:Y:S01]  /*0510*/  IMAD.WIDE R8, R3.reuse, 0x2, R6 ;  /* 0x0000000203087825 */ /* 0x040fe200078e0206 */
[----:B------:R0:W2:Y:S03]  /*0520*/  LDG.E.U16.CONSTANT R18, desc[UR8][R6.64] ;  /* 0x0000000806127981 */ /* 0x0000a6000c1e9500 */
[C---:B------:R-:W-:Y:S02]  /*0530*/  IMAD.WIDE R14, R3.reuse, 0x2, R8 ;  /* 0x00000002030e7825 */ /* 0x040fe400078e0208 */
[----:B------:R-:W3:Y:S02]  /*0540*/  LDG.E.U16.CONSTANT R8, desc[UR8][R8.64] ;  /* 0x0000000808087981 */ /* 0x000ee4000c1e9500 */
[----:B------:R-:W-:Y:S02]  /*0550*/  IMAD.WIDE R16, R3, 0x2, R14 ;  /* 0x0000000203107825 */ /* 0x000fe400078e020e */
[----:B------:R-:W4:Y:S04]  /*0560*/  LDG.E.U16.CONSTANT R14, desc[UR8][R14.64] ;  /* 0x000000080e0e7981 */ /* 0x000f28000c1e9500 */
[----:B------:R-:W5:Y:S01]  /*0570*/  LDG.E.U16.CONSTANT R20, desc[UR8][R16.64] ;  /* 0x0000000810147981 */ /* 0x000f62000c1e9500 */
[----:B------:R-:W-:-:S04]  /*0580*/  IADD3 R11, R11, 0x4, RZ ;  /* 0x000000040b0b7810 */ /* 0x000fc80007ffe0ff */
[----:B------:R-:W-:Y:S01]  /*0590*/  ISETP.GE.AND P2, PT, R11, R22, PT ;  /* 0x000000160b00720c */ /* 0x000fe20003f46270 */
[----:B0-----:R-:W-:Y:S01]  /*05a0*/  IMAD.WIDE R6, R3, 0x2, R16 ;  /* 0x0000000203067825 */ /* 0x001fe200078e0210 */
[----:B--2---:R-:W-:Y:S04]  /*05b0*/  STS.U16 [R5], R18 ;  /* 0x0000001205007388 */ /* 0x004fe80000000400 */
[----:B---3--:R-:W-:Y:S04]  /*05c0*/  STS.U16 [R5+0x80], R8 ;  /* 0x0000800805007388 */ /* 0x008fe80000000400 */
[----:B----4-:R-:W-:Y:S04]  /*05d0*/  STS.U16 [R5+0x100], R14 ;  /* 0x0001000e05007388 */ /* 0x010fe80000000400 */
[----:B-----5:R0:W-:Y:S02]  /*05e0*/  STS.U16 [R5+0x180], R20 ;  /* 0x0001801405007388 */ /* 0x0201e40000000400 */
[----:B0-----:R-:W-:Y:S01]  /*05f0*/  IADD3 R5, R5, 0x200, RZ ;  /* 0x0000020005057810 */ /* 0x001fe20007ffe0ff */
[----:B------:R-:W-:Y:S06]  /*0600*/  @!P2 BRA `(.L_x_5) ;  /* 0xfffffffc00c0a947 */ /* 0x000fec000383ffff */
.L_x_4:
[----:B------:R-:W-:-:S05]  /*0610*/  IMAD.IADD R8, R62, 0x1, -R11 ;  /* 0x000000013e087824 */ /* 0x000fca00078e0a0b */
[----:B------:R-:W-:-:S13]  /*0620*/  ISETP.GT.AND P2, PT, R8, 0x1, PT ;  /* 0x000000010800780c */ /* 0x000fda0003f44270 */
[----:B------:R-:W-:Y:S01]  /*0630*/  @P2 IMAD.WIDE R8, R3, 0x2, R6 ;  /* 0x0000000203082825 */ /* 0x000fe200078e0206 */
[----:B------:R0:W2:Y:S04]  /*0640*/  @P2 LDG.E.U16.CONSTANT R14, desc[UR8][R6.64] ;  /* 0x00000008060e2981 */ /* 0x0000a8000c1e9500 */
[----:B------:R-:W3:Y:S01]  /*0650*/  @P2 LDG.E.U16.CONSTANT R16, desc[UR8][R8.64] ;  /* 0x0000000808102981 */ /* 0x000ee2000c1e9500 */
[----:B------:R-:W-:Y:S02]  /*0660*/  @P2 PLOP3.LUT P0, PT, PT, PT, PT, 0x8, 0x0 ;  /* 0x000000000000281c */ /* 0x000fe40003f0e170 */
[----:B------:R-:W-:Y:S01]  /*0670*/  @P2 IADD3 R11, R11, 0x2, RZ ;  /* 0x000000020b0b2810 */ /* 0x000fe20007ffe0ff */
[----:B0-----:R-:W-:-:S03]  /*0680*/  @P2 IMAD.WIDE R6, R3, 0x2, R8 ;  /* 0x0000000203062825 */ /* 0x001fc600078e0208 */
[----:B------:R-:W-:Y:S01]  /*0690*/  ISETP.LT.OR P0, PT, R11, R62, P0 ;  /* 0x0000003e0b00720c */ /* 0x000fe20000701670 */
[----:B--2---:R-:W-:Y:S04]  /*06a0*/  @P2 STS.U16 [R5], R14 ;  /* 0x0000000e05002388 */ /* 0x004fe80000000400 */
[----:B---3--:R0:W-:Y:S02]  /*06b0*/  @P2 STS.U16 [R5+0x80], R16 ;  /* 0x0000801005002388 */ /* 0x0081e40000000400 */
[----:B0-----:R-:W-:-:S06]  /*06c0*/  @P2 IADD3 R5, R5, 0x100, RZ ;  /* 0x0000010005052810 */ /* 0x001fcc0007ffe0ff */
[----:B------:R-:W-:Y:S05]  /*06d0*/  @!P0 BRA `(.L_x_2) ;  /* 0x0000000000c88947 */ /* 0x000fea0003800000 */
[----:B------:R-:W2:Y:S04]  /*06e0*/  LDG.E.U16.CONSTANT R6, desc[UR8][R6.64] ;  /* 0x0000000806067981 */ /* 0x000ea8000c1e9500 */
[----:B--2---:R0:W-:Y:S01]  /*06f0*/  STS.U16 [R5], R6 ;  /* 0x0000000605007388 */ /* 0x0041e20000000400 */
[----:B------:R-:W-:Y:S05]  /*0700*/  BRA `(.L_x_2) ;  /* 0x0000000000bc7947 */ /* 0x000fea0003800000 */
.L_x_3:
[----:B------:R-:W0:Y:S01]  /*0710*/  S2UR UR6, SR_CgaCtaId ;  /* 0x00000000000679c3 */ /* 0x000e220000008800 */
[----:B------:R-:W-:Y:S01]  /*0720*/  IMAD R7, R4, R3, RZ ;  /* 0x0000000304077224 */ /* 0x000fe200078e02ff */
[----:B------:R-:W-:Y:S01]  /*0730*/  ISETP.GT.AND P2, PT, R62, 0x3, PT ;  /* 0x000000033e00780c */ /* 0x000fe20003f44270 */
[----:B------:R-:W-:Y:S01]  /*0740*/  UMOV UR5, 0x400 ;  /* 0x0000040000057882 */ /* 0x000fe20000000000 */
[----:B------:R-:W-:Y:S01]  /*0750*/  ULDC.64 UR10, c[0x0][0x210] ;  /* 0x00008400000a7ab9 */ /* 0x000fe20000000a00 */
[----:B------:R-:W-:Y:S01]  /*0760*/  IMAD.SHL.U32 R7, R7, 0x4, RZ ;  /* 0x0000000407077824 */ /* 0x000fe200078e00ff */
[----:B------:R-:W-:-:S04]  /*0770*/  HFMA2.MMA R11, -RZ, RZ, 0, 0 ;  /* 0x00000000ff0b7435 */ /* 0x000fc800000001ff */
[----:B------:R-:W-:-:S04]  /*0780*/  IADD3 R5, P0, R5, R7, RZ ;  /* 0x0000000705057210 */ /* 0x000fc80007f1e0ff */
[----:B------:R-:W-:Y:S02]  /*0790*/  LEA.HI.X.SX32 R8, R7, R6, 0x1, P0 ;  /* 0x0000000607087211 */ /* 0x000fe400000f0eff */
[----:B------:R-:W-:-:S04]  /*07a0*/  LEA R6, P0, R5, UR10, 0x1 ;  /* 0x0000000a05067c11 */ /* 0x000fc8000f8008ff */
[----:B------:R-:W-:Y:S02]  /*07b0*/  LEA.HI.X R7, R5, UR11, R8, 0x1, P0 ;  /* 0x0000000b05077c11 */ /* 0x000fe400080f0c08 */
[----:B------:R-:W-:Y:S01]  /*07c0*/  PLOP3.LUT P0, PT, PT, PT, PT, 0x80, 0x0 ;  /* 0x000000000000781c */ /* 0x000fe20003f0f070 */
[----:B0-----:R-:W-:-:S06]  /*07d0*/  ULEA UR5, UR6, UR5, 0x18 ;  /* 0x0000000506057291 */ /* 0x001fcc000f8ec03f */
[----:B------:R-:W-:Y:S01]  /*07e0*/  LEA R5, R2, UR5, 0x1 ;  /* 0x0000000502057c11 */ /* 0x000fe2000f8e08ff */
[----:B------:R-:W-:Y:S06]  /*07f0*/  @!P2 BRA `(.L_x_6) ;  /* 0x000000000048a947 */ /* 0x000fec0003800000 */
[----:B------:R-:W-:Y:S02]  /*0800*/  PLOP3.LUT P0, PT, PT, PT, PT, 0x8, 0x0 ;  /* 0x000000000000781c */ /* 0x000fe40003f0e170 */
[----:B------:R-:W-:-:S11]  /*0810*/  IADD3 R22, R62, -0x3, RZ ;  /* 0xfffffffd3e167810 */ /* 0x000fd60007ffe0ff */
.L_x_7:
[C---:B------:R-:W-:Y:S01]  /*0820*/  IMAD.WIDE R8, R3.reuse, 0x2, R6 ;  /* 0x0000000203087825 */ /* 0x040fe200078e0206 */
[----:B------:R0:W2:Y:S03]  /*0830*/  LDG.E.U16.CONSTANT R18, desc[UR8][R6.64] ;  /* 0x0000000806127981 */ /* 0x0000a6000c1e9500 */
[C---:B------:R-:W-:Y:S02]  /*0840*/  IMAD.WIDE R14, R3.reuse, 0x2, R8 ;  /* 0x00000002030e7825 */ /* 0x040fe400078e0208 */
[----:B------:R-:W3:Y:S02]  /*0850*/  LDG.E.U16.CONSTANT R8, desc[UR8][R8.64] ;  /* 0x0000000808087981 */ /* 0x000ee4000c1e9500 */
[----:B------:R-:W-:Y:S02]  /*0860*/  IMAD.WIDE R16, R3, 0x2, R14 ;  /* 0x0000000203107825 */ /* 0x000fe400078e020e */
[----:B------:R-:W4:Y:S04]  /*0870*/  LDG.E.U16.CONSTANT R14, desc[UR8][R14.64] ;  /* 0x000000080e0e7981 */ /* 0x000f28000c1e9500 */
[----:B------:R-:W5:Y:S01]  /*0880*/  LDG.E.U16.CONSTANT R20, desc[UR8][R16.64] ;  /* 0x0000000810147981 */ /* 0x000f62000c1e9500 */
[----:B------:R-:W-:-:S05]  /*0890*/  VIADD R11, R11, 0x4 ;  /* 0x000000040b0b7836 */ /* 0x000fca0000000000 */
        /* <DEDUP_REMOVED lines=8> */
.L_x_6:
[----:B------:R-:W-:-:S04]  /*0920*/  IADD3 R8, R62, -R11, RZ ;  /* 0x8000000b3e087210 */ /* 0x000fc80007ffe0ff */
[----:B------:R-:W-:-:S13]  /*0930*/  ISETP.GT.AND P2, PT, R8, 0x1, PT ;  /* 0x000000010800780c */ /* 0x000fda0003f44270 */
[----:B------:R-:W-:Y:S01]  /*0940*/  @P2 VIADD R11, R11, 0x2 ;  /* 0x000000020b0b2836 */ /* 0x000fe20000000000 */
[----:B------:R-:W-:Y:S01]  /*0950*/  @P2 PLOP3.LUT P0, PT, PT, PT, PT, 0x8, 0x0 ;  /* 0x000000000000281c */ /* 0x000fe20003f0e170 */
[----:B------:R-:W-:Y:S01]  /*0960*/  @P2 IMAD.WIDE R8, R3, 0x2, R6 ;  /* 0x0000000203082825 */ /* 0x000fe200078e0206 */
[----:B------:R0:W2:Y:S02]  /*0970*/  @P2 LDG.E.U16.CONSTANT R16, desc[UR8][R6.64] ;  /* 0x0000000806102981 */ /* 0x0000a4000c1e9500 */
[----:B------:R-:W-:Y:S02]  /*0980*/  ISETP.LT.OR P0, PT, R11, R62, P0 ;  /* 0x0000003e0b00720c */ /* 0x000fe40000701670 */
[----:B------:R-:W3:Y:S01]  /*0990*/  @P2 LDG.E.U16.CONSTANT R18, desc[UR8][R8.64] ;  /* 0x0000000808122981 */ /* 0x000ee2000c1e9500 */
[----:B0-----:R-:W-:-:S10]  /*09a0*/  @P2 IMAD.WIDE R6, R3, 0x2, R8 ;  /* 0x0000000203062825 */ /* 0x001fd400078e0208 */
[----:B------:R-:W4:Y:S04]  /*09b0*/  @P0 LDG.E.U16.CONSTANT R14, desc[UR8][R6.64] ;  /* 0x00000008060e0981 */ /* 0x000f28000c1e9500 */
[----:B--2---:R-:W-:Y:S04]  /*09c0*/  @P2 STS.U16 [R5], R16 ;  /* 0x0000001005002388 */ /* 0x004fe80000000400 */
[----:B---3--:R0:W-:Y:S02]  /*09d0*/  @P2 STS.U16 [R5+0x80], R18 ;  /* 0x0000801205002388 */ /* 0x0081e40000000400 */
[----:B0-----:R-:W-:-:S05]  /*09e0*/  @P2 IADD3 R5, R5, 0x100, RZ ;  /* 0x0000010005052810 */ /* 0x001fca0007ffe0ff */
[----:B----4-:R1:W-:Y:S02]  /*09f0*/  @P0 STS.U16 [R5], R14 ;  /* 0x0000000e05000388 */ /* 0x0103e40000000400 */
.L_x_2:
[----:B------:R-:W-:Y:S05]  /*0a00*/  BSYNC B0 ;  /* 0x0000000000007941 */ /* 0x000fea0003800000 */
.L_x_1:
[----:B------:R-:W-:Y:S02]  /*0a10*/  ULDC UR5, c[0x0][0x23c] ;  /* 0x00008f0000057ab9 */ /* 0x000fe40000000800 */
[----:B------:R-:W-:-:S04]  /*0a20*/  MOV R53, UR5 ;  /* 0x0000000500357c02 */ /* 0x000fc80008000f00 */
[----:B------:R-:W-:-:S13]  /*0a30*/  ISETP.GE.AND P0, PT, R12, R53, PT ;  /* 0x000000350c00720c */ /* 0x000fda0003f06270 */
[----:B------:R-:W-:Y:S05]  /*0a40*/  @P0 EXIT ;  /* 0x000000000000094d */ /* 0x000fea0003800000 */
[----:B------:R-:W2:Y:S02]  /*0a50*/  LDC.U8 R3, c[0x0][0x270] ;  /* 0x00009c00ff037b82 */ /* 0x000ea40000000000 */
[----:B--2---:R-:W-:-:S04]  /*0a60*/  PRMT R3, R3, 0x8880, RZ ;  /* 0x0000888003037816 */ /* 0x004fc800000000ff */
[----:B------:R-:W-:-:S04]  /*0a70*/  ISETP.NE.AND P0, PT, R3, RZ, PT ;  /* 0x000000ff0300720c */ /* 0x000fc80003f05270 */
[----:B------:R-:W-:-:S04]  /*0a80*/  ISETP.NE.OR P0, PT, R0, RZ, !P0 ;  /* 0x000000ff0000720c */ /* 0x000fc80004705670 */
[----:B------:R-:W-:-:S13]  /*0a90*/  ISETP.LT.OR P0, PT, R10, 0x1, P0 ;  /* 0x000000010a00780c */ /* 0x000fda0000701670 */
[----:B------:R-:W-:Y:S05]  /*0aa0*/  @P0 BRA `(.L_x_8) ;  /* 0x0000000000800947 */ /* 0x000fea0003800000 */
[----:B0-----:R-:W0:Y:S01]  /*0ab0*/  LDC.64 R6, c[0x0][0x230] ;  /* 0x00008c00ff067b82 */ /* 0x001e220000000a00 */
[----:B------:R-:W-:Y:S01]  /*0ac0*/  ISETP.GT.AND P2, PT, R62, 0x3, PT ;  /* 0x000000033e00780c */ /* 0x000fe20003f44270 */
[----:B------:R-:W-:Y:S01]  /*0ad0*/  IMAD R4, R4, R53, RZ ;  /* 0x0000003504047224 */ /* 0x000fe200078e02ff */
[----:B------:R-:W-:Y:S01]  /*0ae0*/  HFMA2.MMA R11, -RZ, RZ, 0, 0 ;  /* 0x00000000ff0b7435 */ /* 0x000fe200000001ff */
[----:B------:R-:W-:-:S03]  /*0af0*/  PLOP3.LUT P0, PT, PT, PT, PT, 0x80, 0x0 ;  /* 0x000000000000781c */ /* 0x000fc60003f0f070 */
[----:B------:R-:W-:-:S05]  /*0b00*/  LEA R3, R4, UR4, 0x2 ;  /* 0x0000000404037c11 */ /* 0x000fca000f8e10ff */
[----:B------:R-:W-:-:S04]  /*0b10*/  IMAD R3, R2, 0x4, R3 ;  /* 0x0000000402037824 */ /* 0x000fc800078e0203 */
[----:B0-----:R-:W-:Y:S01]  /*0b20*/  IMAD.WIDE R2, R3, 0x2, R6 ;  /* 0x0000000203027825 */ /* 0x001fe200078e0206 */
[----:B------:R-:W-:Y:S06]  /*0b30*/  @!P2 BRA `(.L_x_9) ;  /* 0x000000000034a947 */ /* 0x000fec0003800000 */
[----:B------:R-:W-:Y:S02]  /*0b40*/  PLOP3.LUT P0, PT, PT, PT, PT, 0x8, 0x0 ;  /* 0x000000000000781c */ /* 0x000fe40003f0e170 */
[----:B-1----:R-:W-:-:S11]  /*0b50*/  IADD3 R14, R62, -0x3, RZ ;  /* 0xfffffffd3e0e7810 */ /* 0x002fd60007ffe0ff */
.L_x_10:
[----:B--2---:R-:W-:Y:S01]  /*0b60*/  IMAD.WIDE R4, R53, 0x2, R2 ;  /* 0x0000000235047825 */ /* 0x004fe200078e0202 */
[----:B------:R0:W-:Y:S03]  /*0b70*/  STG.E.64 desc[UR8][R2.64], RZ ;  /* 0x000000ff02007986 */ /* 0x0001e6000c101b08 */
[----:B------:R-:W-:Y:S01]  /*0b80*/  VIADD R11, R11, 0x4 ;  /* 0x000000040b0b7836 */ /* 0x000fe20000000000 */
[----:B------:R2:W-:Y:S01]  /*0b90*/  STG.E.64 desc[UR8][R4.64], RZ ;  /* 0x000000ff04007986 */ /* 0x0005e2000c101b08 */
[----:B------:R-:W-:-:S03]  /*0ba0*/  IMAD.WIDE R6, R53, 0x2, R4 ;  /* 0x0000000235067825 */ /* 0x000fc600078e0204 */
[----:B------:R-:W-:Y:S02]  /*0bb0*/  ISETP.GE.AND P2, PT, R11, R14, PT ;  /* 0x0000000e0b00720c */ /* 0x000fe40003f46270 */
[----:B------:R2:W-:Y:S01]  /*0bc0*/  STG.E.64 desc[UR8][R6.64], RZ ;  /* 0x000000ff06007986 */ /* 0x0005e2000c101b08 */
[----:B------:R-:W-:-:S05]  /*0bd0*/  IMAD.WIDE R8, R53, 0x2, R6 ;  /* 0x0000000235087825 */ /* 0x000fca00078e0206 */
[----:B------:R2:W-:Y:S01]  /*0be0*/  STG.E.64 desc[UR8][R8.64], RZ ;  /* 0x000000ff08007986 */ /* 0x0005e2000c101b08 */
[----:B0-----:R-:W-:-:S04]  /*0bf0*/  IMAD.WIDE R2, R53, 0x2, R8 ;  /* 0x0000000235027825 */ /* 0x001fc800078e0208 */
[----:B------:R-:W-:Y:S05]  /*0c00*/  @!P2 BRA `(.L_x_10) ;  /* 0xfffffffc00d4a947 */ /* 0x000fea000383ffff */
.L_x_9:
[----:B--2---:R-:W-:-:S04]  /*0c10*/  IADD3 R4, R62, -R11, RZ ;  /* 0x8000000b3e047210 */ /* 0x004fc80007ffe0ff */
[----:B------:R-:W-:-:S13]  /*0c20*/  ISETP.GT.AND P2, PT, R4, 0x1, PT ;  /* 0x000000010400780c */ /* 0x000fda0003f44270 */
[----:B------:R-:W-:Y:S01]  /*0c30*/  @P2 PLOP3.LUT P0, PT, PT, PT, PT, 0x8, 0x0 ;  /* 0x000000000000281c */ /* 0x000fe20003f0e170 */
[----:B-1----:R-:W-:Y:S01]  /*0c40*/  @P2 IMAD.WIDE R4, R53, 0x2, R2 ;  /* 0x0000000235042825 */ /* 0x002fe200078e0202 */
[----:B------:R-:W-:Y:S01]  /*0c50*/  @P2 IADD3 R11, R11, 0x2, RZ ;  /* 0x000000020b0b2810 */ /* 0x000fe20007ffe0ff */
[----:B------:R0:W-:Y:S03]  /*0c60*/  @P2 STG.E.64 desc[UR8][R2.64], RZ ;  /* 0x000000ff02002986 */ /* 0x0001e6000c101b08 */
[----:B------:R-:W-:Y:S01]  /*0c70*/  ISETP.LT.OR P0, PT, R11, R62, P0 ;  /* 0x0000003e0b00720c */ /* 0x000fe20000701670 */
[----:B------:R2:W-:Y:S01]  /*0c80*/  @P2 STG.E.64 desc[UR8][R4.64], RZ ;  /* 0x000000ff04002986 */ /* 0x0005e2000c101b08 */
[----:B0-----:R-:W-:-:S11]  /*0c90*/  @P2 IMAD.WIDE R2, R53, 0x2, R4 ;  /* 0x0000000235022825 */ /* 0x001fd600078e0204 */
[----:B------:R2:W-:Y:S02]  /*0ca0*/  @P0 STG.E.64 desc[UR8][R2.64], RZ ;  /* 0x000000ff02000986 */ /* 0x0005e4000c101b08 */
.L_x_8:
[----:B--2---:R-:W2:Y:S08]  /*0cb0*/  LDC.64 R2, c[0x0][0x248] ;  /* 0x00009200ff027b82 */ /* 0x004eb00000000a00 */
[----:B------:R-:W-:Y:S01]  /*0cc0*/  BAR.SYNC.DEFER_BLOCKING 0x0 ;  /* 0x0000000000007b1d */ /* 0x000fe20000010000 */
[----:B------:R-:W-:Y:S02]  /*0cd0*/  ISETP.GE.AND P0, PT, R61, R60, PT ;  /* 0x0000003c3d00720c */ /* 0x000fe40003f06270 */
[----:B------:R-:W-:-:S05]  /*0ce0*/  SHF.L.U32 R55, R0, 0x7, RZ ;  /* 0x0000000700377819 */ /* 0x000fca00000006ff */
[----:B------:R-:W3:Y:S08]  /*0cf0*/  LDC R4, c[0x0][0x25c] ;  /* 0x00009700ff047b82 */ /* 0x000ef00000000800 */
[----:B0-----:R-:W0:Y:S01]  /*0d00*/  LDC R6, c[0x0][0x264] ;  /* 0x00009900ff067b82 */ /* 0x001e220000000800 */
[----:B--2---:R-:W-:Y:S01]  /*0d10*/  IMAD.WIDE R54, R55, 0x2, R2 ;  /* 0x0000000237367825 */ /* 0x004fe200078e0202 */
[----:B------:R-:W-:Y:S06]  /*0d20*/  @P0 BRA `(.L_x_11) ;  /* 0x0000000000d00947 */ /* 0x000fec0003800000 */
[----:B------:R2:W5:Y:S01]  /*0d30*/  LDG.E.U16.CONSTANT R0, desc[UR8][R54.64] ;  /* 0x0000000836007981 */ /* 0x000562000c1e9500 */
[----:B------:R-:W-:Y:S01]  /*0d40*/  SHF.R.S32.HI R7, RZ, 0x1f, R12 ;  /* 0x0000001fff077819 */ /* 0x000fe2000001140c */
[----:B-1----:R-:W-:Y:S01]  /*0d50*/  IMAD.SHL.U32 R5, R12, 0x4, RZ ;  /* 0x000000040c057824 */ /* 0x002fe200078e00ff */
[----:B------:R-:W-:Y:S02]  /*0d60*/  MOV R11, RZ ;  /* 0x000000ff000b7202 */ /* 0x000fe40000000f00 */
[----:B------:R-:W-:Y:S02]  /*0d70*/  LEA.HI R7, R7, R12, RZ, 0x3 ;  /* 0x0000000c07077211 */ /* 0x000fe400078f18ff */
[----:B------:R-:W-:Y:S02]  /*0d80*/  MOV R13, R61 ;  /* 0x0000003d000d7202 */ /* 0x000fe40000000f00 */
[----:B------:R-:W-:Y:S02]  /*0d90*/  LOP3.LUT R5, R5, 0x10, RZ, 0xc0, !PT ;  /* 0x0000001005057812 */ /* 0x000fe400078ec0ff */
[----:B--2---:R-:W-:-:S07]  /*0da0*/  SHF.R.S32.HI R7, RZ, 0x3, R7 ;  /* 0x00000003ff077819 */ /* 0x004fce0000011407 */
.L_x_12:
[----:B--2---:R-:W1:Y:S01]  /*0db0*/  LDC.64 R8, c[0x0][0x220] ;  /* 0x00008800ff087b82 */ /* 0x004e620000000a00 */
[----:B-----5:R-:W-:-:S05]  /*0dc0*/  IADD3 R16, R0, R11, RZ ;  /* 0x0000000b00107210 */ /* 0x020fca0007ffe0ff */
[----:B------:R-:W-:-:S05]  /*0dd0*/  IMAD R14, R16, R53, RZ ;  /* 0x00000035100e7224 */ /* 0x000fca00078e02ff */
[----:B------:R-:W-:-:S04]  /*0de0*/  SHF.R.S32.HI R15, RZ, 0x1f, R14 ;  /* 0x0000001fff0f7819 */ /* 0x000fc8000001140e */
[----:B------:R-:W-:-:S04]  /*0df0*/  LEA.HI R14, R15, R14, RZ, 0x3 ;  /* 0x0000000e0f0e7211 */ /* 0x000fc800078f18ff */
[----:B------:R-:W-:-:S05]  /*0e00*/  LEA.HI.SX32 R15, R14, R7, 0x1d ;  /* 0x000000070e0f7211 */ /* 0x000fca00078feaff */
[----:B-1----:R-:W-:Y:S02]  /*0e10*/  IMAD.WIDE R8, R15, 0x4, R8 ;  /* 0x000000040f087825 */ /* 0x002fe400078e0208 */
[----:B------:R-:W1:Y:S04]  /*0e20*/  LDC.64 R14, c[0x0][0x228] ;  /* 0x00008a00ff0e7b82 */ /* 0x000e680000000a00 */
[----:B------:R-:W2:Y:S01]  /*0e30*/  LDG.E.CONSTANT R8, desc[UR8][R8.64] ;  /* 0x0000000808087981 */ /* 0x000ea2000c1e9900 */
[----:B------:R-:W-:Y:S01]  /*0e40*/  LEA R17, R13, 0x1, 0x1 ;  /* 0x000000010d117811 */ /* 0x000fe200078e08ff */
[----:B-1----:R-:W-:-:S04]  /*0e50*/  IMAD.WIDE R14, R16, 0x2, R14 ;  /* 0x00000002100e7825 */ /* 0x002fc800078e020e */
[----:B------:R-:W-:Y:S02]  /*0e60*/  IMAD.WIDE R16, R17, 0x2, R2 ;  /* 0x0000000211107825 */ /* 0x000fe400078e0202 */
[----:B------:R1:W4:Y:S04]  /*0e70*/  LDG.E.U16.CONSTANT R14, desc[UR8][R14.64] ;  /* 0x000000080e0e7981 */ /* 0x000328000c1e9500 */
[----:B------:R-:W3:Y:S01]  /*0e80*/  LDG.E.U16.CONSTANT R16, desc[UR8][R16.64] ;  /* 0x0000000810107981 */ /* 0x000ee2000c1e9500 */
[----:B--2---:R-:W-:-:S04]  /*0e90*/  SHF.R.U32.HI R18, RZ, R5, R8 ;  /* 0x00000005ff127219 */ /* 0x004fc80000011608 */
[----:B------:R-:W-:Y:S02]  /*0ea0*/  LOP3.LUT R19, R18, 0xf, RZ, 0xc0, !PT ;  /* 0x0000000f12137812 */ /* 0x000fe400078ec0ff */
[--C-:B------:R-:W-:Y:S02]  /*0eb0*/  SHF.R.U32.HI R20, RZ, 0x4, R18.reuse ;  /* 0x00000004ff147819 */ /* 0x100fe40000011612 */
[--C-:B------:R-:W-:Y:S01]  /*0ec0*/  SHF.R.U32.HI R8, RZ, 0xc, R18.reuse ;  /* 0x0000000cff087819 */ /* 0x100fe20000011612 */
[----:B------:R-:W-:Y:S01]  /*0ed0*/  VIADD R19, R19, 0x1 ;  /* 0x0000000113137836 */ /* 0x000fe20000000000 */
[----:B------:R-:W-:Y:S02]  /*0ee0*/  SHF.R.U32.HI R18, RZ, 0x8, R18 ;  /* 0x00000008ff127819 */ /* 0x000fe40000011612 */
[----:B------:R-:W-:Y:S01]  /*0ef0*/  LOP3.LUT R20, R20, 0xf, RZ, 0xc0, !PT ;  /* 0x0000000f14147812 */ /* 0x000fe200078ec0ff */
[----:B------:R-:W-:Y:S01]  /*0f00*/  IMAD R19, R19, R19, RZ ;  /* 0x0000001313137224 */ /* 0x000fe200078e02ff */
[----:B------:R-:W-:-:S02]  /*0f10*/  LOP3.LUT R8, R8, 0xf, RZ, 0xc0, !PT ;  /* 0x0000000f08087812 */ /* 0x000fc400078ec0ff */
[----:B------:R-:W-:Y:S02]  /*0f20*/  LOP3.LUT R18, R18, 0xf, RZ, 0xc0, !PT ;  /* 0x0000000f12127812 */ /* 0x000fe400078ec0ff */
[----:B------:R-:W-:Y:S01]  /*0f30*/  IADD3 R20, R20, 0x1, RZ ;  /* 0x0000000114147810 */ /* 0x000fe20007ffe0ff */
[----:B------:R-:W-:Y:S01]  /*0f40*/  I2F.F16 R19, R19 ;  /* 0x0000001300137306 */ /* 0x000fe20000200c00 */
[----:B------:R-:W-:Y:S02]  /*0f50*/  IADD3 R8, R8, 0x1, RZ ;  /* 0x0000000108087810 */ /* 0x000fe40007ffe0ff */
[----:B------:R-:W-:Y:S01]  /*0f60*/  IADD3 R18, R18, 0x1, RZ ;  /* 0x0000000112127810 */ /* 0x000fe20007ffe0ff */
[----:B------:R-:W-:Y:S02]  /*0f70*/  IMAD R20, R20, R20, RZ ;  /* 0x0000001414147224 */ /* 0x000fe400078e02ff */
[----:B-1----:R-:W-:Y:S02]  /*0f80*/  IMAD R15, R8, R8, RZ ;  /* 0x00000008080f7224 */ /* 0x002fe400078e02ff */
[----:B------:R-:W-:-:S02]  /*0f90*/  IMAD R18, R18, R18, RZ ;  /* 0x0000001212127224 */ /* 0x000fc400078e02ff */
[----:B------:R-:W1:Y:S01]  /*0fa0*/  I2F.F16 R20, R20 ;  /* 0x0000001400147306 */ /* 0x000e620000200c00 */
[----:B---3--:R-:W-:-:S04]  /*0fb0*/  IADD3 R13, R16, R13, RZ ;  /* 0x0000000d100d7210 */ /* 0x008fc80007ffe0ff */
[----:B------:R-:W-:-:S03]  /*0fc0*/  ISETP.GE.AND P2, PT, R13, R60, PT ;  /* 0x0000003c0d00720c */ /* 0x000fc60003f46270 */
[----:B------:R-:W-:Y:S01]  /*0fd0*/  I2F.F16 R15, R15 ;  /* 0x0000000f000f7306 */ /* 0x000fe20000200c00 */
[----:B-1----:R-:W-:-:S07]  /*0fe0*/  PRMT R19, R19, 0x5410, R20 ;  /* 0x0000541013137816 */ /* 0x002fce0000000014 */
[----:B------:R-:W1:Y:S01]  /*0ff0*/  I2F.F16 R18, R18 ;  /* 0x0000001200127306 */ /* 0x000e620000200c00 */
[----:B----4-:R-:W-:Y:S01]  /*1000*/  HMUL2 R8, R19, R14.H0_H0 ;  /* 0x2000000e13087232 */ /* 0x010fe20000000000 */
[----:B-1----:R-:W-:-:S05]  /*1010*/  PRMT R9, R18, 0x5410, R15 ;  /* 0x0000541012097816 */ /* 0x002fca000000000f */
[----:B------:R-:W-:Y:S02]  /*1020*/  HMUL2 R9, R9, R14.H0_H0 ;  /* 0x2000000e09097232 */ /* 0x000fe40000000000 */
[C---:B------:R-:W-:Y:S01]  /*1030*/  IMAD R14, R11.reuse, 0x8, R1 ;  /* 0x000000080b0e7824 */ /* 0x040fe200078e0201 */
[----:B------:R-:W-:-:S04]  /*1040*/  IADD3 R11, R11, 0x1, RZ ;  /* 0x000000010b0b7810 */ /* 0x000fc80007ffe0ff */
[----:B------:R2:W-:Y:S01]  /*1050*/  STL.64 [R14], R8 ;  /* 0x000000080e007387 */ /* 0x0005e20000100a00 */
[----:B------:R-:W-:Y:S05]  /*1060*/  @!P2 BRA `(.L_x_12) ;  /* 0xfffffffc0050a947 */ /* 0x000fea000383ffff */
.L_x_11:
[----:B------:R-:W-:Y:S01]  /*1070*/  ULDC UR4, c[0x0][0x258] ;  /* 0x0000960000047ab9 */ /* 0x000fe20000000800 */
[----:B------:R-:W-:Y:S01]  /*1080*/  ULDC UR5, c[0x0][0x260] ;  /* 0x0000980000057ab9 */ /* 0x000fe20000000800 */
[C---:B------:R-:W-:Y:S01]  /*1090*/  ISETP.GT.AND P2, PT, R61.reuse, UR4, PT ;  /* 0x000000043d007c0c */ /* 0x040fe2000bf44270 */
[----:B------:R-:W-:Y:S01]  /*10a0*/  ULDC UR6, c[0x0][0x268] ;  /* 0x00009a0000067ab9 */ /* 0x000fe20000000800 */
[C---:B------:R-:W-:Y:S01]  /*10b0*/  VIMNMX R0, R61.reuse, UR4, PT ;  /* 0x000000043d007c48 */ /* 0x040fe2000bfe0100 */
[----:B------:R-:W-:Y:S01]  /*10c0*/  HFMA2.MMA R2, -RZ, RZ, 0, 0 ;  /* 0x00000000ff027435 */ /* 0x000fe200000001ff */
[C---:B------:R-:W-:Y:S01]  /*10d0*/  ISETP.GT.AND P4, PT, R61.reuse, UR5, PT ;  /* 0x000000053d007c0c */ /* 0x040fe2000bf84270 */
[----:B-1----:R-:W-:Y:S01]  /*10e0*/  IMAD.MOV.U32 R5, RZ, RZ, RZ ;  /* 0x000000ffff057224 */ /* 0x002fe200078e00ff */
[----:B------:R-:W-:Y:S02]  /*10f0*/  SHF.R.S32.HI R3, RZ, 0x1f, R0 ;  /* 0x0000001fff037819 */ /* 0x000fe40000011400 */
[----:B------:R-:W-:-:S02]  /*1100*/  ISETP.GT.AND P6, PT, R61, UR6, PT ;  /* 0x000000063d007c0c */ /* 0x000fc4000bfc4270 */
[----:B------:R-:W-:Y:S01]  /*1110*/  LEA.HI R3, R3, R0, RZ, 0x5 ;  /* 0x0000000003037211 */ /* 0x000fe200078f28ff */
[----:B------:R-:W-:Y:S01]  /*1120*/  HFMA2.MMA R0, -RZ, RZ, 0, 0 ;  /* 0x00000000ff007435 */ /* 0x000fe200000001ff */
[C---:B---3--:R-:W-:Y:S02]  /*1130*/  ISETP.GT.AND P3, PT, R61.reuse, R4, PT ;  /* 0x000000043d00720c */ /* 0x048fe40003f64270 */
[----:B0-----:R-:W-:Y:S02]  /*1140*/  ISETP.GT.AND P5, PT, R61, R6, PT ;  /* 0x000000063d00720c */ /* 0x001fe40003fa4270 */
[----:B------:R-:W-:Y:S02]  /*1150*/  MOV R7, RZ ;  /* 0x000000ff00077202 */ /* 0x000fe40000000f00 */
[----:B--2---:R-:W-:Y:S01]  /*1160*/  SHF.R.S32.HI R9, RZ, 0x5, R3 ;  /* 0x00000005ff097819 */ /* 0x004fe20000011403 */
[----:B------:R-:W-:Y:S08]  /*1170*/  @!P2 BRA `(.L_x_13) ;  /* 0x00000000001ca947 */ /* 0x000ff00003800000 */
[----:B------:R-:W0:Y:S02]  /*1180*/  LDC R2, c[0x0][0x25c] ;  /* 0x00009700ff027b82 */ /* 0x000e240000000800 */
[----:B0-----:R-:W-:-:S04]  /*1190*/  VIMNMX R2, R61, R2, PT ;  /* 0x000000023d027248 */ /* 0x001fc80003fe0100 */
[----:B------:R-:W-:-:S04]  /*11a0*/  IADD3 R2, R2, -UR4, RZ ;  /* 0x8000000402027c10 */ /* 0x000fc8000fffe0ff */
[----:B------:R-:W-:-:S04]  /*11b0*/  SHF.R.S32.HI R3, RZ, 0x1f, R2 ;  /* 0x0000001fff037819 */ /* 0x000fc80000011402 */
[----:B------:R-:W-:-:S04]  /*11c0*/  LEA.HI R3, R3, R2, RZ, 0x5 ;  /* 0x0000000203037211 */ /* 0x000fc800078f28ff */
[----:B------:R-:W-:-:S05]  /*11d0*/  SHF.R.S32.HI R3, RZ, 0x5, R3 ;  /* 0x00000005ff037819 */ /* 0x000fca0000011403 */
[----:B------:R-:W-:-:S07]  /*11e0*/  IMAD R2, R3, 0x6, RZ ;  /* 0x0000000603027824 */ /* 0x000fce00078e02ff */
.L_x_13:
[----:B------:R-:W-:Y:S05]  /*11f0*/  @!P3 BRA `(.L_x_14) ;  /* 0x00000000001cb947 */ /* 0x000fea0003800000 */
[----:B------:R-:W0:Y:S02]  /*1200*/  LDC R0, c[0x0][0x260] ;  /* 0x00009800ff007b82 */ /* 0x000e240000000800 */
[----:B0-----:R-:W-:-:S05]  /*1210*/  VIMNMX R3, R61, R0, PT ;  /* 0x000000003d037248 */ /* 0x001fca0003fe0100 */
[----:B------:R-:W-:-:S05]  /*1220*/  IMAD.IADD R3, R3, 0x1, -R4 ;  /* 0x0000000103037824 */ /* 0x000fca00078e0a04 */
[----:B------:R-:W-:-:S04]  /*1230*/  SHF.R.S32.HI R0, RZ, 0x1f, R3 ;  /* 0x0000001fff007819 */ /* 0x000fc80000011403 */
[----:B------:R-:W-:-:S04]  /*1240*/  LEA.HI R0, R0, R3, RZ, 0x5 ;  /* 0x0000000300007211 */ /* 0x000fc800078f28ff */
[----:B------:R-:W-:-:S05]  /*1250*/  SHF.R.S32.HI R0, RZ, 0x5, R0 ;  /* 0x00000005ff007819 */ /* 0x000fca0000011400 */
[----:B------:R-:W-:-:S07]  /*1260*/  IMAD R0, R0, 0x5, RZ ;  /* 0x0000000500007824 */ /* 0x000fce00078e02ff */
.L_x_14:
[----:B------:R-:W-:Y:S05]  /*1270*/  @!P4 BRA `(.L_x_15) ;  /* 0x00000000001cc947 */ /* 0x000fea0003800000 */
[----:B------:R-:W0:Y:S02]  /*1280*/  LDC R8, c[0x0][0x264] ;  /* 0x00009900ff087b82 */ /* 0x000e240000000800 */
[----:B0-----:R-:W-:-:S04]  /*1290*/  VIMNMX R3, R61, R8, PT ;  /* 0x000000083d037248 */ /* 0x001fc80003fe0100 */
[----:B------:R-:W-:-:S04]  /*12a0*/  IADD3 R3, R3, -UR5, RZ ;  /* 0x8000000503037c10 */ /* 0x000fc8000fffe0ff */
[----:B------:R-:W-:-:S04]  /*12b0*/  SHF.R.S32.HI R8, RZ, 0x1f, R3 ;  /* 0x0000001fff087819 */ /* 0x000fc80000011403 */
[----:B------:R-:W-:-:S04]  /*12c0*/  LEA.HI R8, R8, R3, RZ, 0x5 ;  /* 0x0000000308087211 */ /* 0x000fc800078f28ff */
[----:B------:R-:W-:-:S04]  /*12d0*/  SHF.R.S32.HI R8, RZ, 0x5, R8 ;  /* 0x00000005ff087819 */ /* 0x000fc80000011408 */
[----:B------:R-:W-:-:S07]  /*12e0*/  SHF.L.U32 R7, R8, 0x2, RZ ;  /* 0x0000000208077819 */ /* 0x000fce00000006ff */
.L_x_15:
[----:B------:R-:W-:Y:S05]  /*12f0*/  @!P5 BRA `(.L_x_16) ;  /* 0x00000000001cd947 */ /* 0x000fea0003800000 */
[----:B------:R-:W0:Y:S02]  /*1300*/  LDC R8, c[0x0][0x268] ;  /* 0x00009a00ff087b82 */ /* 0x000e240000000800 */
[----:B0-----:R-:W-:-:S04]  /*1310*/  VIMNMX R3, R61, R8, PT ;  /* 0x000000083d037248 */ /* 0x001fc80003fe0100 */
[----:B------:R-:W-:-:S04]  /*1320*/  IADD3 R3, R3, -R6, RZ ;  /* 0x8000000603037210 */ /* 0x000fc80007ffe0ff */
[----:B------:R-:W-:-:S04]  /*1330*/  SHF.R.S32.HI R6, RZ, 0x1f, R3 ;  /* 0x0000001fff067819 */ /* 0x000fc80000011403 */
[----:B------:R-:W-:-:S04]  /*1340*/  LEA.HI R6, R6, R3, RZ, 0x5 ;  /* 0x0000000306067211 */ /* 0x000fc800078f28ff */
[----:B------:R-:W-:-:S05]  /*1350*/  SHF.R.S32.HI R6, RZ, 0x5, R6 ;  /* 0x00000005ff067819 */ /* 0x000fca0000011406 */
[----:B------:R-:W-:-:S07]  /*1360*/  IMAD R5, R6, 0x3, RZ ;  /* 0x0000000306057824 */ /* 0x000fce00078e02ff */
.L_x_16:
[----:B------:R-:W-:Y:S01]  /*1370*/  IMAD.MOV.U32 R6, RZ, RZ, RZ ;  /* 0x000000ffff067224 */ /* 0x000fe200078e00ff */
[----:B------:R-:W-:Y:S06]  /*1380*/  @!P6 BRA `(.L_x_17) ;  /* 0x00000000001ce947 */ /* 0x000fec0003800000 */
[----:B------:R-:W0:Y:S02]  /*1390*/  LDC R6, c[0x0][0x26c] ;  /* 0x00009b00ff067b82 */ /* 0x000e240000000800 */
[----:B0-----:R-:W-:-:S04]  /*13a0*/  VIMNMX R3, R61, R6, PT ;  /* 0x000000063d037248 */ /* 0x001fc80003fe0100 */
[----:B------:R-:W-:-:S04]  /*13b0*/  IADD3 R3, R3, -UR6, RZ ;  /* 0x8000000603037c10 */ /* 0x000fc8000fffe0ff */
[----:B------:R-:W-:-:S04]  /*13c0*/  SHF.R.S32.HI R6, RZ, 0x1f, R3 ;  /* 0x0000001fff067819 */ /* 0x000fc80000011403 */
[----:B------:R-:W-:-:S04]  /*13d0*/  LEA.HI R6, R6, R3, RZ, 0x5 ;  /* 0x0000000306067211 */ /* 0x000fc800078f28ff */
[----:B------:R-:W-:-:S04]  /*13e0*/  SHF.R.S32.HI R6, RZ, 0x5, R6 ;  /* 0x00000005ff067819 */ /* 0x000fc80000011406 */
[----:B------:R-:W-:-:S07]  /*13f0*/  SHF.L.U32 R6, R6, 0x1, RZ ;  /* 0x0000000106067819 */ /* 0x000fce00000006ff */
.L_x_17:
[----:B------:R-:W-:Y:S02]  /*1400*/  ISETP.GE.OR P0, PT, R61, R4, P0 ;  /* 0x000000043d00720c */ /* 0x000fe40000706670 */
[----:B------:R-:W-:Y:S02]  /*1410*/  LEA R2, R9, R2, 0x3 ;  /* 0x0000000209027211 */ /* 0x000fe400078e18ff */
[----:B------:R-:W-:Y:S02]  /*1420*/  PRMT R47, RZ, 0x5410, RZ ;  /* 0x00005410ff2f7816 */ /* 0x000fe400000000ff */
[----:B------:R-:W-:Y:S02]  /*1430*/  IADD3 R0, R7, R2, R0 ;  /* 0x0000000207007210 */ /* 0x000fe40007ffe000 */
[----:B------:R-:W-:Y:S02]  /*1440*/  PRMT R46, RZ, 0x5410, RZ ;  /* 0x00005410ff2e7816 */ /* 0x000fe400000000ff */
[----:B------:R-:W-:-:S02]  /*1450*/  IADD3 R16, R6, R0, R5 ;  /* 0x0000000006107210 */ /* 0x000fc40007ffe005 */
[----:B------:R-:W-:Y:S02]  /*1460*/  PRMT R0, RZ, 0x5410, RZ ;  /* 0x00005410ff007816 */ /* 0x000fe400000000ff */
[----:B------:R-:W-:Y:S02]  /*1470*/  PRMT R2, RZ, 0x5410, RZ ;  /* 0x00005410ff027816 */ /* 0x000fe400000000ff */
[----:B------:R-:W-:Y:S02]  /*1480*/  PRMT R3, RZ, 0x5410, RZ ;  /* 0x00005410ff037816 */ /* 0x000fe400000000ff */
[----:B------:R-:W-:Y:S02]  /*1490*/  PRMT R4, RZ, 0x5410, RZ ;  /* 0x00005410ff047816 */ /* 0x000fe400000000ff */
[----:B------:R-:W-:Y:S02]  /*14a0*/  PRMT R5, RZ, 0x5410, RZ ;  /* 0x00005410ff057816 */ /* 0x000fe400000000ff */
[----:B------:R-:W-:Y:S01]  /*14b0*/  PRMT R6, RZ, 0x5410, RZ ;  /* 0x00005410ff067816 */ /* 0x000fe200000000ff */
[----:B------:R-:W-:Y:S06]  /*14c0*/  @P0 BRA `(.L_x_18) ;  /* 0x0000002800c00947 */ /* 0x000fec0003800000 */
[----:B------:R-:W2:Y:S04]  /*14d0*/  LDL.64 R14, [R1] ;  /* 0x00000000010e7983 */ /* 0x000ea80000100a00 */
[----:B------:R0:W3:Y:S01]  /*14e0*/  LDG.E.U16.CONSTANT R54, desc[UR8][R54.64+0x2] ;  /* 0x0000020836367981 */ /* 0x0000e2000c1e9500 */
[----:B------:R-:W1:Y:S01]  /*14f0*/  S2UR UR5, SR_CgaCtaId ;  /* 0x00000000000579c3 */ /* 0x000e620000008800 */
[----:B------:R-:W-:Y:S01]  /*1500*/  IMAD R7, R16, R53, RZ ;  /* 0x0000003510077224 */ /* 0x000fe200078e02ff */
[----:B------:R-:W-:Y:S01]  /*1510*/  PRMT R8, R59, 0x9910, RZ ;  /* 0x000099103b087816 */ /* 0x000fe200000000ff */
[----:B------:R-:W-:Y:S01]  /*1520*/  ULDC.64 UR6, c[0x0][0x218] ;  /* 0x0000860000067ab9 */ /* 0x000fe20000000a00 */
[----:B------:R-:W-:Y:S01]  /*1530*/  UMOV UR4, 0x400 ;  /* 0x0000040000047882 */ /* 0x000fe20000000000 */
[----:B------:R-:W-:-:S02]  /*1540*/  SHF.R.S32.HI R52, RZ, 0x1f, R53 ;  /* 0x0000001fff347819 */ /* 0x000fc40000011435 */
[----:B------:R-:W-:Y:S01]  /*1550*/  SHF.R.S32.HI R9, RZ, 0x1f, R7 ;  /* 0x0000001fff097819 */ /* 0x000fe20000011407 */
[----:B------:R-:W4:Y:S01]  /*1560*/  LDC R51, c[0x0][0x23c] ;  /* 0x00008f00ff337b82 */ /* 0x000f220000000800 */
[----:B------:R-:W-:Y:S01]  /*1570*/  IADD3 R7, P2, R12, R7, RZ ;  /* 0x000000070c077210 */ /* 0x000fe20007f5e0ff */
[----:B0-----:R-:W-:Y:S01]  /*1580*/  IMAD.MOV.U32 R55, RZ, RZ, RZ ;  /* 0x000000ffff377224 */ /* 0x001fe200078e00ff */
[----:B------:R-:W-:Y:S02]  /*1590*/  ISETP.NE.AND P0, PT, R8, RZ, PT ;  /* 0x000000ff0800720c */ /* 0x000fe40003f05270 */
[----:B------:R-:W-:Y:S02]  /*15a0*/  LEA.HI.X.SX32 R12, R12, R9, 0x1, P2 ;  /* 0x000000090c0c7211 */ /* 0x000fe400010f0eff */
[----:B------:R-:W-:Y:S02]  /*15b0*/  LEA R64, P2, R7, UR6, 0x2 ;  /* 0x0000000607407c11 */ /* 0x000fe4000f8410ff */
[----:B------:R-:W-:-:S02]  /*15c0*/  ISETP.LT.OR P0, PT, R10, 0x4, !P0 ;  /* 0x000000040a00780c */ /* 0x000fc40004701670 */
[----:B------:R-:W-:Y:S02]  /*15d0*/  LEA.HI.X R65, R7, UR7, R12, 0x2, P2 ;  /* 0x0000000707417c11 */ /* 0x000fe400090f140c */
[----:B------:R-:W-:Y:S01]  /*15e0*/  PRMT R47, R47, 0x5410, RZ ;  /* 0x000054102f2f7816 */ /* 0x000fe200000000ff */
[----:B-1----:R-:W-:-:S03]  /*15f0*/  ULEA UR4, UR5, UR4, 0x18 ;  /* 0x0000000405047291 */ /* 0x002fc6000f8ec03f */
[----:B------:R-:W-:Y:S01]  /*1600*/  ULDC UR5, c[0x0][0x25c] ;  /* 0x0000970000057ab9 */ /* 0x000fe20000000800 */
[----:B--2---:R-:W-:Y:S02]  /*1610*/  PRMT R50, R14, 0x7610, R14 ;  /* 0x000076100e327816 */ /* 0x004fe4000000000e */
[----:B------:R-:W-:Y:S02]  /*1620*/  PRMT R48, R15, 0x7610, R15 ;  /* 0x000076100f307816 */ /* 0x000fe4000000000f */
[----:B---34-:R-:W-:-:S07]  /*1630*/  IADD3 R54, R61, R54, RZ ;  /* 0x000000363d367210 */ /* 0x018fce0007ffe0ff */
.L_x_27:
[----:B------:R-:W-:Y:S01]  /*1640*/  ISETP.NE.AND P2, PT, R61, R54, PT ;  /* 0x000000363d00720c */ /* 0x000fe20003f45270 */
[----:B-----5:R0:W5:-:S12]  /*1650*/  LDG.E.128.CONSTANT R8, desc[UR8][R64.64] ;  /* 0x0000000840087981 */ /* 0x020158000c1e9d00 */
[----:B------:R-:W1:Y:S01]  /*1660*/  @!P2 LDC.64 R12, c[0x0][0x248] ;  /* 0x00009200ff0cab82 */ /* 0x000e620000000a00 */
[----:B------:R-:W-:Y:S02]  /*1670*/  @!P2 SHF.L.U32 R7, R61, 0x1, RZ ;  /* 0x000000013d07a819 */ /* 0x000fe400000006ff */
[----:B------:R-:W-:-:S03]  /*1680*/  @!P2 IADD3 R55, R55, 0x1, RZ ;  /* 0x000000013737a810 */ /* 0x000fc60007ffe0ff */
[----:B-1----:R-:W-:-:S04]  /*1690*/  @!P2 IMAD.WIDE R12, R7, 0x2, R12 ;  /* 0x00000002070ca825 */ /* 0x002fc800078e020c */
[----:B------:R-:W-:Y:S02]  /*16a0*/  @!P2 IMAD R7, R55, 0x8, R1 ;  /* 0x000000083707a824 */ /* 0x000fe400078e0201 */
[----:B------:R-:W2:Y:S04]  /*16b0*/  @!P2 LDG.E.U16.CONSTANT R12, desc[UR8][R12.64+0x2] ;  /* 0x000002080c0ca981 */ /* 0x000ea8000c1e9500 */
[----:B------:R-:W3:Y:S01]  /*16c0*/  @!P2 LDL.64 R14, [R7] ;  /* 0x00000000070ea983 */ /* 0x000ee20000100a00 */
[----:B------:R-:W-:Y:S02]  /*16d0*/  MOV R53, R51 ;  /* 0x0000003300357202 */ /* 0x000fe40000000f00 */
[----:B--2---:R-:W-:Y:S02]  /*16e0*/  @!P2 IADD3 R54, R12, R61, RZ ;  /* 0x0000003d0c36a210 */ /* 0x004fe40007ffe0ff */
[----:B---3--:R-:W-:-:S02]  /*16f0*/  @!P2 PRMT R50, R14, 0x7610, R50 ;  /* 0x000076100e32a816 */ /* 0x008fc40000000032 */
[----:B------:R-:W-:Y:S02]  /*1700*/  @!P2 PRMT R48, R15, 0x7610, R48 ;  /* 0x000076100f30a816 */ /* 0x000fe40000000030 */
[----:B------:R-:W-:Y:S02]  /*1710*/  @!P2 PRMT R50, R50, 0x7610, R14 ;  /* 0x000076103232a816 */ /* 0x000fe4000000000e */
[----:B------:R-:W-:Y:S01]  /*1720*/  @!P2 PRMT R48, R48, 0x7610, R15 ;  /* 0x000076103030a816 */ /* 0x000fe2000000000f */
[----:B0-----:R-:W-:Y:S06]  /*1730*/  @!P1 BRA `(.L_x_19) ;  /* 0x0000001000f89947 */ /* 0x001fec0003800000 */
[----:B------:R-:W-:-:S04]  /*1740*/  IMAD.WIDE R16, R53, 0x4, R64 ;  /* 0x0000000435107825 */ /* 0x000fc800078e0240 */
[----:B------:R-:W-:Y:S02]  /*1750*/  IMAD.WIDE R12, R53, 0x4, R16 ;  /* 0x00000004350c7825 */ /* 0x000fe400078e0210 */
[----:B------:R-:W2:Y:S04]  /*1760*/  LDG.E.128.CONSTANT R16, desc[UR8][R16.64] ;  /* 0x0000000810107981 */ /* 0x000ea8000c1e9d00 */
[----:B------:R-:W3:Y:S01]  /*1770*/  LDG.E.128.CONSTANT R12, desc[UR8][R12.64] ;  /* 0x000000080c0c7981 */ /* 0x000ee2000c1e9d00 */
[----:B-----5:R-:W-:Y:S02]  /*1780*/  SHF.R.U32.HI R24, RZ, 0xc, R8 ;  /* 0x0000000cff187819 */ /* 0x020fe40000011608 */
[----:B------:R-:W-:Y:S02]  /*1790*/  SHF.R.U32.HI R28, RZ, 0xc, R10 ;  /* 0x0000000cff1c7819 */ /* 0x000fe4000001160a */
[----:B------:R-:W-:-:S02]  /*17a0*/  LOP3.LUT R30, R24, 0xf000f, RZ, 0xc0, !PT ;  /* 0x000f000f181e7812 */ /* 0x000fc400078ec0ff */
[----:B------:R-:W-:Y:S02]  /*17b0*/  SHF.R.U32.HI R23, RZ, 0xc, R9 ;  /* 0x0000000cff177819 */ /* 0x000fe40000011609 */
[----:B------:R-:W-:Y:S02]  /*17c0*/  SHF.R.U32.HI R29, RZ, 0xc, R11 ;  /* 0x0000000cff1d7819 */ /* 0x000fe4000001160b */
[----:B------:R-:W-:Y:S02]  /*17d0*/  PRMT R25, R56, 0x9910, RZ ;  /* 0x0000991038197816 */ /* 0x000fe400000000ff */
[----:B------:R-:W-:Y:S02]  /*17e0*/  LOP3.LUT R28, R28, 0xf000f, RZ, 0xc0, !PT ;  /* 0x000f000f1c1c7812 */ /* 0x000fe400078ec0ff */
[----:B------:R-:W-:Y:S02]  /*17f0*/  ISETP.NE.AND P2, PT, R25, RZ, PT ;  /* 0x000000ff1900720c */ /* 0x000fe40003f45270 */
[----:B------:R-:W-:-:S02]  /*1800*/  LOP3.LUT R7, R8, 0x3f003f, RZ, 0xc0, !PT ;  /* 0x003f003f08077812 */ /* 0x000fc400078ec0ff */
[----:B------:R-:W-:Y:S02]  /*1810*/  SHF.R.U32.HI R20, RZ, 0x6, R8 ;  /* 0x00000006ff147819 */ /* 0x000fe40000011608 */
[----:B------:R-:W-:Y:S02]  /*1820*/  LOP3.LUT R8, R9, 0x3f003f, RZ, 0xc0, !PT ;  /* 0x003f003f09087812 */ /* 0x000fe400078ec0ff */
[----:B------:R-:W-:Y:S02]  /*1830*/  LOP3.LUT R21, R10, 0x3f003f, RZ, 0xc0, !PT ;  /* 0x003f003f0a157812 */ /* 0x000fe400078ec0ff */
[----:B------:R-:W-:Y:S02]  /*1840*/  LOP3.LUT R22, R11, 0x3f003f, RZ, 0xc0, !PT ;  /* 0x003f003f0b167812 */ /* 0x000fe400078ec0ff */
[----:B------:R-:W-:Y:S02]  /*1850*/  SHF.R.U32.HI R9, RZ, 0x6, R9 ;  /* 0x00000006ff097819 */ /* 0x000fe40000011609 */
[----:B------:R-:W-:-:S02]  /*1860*/  SHF.R.U32.HI R10, RZ, 0x6, R10 ;  /* 0x00000006ff0a7819 */ /* 0x000fc4000001160a */
[----:B------:R-:W-:Y:S02]  /*1870*/  SHF.R.U32.HI R11, RZ, 0x6, R11 ;  /* 0x00000006ff0b7819 */ /* 0x000fe4000001160b */
[----:B------:R-:W-:Y:S02]  /*1880*/  LOP3.LUT R49, R7, 0x64006400, RZ, 0xfc, !PT ;  /* 0x6400640007317812 */ /* 0x000fe400078efcff */
[----:B------:R-:W-:Y:S02]  /*1890*/  LOP3.LUT R20, R20, 0x3f003f, RZ, 0xc0, !PT ;  /* 0x003f003f14147812 */ /* 0x000fe400078ec0ff */
[----:B------:R-:W-:Y:S02]  /*18a0*/  LOP3.LUT R9, R9, 0x3f003f, RZ, 0xc0, !PT ;  /* 0x003f003f09097812 */ /* 0x000fe400078ec0ff */
[----:B------:R-:W-:Y:S02]  /*18b0*/  LOP3.LUT R7, R11, 0x3f003f, RZ, 0xc0, !PT ;  /* 0x003f003f0b077812 */ /* 0x000fe400078ec0ff */
[----:B------:R-:W-:-:S02]  /*18c0*/  LOP3.LUT R21, R21, 0x64006400, RZ, 0xfc, !PT ;  /* 0x6400640015157812 */ /* 0x000fc400078efcff */
[----:B------:R-:W-:Y:S02]  /*18d0*/  LOP3.LUT R45, R20, 0x64006400, RZ, 0xfc, !PT ;  /* 0x64006400142d7812 */ /* 0x000fe400078efcff */
[----:B------:R-:W-:Y:S02]  /*18e0*/  LOP3.LUT R9, R9, 0x64006400, RZ, 0xfc, !PT ;  /* 0x6400640009097812 */ /* 0x000fe400078efcff */
[----:B------:R-:W-:Y:S01]  /*18f0*/  LOP3.LUT R7, R7, 0x64006400, RZ, 0xfc, !PT ;  /* 0x6400640007077812 */ /* 0x000fe200078efcff */
[----:B------:R-:W-:Y:S01]  /*1900*/  HADD2 R49, R49, -1056, -1056 ;  /* 0xe420e42031317430 */ /* 0x000fe20000000000 */
[----:B------:R-:W-:Y:S01]  /*1910*/  ISETP.GE.AND P3, PT, R62, 0x2, PT ;  /* 0x000000023e00780c */ /* 0x000fe20003f66270 */
[----:B------:R-:W-:Y:S02]  /*1920*/  HADD2 R11, R21, -1056, -1056 ;  /* 0xe420e420150b7430 */ /* 0x000fe40000000000 */
[----:B------:R-:W-:Y:S02]  /*1930*/  HADD2 R45, R45, -1056, -1056 ;  /* 0xe420e4202d2d7430 */ /* 0x000fe40000000000 */
[----:B------:R-:W-:-:S02]  /*1940*/  HADD2 R9, R9, -1056, -1056 ;  /* 0xe420e42009097430 */ /* 0x000fc40000000000 */
[----:B------:R-:W-:Y:S01]  /*1950*/  HADD2 R7, R7, -1056, -1056 ;  /* 0xe420e42007077430 */ /* 0x000fe20000000000 */
[--C-:B---3--:R-:W-:Y:S02]  /*1960*/  SHF.R.U32.HI R33, RZ, 0x8, R12.reuse ;  /* 0x00000008ff217819 */ /* 0x108fe4000001160c */
[--C-:B------:R-:W-:Y:S02]  /*1970*/  SHF.R.U32.HI R40, RZ, 0xa, R12.reuse ;  /* 0x0000000aff287819 */ /* 0x100fe4000001160c */
[----:B------:R-:W-:Y:S02]  /*1980*/  LOP3.LUT R24, R12, 0x3f003f, RZ, 0xc0, !PT ;  /* 0x003f003f0c187812 */ /* 0x000fe400078ec0ff */
[----:B------:R-:W-:Y:S02]  /*1990*/  SHF.R.U32.HI R32, RZ, 0x6, R12 ;  /* 0x00000006ff207819 */ /* 0x000fe4000001160c */
[--C-:B------:R-:W-:Y:S02]  /*19a0*/  SHF.R.U32.HI R37, RZ, 0x8, R14.reuse ;  /* 0x00000008ff257819 */ /* 0x100fe4000001160e */
[----:B------:R-:W-:-:S02]  /*19b0*/  SHF.R.U32.HI R42, RZ, 0xa, R14 ;  /* 0x0000000aff2a7819 */ /* 0x000fc4000001160e */
[----:B------:R-:W-:Y:S02]  /*19c0*/  LOP3.LUT R26, R14, 0x3f003f, RZ, 0xc0, !PT ;  /* 0x003f003f0e1a7812 */ /* 0x000fe400078ec0ff */
[----:B------:R-:W-:Y:S02]  /*19d0*/  SHF.R.U32.HI R36, RZ, 0x6, R14 ;  /* 0x00000006ff247819 */ /* 0x000fe4000001160e */
[----:B------:R-:W-:Y:S02]  /*19e0*/  LOP3.LUT R33, R30, 0x300030, R33, 0xf8, !PT ;  /* 0x003000301e217812 */ /* 0x000fe400078ef821 */
[----:B--2---:R-:W-:Y:S02]  /*19f0*/  SHF.R.U32.HI R12, RZ, 0xc, R16 ;  /* 0x0000000cff0c7819 */ /* 0x004fe40000011610 */
[----:B------:R-:W-:Y:S02]  /*1a00*/  SHF.R.U32.HI R35, RZ, 0x8, R13 ;  /* 0x00000008ff237819 */ /* 0x000fe4000001160d */
[----:B------:R-:W-:-:S02]  /*1a10*/  SHF.R.U32.HI R39, RZ, 0x8, R15 ;  /* 0x00000008ff277819 */ /* 0x000fc4000001160f */
[----:B------:R-:W-:Y:S02]  /*1a20*/  LOP3.LUT R14, R23, 0xf000f, RZ, 0xc0, !PT ;  /* 0x000f000f170e7812 */ /* 0x000fe400078ec0ff */
[----:B------:R-:W-:Y:S02]  /*1a30*/  LOP3.LUT R30, R29, 0xf000f, RZ, 0xc0, !PT ;  /* 0x000f000f1d1e7812 */ /* 0x000fe400078ec0ff */
[--C-:B------:R-:W-:Y:S02]  /*1a40*/  SHF.R.U32.HI R41, RZ, 0xa, R13.reuse ;  /* 0x0000000aff297819 */ /* 0x100fe4000001160d */
[----:B------:R-:W-:Y:S02]  /*1a50*/  LOP3.LUT R25, R13, 0x3f003f, RZ, 0xc0, !PT ;  /* 0x003f003f0d197812 */ /* 0x000fe400078ec0ff */
[----:B------:R-:W-:Y:S02]  /*1a60*/  SHF.R.U32.HI R34, RZ, 0x6, R13 ;  /* 0x00000006ff227819 */ /* 0x000fe4000001160d */
[----:B------:R-:W-:-:S02]  /*1a70*/  LOP3.LUT R13, R12, 0xf000f, RZ, 0xc0, !PT ;  /* 0x000f000f0c0d7812 */ /* 0x000fc400078ec0ff */
[----:B------:R-:W-:Y:S02]  /*1a80*/  LOP3.LUT R37, R28, 0x300030, R37, 0xf8, !PT ;  /* 0x003000301c257812 */ /* 0x000fe400078ef825 */
[----:B------:R-:W-:Y:S02]  /*1a90*/  LOP3.LUT R35, R14, 0x300030, R35, 0xf8, !PT ;  /* 0x003000300e237812 */ /* 0x000fe400078ef823 */
[----:B------:R-:W-:Y:S02]  /*1aa0*/  LOP3.LUT R39, R30, 0x300030, R39, 0xf8, !PT ;  /* 0x003000301e277812 */ /* 0x000fe400078ef827 */
[----:B------:R-:W-:Y:S02]  /*1ab0*/  LOP3.LUT R44, R16, 0x3f003f, RZ, 0xc0, !PT ;  /* 0x003f003f102c7812 */ /* 0x000fe400078ec0ff */
[----:B------:R-:W-:Y:S02]  /*1ac0*/  SHF.R.U32.HI R28, RZ, 0x6, R16 ;  /* 0x00000006ff1c7819 */ /* 0x000fe40000011610 */
[----:B------:R-:W-:-:S02]  /*1ad0*/  SHF.R.U32.HI R12, RZ, 0xc, R17 ;  /* 0x0000000cff0c7819 */ /* 0x000fc40000011611 */
[--C-:B------:R-:W-:Y:S02]  /*1ae0*/  SHF.R.U32.HI R16, RZ, 0xc, R18.reuse ;  /* 0x0000000cff107819 */ /* 0x100fe40000011612 */
[----:B------:R-:W-:Y:S02]  /*1af0*/  LOP3.LUT R14, R18, 0x3f003f, RZ, 0xc0, !PT ;  /* 0x003f003f120e7812 */ /* 0x000fe400078ec0ff */
[----:B------:R-:W-:Y:S02]  /*1b00*/  SHF.R.U32.HI R30, RZ, 0x6, R18 ;  /* 0x00000006ff1e7819 */ /* 0x000fe40000011612 */
[----:B------:R-:W-:Y:S02]  /*1b10*/  SHF.R.U32.HI R18, RZ, 0xc, R19 ;  /* 0x0000000cff127819 */ /* 0x000fe40000011613 */
[----:B------:R-:W-:Y:S02]  /*1b20*/  LOP3.LUT R40, R13, 0x300030, R40, 0xf8, !PT ;  /* 0x003000300d287812 */ /* 0x000fe400078ef828 */
[----:B------:R-:W-:-:S02]  /*1b30*/  LOP3.LUT R12, R12, 0xf000f, RZ, 0xc0, !PT ;  /* 0x000f000f0c0c7812 */ /* 0x000fc400078ec0ff */
[----:B------:R-:W-:Y:S02]  /*1b40*/  LOP3.LUT R13, R17, 0x3f003f, RZ, 0xc0, !PT ;  /* 0x003f003f110d7812 */ /* 0x000fe400078ec0ff */
[----:B------:R-:W-:Y:S02]  /*1b50*/  SHF.R.U32.HI R29, RZ, 0x6, R17 ;  /* 0x00000006ff1d7819 */ /* 0x000fe40000011611 */
[--C-:B------:R-:W-:Y:S02]  /*1b60*/  SHF.R.U32.HI R43, RZ, 0xa, R15.reuse ;  /* 0x0000000aff2b7819 */ /* 0x100fe4000001160f */
[----:B------:R-:W-:Y:S02]  /*1b70*/  SHF.R.U32.HI R38, RZ, 0x6, R15 ;  /* 0x00000006ff267819 */ /* 0x000fe4000001160f */
[----:B------:R-:W-:Y:S02]  /*1b80*/  LOP3.LUT R17, R16, 0xf000f, RZ, 0xc0, !PT ;  /* 0x000f000f10117812 */ /* 0x000fe400078ec0ff */
[----:B------:R-:W-:-:S02]  /*1b90*/  LOP3.LUT R18, R18, 0xf000f, RZ, 0xc0, !PT ;  /* 0x000f000f12127812 */ /* 0x000fc400078ec0ff */
[----:B------:R-:W-:Y:S02]  /*1ba0*/  SHF.R.U32.HI R31, RZ, 0x6, R19 ;  /* 0x00000006ff1f7819 */ /* 0x000fe40000011613 */
[----:B------:R-:W-:Y:S02]  /*1bb0*/  LOP3.LUT R41, R12, 0x300030, R41, 0xf8, !PT ;  /* 0x003000300c297812 */ /* 0x000fe400078ef829 */
[----:B------:R-:W-:Y:S02]  /*1bc0*/  LOP3.LUT R27, R15, 0x3f003f, RZ, 0xc0, !PT ;  /* 0x003f003f0f1b7812 */ /* 0x000fe400078ec0ff */
[----:B------:R-:W-:Y:S02]  /*1bd0*/  LOP3.LUT R12, R8, 0x64006400, RZ, 0xfc, !PT ;  /* 0x64006400080c7812 */ /* 0x000fe400078efcff */
[----:B------:R-:W-:Y:S02]  /*1be0*/  LOP3.LUT R15, R19, 0x3f003f, RZ, 0xc0, !PT ;  /* 0x003f003f130f7812 */ /* 0x000fe400078ec0ff */
[----:B------:R-:W-:-:S02]  /*1bf0*/  LOP3.LUT R42, R17, 0x300030, R42, 0xf8, !PT ;  /* 0x00300030112a7812 */ /* 0x000fc400078ef82a */
[----:B------:R-:W-:Y:S02]  /*1c00*/  LOP3.LUT R43, R18, 0x300030, R43, 0xf8, !PT ;  /* 0x00300030122b7812 */ /* 0x000fe400078ef82b */
[----:B------:R-:W-:Y:S02]  /*1c10*/  LOP3.LUT R8, R10, 0x3f003f, RZ, 0xc0, !PT ;  /* 0x003f003f0a087812 */ /* 0x000fe400078ec0ff */
[----:B------:R-:W-:Y:S02]  /*1c20*/  LOP3.LUT R28, R28, 0x3f003f, RZ, 0xc0, !PT ;  /* 0x003f003f1c1c7812 */ /* 0x000fe400078ec0ff */
[----:B------:R-:W-:Y:S02]  /*1c30*/  LOP3.LUT R29, R29, 0x3f003f, RZ, 0xc0, !PT ;  /* 0x003f003f1d1d7812 */ /* 0x000fe400078ec0ff */
[----:B------:R-:W-:Y:S02]  /*1c40*/  LOP3.LUT R30, R30, 0x3f003f, RZ, 0xc0, !PT ;  /* 0x003f003f1e1e7812 */ /* 0x000fe400078ec0ff */
[----:B------:R-:W-:-:S02]  /*1c50*/  LOP3.LUT R31, R31, 0x3f003f, RZ, 0xc0, !PT ;  /* 0x003f003f1f1f7812 */ /* 0x000fc400078ec0ff */
[----:B------:R-:W-:Y:S02]  /*1c60*/  LOP3.LUT R32, R32, 0x3f003f, RZ, 0xc0, !PT ;  /* 0x003f003f20207812 */ /* 0x000fe400078ec0ff */
        /* <DEDUP_REMOVED lines=28> */
[----:B------:R-:W-:Y:S01]  /*1e30*/  LOP3.LUT R43, R43, 0x64006400, RZ, 0xfc, !PT ;  /* 0x640064002b2b7812 */ /* 0x000fe200078efcff */
[----:B------:R-:W-:-:S02]  /*1e40*/  HADD2 R12, R12, -1056, -1056 ;  /* 0xe420e4200c0c7430 */ /* 0x000fc40000000000 */
[----:B------:R-:W-:Y:S02]  /*1e50*/  HADD2 R10, R10, -1056, -1056 ;  /* 0xe420e4200a0a7430 */ /* 0x000fe40000000000 */
[----:B------:R-:W-:Y:S02]  /*1e60*/  HADD2 R8, R8, -1056, -1056 ;  /* 0xe420e42008087430 */ /* 0x000fe40000000000 */
[----:B------:R-:W-:Y:S02]  /*1e70*/  HADD2 R44, R44, -1056, -1056 ;  /* 0xe420e4202c2c7430 */ /* 0x000fe40000000000 */
[----:B------:R-:W-:Y:S02]  /*1e80*/  HADD2 R13, R13, -1056, -1056 ;  /* 0xe420e4200d0d7430 */ /* 0x000fe40000000000 */
[----:B------:R-:W-:Y:S02]  /*1e90*/  HADD2 R14, R14, -1056, -1056 ;  /* 0xe420e4200e0e7430 */ /* 0x000fe40000000000 */
        /* <DEDUP_REMOVED lines=20> */
[----:B------:R-:W-:Y:S01]  /*1fe0*/  HADD2 R43, R43, -1056, -1056 ;  /* 0xe420e4202b2b7430 */ /* 0x000fe20000000000 */
[----:B------:R-:W-:Y:S06]  /*1ff0*/  @!P2 BRA `(.L_x_20) ;  /* 0x0000000000a8a947 */ /* 0x000fec0003800000 */
[----:B------:R-:W0:Y:S02]  /*2000*/  LDS.128 R16, [UR4] ;  /* 0x00000004ff107984 */ /* 0x000e240008000c00 */
[-C--:B0-----:R-:W-:Y:S02]  /*2010*/  HFMA2.MMA R20, R49, R16.reuse, RZ ;  /* 0x0000001031147235 */ /* 0x081fe400000000ff */
[----:B------:R-:W-:-:S08]  /*2020*/  HFMA2.MMA R66, R12, R16, RZ ;  /* 0x000000100c427235 */ /* 0x000fd000000000ff */
[-C--:B------:R-:W-:Y:S02]  /*2030*/  HFMA2 R20, R45, R17.reuse, R20 ;  /* 0x000000112d147231 */ /* 0x080fe40000000014 */
[----:B------:R-:W-:-:S04]  /*2040*/  HFMA2 R66, R9, R17, R66 ;  /* 0x0000001109427231 */ /* 0x000fc80000000042 */
[-C--:B------:R-:W-:Y:S02]  /*2050*/  HFMA2.MMA R20, R44, R18.reuse, R20 ;  /* 0x000000122c147235 */ /* 0x080fe40000000014 */
[----:B------:R-:W-:-:S08]  /*2060*/  HFMA2.MMA R66, R13, R18, R66 ;  /* 0x000000120d427235 */ /* 0x000fd00000000042 */
[-C--:B------:R-:W-:Y:S02]  /*2070*/  HFMA2 R63, R28, R19.reuse, R20 ;  /* 0x000000131c3f7231 */ /* 0x080fe40000000014 */
[----:B------:R-:W0:Y:S01]  /*2080*/  LDS.128 R20, [UR4+0x10] ;  /* 0x00001004ff147984 */ /* 0x000e220008000c00 */
[----:B------:R-:W-:-:S03]  /*2090*/  HFMA2 R66, R29, R19, R66 ;  /* 0x000000131d427231 */ /* 0x000fc60000000042 */
[----:B0-----:R-:W-:-:S03]  /*20a0*/  HFMA2.MMA R63, R24, R20, R63 ;  /* 0x00000014183f7235 */ /* 0x001fc6000000003f */
[----:B------:R-:W-:-:S07]  /*20b0*/  HFMA2.MMA R66, R25, R20, R66 ;  /* 0x0000001419427235 */ /* 0x000fce0000000042 */
[----:B------:R-:W-:-:S03]  /*20c0*/  HFMA2 R63, R32, R21, R63 ;  /* 0x00000015203f7231 */ /* 0x000fc6000000003f */
[----:B------:R-:W-:-:S03]  /*20d0*/  HFMA2 R66, R34, R21, R66 ;  /* 0x0000001522427231 */ /* 0x000fc60000000042 */
[----:B------:R-:W-:-:S03]  /*20e0*/  HFMA2.MMA R63, R33, R22, R63 ;  /* 0x00000016213f7235 */ /* 0x000fc6000000003f */
[----:B------:R-:W-:-:S07]  /*20f0*/  HFMA2.MMA R66, R35, R22, R66 ;  /* 0x0000001623427235 */ /* 0x000fce0000000042 */
[----:B------:R-:W-:-:S03]  /*2100*/  HFMA2 R63, R40, R23, R63 ;  /* 0x00000017283f7231 */ /* 0x000fc6000000003f */
[----:B------:R-:W-:Y:S02]  /*2110*/  HFMA2 R66, R41, R23, R66 ;  /* 0x0000001729427231 */ /* 0x000fe40000000042 */
[----:B------:R-:W-:Y:S02]  /*2120*/  HADD2 R63, R63.H0_H0, R63.H1_H1 ;  /* 0x3000003f3f3f7230 */ /* 0x000fe40000000800 */
[----:B------:R-:W-:-:S05]  /*2130*/  HADD2 R66, R66.H0_H0, R66.H1_H1 ;  /* 0x3000004242427230 */ /* 0x000fca0000000800 */
[----:B------:R-:W-:-:S06]  /*2140*/  PRMT R63, R63, 0x5410, R66 ;  /* 0x000054103f3f7816 */ /* 0x000fcc0000000042 */
[----:B------:R-:W-:Y:S01]  /*2150*/  HFMA2.MMA R6, R63, R50, R6 ;  /* 0x000000323f067235 */ /* 0x000fe20000000006 */
[----:B------:R-:W-:Y:S01]  /*2160*/  HFMA2 R63, R11, R16, RZ.H0_H0 ;  /* 0x000000100b3f7231 */ /* 0x000fe200000400ff */
[----:B------:R-:W-:-:S03]  /*2170*/  HFMA2.MMA R16, R10, R16, RZ ;  /* 0x000000100a107235 */ /* 0x000fc600000000ff */
[----:B------:R-:W-:-:S04]  /*2180*/  HFMA2 R63, R8, R17, R63 ;  /* 0x00000011083f7231 */ /* 0x000fc8000000003f */
[----:B------:R-:W-:Y:S01]  /*2190*/  HFMA2 R63, R14, R18, R63 ;  /* 0x000000120e3f7231 */ /* 0x000fe2000000003f */
[----:B------:R-:W-:-:S03]  /*21a0*/  HFMA2.MMA R16, R7, R17, R16 ;  /* 0x0000001107107235 */ /* 0x000fc60000000010 */
[----:B------:R-:W-:-:S04]  /*21b0*/  HFMA2 R63, R30, R19, R63 ;  /* 0x000000131e3f7231 */ /* 0x000fc8000000003f */
[----:B------:R-:W-:Y:S01]  /*21c0*/  HFMA2 R63, R26, R20, R63 ;  /* 0x000000141a3f7231 */ /* 0x000fe2000000003f */
[----:B------:R-:W-:-:S03]  /*21d0*/  HFMA2.MMA R16, R15, R18, R16 ;  /* 0x000000120f107235 */ /* 0x000fc60000000010 */
[----:B------:R-:W-:-:S04]  /*21e0*/  HFMA2 R63, R36, R21, R63 ;  /* 0x00000015243f7231 */ /* 0x000fc8000000003f */
[----:B------:R-:W-:Y:S01]  /*21f0*/  HFMA2 R63, R37, R22, R63 ;  /* 0x00000016253f7231 */ /* 0x000fe2000000003f */
[----:B------:R-:W-:-:S03]  /*2200*/  HFMA2.MMA R16, R31, R19, R16 ;  /* 0x000000131f107235 */ /* 0x000fc60000000010 */
[----:B------:R-:W-:-:S04]  /*2210*/  HFMA2 R63, R42, R23, R63 ;  /* 0x000000172a3f7231 */ /* 0x000fc8000000003f */
[----:B------:R-:W-:Y:S01]  /*2220*/  HADD2 R63, R63.H0_H0, R63.H1_H1 ;  /* 0x3000003f3f3f7230 */ /* 0x000fe20000000800 */
[----:B------:R-:W-:-:S08]  /*2230*/  HFMA2.MMA R16, R27, R20, R16 ;  /* 0x000000141b107235 */ /* 0x000fd00000000010 */
[----:B------:R-:W-:-:S08]  /*2240*/  HFMA2.MMA R16, R38, R21, R16 ;  /* 0x0000001526107235 */ /* 0x000fd00000000010 */
[----:B------:R-:W-:-:S08]  /*2250*/  HFMA2.MMA R16, R39, R22, R16 ;  /* 0x0000001627107235 */ /* 0x000fd00000000010 */
[----:B------:R-:W-:-:S10]  /*2260*/  HFMA2.MMA R16, R43, R23, R16 ;  /* 0x000000172b107235 */ /* 0x000fd40000000010 */
[----:B------:R-:W-:-:S05]  /*2270*/  HADD2 R16, R16.H0_H0, R16.H1_H1 ;  /* 0x3000001010107230 */ /* 0x000fca0000000800 */
[----:B------:R-:W-:-:S05]  /*2280*/  PRMT R63, R63, 0x5410, R16 ;  /* 0x000054103f3f7816 */ /* 0x000fca0000000010 */
[----:B------:R-:W-:-:S07]  /*2290*/  HFMA2 R5, R63, R48, R5 ;  /* 0x000000303f057231 */ /* 0x000fce0000000005 */
.L_x_20:
[----:B------:R-:W-:Y:S05]  /*22a0*/  @!P3 BRA `(.L_x_19) ;  /* 0x00000008001cb947 */ /* 0x000fea0003800000 */
[----:B------:R-:W-:Y:S02]  /*22b0*/  PRMT R16, R57, 0x9910, RZ ;  /* 0x0000991039107816 */ /* 0x000fe400000000ff */
[----:B------:R-:W-:Y:S02]  /*22c0*/  ISETP.GE.AND P3, PT, R62, 0x3, PT ;  /* 0x000000033e00780c */ /* 0x000fe40003f66270 */
[----:B------:R-:W-:-:S13]  /*22d0*/  ISETP.NE.AND P2, PT, R16, RZ, PT ;  /* 0x000000ff1000720c */ /* 0x000fda0003f45270 */
[----:B------:R-:W-:Y:S05]  /*22e0*/  @!P2 BRA `(.L_x_21) ;  /* 0x0000000000a8a947 */ /* 0x000fea0003800000 */
[----:B------:R-:W0:Y:S02]  /*22f0*/  LDS.128 R16, [UR4+0x80] ;  /* 0x00008004ff107984 */ /* 0x000e240008000c00 */
        /* <DEDUP_REMOVED lines=41> */
.L_x_21:
[----:B------:R-:W-:Y:S05]  /*2590*/  @!P3 BRA `(.L_x_19) ;  /* 0x000000040060b947 */ /* 0x000fea0003800000 */
[----:B------:R-:W-:-:S04]  /*25a0*/  PRMT R16, R58, 0x9910, RZ ;  /* 0x000099103a107816 */ /* 0x000fc800000000ff */
        /* <DEDUP_REMOVED lines=44> */
.L_x_22:
[----:B------:R-:W-:Y:S05]  /*2870*/  @P0 BRA `(.L_x_19) ;  /* 0x0000000000a80947 */ /* 0x000fea0003800000 */
[----:B------:R-:W0:Y:S04]  /*2880*/  LDS.128 R16, [UR4+0x180] ;  /* 0x00018004ff107984 */ /* 0x000e280008000c00 */
[----:B------:R-:W1:Y:S01]  /*2890*/  LDS.128 R20, [UR4+0x190] ;  /* 0x00019004ff147984 */ /* 0x000e620008000c00 */
[-C--:B0-----:R-:W-:Y:S01]  /*28a0*/  HFMA2.MMA R49, R49, R16.reuse, RZ ;  /* 0x0000001031317235 */ /* 0x081fe200000000ff */
[-C--:B------:R-:W-:Y:S01]  /*28b0*/  HFMA2 R12, R12, R16.reuse, RZ.H0_H0 ;  /* 0x000000100c0c7231 */ /* 0x080fe200000400ff */
[----:B------:R-:W-:Y:S01]  /*28c0*/  HFMA2.MMA R11, R11, R16, RZ ;  /* 0x000000100b0b7235 */ /* 0x000fe200000000ff */
[----:B------:R-:W-:Y:S02]  /*28d0*/  HFMA2 R10, R10, R16, RZ.H0_H0 ;  /* 0x000000100a0a7231 */ /* 0x000fe400000400ff */
[----:B------:R-:W-:-:S02]  /*28e0*/  HFMA2 R9, R9, R17, R12 ;  /* 0x0000001109097231 */ /* 0x000fc4000000000c */
[----:B------:R-:W-:Y:S01]  /*28f0*/  HFMA2 R10, R7, R17, R10 ;  /* 0x00000011070a7231 */ /* 0x000fe2000000000a */
[-C--:B------:R-:W-:Y:S01]  /*2900*/  HFMA2.MMA R49, R45, R17.reuse, R49 ;  /* 0x000000112d317235 */ /* 0x080fe20000000031 */
[----:B------:R-:W-:Y:S01]  /*2910*/  HFMA2 R9, R13, R18, R9 ;  /* 0x000000120d097231 */ /* 0x000fe20000000009 */
[----:B------:R-:W-:-:S03]  /*2920*/  HFMA2.MMA R11, R8, R17, R11 ;  /* 0x00000011080b7235 */ /* 0x000fc6000000000b */
[----:B------:R-:W-:-:S03]  /*2930*/  HFMA2 R9, R29, R19, R9 ;  /* 0x000000131d097231 */ /* 0x000fc60000000009 */
[-C--:B------:R-:W-:Y:S01]  /*2940*/  HFMA2.MMA R49, R44, R18.reuse, R49 ;  /* 0x000000122c317235 */ /* 0x080fe20000000031 */
[----:B-1----:R-:W-:Y:S01]  /*2950*/  HFMA2 R9, R25, R20, R9 ;  /* 0x0000001419097231 */ /* 0x002fe20000000009 */
[----:B------:R-:W-:Y:S01]  /*2960*/  HFMA2.MMA R11, R14, R18, R11 ;  /* 0x000000120e0b7235 */ /* 0x000fe2000000000b */
[----:B------:R-:W-:Y:S02]  /*2970*/  HFMA2 R18, R15, R18, R10 ;  /* 0x000000120f127231 */ /* 0x000fe4000000000a */
[----:B------:R-:W-:Y:S02]  /*2980*/  HFMA2 R9, R34, R21, R9 ;  /* 0x0000001522097231 */ /* 0x000fe40000000009 */
[----:B------:R-:W-:Y:S01]  /*2990*/  HFMA2 R18, R31, R19, R18 ;  /* 0x000000131f127231 */ /* 0x000fe20000000012 */
[-C--:B------:R-:W-:Y:S01]  /*29a0*/  HFMA2.MMA R10, R28, R19.reuse, R49 ;  /* 0x000000131c0a7235 */ /* 0x080fe20000000031 */
[----:B------:R-:W-:Y:S01]  /*29b0*/  HFMA2 R9, R35, R22, R9 ;  /* 0x0000001623097231 */ /* 0x000fe20000000009 */
[----:B------:R-:W-:Y:S01]  /*29c0*/  HFMA2.MMA R11, R30, R19, R11 ;  /* 0x000000131e0b7235 */ /* 0x000fe2000000000b */
[----:B------:R-:W-:-:S02]  /*29d0*/  HFMA2 R18, R27, R20, R18 ;  /* 0x000000141b127231 */ /* 0x000fc40000000012 */
[----:B------:R-:W-:Y:S02]  /*29e0*/  HFMA2 R9, R41, R23, R9 ;  /* 0x0000001729097231 */ /* 0x000fe40000000009 */
[----:B------:R-:W-:Y:S01]  /*29f0*/  HFMA2 R18, R38, R21, R18 ;  /* 0x0000001526127231 */ /* 0x000fe20000000012 */
[-C--:B------:R-:W-:Y:S01]  /*2a00*/  HFMA2.MMA R10, R24, R20.reuse, R10 ;  /* 0x00000014180a7235 */ /* 0x080fe2000000000a */
[----:B------:R-:W-:Y:S01]  /*2a10*/  HADD2 R9, R9.H0_H0, R9.H1_H1 ;  /* 0x3000000909097230 */ /* 0x000fe20000000800 */
[----:B------:R-:W-:Y:S01]  /*2a20*/  HFMA2.MMA R7, R26, R20, R11 ;  /* 0x000000141a077235 */ /* 0x000fe2000000000b */
[----:B------:R-:W-:-:S04]  /*2a30*/  HFMA2 R18, R39, R22, R18 ;  /* 0x0000001627127231 */ /* 0x000fc80000000012 */
[----:B------:R-:W-:Y:S01]  /*2a40*/  HFMA2 R18, R43, R23, R18 ;  /* 0x000000172b127231 */ /* 0x000fe20000000012 */
[-C--:B------:R-:W-:Y:S02]  /*2a50*/  HFMA2.MMA R11, R32, R21.reuse, R10 ;  /* 0x00000015200b7235 */ /* 0x080fe4000000000a */
[----:B------:R-:W-:Y:S01]  /*2a60*/  HFMA2.MMA R7, R36, R21, R7 ;  /* 0x0000001524077235 */ /* 0x000fe20000000007 */
[----:B------:R-:W-:-:S05]  /*2a70*/  HADD2 R18, R18.H0_H0, R18.H1_H1 ;  /* 0x3000001212127230 */ /* 0x000fca0000000800 */
[-C--:B------:R-:W-:Y:S02]  /*2a80*/  HFMA2.MMA R11, R33, R22.reuse, R11 ;  /* 0x00000016210b7235 */ /* 0x080fe4000000000b */
[----:B------:R-:W-:-:S06]  /*2a90*/  HFMA2.MMA R7, R37, R22, R7 ;  /* 0x0000001625077235 */ /* 0x000fcc0000000007 */
[-C--:B------:R-:W-:Y:S02]  /*2aa0*/  HFMA2.MMA R11, R40, R23.reuse, R11 ;  /* 0x00000017280b7235 */ /* 0x080fe4000000000b */
[----:B------:R-:W-:-:S08]  /*2ab0*/  HFMA2.MMA R7, R42, R23, R7 ;  /* 0x000000172a077235 */ /* 0x000fd00000000007 */
[----:B------:R-:W-:Y:S02]  /*2ac0*/  HADD2 R11, R11.H0_H0, R11.H1_H1 ;  /* 0x3000000b0b0b7230 */ /* 0x000fe40000000800 */
[----:B------:R-:W-:-:S03]  /*2ad0*/  HADD2 R7, R7.H0_H0, R7.H1_H1 ;  /* 0x3000000707077230 */ /* 0x000fc60000000800 */
[----:B------:R-:W-:Y:S02]  /*2ae0*/  PRMT R11, R11, 0x5410, R9 ;  /* 0x000054100b0b7816 */ /* 0x000fe40000000009 */
[----:B------:R-:W-:-:S04]  /*2af0*/  PRMT R7, R7, 0x5410, R18 ;  /* 0x0000541007077816 */ /* 0x000fc80000000012 */
[----:B------:R-:W-:Y:S01]  /*2b00*/  HFMA2.MMA R46, R11, R50, R46 ;  /* 0x000000320b2e7235 */ /* 0x000fe2000000002e */
[----:B------:R-:W-:-:S10]  /*2b10*/  HFMA2 R47, R7, R48, R47 ;  /* 0x00000030072f7231 */ /* 0x000fd4000000002f */
.L_x_19:
[----:B------:R-:W-:Y:S05]  /*2b20*/  @!P1 BRA `(.L_x_23) ;  /* 0x0000001400089947 */ /* 0x000fea0003800000 */
[----:B------:R-:W-:Y:S02]  /*2b30*/  IMAD R7, R52, 0xc, RZ ;  /* 0x0000000c34077824 */ /* 0x000fe400078e02ff */
[----:B------:R-:W-:-:S05]  /*2b40*/  IMAD.WIDE.U32 R22, R53, 0xc, R64 ;  /* 0x0000000c35167825 */ /* 0x000fca00078e0040 */
[----:B------:R-:W-:-:S03]  /*2b50*/  IADD3 R23, R23, R7, RZ ;  /* 0x0000000717177210 */ /* 0x000fc60007ffe0ff */
[C---:B------:R-:W-:Y:S02]  /*2b60*/  IMAD.WIDE R16, R53.reuse, 0x4, R22 ;  /* 0x0000000435107825 */ /* 0x040fe400078e0216 */
[----:B-----5:R-:W2:Y:S02]  /*2b70*/  LDG.E.128.CONSTANT R8, desc[UR8][R22.64] ;  /* 0x0000000816087981 */ /* 0x020ea4000c1e9d00 */
[----:B------:R-:W-:Y:S02]  /*2b80*/  IMAD.WIDE R12, R53, 0x4, R16 ;  /* 0x00000004350c7825 */ /* 0x000fe400078e0210 */
[----:B------:R-:W3:Y:S04]  /*2b90*/  LDG.E.128.CONSTANT R16, desc[UR8][R16.64] ;  /* 0x0000000810107981 */ /* 0x000ee8000c1e9d00 */
[----:B------:R-:W4:Y:S01]  /*2ba0*/  LDG.E.128.CONSTANT R12, desc[UR8][R12.64] ;  /* 0x000000080c0c7981 */ /* 0x000f22000c1e9d00 */
[----:B------:R-:W-:-:S04]  /*2bb0*/  PRMT R7, R56, 0x9910, RZ ;  /* 0x0000991038077816 */ /* 0x000fc800000000ff */
[----:B------:R-:W-:Y:S02]  /*2bc0*/  ISETP.NE.AND P2, PT, R7, RZ, PT ;  /* 0x000000ff0700720c */ /* 0x000fe40003f45270 */
[----:B------:R-:W-:Y:S02]  /*2bd0*/  ISETP.GE.AND P3, PT, R62, 0x2, PT ;  /* 0x000000023e00780c */ /* 0x000fe40003f66270 */
[----:B--2---:R-:W-:Y:S02]  /*2be0*/  SHF.R.U32.HI R23, RZ, 0xc, R10 ;  /* 0x0000000cff177819 */ /* 0x004fe4000001160a */
[----:B------:R-:W-:Y:S02]  /*2bf0*/  SHF.R.U32.HI R24, RZ, 0xc, R8 ;  /* 0x0000000cff187819 */ /* 0x000fe40000011608 */
[--C-:B----4-:R-:W-:Y:S02]  /*2c00*/  SHF.R.U32.HI R35, RZ, 0x8, R12.reuse ;  /* 0x00000008ff237819 */ /* 0x110fe4000001160c */
[----:B------:R-:W-:-:S02]  /*2c10*/  SHF.R.U32.HI R42, RZ, 0xa, R12 ;  /* 0x0000000aff2a7819 */ /* 0x000fc4000001160c */
[----:B------:R-:W-:Y:S02]  /*2c20*/  LOP3.LUT R26, R12, 0x3f003f, RZ, 0xc0, !PT ;  /* 0x003f003f0c1a7812 */ /* 0x000fe400078ec0ff */
[----:B------:R-:W-:Y:S02]  /*2c30*/  SHF.R.U32.HI R34, RZ, 0x6, R12 ;  /* 0x00000006ff227819 */ /* 0x000fe4000001160c */
[----:B---3--:R-:W-:Y:S02]  /*2c40*/  SHF.R.U32.HI R12, RZ, 0xc, R16 ;  /* 0x0000000cff0c7819 */ /* 0x008fe40000011610 */
[--C-:B------:R-:W-:Y:S02]  /*2c50*/  SHF.R.U32.HI R37, RZ, 0x8, R13.reuse ;  /* 0x00000008ff257819 */ /* 0x100fe4000001160d */
[----:B------:R-:W-:Y:S02]  /*2c60*/  SHF.R.U32.HI R43, RZ, 0xa, R13 ;  /* 0x0000000aff2b7819 */ /* 0x000fe4000001160d */
[----:B------:R-:W-:-:S02]  /*2c70*/  LOP3.LUT R27, R13, 0x3f003f, RZ, 0xc0, !PT ;  /* 0x003f003f0d1b7812 */ /* 0x000fc400078ec0ff */
[----:B------:R-:W-:Y:S02]  /*2c80*/  SHF.R.U32.HI R36, RZ, 0x6, R13 ;  /* 0x00000006ff247819 */ /* 0x000fe4000001160d */
[--C-:B------:R-:W-:Y:S02]  /*2c90*/  SHF.R.U32.HI R39, RZ, 0x8, R14.reuse ;  /* 0x00000008ff277819 */ /* 0x100fe4000001160e */
[--C-:B------:R-:W-:Y:S02]  /*2ca0*/  SHF.R.U32.HI R44, RZ, 0xa, R14.reuse ;  /* 0x0000000aff2c7819 */ /* 0x100fe4000001160e */
[----:B------:R-:W-:Y:S02]  /*2cb0*/  LOP3.LUT R28, R14, 0x3f003f, RZ, 0xc0, !PT ;  /* 0x003f003f0e1c7812 */ /* 0x000fe400078ec0ff */
[----:B------:R-:W-:Y:S02]  /*2cc0*/  SHF.R.U32.HI R38, RZ, 0x6, R14 ;  /* 0x00000006ff267819 */ /* 0x000fe4000001160e */
[----:B------:R-:W-:-:S02]  /*2cd0*/  LOP3.LUT R14, R23, 0xf000f, RZ, 0xc0, !PT ;  /* 0x000f000f170e7812 */ /* 0x000fc400078ec0ff */
[----:B------:R-:W-:Y:S02]  /*2ce0*/  LOP3.LUT R13, R12, 0xf000f, RZ, 0xc0, !PT ;  /* 0x000f000f0c0d7812 */ /* 0x000fe400078ec0ff */
[----:B------:R-:W-:Y:S02]  /*2cf0*/  LOP3.LUT R39, R14, 0x300030, R39, 0xf8, !PT ;  /* 0x003000300e277812 */ /* 0x000fe400078ef827 */
[----:B------:R-:W-:Y:S02]  /*2d00*/  LOP3.LUT R42, R13, 0x300030, R42, 0xf8, !PT ;  /* 0x003000300d2a7812 */ /* 0x000fe400078ef82a */
[----:B------:R-:W-:Y:S02]  /*2d10*/  SHF.R.U32.HI R12, RZ, 0xc, R17 ;  /* 0x0000000cff0c7819 */ /* 0x000fe40000011611 */
[----:B------:R-:W-:Y:S02]  /*2d20*/  LOP3.LUT R24, R24, 0xf000f, RZ, 0xc0, !PT ;  /* 0x000f000f18187812 */ /* 0x000fe400078ec0ff */
[----:B------:R-:W-:-:S02]  /*2d30*/  LOP3.LUT R14, R16, 0x3f003f, RZ, 0xc0, !PT ;  /* 0x003f003f100e7812 */ /* 0x000fc400078ec0ff */
[----:B------:R-:W-:Y:S02]  /*2d40*/  SHF.R.U32.HI R30, RZ, 0x6, R16 ;  /* 0x00000006ff1e7819 */ /* 0x000fe40000011610 */
[----:B------:R-:W-:Y:S02]  /*2d50*/  SHF.R.U32.HI R13, RZ, 0xc, R18 ;  /* 0x0000000cff0d7819 */ /* 0x000fe40000011612 */
[----:B------:R-:W-:Y:S02]  /*2d60*/  SHF.R.U32.HI R25, RZ, 0xc, R11 ;  /* 0x0000000cff197819 */ /* 0x000fe4000001160b */
[----:B------:R-:W-:Y:S02]  /*2d70*/  SHF.R.U32.HI R16, RZ, 0xc, R19 ;  /* 0x0000000cff107819 */ /* 0x000fe40000011613 */
[----:B------:R-:W-:Y:S02]  /*2d80*/  SHF.R.U32.HI R22, RZ, 0xc, R9 ;  /* 0x0000000cff167819 */ /* 0x000fe40000011609 */
[----:B------:R-:W-:-:S02]  /*2d90*/  LOP3.LUT R49, R8, 0x3f003f, RZ, 0xc0, !PT ;  /* 0x003f003f08317812 */ /* 0x000fc400078ec0ff */
[----:B------:R-:W-:Y:S02]  /*2da0*/  SHF.R.U32.HI R21, RZ, 0x6, R8 ;  /* 0x00000006ff157819 */ /* 0x000fe40000011608 */
[----:B------:R-:W-:Y:S02]  /*2db0*/  LOP3.LUT R7, R9, 0x3f003f, RZ, 0xc0, !PT ;  /* 0x003f003f09077812 */ /* 0x000fe400078ec0ff */
[----:B------:R-:W-:Y:S02]  /*2dc0*/  LOP3.LUT R12, R12, 0xf000f, RZ, 0xc0, !PT ;  /* 0x000f000f0c0c7812 */ /* 0x000fe400078ec0ff */
[----:B------:R-:W-:Y:S02]  /*2dd0*/  SHF.R.U32.HI R9, RZ, 0x6, R9 ;  /* 0x00000006ff097819 */ /* 0x000fe40000011609 */
[----:B------:R-:W-:Y:S02]  /*2de0*/  LOP3.LUT R8, R10, 0x3f003f, RZ, 0xc0, !PT ;  /* 0x003f003f0a087812 */ /* 0x000fe400078ec0ff */
[----:B------:R-:W-:-:S02]  /*2df0*/  LOP3.LUT R35, R24, 0x300030, R35, 0xf8, !PT ;  /* 0x0030003018237812 */ /* 0x000fc400078ef823 */
[----:B------:R-:W-:Y:S02]  /*2e00*/  LOP3.LUT R13, R13, 0xf000f, RZ, 0xc0, !PT ;  /* 0x000f000f0d0d7812 */ /* 0x000fe400078ec0ff */
[----:B------:R-:W-:Y:S02]  /*2e10*/  SHF.R.U32.HI R10, RZ, 0x6, R10 ;  /* 0x00000006ff0a7819 */ /* 0x000fe4000001160a */
[----:B------:R-:W-:Y:S02]  /*2e20*/  LOP3.LUT R20, R11, 0x3f003f, RZ, 0xc0, !PT ;  /* 0x003f003f0b147812 */ /* 0x000fe400078ec0ff */
[--C-:B------:R-:W-:Y:S02]  /*2e30*/  SHF.R.U32.HI R41, RZ, 0x8, R15.reuse ;  /* 0x00000008ff297819 */ /* 0x100fe4000001160f */
[----:B------:R-:W-:Y:S02]  /*2e40*/  SHF.R.U32.HI R45, RZ, 0xa, R15 ;  /* 0x0000000aff2d7819 */ /* 0x000fe4000001160f */
[----:B------:R-:W-:-:S02]  /*2e50*/  LOP3.LUT R24, R25, 0xf000f, RZ, 0xc0, !PT ;  /* 0x000f000f19187812 */ /* 0x000fc400078ec0ff */
[----:B------:R-:W-:Y:S02]  /*2e60*/  LOP3.LUT R16, R16, 0xf000f, RZ, 0xc0, !PT ;  /* 0x000f000f10107812 */ /* 0x000fe400078ec0ff */
[----:B------:R-:W-:Y:S02]  /*2e70*/  SHF.R.U32.HI R11, RZ, 0x6, R11 ;  /* 0x00000006ff0b7819 */ /* 0x000fe4000001160b */
[----:B------:R-:W-:Y:S02]  /*2e80*/  SHF.R.U32.HI R40, RZ, 0x6, R15 ;  /* 0x00000006ff287819 */ /* 0x000fe4000001160f */
[----:B------:R-:W-:Y:S02]  /*2e90*/  LOP3.LUT R22, R22, 0xf000f, RZ, 0xc0, !PT ;  /* 0x000f000f16167812 */ /* 0x000fe400078ec0ff */
[----:B------:R-:W-:Y:S02]  /*2ea0*/  SHF.R.U32.HI R31, RZ, 0x6, R17 ;  /* 0x00000006ff1f7819 */ /* 0x000fe40000011611 */
[----:B------:R-:W-:-:S02]  /*2eb0*/  SHF.R.U32.HI R32, RZ, 0x6, R18 ;  /* 0x00000006ff207819 */ /* 0x000fc40000011612 */
[----:B------:R-:W-:Y:S02]  /*2ec0*/  SHF.R.U32.HI R33, RZ, 0x6, R19 ;  /* 0x00000006ff217819 */ /* 0x000fe40000011613 */
[----:B------:R-:W-:Y:S02]  /*2ed0*/  LOP3.LUT R43, R12, 0x300030, R43, 0xf8, !PT ;  /* 0x003000300c2b7812 */ /* 0x000fe400078ef82b */
[----:B------:R-:W-:Y:S02]  /*2ee0*/  LOP3.LUT R44, R13, 0x300030, R44, 0xf8, !PT ;  /* 0x003000300d2c7812 */ /* 0x000fe400078ef82c */
[----:B------:R-:W-:Y:S02]  /*2ef0*/  LOP3.LUT R12, R9, 0x3f003f, RZ, 0xc0, !PT ;  /* 0x003f003f090c7812 */ /* 0x000fe400078ec0ff */
[----:B------:R-:W-:Y:S02]  /*2f00*/  LOP3.LUT R29, R15, 0x3f003f, RZ, 0xc0, !PT ;  /* 0x003f003f0f1d7812 */ /* 0x000fe400078ec0ff */
[----:B------:R-:W-:-:S02]  /*2f10*/  LOP3.LUT R41, R24, 0x300030, R41, 0xf8, !PT ;  /* 0x0030003018297812 */ /* 0x000fc400078ef829 */
[----:B------:R-:W-:Y:S02]  /*2f20*/  LOP3.LUT R45, R16, 0x300030, R45, 0xf8, !PT ;  /* 0x00300030102d7812 */ /* 0x000fe400078ef82d */
[----:B------:R-:W-:Y:S02]  /*2f30*/  LOP3.LUT R13, R10, 0x3f003f, RZ, 0xc0, !PT ;  /* 0x003f003f0a0d7812 */ /* 0x000fe400078ec0ff */
[----:B------:R-:W-:Y:S02]  /*2f40*/  LOP3.LUT R37, R22, 0x300030, R37, 0xf8, !PT ;  /* 0x0030003016257812 */ /* 0x000fe400078ef825 */
        /* <DEDUP_REMOVED lines=76> */
[----:B------:R-:W-:Y:S01]  /*3410*/  HADD2 R45, R45, -1056, -1056 ;  /* 0xe420e4202d2d7430 */ /* 0x000fe20000000000 */
[----:B------:R-:W-:Y:S06]  /*3420*/  @!P2 BRA `(.L_x_24) ;  /* 0x0000000000a8a947 */ /* 0x000fec0003800000 */
        /* <DEDUP_REMOVED lines=42> */
.L_x_24:
        /* <DEDUP_REMOVED lines=47> */
.L_x_25:
        /* <DEDUP_REMOVED lines=46> */
.L_x_26:
        /* <DEDUP_REMOVED lines=10> */
[-C--:B------:R-:W-:Y:S01]  /*3d40*/  HFMA2 R7, R15, R18.reuse, R7 ;  /* 0x000000120f077231 */ /* 0x080fe20000000007 */
[----:B------:R-:W-:Y:S01]  /*3d50*/  HFMA2.MMA R8, R12, R17, R8 ;  /* 0x000000110c087235 */ /* 0x000fe20000000008 */
[----:B------:R-:W-:Y:S02]  /*3d60*/  HFMA2 R9, R25, R18, R9 ;  /* 0x0000001219097231 */ /* 0x000fe40000000009 */
[-C--:B------:R-:W-:Y:S02]  /*3d70*/  HFMA2 R7, R31, R19.reuse, R7 ;  /* 0x000000131f077231 */ /* 0x080fe40000000007 */
[----:B------:R-:W-:Y:S01]  /*3d80*/  HFMA2 R9, R33, R19, R9 ;  /* 0x0000001321097231 */ /* 0x000fe20000000009 */
[-C--:B------:R-:W-:Y:S01]  /*3d90*/  HFMA2.MMA R49, R14, R18.reuse, R49 ;  /* 0x000000120e317235 */ /* 0x080fe20000000031 */
[-C--:B-1----:R-:W-:Y:S01]  /*3da0*/  HFMA2 R7, R27, R20.reuse, R7 ;  /* 0x000000141b077231 */ /* 0x082fe20000000007 */
[----:B------:R-:W-:Y:S01]  /*3db0*/  HFMA2.MMA R8, R24, R18, R8 ;  /* 0x0000001218087235 */ /* 0x000fe20000000008 */
[----:B------:R-:W-:-:S02]  /*3dc0*/  HFMA2 R9, R29, R20, R9 ;  /* 0x000000141d097231 */ /* 0x000fc40000000009 */
[-C--:B------:R-:W-:Y:S02]  /*3dd0*/  HFMA2 R7, R36, R21.reuse, R7 ;  /* 0x0000001524077231 */ /* 0x080fe40000000007 */
        /* <DEDUP_REMOVED lines=8> */
[----:B------:R-:W-:Y:S01]  /*3e60*/  HADD2 R7, R7.H0_H0, R7.H1_H1 ;  /* 0x3000000707077230 */ /* 0x000fe20000000800 */
[----:B------:R-:W-:Y:S01]  /*3e70*/  HFMA2.MMA R8, R28, R20, R8 ;  /* 0x000000141c087235 */ /* 0x000fe20000000008 */
[----:B------:R-:W-:-:S05]  /*3e80*/  HADD2 R9, R9.H0_H0, R9.H1_H1 ;  /* 0x3000000909097230 */ /* 0x000fca0000000800 */
[-C--:B------:R-:W-:Y:S02]  /*3e90*/  HFMA2.MMA R11, R34, R21.reuse, R10 ;  /* 0x00000015220b7235 */ /* 0x080fe4000000000a */
[----:B------:R-:W-:-:S06]  /*3ea0*/  HFMA2.MMA R8, R38, R21, R8 ;  /* 0x0000001526087235 */ /* 0x000fcc0000000008 */
        /* <DEDUP_REMOVED lines=10> */
.L_x_23:
[----:B------:R-:W-:Y:S01]  /*3f50*/  VIADD R61, R61, 0x20 ;  /* 0x000000203d3d7836 */ /* 0x000fe20000000000 */
[----:B------:R-:W-:Y:S01]  /*3f60*/  UIADD3 UR4, UR4, 0x40, URZ ;  /* 0x0000004004047890 */ /* 0x000fe2000fffe03f */
[----:B------:R-:W-:-:S03]  /*3f70*/  IMAD.WIDE.U32 R64, R53, 0x18, R64 ;  /* 0x0000001835407825 */ /* 0x000fc600078e0040 */
[C---:B------:R-:W-:Y:S01]  /*3f80*/  ISETP.GE.AND P2, PT, R61.reuse, UR5, PT ;  /* 0x000000053d007c0c */ /* 0x040fe2000bf46270 */
[----:B------:R-:W-:Y:S01]  /*3f90*/  IMAD R7, R52, 0x18, RZ ;  /* 0x0000001834077824 */ /* 0x000fe200078e02ff */
[----:B------:R-:W-:-:S04]  /*3fa0*/  ISETP.LT.AND P3, PT, R61, R60, PT ;  /* 0x0000003c3d00720c */ /* 0x000fc80003f61270 */
[----:B------:R-:W-:-:S09]  /*3fb0*/  IADD3 R65, R65, R7, RZ ;  /* 0x0000000741417210 */ /* 0x000fd20007ffe0ff */
[----:B------:R-:W-:Y:S05]  /*3fc0*/  @!P2 BRA P3, `(.L_x_27) ;  /* 0xffffffd4009ca947 */ /* 0x000fea000183ffff */
.L_x_18:
[----:B------:R-:W-:Y:S05]  /*3fd0*/  @!P1 EXIT ;  /* 0x000000000000994d */ /* 0x000fea0003800000 */
[----:B-----5:R-:W0:Y:S01]  /*3fe0*/  S2R R10, SR_CTAID.X ;  /* 0x00000000000a7919 */ /* 0x020e220000002500 */
[----:B------:R-:W1:Y:S01]  /*3ff0*/  S2UR UR4, SR_CTAID.Y ;  /* 0x00000000000479c3 */ /* 0x000e620000002600 */
[----:B------:R-:W-:Y:S01]  /*4000*/  HMUL2 R11, R6, R56.H0_H0 ;  /* 0x20000038060b7232 */ /* 0x000fe20000000000 */
[----:B------:R-:W0:Y:S06]  /*4010*/  S2R R7, SR_TID.X ;  /* 0x0000000000077919 */ /* 0x000e2c0000002100 */
[----:B------:R-:W2:Y:S01]  /*4020*/  LDC.64 R8, c[0x0][0x230] ;  /* 0x00008c00ff087b82 */ /* 0x000ea20000000a00 */
[----:B-1----:R-:W-:Y:S01]  /*4030*/  USHF.L.U32 UR4, UR4, 0x2, URZ ;  /* 0x0000000204047899 */ /* 0x002fe2000800063f */
[----:B0-----:R-:W-:-:S04]  /*4040*/  LEA R10, R10, R7, 0x6 ;  /* 0x000000070a0a7211 */ /* 0x001fc800078e30ff */
[----:B------:R-:W-:-:S05]  /*4050*/  SHF.L.U32 R10, R10, 0x2, RZ ;  /* 0x000000020a0a7819 */ /* 0x000fca00000006ff */
[----:B------:R-:W-:-:S04]  /*4060*/  IMAD R7, R53, UR4, R10 ;  /* 0x0000000435077c24 */ /* 0x000fc8000f8e020a */
[----:B--2---:R-:W-:-:S05]  /*4070*/  IMAD.WIDE R8, R7, 0x2, R8 ;  /* 0x0000000207087825 */ /* 0x004fca00078e0208 */
[----:B------:R0:W-:Y:S01]  /*4080*/  ATOM.E.ADD.F16x2.RN.STRONG.GPU P0, RZ, desc[UR8][R8.64], R11 ;  /* 0x0000000b08ff79a2 */ /* 0x0001e2000810e1c8 */
[----:B------:R-:W-:Y:S01]  /*4090*/  BSSY B0, `(.L_x_28) ;  /* 0x0000010000007945 */ /* 0x000fe20003800000 */
[----:B------:R-:W-:-:S03]  /*40a0*/  HMUL2 R13, R5, R56.H0_H0 ;  /* 0x20000038050d7232 */ /* 0x000fc60000000000 */
[----:B0-----:R-:W-:Y:S05]  /*40b0*/  @P0 BRA `(.L_x_29) ;  /* 0x0000000000340947 */ /* 0x001fea0003800000 */
[----:B------:R-:W0:Y:S02]  /*40c0*/  QSPC.E.S P0, RZ, [R8] ;  /* 0x0000000008ff73aa */ /* 0x000e240000000500 */
[----:B0-----:R-:W-:Y:S05]  /*40d0*/  @!P0 BRA `(.L_x_30) ;  /* 0x0000000000208947 */ /* 0x001fea0003800000 */
[----:B------:R-:W-:-:S05]  /*40e0*/  IMAD.MOV.U32 R6, RZ, RZ, R8 ;  /* 0x000000ffff067224 */ /* 0x000fca00078e0008 */
[----:B------:R-:W-:-:S07]  /*40f0*/  MOV R5, R6 ;  /* 0x0000000600057202 */ /* 0x000fce0000000f00 */
.L_x_31:
[----:B------:R-:W0:Y:S02]  /*4100*/  LDS R6, [R5] ;  /* 0x0000000005067984 */ /* 0x000e240000000800 */
[----:B0-----:R-:W-:-:S10]  /*4110*/  HFMA2.MMA R7, R6, 1, 1, R11 ;  /* 0x3c003c0006077835 */ /* 0x001fd4000000000b */
[----:B------:R-:W0:Y:S02]  /*4120*/  ATOMS.CAST.SPIN R7, [R5], R6, R7 ;  /* 0x000000060507738d */ /* 0x000e240001800007 */
[----:B0-----:R-:W-:-:S13]  /*4130*/  ISETP.EQ.U32.AND P0, PT, R7, 0x1, PT ;  /* 0x000000010700780c */ /* 0x001fda0003f02070 */
[----:B------:R-:W-:Y:S05]  /*4140*/  @!P0 BRA `(.L_x_31) ;  /* 0xfffffffc00ec8947 */ /* 0x000fea000383ffff */
[----:B------:R-:W-:Y:S05]  /*4150*/  BRA `(.L_x_29) ;  /* 0x00000000000c7947 */ /* 0x000fea0003800000 */
.L_x_30:
[----:B------:R-:W2:Y:S02]  /*4160*/  LD.E R5, desc[UR8][R8.64] ;  /* 0x0000000808057980 */ /* 0x000ea4000c101900 */
[----:B--2---:R-:W-:-:S05]  /*4170*/  IADD3 R5, R11, R5, RZ ;  /* 0x000000050b057210 */ /* 0x004fca0007ffe0ff */
[----:B------:R0:W-:Y:S02]  /*4180*/  ST.E desc[UR8][R8.64], R5 ;  /* 0x0000000508007985 */ /* 0x0001e4000c101908 */
.L_x_29:
[----:B------:R-:W-:Y:S05]  /*4190*/  BSYNC B0 ;  /* 0x0000000000007941 */ /* 0x000fea0003800000 */
.L_x_28:
[----:B------:R1:W-:Y:S01]  /*41a0*/  ATOM.E.ADD.F16x2.RN.STRONG.GPU P0, RZ, desc[UR8][R8.64+0x4], R13 ;  /* 0x0000040d08ff79a2 */ /* 0x0003e2000810e1c8 */
[----:B------:R-:W-:Y:S04]  /*41b0*/  BSSY B0, `(.L_x_32) ;  /* 0x000000f000007945 */ /* 0x000fe80003800000 */
[----:B-1----:R-:W-:Y:S05]  /*41c0*/  @P0 BRA `(.L_x_33) ;  /* 0x0000000000340947 */ /* 0x002fea0003800000 */
[----:B------:R-:W1:Y:S02]  /*41d0*/  QSPC.E.S P0, RZ, [R8+0x4] ;  /* 0x0000040008ff73aa */ /* 0x000e640000000500 */
[----:B-1----:R-:W-:Y:S05]  /*41e0*/  @!P0 BRA `(.L_x_34) ;  /* 0x0000000000208947 */ /* 0x002fea0003800000 */
[----:B------:R-:W-:-:S04]  /*41f0*/  MOV R6, R8 ;  /* 0x0000000800067202 */ /* 0x000fc80000000f00 */
[----:B0-----:R-:W-:-:S07]  /*4200*/  MOV R5, R6 ;  /* 0x0000000600057202 */ /* 0x001fce0000000f00 */
.L_x_35:
[----:B------:R-:W0:Y:S02]  /*4210*/  LDS R6, [R5+0x4] ;  /* 0x0000040005067984 */ /* 0x000e240000000800 */
[----:B0-----:R-:W-:-:S06]  /*4220*/  HADD2 R7, R6, R13 ;  /* 0x0000000d06077230 */ /* 0x001fcc0000000000 */
[----:B------:R-:W0:Y:S02]  /*4230*/  ATOMS.CAST.SPIN R7, [R5+0x4], R6, R7 ;  /* 0x000004060507738d */ /* 0x000e240001800007 */
[----:B0-----:R-:W-:-:S13]  /*4240*/  ISETP.EQ.U32.AND P0, PT, R7, 0x1, PT ;  /* 0x000000010700780c */ /* 0x001fda0003f02070 */
[----:B------:R-:W-:Y:S05]  /*4250*/  @!P0 BRA `(.L_x_35) ;  /* 0xfffffffc00ec8947 */ /* 0x000fea000383ffff */
[----:B------:R-:W-:Y:S05]  /*4260*/  BRA `(.L_x_33) ;  /* 0x00000000000c7947 */ /* 0x000fea0003800000 */
.L_x_34:
[----:B0-----:R-:W2:Y:S02]  /*4270*/  LD.E R5, desc[UR8][R8.64+0x4] ;  /* 0x0000040808057980 */ /* 0x001ea4000c101900 */
[----:B--2---:R-:W-:-:S05]  /*4280*/  IADD3 R5, R13, R5, RZ ;  /* 0x000000050d057210 */ /* 0x004fca0007ffe0ff */
[----:B------:R1:W-:Y:S02]  /*4290*/  ST.E desc[UR8][R8.64+0x4], R5 ;  /* 0x0000040508007985 */ /* 0x0003e4000c101908 */
.L_x_33:
[----:B------:R-:W-:Y:S05]  /*42a0*/  BSYNC B0 ;  /* 0x0000000000007941 */ /* 0x000fea0003800000 */
.L_x_32:
[----:B------:R-:W-:-:S13]  /*42b0*/  ISETP.GE.AND P0, PT, R62, 0x2, PT ;  /* 0x000000023e00780c */ /* 0x000fda0003f06270 */
[----:B------:R-:W-:Y:S05]  /*42c0*/  @!P0 EXIT ;  /* 0x000000000000894d */ /* 0x000fea0003800000 */
[----:B01----:R-:W-:-:S04]  /*42d0*/  IMAD.WIDE R8, R53, 0x2, R8 ;  /* 0x0000000235087825 */ /* 0x003fc800078e0208 */
[----:B------:R-:W-:-:S05]  /*42e0*/  HMUL2 R7, R4, R57.H0_H0 ;  /* 0x2000003904077232 */ /* 0x000fca0000000000 */
        /* <DEDUP_REMOVED lines=8> */
.L_x_39:
[----:B------:R-:W0:Y:S02]  /*4370*/  LDS R4, [R3] ;  /* 0x0000000003047984 */ /* 0x000e240000000800 */
[----:B0-----:R-:W-:-:S10]  /*4380*/  HFMA2.MMA R5, R4, 1, 1, R7 ;  /* 0x3c003c0004057835 */ /* 0x001fd40000000007 */
[----:B------:R-:W0:Y:S02]  /*4390*/  ATOMS.CAST.SPIN R5, [R3], R4, R5 ;  /* 0x000000040305738d */ /* 0x000e240001800005 */
[----:B0-----:R-:W-:-:S13]  /*43a0*/  ISETP.EQ.U32.AND P0, PT, R5, 0x1, PT ;  /* 0x000000010500780c */ /* 0x001fda0003f02070 */
[----:B------:R-:W-:Y:S05]  /*43b0*/  @!P0 BRA `(.L_x_39) ;  /* 0xfffffffc00ec8947 */ /* 0x000fea000383ffff */
[----:B------:R-:W-:Y:S05]  /*43c0*/  BRA `(.L_x_37) ;  /* 0x00000000000c7947 */ /* 0x000fea0003800000 */
.L_x_38:
[----:B------:R-:W2:Y:S02]  /*43d0*/  LD.E R3, desc[UR8][R8.64] ;  /* 0x0000000808037980 */ /* 0x000ea4000c101900 */
[----:B--2---:R-:W-:-:S05]  /*43e0*/  IADD3 R3, R7, R3, RZ ;  /* 0x0000000307037210 */ /* 0x004fca0007ffe0ff */
[----:B------:R0:W-:Y:S02]  /*43f0*/  ST.E desc[UR8][R8.64], R3 ;  /* 0x0000000308007985 */ /* 0x0001e4000c101908 */
.L_x_37:
[----:B------:R-:W-:Y:S05]  /*4400*/  BSYNC B0 ;  /* 0x0000000000007941 */ /* 0x000fea0003800000 */
.L_x_36:
[----:B------:R1:W-:Y:S01]  /*4410*/  ATOM.E.ADD.F16x2.RN.STRONG.GPU P0, RZ, desc[UR8][R8.64+0x4], R57 ;  /* 0x0000043908ff79a2 */ /* 0x0003e2000810e1c8 */
[----:B------:R-:W-:Y:S04]  /*4420*/  BSSY B0, `(.L_x_40) ;  /* 0x000000f000007945 */ /* 0x000fe80003800000 */
[----:B-1----:R-:W-:Y:S05]  /*4430*/  @P0 BRA `(.L_x_41) ;  /* 0x0000000000340947 */ /* 0x002fea0003800000 */
[----:B------:R-:W1:Y:S02]  /*4440*/  QSPC.E.S P0, RZ, [R8+0x4] ;  /* 0x0000040008ff73aa */ /* 0x000e640000000500 */
[----:B-1----:R-:W-:Y:S05]  /*4450*/  @!P0 BRA `(.L_x_42) ;  /* 0x0000000000208947 */ /* 0x002fea0003800000 */
[----:B------:R-:W-:-:S04]  /*4460*/  MOV R4, R8 ;  /* 0x0000000800047202 */ /* 0x000fc80000000f00 */
[----:B0-----:R-:W-:-:S07]  /*4470*/  MOV R3, R4 ;  /* 0x0000000400037202 */ /* 0x001fce0000000f00 */
.L_x_43:
[----:B------:R-:W0:Y:S02]  /*4480*/  LDS R4, [R3+0x4] ;  /* 0x0000040003047984 */ /* 0x000e240000000800 */
[----:B0-----:R-:W-:-:S06]  /*4490*/  HADD2 R5, R4, R57 ;  /* 0x0000003904057230 */ /* 0x001fcc0000000000 */
[----:B------:R-:W0:Y:S02]  /*44a0*/  ATOMS.CAST.SPIN R5, [R3+0x4], R4, R5 ;  /* 0x000004040305738d */ /* 0x000e240001800005 */
[----:B0-----:R-:W-:-:S13]  /*44b0*/  ISETP.EQ.U32.AND P0, PT, R5, 0x1, PT ;  /* 0x000000010500780c */ /* 0x001fda0003f02070 */
[----:B------:R-:W-:Y:S05]  /*44c0*/  @!P0 BRA `(.L_x_43) ;  /* 0xfffffffc00ec8947 */ /* 0x000fea000383ffff */
[----:B------:R-:W-:Y:S05]  /*44d0*/  BRA `(.L_x_41) ;  /* 0x00000000000c7947 */ /* 0x000fea0003800000 */
.L_x_42:
[----:B0-----:R-:W2:Y:S02]  /*44e0*/  LD.E R3, desc[UR8][R8.64+0x4] ;  /* 0x0000040808037980 */ /* 0x001ea4000c101900 */
[----:B--2---:R-:W-:-:S05]  /*44f0*/  IADD3 R3, R57, R3, RZ ;  /* 0x0000000339037210 */ /* 0x004fca0007ffe0ff */
[----:B------:R1:W-:Y:S02]  /*4500*/  ST.E desc[UR8][R8.64+0x4], R3 ;  /* 0x0000040308007985 */ /* 0x0003e4000c101908 */
.L_x_41:
[----:B------:R-:W-:Y:S05]  /*4510*/  BSYNC B0 ;  /* 0x0000000000007941 */ /* 0x000fea0003800000 */
.L_x_40:
[----:B------:R-:W-:-:S13]  /*4520*/  ISETP.NE.AND P0, PT, R62, 0x2, PT ;  /* 0x000000023e00780c */ /* 0x000fda0003f05270 */
        /* <DEDUP_REMOVED lines=11> */
.L_x_47:
[----:B------:R-:W0:Y:S02]  /*45e0*/  LDS R2, [R0] ;  /* 0x0000000000027984 */ /* 0x000e240000000800 */
[----:B0-----:R-:W-:-:S10]  /*45f0*/  HFMA2.MMA R3, R2, 1, 1, R5 ;  /* 0x3c003c0002037835 */ /* 0x001fd40000000005 */
[----:B------:R-:W0:Y:S02]  /*4600*/  ATOMS.CAST.SPIN R3, [R0], R2, R3 ;  /* 0x000000020003738d */ /* 0x000e240001800003 */
[----:B0-----:R-:W-:-:S13]  /*4610*/  ISETP.EQ.U32.AND P0, PT, R3, 0x1, PT ;  /* 0x000000010300780c */ /* 0x001fda0003f02070 */
[----:B------:R-:W-:Y:S05]  /*4620*/  @!P0 BRA `(.L_x_47) ;  /* 0xfffffffc00ec8947 */ /* 0x000fea000383ffff */
[----:B------:R-:W-:Y:S05]  /*4630*/  BRA `(.L_x_45) ;  /* 0x00000000000c7947 */ /* 0x000fea0003800000 */
.L_x_46:
[----:B------:R-:W2:Y:S02]  /*4640*/  LD.E R0, desc[UR8][R8.64] ;  /* 0x0000000808007980 */ /* 0x000ea4000c101900 */
[----:B--2---:R-:W-:-:S05]  /*4650*/  IADD3 R3, R5, R0, RZ ;  /* 0x0000000005037210 */ /* 0x004fca0007ffe0ff */
[----:B------:R0:W-:Y:S02]  /*4660*/  ST.E desc[UR8][R8.64], R3 ;  /* 0x0000000308007985 */ /* 0x0001e4000c101908 */
.L_x_45:
[----:B------:R-:W-:Y:S05]  /*4670*/  BSYNC B0 ;  /* 0x0000000000007941 */ /* 0x000fea0003800000 */
.L_x_44:
[----:B------:R1:W-:Y:S01]  /*4680*/  ATOM.E.ADD.F16x2.RN.STRONG.GPU P0, RZ, desc[UR8][R8.64+0x4], R7 ;  /* 0x0000040708ff79a2 */ /* 0x0003e2000810e1c8 */
[----:B------:R-:W-:Y:S04]  /*4690*/  BSSY B0, `(.L_x_48) ;  /* 0x000000f000007945 */ /* 0x000fe80003800000 */
[----:B-1----:R-:W-:Y:S05]  /*46a0*/  @P0 BRA `(.L_x_49) ;  /* 0x0000000000340947 */ /* 0x002fea0003800000 */
[----:B------:R-:W1:Y:S02]  /*46b0*/  QSPC.E.S P0, RZ, [R8+0x4] ;  /* 0x0000040008ff73aa */ /* 0x000e640000000500 */
[----:B-1----:R-:W-:Y:S05]  /*46c0*/  @!P0 BRA `(.L_x_50) ;  /* 0x0000000000208947 */ /* 0x002fea0003800000 */
[----:B------:R-:W-:-:S04]  /*46d0*/  MOV R2, R8 ;  /* 0x0000000800027202 */ /* 0x000fc80000000f00 */
[----:B------:R-:W-:-:S07]  /*46e0*/  MOV R0, R2 ;  /* 0x0000000200007202 */ /* 0x000fce0000000f00 */
.L_x_51:
[----:B------:R-:W0:Y:S02]  /*46f0*/  LDS R2, [R0+0x4] ;  /* 0x0000040000027984 */ /* 0x000e240000000800 */
[----:B0-----:R-:W-:-:S06]  /*4700*/  HADD2 R3, R2, R7 ;  /* 0x0000000702037230 */ /* 0x001fcc0000000000 */
[----:B------:R-:W0:Y:S02]  /*4710*/  ATOMS.CAST.SPIN R3, [R0+0x4], R2, R3 ;  /* 0x000004020003738d */ /* 0x000e240001800003 */
[----:B0-----:R-:W-:-:S13]  /*4720*/  ISETP.EQ.U32.AND P0, PT, R3, 0x1, PT ;  /* 0x000000010300780c */ /* 0x001fda0003f02070 */
[----:B------:R-:W-:Y:S05]  /*4730*/  @!P0 BRA `(.L_x_51) ;  /* 0xfffffffc00ec8947 */ /* 0x000fea000383ffff */
[----:B------:R-:W-:Y:S05]  /*4740*/  BRA `(.L_x_49) ;  /* 0x00000000000c7947 */ /* 0x000fea0003800000 */
.L_x_50:
[----:B------:R-:W0:Y:S02]  /*4750*/  LD.E R0, desc[UR8][R8.64+0x4] ;  /* 0x0000040808007980 */ /* 0x000e24000c101900 */
[----:B0-----:R-:W-:-:S05]  /*4760*/  IADD3 R3, R7, R0, RZ ;  /* 0x0000000007037210 */ /* 0x001fca0007ffe0ff */
[----:B------:R1:W-:Y:S02]  /*4770*/  ST.E desc[UR8][R8.64+0x4], R3 ;  /* 0x0000040308007985 */ /* 0x0003e4000c101908 */
.L_x_49:
[----:B------:R-:W-:Y:S05]  /*4780*/  BSYNC B0 ;  /* 0x0000000000007941 */ /* 0x000fea0003800000 */
.L_x_48:
        /* <DEDUP_REMOVED lines=12> */
.L_x_55:
[----:B------:R-:W0:Y:S02]  /*4850*/  LDS R2, [R0] ;  /* 0x0000000000027984 */ /* 0x000e240000000800 */
[----:B0-----:R-:W-:-:S10]  /*4860*/  HFMA2.MMA R3, R2, 1, 1, R5 ;  /* 0x3c003c0002037835 */ /* 0x001fd40000000005 */
[----:B------:R-:W0:Y:S02]  /*4870*/  ATOMS.CAST.SPIN R3, [R0], R2, R3 ;  /* 0x000000020003738d */ /* 0x000e240001800003 */
[----:B0-----:R-:W-:-:S13]  /*4880*/  ISETP.EQ.U32.AND P0, PT, R3, 0x1, PT ;  /* 0x000000010300780c */ /* 0x001fda0003f02070 */
[----:B------:R-:W-:Y:S05]  /*4890*/  @!P0 BRA `(.L_x_55) ;  /* 0xfffffffc00ec8947 */ /* 0x000fea000383ffff */
[----:B------:R-:W-:Y:S05]  /*48a0*/  BRA `(.L_x_53) ;  /* 0x00000000000c7947 */ /* 0x000fea0003800000 */
.L_x_54:
[----:B------:R-:W2:Y:S02]  /*48b0*/  LD.E R0, desc[UR8][R8.64] ;  /* 0x0000000808007980 */ /* 0x000ea4000c101900 */
[----:B--2---:R-:W-:-:S05]  /*48c0*/  IADD3 R3, R5, R0, RZ ;  /* 0x0000000005037210 */ /* 0x004fca0007ffe0ff */
[----:B------:R0:W-:Y:S02]  /*48d0*/  ST.E desc[UR8][R8.64], R3 ;  /* 0x0000000308007985 */ /* 0x0001e4000c101908 */
.L_x_53:
[----:B------:R-:W-:Y:S05]  /*48e0*/  BSYNC B0 ;  /* 0x0000000000007941 */ /* 0x000fea0003800000 */
.L_x_52:
[----:B------:R1:W-:Y:S02]  /*48f0*/  ATOM.E.ADD.F16x2.RN.STRONG.GPU P0, RZ, desc[UR8][R8.64+0x4], R47 ;  /* 0x0000042f08ff79a2 */ /* 0x0003e4000810e1c8 */
[----:B-1----:R-:W-:Y:S05]  /*4900*/  @P0 EXIT ;  /* 0x000000000000094d */ /* 0x002fea0003800000 */
[----:B------:R-:W1:Y:S02]  /*4910*/  QSPC.E.S P0, RZ, [R8+0x4] ;  /* 0x0000040008ff73aa */ /* 0x000e640000000500 */
[----:B-1----:R-:W-:Y:S05]  /*4920*/  @!P0 BRA `(.L_x_56) ;  /* 0x0000000000208947 */ /* 0x002fea0003800000 */
[----:B------:R-:W-:-:S04]  /*4930*/  MOV R2, R8 ;  /* 0x0000000800027202 */ /* 0x000fc80000000f00 */
[----:B------:R-:W-:-:S07]  /*4940*/  MOV R0, R2 ;  /* 0x0000000200007202 */ /* 0x000fce0000000f00 */
.L_x_57:
[----:B------:R-:W0:Y:S02]  /*4950*/  LDS R2, [R0+0x4] ;  /* 0x0000040000027984 */ /* 0x000e240000000800 */
[----:B0-----:R-:W-:-:S06]  /*4960*/  HADD2 R3, R2, R47 ;  /* 0x0000002f02037230 */ /* 0x001fcc0000000000 */
[----:B------:R-:W0:Y:S02]  /*4970*/  ATOMS.CAST.SPIN R3, [R0+0x4], R2, R3 ;  /* 0x000004020003738d */ /* 0x000e240001800003 */
[----:B0-----:R-:W-:-:S13]  /*4980*/  ISETP.EQ.U32.AND P0, PT, R3, 0x1, PT ;  /* 0x000000010300780c */ /* 0x001fda0003f02070 */
[----:B------:R-:W-:Y:S05]  /*4990*/  @!P0 BRA `(.L_x_57) ;  /* 0xfffffffc00ec8947 */ /* 0x000fea000383ffff */
[----:B------:R-:W-:Y:S05]  /*49a0*/  EXIT ;  /* 0x000000000000794d */ /* 0x000fea0003800000 */
.L_x_56:
[----:B------:R-:W0:Y:S02]  /*49b0*/  LD.E R0, desc[UR8][R8.64+0x4] ;  /* 0x0000040808007980 */ /* 0x000e24000c101900 */
[----:B0-----:R-:W-:-:S05]  /*49c0*/  IADD3 R3, R47, R0, RZ ;  /* 0x000000002f037210 */ /* 0x001fca0007ffe0ff */
[----:B------:R-:W-:Y:S01]  /*49d0*/  ST.E desc[UR8][R8.64+0x4], R3 ;  /* 0x0000040308007985 */ /* 0x000fe2000c101908 */
[----:B------:R-:W-:Y:S05]  /*49e0*/  EXIT ;  /* 0x000000000000794d */ /* 0x000fea0003800000 */
.L_x_58:
[----:B------:R-:W-:-:S00]  /*49f0*/  BRA `(.L_x_58) ;  /* 0xfffffffc00fc7947 */ /* 0x000fc0000383ffff */
[----:B------:R-:W-:-:S00]  /*4a00*/  NOP ;  /* 0x0000000000007918 */ /* 0x000fc00000000000 */
[----:B------:R-:W-:-:S00]  /*4a10*/  NOP ;  /* 0x0000000000007918 */ /* 0x000fc00000000000 */
[----:B------:R-:W-:-:S00]  /*4a20*/  NOP ;  /* 0x0000000000007918 */ /* 0x000fc00000000000 */
[----:B------:R-:W-:-:S00]  /*4a30*/  NOP ;  /* 0x0000000000007918 */ /* 0x000fc00000000000 */
[----:B------:R-:W-:-:S00]  /*4a40*/  NOP ;  /* 0x0000000000007918 */ /* 0x000fc00000000000 */
[----:B------:R-:W-:-:S00]  /*4a50*/  NOP ;  /* 0x0000000000007918 */ /* 0x000fc00000000000 */
[----:B------:R-:W-:-:S00]  /*4a60*/  NOP ;  /* 0x0000000000007918 */ /* 0x000fc00000000000 */
[----:B------:R-:W-:-:S00]  /*4a70*/  NOP ;  /* 0x0000000000007918 */ /* 0x000fc00000000000 */
.L_x_3660:


//--------------------- .text._Z23gemm_half_q_half_kernelILi4ELi48ELb1ELb1ELi64EEvPK6__halfPKjS4_S2_PS0_iiiiPKtS7_iiiiiibS2_i --------------------------
	.section	.text._Z23gemm_half_q_half_kernelILi4ELi48ELb1ELb1ELi64EEvPK6__halfPKjS4_S2_PS0_iiiiPKtS7_iiiiiibS2_i,"ax",@progbits
	.align	128
        .global         _Z23gemm_half_q_half_kernelILi4ELi48ELb1ELb1ELi64EEvPK6__halfPKjS4_S2_PS0_iiiiPKtS7_iiiiiibS2_i
        .type           _Z23gemm_half_q_half_kernelILi4ELi48ELb1ELb1ELi64EEvPK6__halfPKjS4_S2_PS0_iiiiPKtS7_iiiiiibS2_i,@function
        .size           _Z23gemm_half_q_half_kernelILi4ELi48ELb1ELb1ELi64EEvPK6__halfPKjS4_S2_PS0_iiiiPKtS7_iiiiiibS2_i,(.L_x_3661 - _Z23gemm_half_q_half_kernelILi4ELi48ELb1ELb1ELi64EEvPK6__halfPKjS4_S2_PS0_iiiiPKtS7_iiiiiibS2_i)
        .other          _Z23gemm_half_q_half_kernelILi4ELi48ELb1ELb1ELi64EEvPK6__halfPKjS4_S2_PS0_iiiiPKtS7_iiiiiibS2_i,@"STO_CUDA_ENTRY STV_DEFAULT"
_Z23gemm_half_q_half_kernelILi4ELi48ELb1ELb1ELi64EEvPK6__halfPKjS4_S2_PS0_iiiiPKtS7_iiiiiibS2_i:
.text._Z23gemm_half_q_half_kernelILi4ELi48ELb1ELb1ELi64EEvPK6__halfPKjS4_S2_PS0_iiiiPKtS7_iiiiiibS2_i:
[----:B------:R-:W0:Y:S01]  /*0000*/  LDC R1, c[0x0][0x28] ;  /* 0x00000a00ff017b82 */ /* 0x000e220000000800 */
[----:B------:R-:W1:Y:S07]  /*0010*/  S2R R2, SR_CTAID.Y ;  /* 0x0000000000027919 */ /* 0x000e6e0000002600 */
[----:B------:R-:W1:Y:S01]  /*0020*/  LDC R3, c[0x0][0x238] ;  /* 0x00008e00ff037b82 */ /* 0x000e620000000800 */
[----:B------:R-:W-:Y:S01]  /*0030*/  ULDC.64 UR6, c[0x0][0x208] ;  /* 0x0000820000067ab9 */ /* 0x000fe20000000a00 */
[----:B0-----:R-:W-:Y:S01]  /*0040*/  IADD3 R1, R1, -0x10, RZ ;  /* 0xfffffff001017810 */ /* 0x001fe20007ffe0ff */
[----:B------:R-:W0:Y:S01]  /*0050*/  S2R R4, SR_TID.X ;  /* 0x0000000000047919 */ /* 0x000e220000002100 */
[----:B------:R-:W-:-:S02]  /*0060*/  PRMT R91, RZ, 0x7610, R91 ;  /* 0x00007610ff5b7816 */ /* 0x000fc4000000005b */
[----:B------:R-:W-:Y:S01]  /*0070*/  PRMT R90, RZ, 0x7610, R90 ;  /* 0x00007610ff5a7816 */ /* 0x000fe2000000005a */
[----:B------:R-:W0:Y:S01]  /*0080*/  S2R R5, SR_CTAID.X ;  /* 0x0000000000057919 */ /* 0x000e220000002500 */
[----:B------:R-:W2:Y:S01]  /*0090*/  LDC R8, c[0x0][0x240] ;  /* 0x00009000ff087b82 */ /* 0x000ea20000000800 */
[----:B------:R-:W-:Y:S01]  /*00a0*/  PRMT R89, RZ, 0x7610, R89 ;  /* 0x00007610ff597816 */ /* 0x000fe20000000059 */
[----:B------:R-:W3:Y:S01]  /*00b0*/  S2R R0, SR_CTAID.Z ;  /* 0x0000000000007919 */ /* 0x000ee20000002700 */
[----:B------:R-:W-:Y:S01]  /*00c0*/  PRMT R88, RZ, 0x7610, R88 ;  /* 0x00007610ff587816 */ /* 0x000fe20000000058 */
[----:B-1----:R-:W-:-:S05]  /*00d0*/  IMAD R3, R2, -0x4, R3 ;  /* 0xfffffffc02037824 */ /* 0x002fca00078e0203 */
[C---:B------:R-:W-:Y:S02]  /*00e0*/  ISETP.GE.AND P1, PT, R3.reuse, 0x1, PT ;  /* 0x000000010300780c */ /* 0x040fe40003f26270 */
[----:B------:R-:W-:Y:S02]  /*00f0*/  VIMNMX R94, R3, 0x4, PT ;  /* 0x00000004035e7848 */ /* 0x000fe40003fe0100 */
[----:B0-----:R-:W-:Y:S02]  /*0100*/  LEA R6, R5, R4, 0x6 ;  /* 0x0000000405067211 */ /* 0x001fe400078e30ff */
[----:B------:R-:W-:Y:S02]  /*0110*/  PRMT R5, RZ, 0x7610, R5 ;  /* 0x00007610ff057816 */ /* 0x000fe40000000005 */
[----:B---3--:R-:W-:Y:S02]  /*0120*/  SHF.L.U32 R93, R0, 0x6, RZ ;  /* 0x00000006005d7819 */ /* 0x008fe400000006ff */
[----:B------:R-:W-:-:S02]  /*0130*/  SHF.L.U32 R6, R6, 0x2, RZ ;  /* 0x0000000206067819 */ /* 0x000fc400000006ff */
[----:B--2---:R-:W-:Y:S01]  /*0140*/  VIADDMNMX R92, R93, 0x40, R8, PT ;  /* 0x000000405d5c7846 */ /* 0x004fe20003800108 */
[----:B------:R-:W-:Y:S06]  /*0150*/  @!P1 BRA `(.L_x_59) ;  /* 0x00000000006c9947 */ /* 0x000fec0003800000 */
[----:B------:R-:W0:Y:S02]  /*0160*/  LDC.64 R10, c[0x0][0x278] ;  /* 0x00009e00ff0a7b82 */ /* 0x000e240000000a00 */
[----:B0-----:R-:W2:Y:S01]  /*0170*/  LDG.E.U16 R90, desc[UR6][R10.64] ;  /* 0x000000060a5a7981 */ /* 0x001ea2000c1e1500 */
[----:B------:R-:W-:Y:S02]  /*0180*/  ISETP.GE.AND P0, PT, R94, 0x2, PT ;  /* 0x000000025e00780c */ /* 0x000fe40003f06270 */
[----:B--2---:R-:W-:-:S11]  /*0190*/  PRMT R5, R90, 0x7610, R5 ;  /* 0x000076105a057816 */ /* 0x004fd60000000005 */
[----:B------:R-:W-:Y:S05]  /*01a0*/  @!P0 BRA `(.L_x_59) ;  /* 0x0000000000588947 */ /* 0x000fea0003800000 */
[----:B------:R-:W0:Y:S08]  /*01b0*/  LDC R14, c[0x0][0x280] ;  /* 0x0000a000ff0e7b82 */ /* 0x000e300000000800 */
[----:B------:R-:W1:Y:S01]  /*01c0*/  LDC.64 R10, c[0x0][0x278] ;  /* 0x00009e00ff0a7b82 */ /* 0x000e620000000a00 */
[----:B0-----:R-:W-:Y:S02]  /*01d0*/  SHF.R.S32.HI R7, RZ, 0x1f, R14 ;  /* 0x0000001fff077819 */ /* 0x001fe4000001140e */
[----:B------:R-:W-:-:S02]  /*01e0*/  SHF.L.U32 R13, R14, 0x1, RZ ;  /* 0x000000010e0d7819 */ /* 0x000fc400000006ff */
        /* <DEDUP_REMOVED lines=18> */
.L_x_59:
[----:B------:R-:W-:-:S04]  /*0310*/  PRMT R5, R5, 0x9910, RZ ;  /* 0x0000991005057816 */ /* 0x000fc800000000ff */
[----:B------:R-:W-:-:S13]  /*0320*/  ISETP.NE.AND P0, PT, R5, RZ, PT ;  /* 0x000000ff0500720c */ /* 0x000fda0003f05270 */
[----:B------:R-:W-:Y:S05]  /*0330*/  @!P0 EXIT ;  /* 0x000000000000894d */ /* 0x000fea0003800000 */
[----:B------:R-:W-:Y:S01]  /*0340*/  IADD3 R24, R93, R4, RZ ;  /* 0x000000045d187210 */ /* 0x000fe20007ffe0ff */
[----:B------:R-:W-:Y:S03]  /*0350*/  BSSY B0, `(.L_x_60) ;  /* 0x00000b4000007945 */ /* 0x000fe60003800000 */
[----:B------:R-:W-:-:S13]  /*0360*/  ISETP.GE.OR P0, PT, R24, R92, !P1 ;  /* 0x0000005c1800720c */ /* 0x000fda0004f06670 */
[----:B------:R-:W-:Y:S05]  /*0370*/  @P0 BRA `(.L_x_61) ;  /* 0x0000000800c40947 */ /* 0x000fea0003800000 */
[----:B------:R-:W-:Y:S01]  /*0380*/  ULDC.64 UR4, c[0x0][0x250] ;  /* 0x0000940000047ab9 */ /* 0x000fe20000000a00 */
[----:B------:R-:W-:Y:S02]  /*0390*/  SHF.R.S32.HI R26, RZ, 0x1f, R24 ;  /* 0x0000001fff1a7819 */ /* 0x000fe40000011418 */
[----:B------:R-:W-:-:S04]  /*03a0*/  ISETP.NE.U32.AND P0, PT, RZ, UR4, PT ;  /* 0x00000004ff007c0c */ /* 0x000fc8000bf05070 */
[----:B------:R-:W-:-:S13]  /*03b0*/  ISETP.NE.AND.EX P0, PT, RZ, UR5, PT, P0 ;  /* 0x00000005ff007c0c */ /* 0x000fda000bf05300 */
[----:B------:R-:W-:Y:S05]  /*03c0*/  @!P0 BRA `(.L_x_62) ;  /* 0x0000000400608947 */ /* 0x000fea0003800000 */
[----:B------:R-:W-:-:S04]  /*03d0*/  LEA R10, P0, R24, UR4, 0x1 ;  /* 0x00000004180a7c11 */ /* 0x000fc8000f8008ff */
[----:B------:R-:W-:-:S05]  /*03e0*/  LEA.HI.X R11, R24, UR5, R26, 0x1, P0 ;  /* 0x00000005180b7c11 */ /* 0x000fca00080f0c1a */
[----:B------:R0:W5:Y:S01]  /*03f0*/  LDG.E.U16.CONSTANT R26, desc[UR6][R10.64] ;  /* 0x000000060a1a7981 */ /* 0x000162000c1e9500 */
[----:B------:R-:W-:Y:S01]  /*0400*/  ISETP.GT.AND P2, PT, R94, 0x3, PT ;  /* 0x000000035e00780c */ /* 0x000fe20003f44270 */
[----:B------:R-:W-:Y:S01]  /*0410*/  HFMA2.MMA R7, -RZ, RZ, 0, 0 ;  /* 0x00000000ff077435 */ /* 0x000fe200000001ff */
[----:B------:R-:W-:Y:S01]  /*0420*/  MOV R5, 0x400 ;  /* 0x0000040000057802 */ /* 0x000fe20000000f00 */
[----:B------:R-:W1:Y:S01]  /*0430*/  S2R R12, SR_CgaCtaId ;  /* 0x00000000000c7919 */ /* 0x000e620000008800 */
[----:B------:R-:W-:Y:S02]  /*0440*/  PLOP3.LUT P0, PT, PT, PT, PT, 0x80, 0x0 ;  /* 0x000000000000781c */ /* 0x000fe40003f0f070 */
[----:B-1----:R-:W-:-:S07]  /*0450*/  LEA R5, R12, R5, 0x18 ;  /* 0x000000050c057211 */ /* 0x002fce00078ec0ff */
[----:B0-----:R-:W-:Y:S05]  /*0460*/  @!P2 BRA `(.L_x_63) ;  /* 0x0000000000a0a947 */ /* 0x001fea0003800000 */
[----:B------:R-:W-:Y:S01]  /*0470*/  PLOP3.LUT P0, PT, PT, PT, PT, 0x8, 0x0 ;  /* 0x000000000000781c */ /* 0x000fe20003f0e170 */
[----:B------:R-:W-:Y:S01]  /*0480*/  ULDC.64 UR4, c[0x0][0x210] ;  /* 0x0000840000047ab9 */ /* 0x000fe20000000a00 */
[----:B------:R-:W-:-:S11]  /*0490*/  IADD3 R18, R94, -0x3, RZ ;  /* 0xfffffffd5e127810 */ /* 0x000fd60007ffe0ff */
.L_x_64:
[----:B0-----:R-:W-:-:S04]  /*04a0*/  LEA R9, R2, R7, 0x2 ;  /* 0x0000000702097211 */ /* 0x001fc800078e10ff */
[C---:B------:R-:W-:Y:S01]  /*04b0*/  IADD3 R11, R9.reuse, 0x1, RZ ;  /* 0x00000001090b7810 */ /* 0x040fe20007ffe0ff */
[CC--:B------:R-:W-:Y:S01]  /*04c0*/  IMAD R10, R9.reuse, R8.reuse, RZ ;  /* 0x00000008090a7224 */ /* 0x0c0fe200078e02ff */
[C---:B------:R-:W-:Y:S02]  /*04d0*/  IADD3 R13, R9.reuse, 0x2, RZ ;  /* 0x00000002090d7810 */ /* 0x040fe40007ffe0ff */
[----:B------:R-:W-:Y:S01]  /*04e0*/  IADD3 R15, R9, 0x3, RZ ;  /* 0x00000003090f7810 */ /* 0x000fe20007ffe0ff */
[----:B------:R-:W-:Y:S01]  /*04f0*/  IMAD R9, R11, R8, RZ ;  /* 0x000000080b097224 */ /* 0x000fe200078e02ff */
[----:B-----5:R-:W-:Y:S01]  /*0500*/  IADD3 R12, P2, R26, R10, RZ ;  /* 0x0000000a1a0c7210 */ /* 0x020fe20007f5e0ff */
[-C--:B------:R-:W-:Y:S02]  /*0510*/  IMAD R13, R13, R8.reuse, RZ ;  /* 0x000000080d0d7224 */ /* 0x080fe400078e02ff */
[----:B------:R-:W-:Y:S01]  /*0520*/  IMAD R15, R15, R8, RZ ;  /* 0x000000080f0f7224 */ /* 0x000fe200078e02ff */
[----:B------:R-:W-:-:S02]  /*0530*/  LEA.HI.X.SX32 R11, R10, RZ, 0x1, P2 ;  /* 0x000000ff0a0b7211 */ /* 0x000fc400010f0eff */
[----:B------:R-:W-:Y:S02]  /*0540*/  LEA R10, P2, R12, UR4, 0x1 ;  /* 0x000000040c0a7c11 */ /* 0x000fe4000f8408ff */
[C---:B------:R-:W-:Y:S02]  /*0550*/  IADD3 R21, P3, R26.reuse, R9, RZ ;  /* 0x000000091a157210 */ /* 0x040fe40007f7e0ff */
[C---:B------:R-:W-:Y:S02]  /*0560*/  IADD3 R19, P4, R26.reuse, R13, RZ ;  /* 0x0000000d1a137210 */ /* 0x040fe40007f9e0ff */
[----:B------:R-:W-:Y:S02]  /*0570*/  IADD3 R17, P5, R26, R15, RZ ;  /* 0x0000000f1a117210 */ /* 0x000fe40007fbe0ff */
[----:B------:R-:W-:Y:S02]  /*0580*/  LEA.HI.X R11, R12, UR5, R11, 0x1, P2 ;  /* 0x000000050c0b7c11 */ /* 0x000fe400090f0c0b */
[----:B------:R-:W-:-:S02]  /*0590*/  LEA.HI.X.SX32 R24, R9, RZ, 0x1, P3 ;  /* 0x000000ff09187211 */ /* 0x000fc400018f0eff */
[----:B------:R-:W-:Y:S01]  /*05a0*/  LEA.HI.X.SX32 R22, R13, RZ, 0x1, P4 ;  /* 0x000000ff0d167211 */ /* 0x000fe200020f0eff */
[----:B------:R-:W2:Y:S01]  /*05b0*/  LDG.E.U16.CONSTANT R10, desc[UR6][R10.64] ;  /* 0x000000060a0a7981 */ /* 0x000ea2000c1e9500 */
[----:B------:R-:W-:Y:S02]  /*05c0*/  LEA.HI.X.SX32 R20, R15, RZ, 0x1, P5 ;  /* 0x000000ff0f147211 */ /* 0x000fe400028f0eff */
[----:B------:R-:W-:Y:S02]  /*05d0*/  LEA R12, P2, R21, UR4, 0x1 ;  /* 0x00000004150c7c11 */ /* 0x000fe4000f8408ff */
[----:B------:R-:W-:Y:S02]  /*05e0*/  LEA R14, P3, R19, UR4, 0x1 ;  /* 0x00000004130e7c11 */ /* 0x000fe4000f8608ff */
[----:B------:R-:W-:Y:S02]  /*05f0*/  LEA R16, P4, R17, UR4, 0x1 ;  /* 0x0000000411107c11 */ /* 0x000fe4000f8808ff */
[----:B------:R-:W-:-:S02]  /*0600*/  LEA.HI.X R13, R21, UR5, R24, 0x1, P2 ;  /* 0x00000005150d7c11 */ /* 0x000fc400090f0c18 */
[----:B------:R-:W-:Y:S02]  /*0610*/  LEA.HI.X R15, R19, UR5, R22, 0x1, P3 ;  /* 0x00000005130f7c11 */ /* 0x000fe400098f0c16 */
[----:B------:R-:W-:Y:S01]  /*0620*/  LEA.HI.X R17, R17, UR5, R20, 0x1, P4 ;  /* 0x0000000511117c11 */ /* 0x000fe2000a0f0c14 */
[----:B------:R-:W3:Y:S04]  /*0630*/  LDG.E.U16.CONSTANT R12, desc[UR6][R12.64] ;  /* 0x000000060c0c7981 */ /* 0x000ee8000c1e9500 */
[----:B------:R-:W4:Y:S04]  /*0640*/  LDG.E.U16.CONSTANT R14, desc[UR6][R14.64] ;  /* 0x000000060e0e7981 */ /* 0x000f28000c1e9500 */
[----:B------:R-:W4:Y:S01]  /*0650*/  LDG.E.U16.CONSTANT R16, desc[UR6][R16.64] ;  /* 0x0000000610107981 */ /* 0x000f22000c1e9500 */
[----:B------:R-:W-:-:S04]  /*0660*/  LEA R9, R7, R5, 0x7 ;  /* 0x0000000507097211 */ /* 0x000fc800078e38ff */
[----:B------:R-:W-:Y:S02]  /*0670*/  LEA R9, R4, R9, 0x1 ;  /* 0x0000000904097211 */ /* 0x000fe400078e08ff */
[----:B------:R-:W-:-:S04]  /*0680*/  IADD3 R7, R7, 0x4, RZ ;  /* 0x0000000407077810 */ /* 0x000fc80007ffe0ff */
[----:B------:R-:W-:Y:S01]  /*0690*/  ISETP.GE.AND P2, PT, R7, R18, PT ;  /* 0x000000120700720c */ /* 0x000fe20003f46270 */
[----:B--2---:R0:W-:Y:S04]  /*06a0*/  STS.U16 [R9], R10 ;  /* 0x0000000a09007388 */ /* 0x0041e80000000400 */
[----:B---3--:R0:W-:Y:S04]  /*06b0*/  STS.U16 [R9+0x80], R12 ;  /* 0x0000800c09007388 */ /* 0x0081e80000000400 */
[----:B----4-:R0:W-:Y:S04]  /*06c0*/  STS.U16 [R9+0x100], R14 ;  /* 0x0001000e09007388 */ /* 0x0101e80000000400 */
[----:B------:R0:W-:Y:S01]  /*06d0*/  STS.U16 [R9+0x180], R16 ;  /* 0x0001801009007388 */ /* 0x0001e20000000400 */
[----:B------:R-:W-:Y:S05]  /*06e0*/  @!P2 BRA `(.L_x_64) ;  /* 0xfffffffc006ca947 */ /* 0x000fea000383ffff */
.L_x_63:
[----:B0-----:R-:W-:-:S04]  /*06f0*/  IADD3 R9, R94, -R7, RZ ;  /* 0x800000075e097210 */ /* 0x001fc80007ffe0ff */
[----:B------:R-:W-:-:S13]  /*0700*/  ISETP.GT.AND P2, PT, R9, 0x1, PT ;  /* 0x000000010900780c */ /* 0x000fda0003f44270 */
[----:B------:R-:W-:Y:S05]  /*0710*/  @!P2 BRA `(.L_x_65) ;  /* 0x000000000054a947 */ /* 0x000fea0003800000 */
[----:B------:R-:W-:Y:S01]  /*0720*/  LEA R9, R2, R7, 0x2 ;  /* 0x0000000702097211 */ /* 0x000fe200078e10ff */
[----:B------:R-:W-:-:S03]  /*0730*/  ULDC.64 UR4, c[0x0][0x210] ;  /* 0x0000840000047ab9 */ /* 0x000fc60000000a00 */
[C---:B------:R-:W-:Y:S01]  /*0740*/  IADD3 R11, R9.reuse, 0x1, RZ ;  /* 0x00000001090b7810 */ /* 0x040fe20007ffe0ff */
[----:B------:R-:W-:-:S04]  /*0750*/  IMAD R9, R9, R8, RZ ;  /* 0x0000000809097224 */ /* 0x000fc800078e02ff */
[----:B------:R-:W-:Y:S01]  /*0760*/  IMAD R11, R11, R8, RZ ;  /* 0x000000080b0b7224 */ /* 0x000fe200078e02ff */
[----:B-----5:R-:W-:-:S04]  /*0770*/  IADD3 R15, P0, R26, R9, RZ ;  /* 0x000000091a0f7210 */ /* 0x020fc80007f1e0ff */
[----:B------:R-:W-:Y:S02]  /*0780*/  IADD3 R13, P2, R26, R11, RZ ;  /* 0x0000000b1a0d7210 */ /* 0x000fe40007f5e0ff */
[----:B------:R-:W-:Y:S02]  /*0790*/  LEA.HI.X.SX32 R16, R9, RZ, 0x1, P0 ;  /* 0x000000ff09107211 */ /* 0x000fe400000f0eff */
[----:B------:R-:W-:Y:S02]  /*07a0*/  LEA.HI.X.SX32 R14, R11, RZ, 0x1, P2 ;  /* 0x000000ff0b0e7211 */ /* 0x000fe400010f0eff */
[----:B------:R-:W-:Y:S02]  /*07b0*/  LEA R10, P0, R15, UR4, 0x1 ;  /* 0x000000040f0a7c11 */ /* 0x000fe4000f8008ff */
[----:B------:R-:W-:Y:S02]  /*07c0*/  LEA R12, P2, R13, UR4, 0x1 ;  /* 0x000000040d0c7c11 */ /* 0x000fe4000f8408ff */
[----:B------:R-:W-:-:S02]  /*07d0*/  LEA.HI.X R11, R15, UR5, R16, 0x1, P0 ;  /* 0x000000050f0b7c11 */ /* 0x000fc400080f0c10 */
[----:B------:R-:W-:-:S03]  /*07e0*/  LEA.HI.X R13, R13, UR5, R14, 0x1, P2 ;  /* 0x000000050d0d7c11 */ /* 0x000fc600090f0c0e */
[----:B------:R-:W2:Y:S04]  /*07f0*/  LDG.E.U16.CONSTANT R10, desc[UR6][R10.64] ;  /* 0x000000060a0a7981 */ /* 0x000ea8000c1e9500 */
[----:B------:R-:W3:Y:S01]  /*0800*/  LDG.E.U16.CONSTANT R12, desc[UR6][R12.64] ;  /* 0x000000060c0c7981 */ /* 0x000ee2000c1e9500 */
[C---:B------:R-:W-:Y:S02]  /*0810*/  LEA R9, R7.reuse, R5, 0x7 ;  /* 0x0000000507097211 */ /* 0x040fe400078e38ff */
[----:B------:R-:W-:Y:S02]  /*0820*/  PLOP3.LUT P0, PT, PT, PT, PT, 0x8, 0x0 ;  /* 0x000000000000781c */ /* 0x000fe40003f0e170 */
[----:B------:R-:W-:Y:S02]  /*0830*/  LEA R9, R4, R9, 0x1 ;  /* 0x0000000904097211 */ /* 0x000fe400078e08ff */
[----:B------:R-:W-:-:S03]  /*0840*/  IADD3 R7, R7, 0x2, RZ ;  /* 0x0000000207077810 */ /* 0x000fc60007ffe0ff */
[----:B--2---:R0:W-:Y:S04]  /*0850*/  STS.U16 [R9], R10 ;  /* 0x0000000a09007388 */ /* 0x0041e80000000400 */
[----:B---3--:R0:W-:Y:S02]  /*0860*/  STS.U16 [R9+0x80], R12 ;  /* 0x0000800c09007388 */ /* 0x0081e40000000400 */
.L_x_65:
[----:B------:R-:W-:-:S13]  /*0870*/  ISETP.LT.OR P0, PT, R7, R94, P0 ;  /* 0x0000005e0700720c */ /* 0x000fda0000701670 */
[----:B------:R-:W-:Y:S05]  /*0880*/  @!P0 BRA `(.L_x_61) ;  /* 0x0000000400808947 */ /* 0x000fea0003800000 */
[----:B0-----:R-:W-:Y:S01]  /*0890*/  LEA R9, R2, R7, 0x2 ;  /* 0x0000000702097211 */ /* 0x001fe200078e10ff */
[----:B------:R-:W-:-:S04]  /*08a0*/  ULDC.64 UR4, c[0x0][0x210] ;  /* 0x0000840000047ab9 */ /* 0x000fc80000000a00 */
[----:B------:R-:W-:-:S05]  /*08b0*/  IMAD R9, R9, R8, RZ ;  /* 0x0000000809097224 */ /* 0x000fca00078e02ff */
[----:B-----5:R-:W-:-:S04]  /*08c0*/  IADD3 R10, P0, R26, R9, RZ ;  /* 0x000000091a0a7210 */ /* 0x020fc80007f1e0ff */
[----:B------:R-:W-:Y:S02]  /*08d0*/  LEA.HI.X.SX32 R9, R9, RZ, 0x1, P0 ;  /* 0x000000ff09097211 */ /* 0x000fe400000f0eff */
[----:B------:R-:W-:-:S04]  /*08e0*/  LEA R8, P0, R10, UR4, 0x1 ;  /* 0x000000040a087c11 */ /* 0x000fc8000f8008ff */
[----:B------:R-:W-:-:S05]  /*08f0*/  LEA.HI.X R9, R10, UR5, R9, 0x1, P0 ;  /* 0x000000050a097c11 */ /* 0x000fca00080f0c09 */
[----:B------:R-:W2:Y:S01]  /*0900*/  LDG.E.U16.CONSTANT R8, desc[UR6][R8.64] ;  /* 0x0000000608087981 */ /* 0x000ea2000c1e9500 */
[----:B------:R-:W-:-:S04]  /*0910*/  LEA R5, R7, R5, 0x7 ;  /* 0x0000000507057211 */ /* 0x000fc800078e38ff */
[----:B------:R-:W-:-:S05]  /*0920*/  LEA R5, R4, R5, 0x1 ;  /* 0x0000000504057211 */ /* 0x000fca00078e08ff */
[----:B--2---:R2:W-:Y:S01]  /*0930*/  STS.U16 [R5], R8 ;  /* 0x0000000805007388 */ /* 0x0045e20000000400 */
[----:B------:R-:W-:Y:S05]  /*0940*/  BRA `(.L_x_61) ;  /* 0x0000000400507947 */ /* 0x000fea0003800000 */
.L_x_62:
[----:B------:R-:W0:Y:S01]  /*0950*/  S2R R10, SR_CgaCtaId ;  /* 0x00000000000a7919 */ /* 0x000e220000008800 */
[----:B------:R-:W-:Y:S02]  /*0960*/  ISETP.GT.AND P2, PT, R94, 0x3, PT ;  /* 0x000000035e00780c */ /* 0x000fe40003f44270 */
[----:B------:R-:W-:Y:S02]  /*0970*/  MOV R5, 0x400 ;  /* 0x0000040000057802 */ /* 0x000fe40000000f00 */
[----:B------:R-:W-:Y:S02]  /*0980*/  PLOP3.LUT P0, PT, PT, PT, PT, 0x80, 0x0 ;  /* 0x000000000000781c */ /* 0x000fe40003f0f070 */
[----:B0-----:R-:W-:Y:S01]  /*0990*/  LEA R28, R10, R5, 0x18 ;  /* 0x000000050a1c7211 */ /* 0x001fe200078ec0ff */
[----:B------:R-:W-:-:S06]  /*09a0*/  HFMA2.MMA R5, -RZ, RZ, 0, 0 ;  /* 0x00000000ff057435 */ /* 0x000fcc00000001ff */
[----:B------:R-:W-:Y:S05]  /*09b0*/  @!P2 BRA `(.L_x_66) ;  /* 0x0000000000a0a947 */ /* 0x000fea0003800000 */
[----:B------:R-:W-:Y:S01]  /*09c0*/  PLOP3.LUT P0, PT, PT, PT, PT, 0x8, 0x0 ;  /* 0x000000000000781c */ /* 0x000fe20003f0e170 */
[----:B------:R-:W-:Y:S01]  /*09d0*/  ULDC.64 UR4, c[0x0][0x210] ;  /* 0x0000840000047ab9 */ /* 0x000fe20000000a00 */
[----:B------:R-:W-:-:S11]  /*09e0*/  IADD3 R30, R94, -0x3, RZ ;  /* 0xfffffffd5e1e7810 */ /* 0x000fd60007ffe0ff */
.L_x_67:
[----:B0-----:R-:W-:-:S04]  /*09f0*/  LEA R7, R2, R5, 0x2 ;  /* 0x0000000502077211 */ /* 0x001fc800078e10ff */
[C---:B------:R-:W-:Y:S01]  /*0a00*/  IADD3 R11, R7.reuse, 0x1, RZ ;  /* 0x00000001070b7810 */ /* 0x040fe20007ffe0ff */
[CC--:B------:R-:W-:Y:S01]  /*0a10*/  IMAD R9, R7.reuse, R8.reuse, RZ ;  /* 0x0000000807097224 */ /* 0x0c0fe200078e02ff */
[C---:B------:R-:W-:Y:S02]  /*0a20*/  IADD3 R13, R7.reuse, 0x2, RZ ;  /* 0x00000002070d7810 */ /* 0x040fe40007ffe0ff */
[----:B------:R-:W-:Y:S01]  /*0a30*/  IADD3 R15, R7, 0x3, RZ ;  /* 0x00000003070f7810 */ /* 0x000fe20007ffe0ff */
[-C--:B------:R-:W-:Y:S01]  /*0a40*/  IMAD R7, R11, R8.reuse, RZ ;  /* 0x000000080b077224 */ /* 0x080fe200078e02ff */
[----:B------:R-:W-:Y:S01]  /*0a50*/  IADD3 R12, P2, R24, R9, RZ ;  /* 0x00000009180c7210 */ /* 0x000fe20007f5e0ff */
[-C--:B------:R-:W-:Y:S02]  /*0a60*/  IMAD R13, R13, R8.reuse, RZ ;  /* 0x000000080d0d7224 */ /* 0x080fe400078e02ff */
[----:B------:R-:W-:Y:S01]  /*0a70*/  IMAD R15, R15, R8, RZ ;  /* 0x000000080f0f7224 */ /* 0x000fe200078e02ff */
[----:B------:R-:W-:-:S02]  /*0a80*/  LEA.HI.X.SX32 R11, R9, R26, 0x1, P2 ;  /* 0x0000001a090b7211 */ /* 0x000fc400010f0eff */
[----:B------:R-:W-:Y:S02]  /*0a90*/  IADD3 R19, P3, R24, R7, RZ ;  /* 0x0000000718137210 */ /* 0x000fe40007f7e0ff */
[----:B------:R-:W-:Y:S02]  /*0aa0*/  LEA R10, P2, R12, UR4, 0x1 ;  /* 0x000000040c0a7c11 */ /* 0x000fe4000f8408ff */
[C---:B------:R-:W-:Y:S02]  /*0ab0*/  IADD3 R17, P4, R24.reuse, R13, RZ ;  /* 0x0000000d18117210 */ /* 0x040fe40007f9e0ff */
[----:B------:R-:W-:Y:S02]  /*0ac0*/  IADD3 R9, P5, R24, R15, RZ ;  /* 0x0000000f18097210 */ /* 0x000fe40007fbe0ff */
[----:B------:R-:W-:Y:S02]  /*0ad0*/  LEA.HI.X.SX32 R22, R7, R26, 0x1, P3 ;  /* 0x0000001a07167211 */ /* 0x000fe400018f0eff */
[----:B------:R-:W-:-:S02]  /*0ae0*/  LEA.HI.X R11, R12, UR5, R11, 0x1, P2 ;  /* 0x000000050c0b7c11 */ /* 0x000fc400090f0c0b */
[-C--:B------:R-:W-:Y:S02]  /*0af0*/  LEA.HI.X.SX32 R20, R13, R26.reuse, 0x1, P4 ;  /* 0x0000001a0d147211 */ /* 0x080fe400020f0eff */
[----:B------:R-:W-:Y:S01]  /*0b00*/  LEA R14, P3, R17, UR4, 0x1 ;  /* 0x00000004110e7c11 */ /* 0x000fe2000f8608ff */
[----:B------:R-:W2:Y:S01]  /*0b10*/  LDG.E.U16.CONSTANT R10, desc[UR6][R10.64] ;  /* 0x000000060a0a7981 */ /* 0x000ea2000c1e9500 */
[----:B------:R-:W-:Y:S02]  /*0b20*/  LEA.HI.X.SX32 R18, R15, R26, 0x1, P5 ;  /* 0x0000001a0f127211 */ /* 0x000fe400028f0eff */
[----:B------:R-:W-:Y:S02]  /*0b30*/  LEA R12, P2, R19, UR4, 0x1 ;  /* 0x00000004130c7c11 */ /* 0x000fe4000f8408ff */
[----:B------:R-:W-:Y:S02]  /*0b40*/  LEA R16, P4, R9, UR4, 0x1 ;  /* 0x0000000409107c11 */ /* 0x000fe4000f8808ff */
[----:B------:R-:W-:-:S02]  /*0b50*/  LEA.HI.X R15, R17, UR5, R20, 0x1, P3 ;  /* 0x00000005110f7c11 */ /* 0x000fc400098f0c14 */
[----:B------:R-:W-:Y:S02]  /*0b60*/  LEA.HI.X R13, R19, UR5, R22, 0x1, P2 ;  /* 0x00000005130d7c11 */ /* 0x000fe400090f0c16 */
[----:B------:R-:W-:Y:S01]  /*0b70*/  LEA.HI.X R17, R9, UR5, R18, 0x1, P4 ;  /* 0x0000000509117c11 */ /* 0x000fe2000a0f0c12 */
[----:B------:R-:W3:Y:S04]  /*0b80*/  LDG.E.U16.CONSTANT R14, desc[UR6][R14.64] ;  /* 0x000000060e0e7981 */ /* 0x000ee8000c1e9500 */
[----:B------:R-:W4:Y:S04]  /*0b90*/  LDG.E.U16.CONSTANT R12, desc[UR6][R12.64] ;  /* 0x000000060c0c7981 */ /* 0x000f28000c1e9500 */
[----:B------:R-:W5:Y:S01]  /*0ba0*/  LDG.E.U16.CONSTANT R16, desc[UR6][R16.64] ;  /* 0x0000000610107981 */ /* 0x000f62000c1e9500 */
[----:B------:R-:W-:-:S04]  /*0bb0*/  LEA R7, R5, R28, 0x7 ;  /* 0x0000001c05077211 */ /* 0x000fc800078e38ff */
[----:B------:R-:W-:Y:S02]  /*0bc0*/  LEA R7, R4, R7, 0x1 ;  /* 0x0000000704077211 */ /* 0x000fe400078e08ff */
[----:B------:R-:W-:-:S04]  /*0bd0*/  IADD3 R5, R5, 0x4, RZ ;  /* 0x0000000405057810 */ /* 0x000fc80007ffe0ff */
[----:B------:R-:W-:Y:S01]  /*0be0*/  ISETP.GE.AND P2, PT, R5, R30, PT ;  /* 0x0000001e0500720c */ /* 0x000fe20003f46270 */
[----:B--2---:R0:W-:Y:S04]  /*0bf0*/  STS.U16 [R7], R10 ;  /* 0x0000000a07007388 */ /* 0x0041e80000000400 */
[----:B---3--:R0:W-:Y:S04]  /*0c00*/  STS.U16 [R7+0x100], R14 ;  /* 0x0001000e07007388 */ /* 0x0081e80000000400 */
[----:B----4-:R0:W-:Y:S04]  /*0c10*/  STS.U16 [R7+0x80], R12 ;  /* 0x0000800c07007388 */ /* 0x0101e80000000400 */
[----:B-----5:R0:W-:Y:S01]  /*0c20*/  STS.U16 [R7+0x180], R16 ;  /* 0x0001801007007388 */ /* 0x0201e20000000400 */
[----:B------:R-:W-:Y:S05]  /*0c30*/  @!P2 BRA `(.L_x_67) ;  /* 0xfffffffc006ca947 */ /* 0x000fea000383ffff */
.L_x_66:
        /* <DEDUP_REMOVED lines=8> */
[----:B------:R-:W-:-:S04]  /*0cc0*/  IADD3 R11, P0, R24, R7, RZ ;  /* 0x00000007180b7210 */ /* 0x000fc80007f1e0ff */
[----:B------:R-:W-:Y:S02]  /*0cd0*/  IADD3 R13, P2, R24, R9, RZ ;  /* 0x00000009180d7210 */ /* 0x000fe40007f5e0ff */
[-C--:B------:R-:W-:Y:S02]  /*0ce0*/  LEA.HI.X.SX32 R16, R7, R26.reuse, 0x1, P0 ;  /* 0x0000001a07107211 */ /* 0x080fe400000f0eff */
[----:B------:R-:W-:Y:S02]  /*0cf0*/  LEA.HI.X.SX32 R14, R9, R26, 0x1, P2 ;  /* 0x0000001a090e7211 */ /* 0x000fe400010f0eff */
        /* <DEDUP_REMOVED lines=12> */
.L_x_68:
[----:B------:R-:W-:-:S13]  /*0dc0*/  ISETP.LT.OR P0, PT, R5, R94, P0 ;  /* 0x0000005e0500720c */ /* 0x000fda0000701670 */
[----:B------:R-:W-:Y:S05]  /*0dd0*/  @!P0 BRA `(.L_x_61) ;  /* 0x00000000002c8947 */ /* 0x000fea0003800000 */
[----:B0-----:R-:W-:Y:S01]  /*0de0*/  LEA R7, R2, R5, 0x2 ;  /* 0x0000000502077211 */ /* 0x001fe200078e10ff */
[----:B------:R-:W-:-:S04]  /*0df0*/  ULDC.64 UR4, c[0x0][0x210] ;  /* 0x0000840000047ab9 */ /* 0x000fc80000000a00 */
[----:B------:R-:W-:-:S05]  /*0e00*/  IMAD R7, R7, R8, RZ ;  /* 0x0000000807077224 */ /* 0x000fca00078e02ff */
[----:B------:R-:W-:-:S04]  /*0e10*/  IADD3 R9, P0, R24, R7, RZ ;  /* 0x0000000718097210 */ /* 0x000fc80007f1e0ff */
[----:B------:R-:W-:Y:S02]  /*0e20*/  LEA.HI.X.SX32 R10, R7, R26, 0x1, P0 ;  /* 0x0000001a070a7211 */ /* 0x000fe400000f0eff */
[----:B------:R-:W-:-:S04]  /*0e30*/  LEA R8, P0, R9, UR4, 0x1 ;  /* 0x0000000409087c11 */ /* 0x000fc8000f8008ff */
[----:B------:R-:W-:-:S05]  /*0e40*/  LEA.HI.X R9, R9, UR5, R10, 0x1, P0 ;  /* 0x0000000509097c11 */ /* 0x000fca00080f0c0a */
[----:B------:R-:W2:Y:S01]  /*0e50*/  LDG.E.U16.CONSTANT R8, desc[UR6][R8.64] ;  /* 0x0000000608087981 */ /* 0x000ea2000c1e9500 */
[----:B------:R-:W-:-:S04]  /*0e60*/  LEA R5, R5, R28, 0x7 ;  /* 0x0000001c05057211 */ /* 0x000fc800078e38ff */
[----:B------:R-:W-:-:S05]  /*0e70*/  LEA R5, R4, R5, 0x1 ;  /* 0x0000000504057211 */ /* 0x000fca00078e08ff */
[----:B--2---:R1:W-:Y:S02]  /*0e80*/  STS.U16 [R5], R8 ;  /* 0x0000000805007388 */ /* 0x0043e40000000400 */
.L_x_61:
[----:B------:R-:W-:Y:S05]  /*0e90*/  BSYNC B0 ;  /* 0x0000000000007941 */ /* 0x000fea0003800000 */
.L_x_60:
[----:B------:R-:W-:Y:S02]  /*0ea0*/  ULDC UR4, c[0x0][0x23c] ;  /* 0x00008f0000047ab9 */ /* 0x000fe40000000800 */
[----:B------:R-:W-:-:S04]  /*0eb0*/  MOV R85, UR4 ;  /* 0x0000000400557c02 */ /* 0x000fc80008000f00 */
[----:B------:R-:W-:-:S13]  /*0ec0*/  ISETP.GE.AND P0, PT, R6, R85, PT ;  /* 0x000000550600720c */ /* 0x000fda0003f06270 */
[----:B------:R-:W-:Y:S05]  /*0ed0*/  @P0 EXIT ;  /* 0x000000000000094d */ /* 0x000fea0003800000 */
[----:B------:R-:W3:Y:S02]  /*0ee0*/  LDC.U8 R4, c[0x0][0x270] ;  /* 0x00009c00ff047b82 */ /* 0x000ee40000000000 */
[----:B---3--:R-:W-:-:S04]  /*0ef0*/  PRMT R4, R4, 0x8880, RZ ;  /* 0x0000888004047816 */ /* 0x008fc800000000ff */
[----:B------:R-:W-:-:S04]  /*0f00*/  ISETP.NE.AND P0, PT, R4, RZ, PT ;  /* 0x000000ff0400720c */ /* 0x000fc80003f05270 */
[----:B------:R-:W-:-:S04]  /*0f10*/  ISETP.NE.OR P0, PT, R0, RZ, !P0 ;  /* 0x000000ff0000720c */ /* 0x000fc80004705670 */
[----:B------:R-:W-:-:S13]  /*0f20*/  ISETP.LT.OR P0, PT, R3, 0x1, P0 ;  /* 0x000000010300780c */ /* 0x000fda0000701670 */
[----:B------:R-:W-:Y:S05]  /*0f30*/  @P0 BRA `(.L_x_69) ;  /* 0x0000000000b80947 */ /* 0x000fea0003800000 */
[----:B------:R-:W-:Y:S01]  /*0f40*/  ISETP.GT.AND P2, PT, R94, 0x3, PT ;  /* 0x000000035e00780c */ /* 0x000fe20003f44270 */
[----:B0-----:R-:W-:Y:S01]  /*0f50*/  HFMA2.MMA R7, -RZ, RZ, 0, 0 ;  /* 0x00000000ff077435 */ /* 0x001fe200000001ff */
[----:B------:R-:W-:-:S11]  /*0f60*/  PLOP3.LUT P0, PT, PT, PT, PT, 0x80, 0x0 ;  /* 0x000000000000781c */ /* 0x000fd60003f0f070 */
[----:B------:R-:W-:Y:S05]  /*0f70*/  @!P2 BRA `(.L_x_70) ;  /* 0x000000000058a947 */ /* 0x000fea0003800000 */
[----:B------:R-:W0:Y:S01]  /*0f80*/  LDC.64 R14, c[0x0][0x230] ;  /* 0x00008c00ff0e7b82 */ /* 0x000e220000000a00 */
[----:B------:R-:W-:Y:S02]  /*0f90*/  PLOP3.LUT P0, PT, PT, PT, PT, 0x8, 0x0 ;  /* 0x000000000000781c */ /* 0x000fe40003f0e170 */
[----:B------:R-:W-:-:S11]  /*0fa0*/  IADD3 R16, R94, -0x3, RZ ;  /* 0xfffffffd5e107810 */ /* 0x000fd60007ffe0ff */
.L_x_71:
[----:B---3--:R-:W-:Y:S02]  /*0fb0*/  LEA R4, R2, R7, 0x2 ;  /* 0x0000000702047211 */ /* 0x008fe400078e10ff */
[----:B------:R-:W-:Y:S02]  /*0fc0*/  IADD3 R7, R7, 0x4, RZ ;  /* 0x0000000407077810 */ /* 0x000fe40007ffe0ff */
[C---:B-12---:R-:W-:Y:S01]  /*0fd0*/  IADD3 R8, R4.reuse, 0x1, RZ ;  /* 0x0000000104087810 */ /* 0x046fe20007ffe0ff */
[CCC-:B------:R-:W-:Y:S01]  /*0fe0*/  IMAD R5, R4.reuse, R85.reuse, R6.reuse ;  /* 0x0000005504057224 */ /* 0x1c0fe200078e0206 */
[C---:B------:R-:W-:Y:S02]  /*0ff0*/  IADD3 R10, R4.reuse, 0x2, RZ ;  /* 0x00000002040a7810 */ /* 0x040fe40007ffe0ff */
[----:B------:R-:W-:Y:S01]  /*1000*/  IADD3 R12, R4, 0x3, RZ ;  /* 0x00000003040c7810 */ /* 0x000fe20007ffe0ff */
[-CC-:B------:R-:W-:Y:S01]  /*1010*/  IMAD R9, R8, R85.reuse, R6.reuse ;  /* 0x0000005508097224 */ /* 0x180fe200078e0206 */
[----:B------:R-:W-:Y:S01]  /*1020*/  ISETP.GE.AND P2, PT, R7, R16, PT ;  /* 0x000000100700720c */ /* 0x000fe20003f46270 */
[----:B------:R-:W-:-:S02]  /*1030*/  IMAD R11, R10, R85, R6 ;  /* 0x000000550a0b7224 */ /* 0x000fc400078e0206 */
[----:B------:R-:W-:Y:S02]  /*1040*/  IMAD R13, R12, R85, R6 ;  /* 0x000000550c0d7224 */ /* 0x000fe400078e0206 */
[----:B0-----:R-:W-:-:S04]  /*1050*/  IMAD.WIDE R4, R5, 0x2, R14 ;  /* 0x0000000205047825 */ /* 0x001fc800078e020e */
[--C-:B------:R-:W-:Y:S01]  /*1060*/  IMAD.WIDE R8, R9, 0x2, R14.reuse ;  /* 0x0000000209087825 */ /* 0x100fe200078e020e */
[----:B------:R3:W-:Y:S03]  /*1070*/  STG.E.64 desc[UR6][R4.64], RZ ;  /* 0x000000ff04007986 */ /* 0x0007e6000c101b06 */
[--C-:B------:R-:W-:Y:S01]  /*1080*/  IMAD.WIDE R10, R11, 0x2, R14.reuse ;  /* 0x000000020b0a7825 */ /* 0x100fe200078e020e */
[----:B------:R3:W-:Y:S03]  /*1090*/  STG.E.64 desc[UR6][R8.64], RZ ;  /* 0x000000ff08007986 */ /* 0x0007e6000c101b06 */
[----:B------:R-:W-:Y:S01]  /*10a0*/  IMAD.WIDE R12, R13, 0x2, R14 ;  /* 0x000000020d0c7825 */ /* 0x000fe200078e020e */
[----:B------:R3:W-:Y:S04]  /*10b0*/  STG.E.64 desc[UR6][R10.64], RZ ;  /* 0x000000ff0a007986 */ /* 0x0007e8000c101b06 */
[----:B------:R3:W-:Y:S01]  /*10c0*/  STG.E.64 desc[UR6][R12.64], RZ ;  /* 0x000000ff0c007986 */ /* 0x0007e2000c101b06 */
[----:B------:R-:W-:Y:S05]  /*10d0*/  @!P2 BRA `(.L_x_71) ;  /* 0xfffffffc00b4a947 */ /* 0x000fea000383ffff */
.L_x_70:
[----:B---3--:R-:W-:-:S04]  /*10e0*/  IADD3 R4, R94, -R7, RZ ;  /* 0x800000075e047210 */ /* 0x008fc80007ffe0ff */
[----:B------:R-:W-:-:S13]  /*10f0*/  ISETP.GT.AND P2, PT, R4, 0x1, PT ;  /* 0x000000010400780c */ /* 0x000fda0003f44270 */
[----:B------:R-:W-:Y:S05]  /*1100*/  @!P2 BRA `(.L_x_72) ;  /* 0x00000000002ca947 */ /* 0x000fea0003800000 */
[----:B-12---:R-:W0:Y:S01]  /*1110*/  LDC.64 R8, c[0x0][0x230] ;  /* 0x00008c00ff087b82 */ /* 0x006e220000000a00 */
[----:B------:R-:W-:Y:S02]  /*1120*/  LEA R4, R2, R7, 0x2 ;  /* 0x0000000702047211 */ /* 0x000fe400078e10ff */
[----:B------:R-:W-:Y:S02]  /*1130*/  PLOP3.LUT P0, PT, PT, PT, PT, 0x8, 0x0 ;  /* 0x000000000000781c */ /* 0x000fe40003f0e170 */
[C---:B------:R-:W-:Y:S01]  /*1140*/  IADD3 R10, R4.reuse, 0x1, RZ ;  /* 0x00000001040a7810 */ /* 0x040fe20007ffe0ff */
[----:B------:R-:W-:Y:S01]  /*1150*/  IMAD R5, R4, R85, R6 ;  /* 0x0000005504057224 */ /* 0x000fe200078e0206 */
[----:B------:R-:W-:-:S03]  /*1160*/  IADD3 R7, R7, 0x2, RZ ;  /* 0x0000000207077810 */ /* 0x000fc60007ffe0ff */
[----:B------:R-:W-:Y:S02]  /*1170*/  IMAD R11, R10, R85, R6 ;  /* 0x000000550a0b7224 */ /* 0x000fe400078e0206 */
[----:B0-----:R-:W-:-:S04]  /*1180*/  IMAD.WIDE R4, R5, 0x2, R8 ;  /* 0x0000000205047825 */ /* 0x001fc800078e0208 */
[----:B------:R-:W-:Y:S01]  /*1190*/  IMAD.WIDE R8, R11, 0x2, R8 ;  /* 0x000000020b087825 */ /* 0x000fe200078e0208 */
[----:B------:R0:W-:Y:S04]  /*11a0*/  STG.E.64 desc[UR6][R4.64], RZ ;  /* 0x000000ff04007986 */ /* 0x0001e8000c101b06 */
[----:B------:R0:W-:Y:S02]  /*11b0*/  STG.E.64 desc[UR6][R8.64], RZ ;  /* 0x000000ff08007986 */ /* 0x0001e4000c101b06 */
.L_x_72:
[----:B------:R-:W-:-:S13]  /*11c0*/  ISETP.LT.OR P0, PT, R7, R94, P0 ;  /* 0x0000005e0700720c */ /* 0x000fda0000701670 */
[----:B012---:R-:W0:Y:S01]  /*11d0*/  @P0 LDC.64 R4, c[0x0][0x230] ;  /* 0x00008c00ff040b82 */ /* 0x007e220000000a00 */
[----:B------:R-:W-:-:S05]  /*11e0*/  @P0 LEA R2, R2, R7, 0x2 ;  /* 0x0000000702020211 */ /* 0x000fca00078e10ff */
[----:B------:R-:W-:-:S04]  /*11f0*/  @P0 IMAD R7, R2, R85, R6 ;  /* 0x0000005502070224 */ /* 0x000fc800078e0206 */
[----:B0-----:R-:W-:-:S05]  /*1200*/  @P0 IMAD.WIDE R4, R7, 0x2, R4 ;  /* 0x0000000207040825 */ /* 0x001fca00078e0204 */
[----:B------:R3:W-:Y:S02]  /*1210*/  @P0 STG.E.64 desc[UR6][R4.64], RZ ;  /* 0x000000ff04000986 */ /* 0x0007e4000c101b06 */
.L_x_69:
[----:B0-----:R-:W0:Y:S01]  /*1220*/  LDC.64 R12, c[0x0][0x248] ;  /* 0x00009200ff0c7b82 */ /* 0x001e220000000a00 */
[----:B-123--:R-:W-:-:S05]  /*1230*/  SHF.L.U32 R5, R0, 0x7, RZ ;  /* 0x0000000700057819 */ /* 0x00efca00000006ff */
[----:B0-----:R-:W-:-:S05]  /*1240*/  IMAD.WIDE R4, R5, 0x2, R12 ;  /* 0x0000000205047825 */ /* 0x001fca00078e020c */
[----:B------:R0:W5:Y:S01]  /*1250*/  LDG.E.U16.CONSTANT R86, desc[UR6][R4.64+0x2] ;  /* 0x0000020604567981 */ /* 0x000162000c1e9500 */
[----:B------:R-:W-:Y:S01]  /*1260*/  BAR.SYNC.DEFER_BLOCKING 0x0 ;  /* 0x0000000000007b1d */ /* 0x000fe20000010000 */
[----:B------:R-:W-:-:S13]  /*1270*/  ISETP.GE.AND P0, PT, R93, R92, PT ;  /* 0x0000005c5d00720c */ /* 0x000fda0003f06270 */
[----:B0-----:R-:W-:Y:S05]  /*1280*/  @P0 BRA `(.L_x_73) ;  /* 0x0000000000d00947 */ /* 0x001fea0003800000 */
[----:B------:R0:W5:Y:S01]  /*1290*/  LDG.E.U16.CONSTANT R0, desc[UR6][R4.64] ;  /* 0x0000000604007981 */ /* 0x000162000c1e9500 */
[----:B------:R-:W-:Y:S01]  /*12a0*/  SHF.R.S32.HI R7, RZ, 0x1f, R6 ;  /* 0x0000001fff077819 */ /* 0x000fe20000011406 */
[----:B------:R-:W-:Y:S01]  /*12b0*/  HFMA2.MMA R14, -RZ, RZ, 0, 0 ;  /* 0x00000000ff0e7435 */ /* 0x000fe200000001ff */
[----:B------:R-:W-:Y:S02]  /*12c0*/  SHF.L.U32 R2, R6, 0x2, RZ ;  /* 0x0000000206027819 */ /* 0x000fe400000006ff */
[----:B------:R-:W-:Y:S02]  /*12d0*/  LEA.HI R7, R7, R6, RZ, 0x3 ;  /* 0x0000000607077211 */ /* 0x000fe400078f18ff */
[----:B------:R-:W-:Y:S02]  /*12e0*/  MOV R15, R93 ;  /* 0x0000005d000f7202 */ /* 0x000fe40000000f00 */
[----:B------:R-:W-:Y:S02]  /*12f0*/  LOP3.LUT R2, R2, 0x10, RZ, 0xc0, !PT ;  /* 0x0000001002027812 */ /* 0x000fe400078ec0ff */
[----:B0-----:R-:W-:-:S07]  /*1300*/  SHF.R.S32.HI R7, RZ, 0x3, R7 ;  /* 0x00000003ff077819 */ /* 0x001fce0000011407 */
.L_x_74:
[----:B0-----:R-:W0:Y:S01]  /*1310*/  LDC.64 R4, c[0x0][0x220] ;  /* 0x00008800ff047b82 */ /* 0x001e220000000a00 */
[----:B-----5:R-:W-:-:S05]  /*1320*/  IADD3 R10, R0, R14, RZ ;  /* 0x0000000e000a7210 */ /* 0x020fca0007ffe0ff */
[----:B------:R-:W-:-:S05]  /*1330*/  IMAD R8, R10, R85, RZ ;  /* 0x000000550a087224 */ /* 0x000fca00078e02ff */
[----:B------:R-:W-:-:S04]  /*1340*/  SHF.R.S32.HI R9, RZ, 0x1f, R8 ;  /* 0x0000001fff097819 */ /* 0x000fc80000011408 */
[----:B------:R-:W-:-:S04]  /*1350*/  LEA.HI R8, R9, R8, RZ, 0x3 ;  /* 0x0000000809087211 */ /* 0x000fc800078f18ff */
[----:B------:R-:W-:-:S05]  /*1360*/  LEA.HI.SX32 R9, R8, R7, 0x1d ;  /* 0x0000000708097211 */ /* 0x000fca00078feaff */
[----:B0-----:R-:W-:Y:S02]  /*1370*/  IMAD.WIDE R4, R9, 0x4, R4 ;  /* 0x0000000409047825 */ /* 0x001fe400078e0204 */
[----:B------:R-:W0:Y:S04]  /*1380*/  LDC.64 R8, c[0x0][0x228] ;  /* 0x00008a00ff087b82 */ /* 0x000e280000000a00 */
[----:B------:R-:W2:Y:S01]  /*1390*/  LDG.E.CONSTANT R5, desc[UR6][R4.64] ;  /* 0x0000000604057981 */ /* 0x000ea2000c1e9900 */
[----:B------:R-:W-:Y:S01]  /*13a0*/  LEA R11, R15, 0x1, 0x1 ;  /* 0x000000010f0b7811 */ /* 0x000fe200078e08ff */
[----:B0-----:R-:W-:-:S04]  /*13b0*/  IMAD.WIDE R8, R10, 0x2, R8 ;  /* 0x000000020a087825 */ /* 0x001fc800078e0208 */
[----:B------:R-:W-:Y:S02]  /*13c0*/  IMAD.WIDE R10, R11, 0x2, R12 ;  /* 0x000000020b0a7825 */ /* 0x000fe400078e020c */
[----:B------:R0:W3:Y:S04]  /*13d0*/  LDG.E.U16.CONSTANT R8, desc[UR6][R8.64] ;  /* 0x0000000608087981 */ /* 0x0000e8000c1e9500 */
[----:B------:R-:W4:Y:S01]  /*13e0*/  LDG.E.U16.CONSTANT R10, desc[UR6][R10.64] ;  /* 0x000000060a0a7981 */ /* 0x000f22000c1e9500 */
[----:B--2---:R-:W-:-:S04]  /*13f0*/  SHF.R.U32.HI R16, RZ, R2, R5 ;  /* 0x00000002ff107219 */ /* 0x004fc80000011605 */
[----:B------:R-:W-:Y:S02]  /*1400*/  LOP3.LUT R17, R16, 0xf, RZ, 0xc0, !PT ;  /* 0x0000000f10117812 */ /* 0x000fe400078ec0ff */
[--C-:B------:R-:W-:Y:S02]  /*1410*/  SHF.R.U32.HI R18, RZ, 0x4, R16.reuse ;  /* 0x00000004ff127819 */ /* 0x100fe40000011610 */
[--C-:B------:R-:W-:Y:S02]  /*1420*/  SHF.R.U32.HI R4, RZ, 0xc, R16.reuse ;  /* 0x0000000cff047819 */ /* 0x100fe40000011610 */
[----:B------:R-:W-:Y:S02]  /*1430*/  SHF.R.U32.HI R16, RZ, 0x8, R16 ;  /* 0x00000008ff107819 */ /* 0x000fe40000011610 */
[----:B------:R-:W-:Y:S02]  /*1440*/  LOP3.LUT R18, R18, 0xf, RZ, 0xc0, !PT ;  /* 0x0000000f12127812 */ /* 0x000fe400078ec0ff */
[----:B------:R-:W-:-:S02]  /*1450*/  LOP3.LUT R4, R4, 0xf, RZ, 0xc0, !PT ;  /* 0x0000000f04047812 */ /* 0x000fc400078ec0ff */
[----:B------:R-:W-:Y:S02]  /*1460*/  LOP3.LUT R16, R16, 0xf, RZ, 0xc0, !PT ;  /* 0x0000000f10107812 */ /* 0x000fe400078ec0ff */
[----:B------:R-:W-:Y:S02]  /*1470*/  IADD3 R17, R17, 0x1, RZ ;  /* 0x0000000111117810 */ /* 0x000fe40007ffe0ff */
[----:B------:R-:W-:Y:S02]  /*1480*/  IADD3 R18, R18, 0x1, RZ ;  /* 0x0000000112127810 */ /* 0x000fe40007ffe0ff */
[----:B------:R-:W-:Y:S01]  /*1490*/  IADD3 R4, R4, 0x1, RZ ;  /* 0x0000000104047810 */ /* 0x000fe20007ffe0ff */
[----:B------:R-:W-:Y:S01]  /*14a0*/  IMAD R17, R17, R17, RZ ;  /* 0x0000001111117224 */ /* 0x000fe200078e02ff */
[----:B------:R-:W-:Y:S01]  /*14b0*/  IADD3 R16, R16, 0x1, RZ ;  /* 0x0000000110107810 */ /* 0x000fe20007ffe0ff */
[----:B------:R-:W-:Y:S02]  /*14c0*/  IMAD R18, R18, R18, RZ ;  /* 0x0000001212127224 */ /* 0x000fe400078e02ff */
[----:B0-----:R-:W-:-:S02]  /*14d0*/  IMAD R9, R4, R4, RZ ;  /* 0x0000000404097224 */ /* 0x001fc400078e02ff */
[----:B------:R-:W-:Y:S01]  /*14e0*/  IMAD R16, R16, R16, RZ ;  /* 0x0000001010107224 */ /* 0x000fe200078e02ff */
[----:B------:R-:W-:Y:S01]  /*14f0*/  I2F.F16 R17, R17 ;  /* 0x0000001100117306 */ /* 0x000fe20000200c00 */
[----:B----4-:R-:W-:-:S04]  /*1500*/  IADD3 R15, R10, R15, RZ ;  /* 0x0000000f0a0f7210 */ /* 0x010fc80007ffe0ff */
[----:B------:R-:W-:-:S03]  /*1510*/  ISETP.GE.AND P2, PT, R15, R92, PT ;  /* 0x0000005c0f00720c */ /* 0x000fc60003f46270 */
[----:B------:R-:W0:Y:S08]  /*1520*/  I2F.F16 R18, R18 ;  /* 0x0000001200127306 */ /* 0x000e300000200c00 */
[----:B------:R-:W-:Y:S01]  /*1530*/  I2F.F16 R9, R9 ;  /* 0x0000000900097306 */ /* 0x000fe20000200c00 */
[----:B0-----:R-:W-:-:S07]  /*1540*/  PRMT R17, R17, 0x5410, R18 ;  /* 0x0000541011117816 */ /* 0x001fce0000000012 */
[----:B------:R-:W0:Y:S01]  /*1550*/  I2F.F16 R16, R16 ;  /* 0x0000001000107306 */ /* 0x000e220000200c00 */
[----:B---3--:R-:W-:Y:S01]  /*1560*/  HMUL2 R4, R17, R8.H0_H0 ;  /* 0x2000000811047232 */ /* 0x008fe20000000000 */
[----:B0-----:R-:W-:-:S05]  /*1570*/  PRMT R5, R16, 0x5410, R9 ;  /* 0x0000541010057816 */ /* 0x001fca0000000009 */
[----:B------:R-:W-:Y:S01]  /*1580*/  HMUL2 R5, R5, R8.H0_H0 ;  /* 0x2000000805057232 */ /* 0x000fe20000000000 */
[C---:B------:R-:W-:Y:S02]  /*1590*/  LEA R8, R14.reuse, R1, 0x3 ;  /* 0x000000010e087211 */ /* 0x040fe400078e18ff */
[----:B------:R-:W-:-:S03]  /*15a0*/  IADD3 R14, R14, 0x1, RZ ;  /* 0x000000010e0e7810 */ /* 0x000fc60007ffe0ff */
[----:B------:R0:W-:Y:S01]  /*15b0*/  STL.64 [R8], R4 ;  /* 0x0000000408007387 */ /* 0x0001e20000100a00 */
[----:B------:R-:W-:Y:S05]  /*15c0*/  @!P2 BRA `(.L_x_74) ;  /* 0xfffffffc0050a947 */ /* 0x000fea000383ffff */
.L_x_73:
[----:B0-----:R0:W5:Y:S01]  /*15d0*/  LDL.64 R8, [R1] ;  /* 0x0000000001087983 */ /* 0x0011620000100a00 */
[----:B------:R-:W1:Y:S01]  /*15e0*/  LDC R2, c[0x0][0x25c] ;  /* 0x00009700ff027b82 */ /* 0x000e620000000800 */
[----:B------:R-:W-:Y:S01]  /*15f0*/  ULDC UR4, c[0x0][0x258] ;  /* 0x0000960000047ab9 */ /* 0x000fe20000000800 */
[----:B------:R-:W-:Y:S01]  /*1600*/  ULDC UR5, c[0x0][0x260] ;  /* 0x0000980000057ab9 */ /* 0x000fe20000000800 */
[C---:B------:R-:W-:Y:S01]  /*1610*/  ISETP.GT.AND P2, PT, R93.reuse, UR4, PT ;  /* 0x000000045d007c0c */ /* 0x040fe2000bf44270 */
[----:B------:R-:W-:Y:S01]  /*1620*/  ULDC UR8, c[0x0][0x268] ;  /* 0x00009a0000087ab9 */ /* 0x000fe20000000800 */
[C---:B------:R-:W-:Y:S01]  /*1630*/  VIMNMX R0, R93.reuse, UR4, PT ;  /* 0x000000045d007c48 */ /* 0x040fe2000bfe0100 */
[----:B------:R-:W-:Y:S01]  /*1640*/  HFMA2.MMA R13, -RZ, RZ, 0, 0 ;  /* 0x00000000ff0d7435 */ /* 0x000fe200000001ff */
[----:B------:R-:W-:Y:S01]  /*1650*/  ISETP.GT.AND P4, PT, R93, UR5, PT ;  /* 0x000000055d007c0c */ /* 0x000fe2000bf84270 */
[----:B------:R-:W2:Y:S01]  /*1660*/  LDC R4, c[0x0][0x264] ;  /* 0x00009900ff047b82 */ /* 0x000ea20000000800 */
[----:B------:R-:W-:-:S02]  /*1670*/  SHF.R.S32.HI R5, RZ, 0x1f, R0 ;  /* 0x0000001fff057819 */ /* 0x000fc40000011400 */
[----:B------:R-:W-:Y:S02]  /*1680*/  ISETP.GT.AND P6, PT, R93, UR8, PT ;  /* 0x000000085d007c0c */ /* 0x000fe4000bfc4270 */
[----:B------:R-:W-:Y:S01]  /*1690*/  LEA.HI R12, R5, R0, RZ, 0x5 ;  /* 0x00000000050c7211 */ /* 0x000fe200078f28ff */
[----:B------:R-:W-:Y:S01]  /*16a0*/  HFMA2.MMA R0, -RZ, RZ, 0, 0 ;  /* 0x00000000ff007435 */ /* 0x000fe200000001ff */
[----:B------:R-:W-:Y:S02]  /*16b0*/  MOV R11, RZ ;  /* 0x000000ff000b7202 */ /* 0x000fe40000000f00 */
[----:B------:R-:W-:Y:S02]  /*16c0*/  MOV R5, RZ ;  /* 0x000000ff00057202 */ /* 0x000fe40000000f00 */
[C---:B-1----:R-:W-:Y:S02]  /*16d0*/  ISETP.GT.AND P3, PT, R93.reuse, R2, PT ;  /* 0x000000025d00720c */ /* 0x042fe40003f64270 */
[----:B--2---:R-:W-:Y:S01]  /*16e0*/  ISETP.GT.AND P5, PT, R93, R4, PT ;  /* 0x000000045d00720c */ /* 0x004fe20003fa4270 */
[----:B0-----:R-:W-:-:S12]  /*16f0*/  @!P2 BRA `(.L_x_75) ;  /* 0x00000000001ca947 */ /* 0x001fd80003800000 */
[----:B------:R-:W0:Y:S02]  /*1700*/  LDC R10, c[0x0][0x25c] ;  /* 0x00009700ff0a7b82 */ /* 0x000e240000000800 */
[----:B0-----:R-:W-:-:S04]  /*1710*/  VIMNMX R5, R93, R10, PT ;  /* 0x0000000a5d057248 */ /* 0x001fc80003fe0100 */
[----:B------:R-:W-:-:S04]  /*1720*/  IADD3 R5, R5, -UR4, RZ ;  /* 0x8000000405057c10 */ /* 0x000fc8000fffe0ff */
[----:B------:R-:W-:-:S04]  /*1730*/  SHF.R.S32.HI R10, RZ, 0x1f, R5 ;  /* 0x0000001fff0a7819 */ /* 0x000fc80000011405 */
[----:B------:R-:W-:-:S04]  /*1740*/  LEA.HI R10, R10, R5, RZ, 0x5 ;  /* 0x000000050a0a7211 */ /* 0x000fc800078f28ff */
[----:B------:R-:W-:-:S05]  /*1750*/  SHF.R.S32.HI R10, RZ, 0x5, R10 ;  /* 0x00000005ff0a7819 */ /* 0x000fca000001140a */
[----:B------:R-:W-:-:S07]  /*1760*/  IMAD R5, R10, 0x6, RZ ;  /* 0x000000060a057824 */ /* 0x000fce00078e02ff */
.L_x_75:
[----:B------:R-:W-:Y:S05]  /*1770*/  @!P3 BRA `(.L_x_76) ;  /* 0x00000000001cb947 */ /* 0x000fea0003800000 */
[----:B------:R-:W0:Y:S02]  /*1780*/  LDC R0, c[0x0][0x260] ;  /* 0x00009800ff007b82 */ /* 0x000e240000000800 */
[----:B0-----:R-:W-:-:S04]  /*1790*/  VIMNMX R7, R93, R0, PT ;  /* 0x000000005d077248 */ /* 0x001fc80003fe0100 */
[----:B------:R-:W-:-:S04]  /*17a0*/  IADD3 R7, R7, -R2, RZ ;  /* 0x8000000207077210 */ /* 0x000fc80007ffe0ff */
[----:B------:R-:W-:-:S04]  /*17b0*/  SHF.R.S32.HI R0, RZ, 0x1f, R7 ;  /* 0x0000001fff007819 */ /* 0x000fc80000011407 */
[----:B------:R-:W-:-:S04]  /*17c0*/  LEA.HI R0, R0, R7, RZ, 0x5 ;  /* 0x0000000700007211 */ /* 0x000fc800078f28ff */
[----:B------:R-:W-:-:S04]  /*17d0*/  SHF.R.S32.HI R0, RZ, 0x5, R0 ;  /* 0x00000005ff007819 */ /* 0x000fc80000011400 */
[----:B------:R-:W-:-:S07]  /*17e0*/  LEA R0, R0, R0, 0x2 ;  /* 0x0000000000007211 */ /* 0x000fce00078e10ff */
.L_x_76:
        /* <DEDUP_REMOVED lines=8> */
.L_x_77:
        /* <DEDUP_REMOVED lines=8> */
.L_x_78:
[----:B------:R-:W-:Y:S01]  /*18f0*/  HFMA2.MMA R4, -RZ, RZ, 0, 0 ;  /* 0x00000000ff047435 */ /* 0x000fe200000001ff */
[----:B------:R-:W-:Y:S01]  /*1900*/  SHF.R.S32.HI R12, RZ, 0x5, R12 ;  /* 0x00000005ff0c7819 */ /* 0x000fe2000001140c */
[----:B------:R-:W-:Y:S09]  /*1910*/  @!P6 BRA `(.L_x_79) ;  /* 0x00000000001ce947 */ /* 0x000ff20003800000 */
[----:B------:R-:W0:Y:S02]  /*1920*/  LDC R4, c[0x0][0x26c] ;  /* 0x00009b00ff047b82 */ /* 0x000e240000000800 */
[----:B0-----:R-:W-:-:S04]  /*1930*/  VIMNMX R4, R93, R4, PT ;  /* 0x000000045d047248 */ /* 0x001fc80003fe0100 */
[----:B------:R-:W-:-:S04]  /*1940*/  IADD3 R4, R4, -UR8, RZ ;  /* 0x8000000804047c10 */ /* 0x000fc8000fffe0ff */
[----:B------:R-:W-:-:S04]  /*1950*/  SHF.R.S32.HI R7, RZ, 0x1f, R4 ;  /* 0x0000001fff077819 */ /* 0x000fc80000011404 */
[----:B------:R-:W-:-:S04]  /*1960*/  LEA.HI R7, R7, R4, RZ, 0x5 ;  /* 0x0000000407077211 */ /* 0x000fc800078f28ff */
[----:B------:R-:W-:-:S04]  /*1970*/  SHF.R.S32.HI R7, RZ, 0x5, R7 ;  /* 0x00000005ff077819 */ /* 0x000fc80000011407 */
[----:B------:R-:W-:-:S07]  /*1980*/  SHF.L.U32 R4, R7, 0x1, RZ ;  /* 0x0000000107047819 */ /* 0x000fce00000006ff */
.L_x_79:
[----:B------:R-:W-:Y:S01]  /*1990*/  LEA R5, R12, R5, 0x3 ;  /* 0x000000050c057211 */ /* 0x000fe200078e18ff */
[----:B------:R-:W0:Y:S01]  /*19a0*/  S2UR UR5, SR_CgaCtaId ;  /* 0x00000000000579c3 */ /* 0x000e220000008800 */
[----:B------:R-:W-:Y:S01]  /*19b0*/  ISETP.GE.OR P0, PT, R93, R2, P0 ;  /* 0x000000025d00720c */ /* 0x000fe20000706670 */
[----:B------:R-:W-:Y:S01]  /*19c0*/  ULDC.64 UR8, c[0x0][0x218] ;  /* 0x0000860000087ab9 */ /* 0x000fe20000000a00 */
[----:B------:R-:W-:Y:S01]  /*19d0*/  IADD3 R0, R13, R5, R0 ;  /* 0x000000050d007210 */ /* 0x000fe20007ffe000 */
[----:B------:R-:W-:Y:S01]  /*19e0*/  UMOV UR4, 0x400 ;  /* 0x0000040000047882 */ /* 0x000fe20000000000 */
[----:B-----5:R-:W-:Y:S02]  /*19f0*/  PRMT R95, R8, 0x7610, R8 ;  /* 0x00007610085f7816 */ /* 0x020fe40000000008 */
[----:B------:R-:W-:Y:S02]  /*1a00*/  IADD3 R0, R4, R0, R11 ;  /* 0x0000000004007210 */ /* 0x000fe40007ffe00b */
[----:B------:R-:W-:-:S02]  /*1a10*/  PRMT R98, R9, 0x7610, R9 ;  /* 0x0000761009627816 */ /* 0x000fc40000000009 */
[----:B------:R-:W-:Y:S01]  /*1a20*/  MOV R87, RZ ;  /* 0x000000ff00577202 */ /* 0x000fe20000000f00 */
[----:B------:R-:W-:Y:S01]  /*1a30*/  IMAD R5, R0, R85, RZ ;  /* 0x0000005500057224 */ /* 0x000fe200078e02ff */
[----:B------:R-:W-:Y:S02]  /*1a40*/  SHF.R.S32.HI R0, RZ, 0x1f, R6 ;  /* 0x0000001fff007819 */ /* 0x000fe40000011406 */
[----:B------:R-:W-:Y:S02]  /*1a50*/  PRMT R20, RZ, 0x5410, RZ ;  /* 0x00005410ff147816 */ /* 0x000fe400000000ff */
[----:B------:R-:W-:Y:S02]  /*1a60*/  IADD3 R6, P2, R6, R5, RZ ;  /* 0x0000000506067210 */ /* 0x000fe40007f5e0ff */
[----:B------:R-:W-:Y:S02]  /*1a70*/  PRMT R19, RZ, 0x5410, RZ ;  /* 0x00005410ff137816 */ /* 0x000fe400000000ff */
[----:B------:R-:W-:-:S02]  /*1a80*/  LEA.HI.X.SX32 R5, R5, R0, 0x1, P2 ;  /* 0x0000000005057211 */ /* 0x000fc400010f0eff */
[C---:B------:R-:W-:Y:S01]  /*1a90*/  LEA R32, P2, R6.reuse, UR8, 0x2 ;  /* 0x0000000806207c11 */ /* 0x040fe2000f8410ff */
[----:B0-----:R-:W-:Y:S01]  /*1aa0*/  ULEA UR4, UR5, UR4, 0x18 ;  /* 0x0000000405047291 */ /* 0x001fe2000f8ec03f */
[----:B------:R-:W-:Y:S02]  /*1ab0*/  PRMT R18, RZ, 0x5410, RZ ;  /* 0x00005410ff127816 */ /* 0x000fe400000000ff */
[----:B------:R-:W-:Y:S02]  /*1ac0*/  LEA.HI.X R33, R6, UR9, R5, 0x2, P2 ;  /* 0x0000000906217c11 */ /* 0x000fe400090f1405 */
[----:B------:R-:W-:Y:S02]  /*1ad0*/  PRMT R17, RZ, 0x5410, RZ ;  /* 0x00005410ff117816 */ /* 0x000fe400000000ff */
[----:B------:R-:W-:Y:S02]  /*1ae0*/  PRMT R16, RZ, 0x5410, RZ ;  /* 0x00005410ff107816 */ /* 0x000fe400000000ff */
[----:B------:R-:W-:-:S02]  /*1af0*/  PRMT R15, RZ, 0x5410, RZ ;  /* 0x00005410ff0f7816 */ /* 0x000fc400000000ff */
[----:B------:R-:W-:Y:S02]  /*1b00*/  PRMT R14, RZ, 0x5410, RZ ;  /* 0x00005410ff0e7816 */ /* 0x000fe400000000ff */
[----:B------:R-:W-:Y:S02]  /*1b10*/  PRMT R13, RZ, 0x5410, RZ ;  /* 0x00005410ff0d7816 */ /* 0x000fe400000000ff */
[----:B------:R-:W-:Y:S01]  /*1b20*/  IADD3 R86, R93, R86, RZ ;  /* 0x000000565d567210 */ /* 0x000fe20007ffe0ff */
[----:B------:R-:W-:Y:S06]  /*1b30*/  @P0 BRA `(.L_x_80) ;  /* 0x00000028008c0947 */ /* 0x000fec0003800000 */
[----:B------:R-:W0:Y:S01]  /*1b40*/  LDC R85, c[0x0][0x23c] ;  /* 0x00008f00ff557b82 */ /* 0x000e220000000800 */
[----:B------:R-:W-:Y:S01]  /*1b50*/  MOV R87, RZ ;  /* 0x000000ff00577202 */ /* 0x000fe20000000f00 */
[----:B------:R-:W-:Y:S01]  /*1b60*/  ULDC UR8, c[0x0][0x25c] ;  /* 0x0000970000087ab9 */ /* 0x000fe20000000800 */
[----:B------:R-:W-:Y:S01]  /*1b70*/  PRMT R20, RZ, 0x7610, R20 ;  /* 0x00007610ff147816 */ /* 0x000fe20000000014 */
[----:B------:R-:W-:-:S06]  /*1b80*/  ULDC UR9, c[0x0][0x240] ;  /* 0x0000900000097ab9 */ /* 0x000fcc0000000800 */
.L_x_89:
[----:B------:R-:W-:Y:S01]  /*1b90*/  ISETP.NE.AND P0, PT, R93, R86, PT ;  /* 0x000000565d00720c */ /* 0x000fe20003f05270 */
[----:B------:R1:W5:-:S12]  /*1ba0*/  LDG.E.128.CONSTANT R8, desc[UR6][R32.64] ;  /* 0x0000000620087981 */ /* 0x000358000c1e9d00 */
[----:B------:R-:W2:Y:S01]  /*1bb0*/  @!P0 LDC.64 R4, c[0x0][0x248] ;  /* 0x00009200ff048b82 */ /* 0x000ea20000000a00 */
[----:B------:R-:W-:Y:S02]  /*1bc0*/  @!P0 IADD3 R87, R87, 0x1, RZ ;  /* 0x0000000157578810 */ /* 0x000fe40007ffe0ff */
[----:B------:R-:W-:Y:S02]  /*1bd0*/  @!P0 SHF.L.U32 R7, R93, 0x1, RZ ;  /* 0x000000015d078819 */ /* 0x000fe400000006ff */
[----:B------:R-:W-:-:S03]  /*1be0*/  @!P0 LEA R0, R87, R1, 0x3 ;  /* 0x0000000157008211 */ /* 0x000fc600078e18ff */
[----:B--2---:R-:W-:Y:S02]  /*1bf0*/  @!P0 IMAD.WIDE R4, R7, 0x2, R4 ;  /* 0x0000000207048825 */ /* 0x004fe400078e0204 */
[----:B------:R-:W2:Y:S04]  /*1c00*/  @!P0 LDL.64 R6, [R0] ;  /* 0x0000000000068983 */ /* 0x000ea80000100a00 */
[----:B------:R-:W3:Y:S01]  /*1c10*/  @!P0 LDG.E.U16.CONSTANT R4, desc[UR6][R4.64+0x2] ;  /* 0x0000020604048981 */ /* 0x000ee2000c1e9500 */
[----:B--2---:R-:W-:Y:S02]  /*1c20*/  @!P0 PRMT R95, R6, 0x7610, R95 ;  /* 0x00007610065f8816 */ /* 0x004fe4000000005f */
[----:B------:R-:W-:Y:S02]  /*1c30*/  @!P0 PRMT R98, R7, 0x7610, R98 ;  /* 0x0000761007628816 */ /* 0x000fe40000000062 */
[----:B---3--:R-:W-:-:S02]  /*1c40*/  @!P0 IADD3 R86, R4, R93, RZ ;  /* 0x0000005d04568210 */ /* 0x008fc40007ffe0ff */
[----:B------:R-:W-:Y:S02]  /*1c50*/  @!P0 PRMT R95, R95, 0x7610, R6 ;  /* 0x000076105f5f8816 */ /* 0x000fe40000000006 */
[----:B------:R-:W-:Y:S01]  /*1c60*/  @!P0 PRMT R98, R98, 0x7610, R7 ;  /* 0x0000761062628816 */ /* 0x000fe20000000007 */
[----:B-1----:R-:W-:Y:S06]  /*1c70*/  @!P1 BRA `(.L_x_81) ;  /* 0x0000001400049947 */ /* 0x002fec0003800000 */
[----:B0-----:R-:W-:-:S04]  /*1c80*/  IMAD.WIDE R4, R85, 0x4, R32 ;  /* 0x0000000455047825 */ /* 0x001fc800078e0220 */
[----:B------:R-:W-:Y:S02]  /*1c90*/  IMAD.WIDE R24, R85, 0x4, R4 ;  /* 0x0000000455187825 */ /* 0x000fe400078e0204 */
[----:B------:R-:W2:Y:S04]  /*1ca0*/  LDG.E.128.CONSTANT R4, desc[UR6][R4.64] ;  /* 0x0000000604047981 */ /* 0x000ea8000c1e9d00 */
[----:B------:R-:W3:Y:S01]  /*1cb0*/  LDG.E.128.CONSTANT R24, desc[UR6][R24.64] ;  /* 0x0000000618187981 */ /* 0x000ee2000c1e9d00 */
[--C-:B-----5:R-:W-:Y:S02]  /*1cc0*/  SHF.R.U32.HI R12, RZ, 0xc, R8.reuse ;  /* 0x0000000cff0c7819 */ /* 0x120fe40000011608 */
[----:B------:R-:W-:Y:S02]  /*1cd0*/  LOP3.LUT R0, R8, 0x3f003f, RZ, 0xc0, !PT ;  /* 0x003f003f08007812 */ /* 0x000fe400078ec0ff */
[----:B------:R-:W-:-:S02]  /*1ce0*/  SHF.R.U32.HI R2, RZ, 0x6, R8 ;  /* 0x00000006ff027819 */ /* 0x000fc40000011608 */
[--C-:B------:R-:W-:Y:S02]  /*1cf0*/  SHF.R.U32.HI R8, RZ, 0xc, R9.reuse ;  /* 0x0000000cff087819 */ /* 0x100fe40000011609 */
[----:B------:R-:W-:Y:S02]  /*1d00*/  LOP3.LUT R22, R9, 0x3f003f, RZ, 0xc0, !PT ;  /* 0x003f003f09167812 */ /* 0x000fe400078ec0ff */
[----:B------:R-:W-:Y:S02]  /*1d10*/  SHF.R.U32.HI R30, RZ, 0x6, R9 ;  /* 0x00000006ff1e7819 */ /* 0x000fe40000011609 */
[----:B------:R-:W-:Y:S02]  /*1d20*/  PRMT R9, R90, 0x9910, RZ ;  /* 0x000099105a097816 */ /* 0x000fe400000000ff */
[----:B------:R-:W-:Y:S02]  /*1d30*/  SHF.R.U32.HI R23, RZ, 0xc, R10 ;  /* 0x0000000cff177819 */ /* 0x000fe4000001160a */
[----:B------:R-:W-:-:S02]  /*1d40*/  SHF.R.U32.HI R38, RZ, 0xc, R11 ;  /* 0x0000000cff267819 */ /* 0x000fc4000001160b */
[----:B------:R-:W-:Y:S02]  /*1d50*/  LOP3.LUT R44, R11, 0x3f003f, RZ, 0xc0, !PT ;  /* 0x003f003f0b2c7812 */ /* 0x000fe400078ec0ff */
[----:B------:R-:W-:Y:S02]  /*1d60*/  SHF.R.U32.HI R45, RZ, 0x6, R11 ;  /* 0x00000006ff2d7819 */ /* 0x000fe4000001160b */
[----:B------:R-:W-:Y:S02]  /*1d70*/  LOP3.LUT R36, R10, 0x3f003f, RZ, 0xc0, !PT ;  /* 0x003f003f0a247812 */ /* 0x000fe400078ec0ff */
[----:B------:R-:W-:Y:S02]  /*1d80*/  SHF.R.U32.HI R37, RZ, 0x6, R10 ;  /* 0x00000006ff257819 */ /* 0x000fe4000001160a */
[----:B------:R-:W-:Y:S02]  /*1d90*/  ISETP.NE.AND P0, PT, R9, RZ, PT ;  /* 0x000000ff0900720c */ /* 0x000fe40003f05270 */
        /* <DEDUP_REMOVED lines=11> */
[----:B------:R-:W-:-:S03]  /*1e50*/  ISETP.GE.AND P2, PT, R94, 0x2, PT ;  /* 0x000000025e00780c */ /* 0x000fc60003f46270 */
[----:B------:R-:W-:Y:S01]  /*1e60*/  HADD2 R0, R0, -1056, -1056 ;  /* 0xe420e42000007430 */ /* 0x000fe20000000000 */
[--C-:B---3--:R-:W-:Y:S02]  /*1e70*/  SHF.R.U32.HI R11, RZ, 0x8, R25.reuse ;  /* 0x00000008ff0b7819 */ /* 0x108fe40000011619 */
[--C-:B------:R-:W-:Y:S02]  /*1e80*/  SHF.R.U32.HI R9, RZ, 0x8, R24.reuse ;  /* 0x00000008ff097819 */ /* 0x100fe40000011618 */
[--C-:B------:R-:W-:Y:S02]  /*1e90*/  SHF.R.U32.HI R21, RZ, 0xa, R24.reuse ;  /* 0x0000000aff157819 */ /* 0x100fe40000011618 */
[----:B------:R-:W-:Y:S02]  /*1ea0*/  LOP3.LUT R28, R24, 0x3f003f, RZ, 0xc0, !PT ;  /* 0x003f003f181c7812 */ /* 0x000fe400078ec0ff */
[----:B------:R-:W-:Y:S02]  /*1eb0*/  SHF.R.U32.HI R29, RZ, 0x6, R24 ;  /* 0x00000006ff1d7819 */ /* 0x000fe40000011618 */
[----:B------:R-:W-:-:S02]  /*1ec0*/  SHF.R.U32.HI R35, RZ, 0xa, R25 ;  /* 0x0000000aff237819 */ /* 0x000fc40000011619 */
[----:B------:R-:W-:Y:S02]  /*1ed0*/  LOP3.LUT R31, R25, 0x3f003f, RZ, 0xc0, !PT ;  /* 0x003f003f191f7812 */ /* 0x000fe400078ec0ff */
[----:B------:R-:W-:Y:S02]  /*1ee0*/  SHF.R.U32.HI R34, RZ, 0x6, R25 ;  /* 0x00000006ff227819 */ /* 0x000fe40000011619 */
[----:B------:R-:W-:Y:S02]  /*1ef0*/  SHF.R.U32.HI R10, RZ, 0x8, R26 ;  /* 0x00000008ff0a7819 */ /* 0x000fe4000001161a */
[----:B------:R-:W-:Y:S02]  /*1f00*/  SHF.R.U32.HI R24, RZ, 0x8, R27 ;  /* 0x00000008ff187819 */ /* 0x000fe4000001161b */
[----:B------:R-:W-:Y:S02]  /*1f10*/  LOP3.LUT R25, R38, 0xf000f, RZ, 0xc0, !PT ;  /* 0x000f000f26197812 */ /* 0x000fe400078ec0ff */
[----:B------:R-:W-:-:S02]  /*1f20*/  LOP3.LUT R11, R8, 0x300030, R11, 0xf8, !PT ;  /* 0x00300030080b7812 */ /* 0x000fc400078ef80b */
[----:B------:R-:W-:Y:S02]  /*1f30*/  LOP3.LUT R8, R23, 0x300030, R10, 0xf8, !PT ;  /* 0x0030003017087812 */ /* 0x000fe400078ef80a */
[--C-:B------:R-:W-:Y:S02]  /*1f40*/  SHF.R.U32.HI R42, RZ, 0xa, R26.reuse ;  /* 0x0000000aff2a7819 */ /* 0x100fe4000001161a */
[----:B------:R-:W-:Y:S02]  /*1f50*/  LOP3.LUT R40, R26, 0x3f003f, RZ, 0xc0, !PT ;  /* 0x003f003f1a287812 */ /* 0x000fe400078ec0ff */
[----:B------:R-:W-:Y:S02]  /*1f60*/  SHF.R.U32.HI R41, RZ, 0x6, R26 ;  /* 0x00000006ff297819 */ /* 0x000fe4000001161a */
[----:B------:R-:W-:Y:S02]  /*1f70*/  LOP3.LUT R10, R25, 0x300030, R24, 0xf8, !PT ;  /* 0x00300030190a7812 */ /* 0x000fe400078ef818 */
[----:B--2---:R-:W-:-:S02]  /*1f80*/  SHF.R.U32.HI R26, RZ, 0xc, R5 ;  /* 0x0000000cff1a7819 */ /* 0x004fc40000011605 */
[----:B------:R-:W-:Y:S02]  /*1f90*/  LOP3.LUT R24, R5, 0x3f003f, RZ, 0xc0, !PT ;  /* 0x003f003f05187812 */ /* 0x000fe400078ec0ff */
[----:B------:R-:W-:Y:S02]  /*1fa0*/  SHF.R.U32.HI R25, RZ, 0x6, R5 ;  /* 0x00000006ff197819 */ /* 0x000fe40000011605 */
[--C-:B------:R-:W-:Y:S02]  /*1fb0*/  SHF.R.U32.HI R5, RZ, 0xc, R6.reuse ;  /* 0x0000000cff057819 */ /* 0x100fe40000011606 */
[----:B------:R-:W-:Y:S02]  /*1fc0*/  LOP3.LUT R38, R6, 0x3f003f, RZ, 0xc0, !PT ;  /* 0x003f003f06267812 */ /* 0x000fe400078ec0ff */
[----:B------:R-:W-:Y:S02]  /*1fd0*/  LOP3.LUT R5, R5, 0xf000f, RZ, 0xc0, !PT ;  /* 0x000f000f05057812 */ /* 0x000fe400078ec0ff */
[----:B------:R-:W-:-:S02]  /*1fe0*/  SHF.R.U32.HI R39, RZ, 0x6, R6 ;  /* 0x00000006ff277819 */ /* 0x000fc40000011606 */
[----:B------:R-:W-:Y:S02]  /*1ff0*/  LOP3.LUT R9, R12, 0x300030, R9, 0xf8, !PT ;  /* 0x003000300c097812 */ /* 0x000fe400078ef809 */
[--C-:B------:R-:W-:Y:S02]  /*2000*/  SHF.R.U32.HI R6, RZ, 0xc, R7.reuse ;  /* 0x0000000cff067819 */ /* 0x100fe40000011607 */
[----:B------:R-:W-:Y:S02]  /*2010*/  SHF.R.U32.HI R12, RZ, 0xc, R4 ;  /* 0x0000000cff0c7819 */ /* 0x000fe40000011604 */
[----:B------:R-:W-:Y:S02]  /*2020*/  LOP3.LUT R46, R7, 0x3f003f, RZ, 0xc0, !PT ;  /* 0x003f003f072e7812 */ /* 0x000fe400078ec0ff */
[----:B------:R-:W-:Y:S02]  /*2030*/  LOP3.LUT R43, R5, 0x300030, R42, 0xf8, !PT ;  /* 0x00300030052b7812 */ /* 0x000fe400078ef82a */
[----:B------:R-:W-:-:S02]  /*2040*/  SHF.R.U32.HI R47, RZ, 0x6, R7 ;  /* 0x00000006ff2f7819 */ /* 0x000fc40000011607 */
[----:B------:R-:W-:Y:S02]  /*2050*/  LOP3.LUT R5, R22, 0x64006400, RZ, 0xfc, !PT ;  /* 0x6400640016057812 */ /* 0x000fe400078efcff */
[--C-:B------:R-:W-:Y:S02]  /*2060*/  SHF.R.U32.HI R50, RZ, 0xa, R27.reuse ;  /* 0x0000000aff327819 */ /* 0x100fe4000001161b */
[----:B------:R-:W-:Y:S02]  /*2070*/  SHF.R.U32.HI R49, RZ, 0x6, R27 ;  /* 0x00000006ff317819 */ /* 0x000fe4000001161b */
[----:B------:R-:W-:Y:S02]  /*2080*/  LOP3.LUT R23, R4, 0x3f003f, RZ, 0xc0, !PT ;  /* 0x003f003f04177812 */ /* 0x000fe400078ec0ff */
[----:B------:R-:W-:Y:S02]  /*2090*/  LOP3.LUT R7, R6, 0xf000f, RZ, 0xc0, !PT ;  /* 0x000f000f06077812 */ /* 0x000fe400078ec0ff */
[----:B------:R-:W-:-:S02]  /*20a0*/  SHF.R.U32.HI R4, RZ, 0x6, R4 ;  /* 0x00000006ff047819 */ /* 0x000fc40000011604 */
[----:B------:R-:W-:Y:S02]  /*20b0*/  LOP3.LUT R12, R12, 0xf000f, RZ, 0xc0, !PT ;  /* 0x000f000f0c0c7812 */ /* 0x000fe400078ec0ff */
[----:B------:R-:W-:Y:S02]  /*20c0*/  LOP3.LUT R26, R26, 0xf000f, RZ, 0xc0, !PT ;  /* 0x000f000f1a1a7812 */ /* 0x000fe400078ec0ff */
[----:B------:R-:W-:Y:S02]  /*20d0*/  LOP3.LUT R46, R46, 0x64006400, RZ, 0xfc, !PT ;  /* 0x640064002e2e7812 */ /* 0x000fe400078efcff */
[----:B------:R-:W-:Y:S01]  /*20e0*/  LOP3.LUT R22, R2, 0x64006400, RZ, 0xfc, !PT ;  /* 0x6400640002167812 */ /* 0x000fe200078efcff */
[----:B------:R-:W-:Y:S01]  /*20f0*/  HADD2 R2, R5, -1056, -1056 ;  /* 0xe420e42005027430 */ /* 0x000fe20000000000 */
[----:B------:R-:W-:Y:S02]  /*2100*/  LOP3.LUT R39, R39, 0x3f003f, RZ, 0xc0, !PT ;  /* 0x003f003f27277812 */ /* 0x000fe400078ec0ff */
[----:B------:R-:W-:-:S02]  /*2110*/  LOP3.LUT R48, R27, 0x3f003f, RZ, 0xc0, !PT ;  /* 0x003f003f1b307812 */ /* 0x000fc400078ec0ff */
[----:B------:R-:W-:Y:S02]  /*2120*/  LOP3.LUT R51, R7, 0x300030, R50, 0xf8, !PT ;  /* 0x0030003007337812 */ /* 0x000fe400078ef832 */
[----:B------:R-:W-:Y:S02]  /*2130*/  LOP3.LUT R47, R47, 0x3f003f, RZ, 0xc0, !PT ;  /* 0x003f003f2f2f7812 */ /* 0x000fe400078ec0ff */
[----:B------:R-:W-:Y:S02]  /*2140*/  LOP3.LUT R49, R49, 0x3f003f, RZ, 0xc0, !PT ;  /* 0x003f003f31317812 */ /* 0x000fe400078ec0ff */
[----:B------:R-:W-:Y:S02]  /*2150*/  LOP3.LUT R6, R12, 0x300030, R21, 0xf8, !PT ;  /* 0x003000300c067812 */ /* 0x000fe400078ef815 */
[----:B------:R-:W-:Y:S02]  /*2160*/  LOP3.LUT R35, R26, 0x300030, R35, 0xf8, !PT ;  /* 0x003000301a237812 */ /* 0x000fe400078ef823 */
[----:B------:R-:W-:-:S02]  /*2170*/  LOP3.LUT R4, R4, 0x3f003f, RZ, 0xc0, !PT ;  /* 0x003f003f04047812 */ /* 0x000fc400078ec0ff */
[----:B------:R-:W-:Y:S02]  /*2180*/  LOP3.LUT R7, R25, 0x3f003f, RZ, 0xc0, !PT ;  /* 0x003f003f19077812 */ /* 0x000fe400078ec0ff */
[----:B------:R-:W-:Y:S02]  /*2190*/  LOP3.LUT R5, R29, 0x3f003f, RZ, 0xc0, !PT ;  /* 0x003f003f1d057812 */ /* 0x000fe400078ec0ff */
[----:B------:R-:W-:Y:S02]  /*21a0*/  LOP3.LUT R34, R34, 0x3f003f, RZ, 0xc0, !PT ;  /* 0x003f003f22227812 */ /* 0x000fe400078ec0ff */
[----:B------:R-:W-:Y:S01]  /*21b0*/  LOP3.LUT R41, R41, 0x3f003f, RZ, 0xc0, !PT ;  /* 0x003f003f29297812 */ /* 0x000fe200078ec0ff */
[----:B------:R-:W-:Y:S01]  /*21c0*/  HADD2 R29, R46, -1056, -1056 ;  /* 0xe420e4202e1d7430 */ /* 0x000fe20000000000 */
[----:B------:R-:W-:Y:S02]  /*21d0*/  LOP3.LUT R38, R38, 0x64006400, RZ, 0xfc, !PT ;  /* 0x6400640026267812 */ /* 0x000fe400078efcff */
[----:B------:R-:W-:Y:S01]  /*21e0*/  LOP3.LUT R26, R23, 0x64006400, RZ, 0xfc, !PT ;  /* 0x64006400171a7812 */ /* 0x000fe200078efcff */
[----:B------:R-:W-:Y:S01]  /*21f0*/  HADD2 R23, R30, -1056, -1056 ;  /* 0xe420e4201e177430 */ /* 0x000fe20000000000 */
        /* <DEDUP_REMOVED lines=22> */
[----:B------:R-:W-:Y:S01]  /*2360*/  LOP3.LUT R51, R51, 0x64006400, RZ, 0xfc, !PT ;  /* 0x6400640033337812 */ /* 0x000fe200078efcff */
        /* <DEDUP_REMOVED lines=29> */
[----:B------:R-:W0:Y:S04]  /*2540*/  LDS.128 R4, [UR4] ;  /* 0x00000004ff047984 */ /* 0x000e280008000c00 */
        /* <DEDUP_REMOVED lines=41> */
.L_x_82:
[----:B------:R-:W-:Y:S05]  /*27e0*/  @!P2 BRA `(.L_x_81) ;  /* 0x000000080028a947 */ /* 0x000fea0003800000 */
[----:B------:R-:W-:Y:S02]  /*27f0*/  PRMT R4, R89, 0x9910, RZ ;  /* 0x0000991059047816 */ /* 0x000fe400000000ff */
[----:B------:R-:W-:Y:S02]  /*2800*/  ISETP.GE.AND P2, PT, R94, 0x3, PT ;  /* 0x000000035e00780c */ /* 0x000fe40003f46270 */
[----:B------:R-:W-:-:S13]  /*2810*/  ISETP.NE.AND P0, PT, R4, RZ, PT ;  /* 0x000000ff0400720c */ /* 0x000fda0003f05270 */
[----:B------:R-:W-:Y:S05]  /*2820*/  @!P0 BRA `(.L_x_83) ;  /* 0x0000000000a88947 */ /* 0x000fea0003800000 */
        /* <DEDUP_REMOVED lines=42> */
.L_x_83:
[----:B------:R-:W-:Y:S05]  /*2ad0*/  @!P2 BRA `(.L_x_81) ;  /* 0x00000004006ca947 */ /* 0x000fea0003800000 */
[----:B------:R-:W-:Y:S02]  /*2ae0*/  PRMT R4, R88, 0x9910, RZ ;  /* 0x0000991058047816 */ /* 0x000fe400000000ff */
[----:B------:R-:W-:Y:S02]  /*2af0*/  PRMT R5, R91, 0x9910, RZ ;  /* 0x000099105b057816 */ /* 0x000fe400000000ff */
[----:B------:R-:W-:Y:S02]  /*2b00*/  ISETP.NE.AND P2, PT, R4, RZ, PT ;  /* 0x000000ff0400720c */ /* 0x000fe40003f45270 */
[----:B------:R-:W-:-:S04]  /*2b10*/  ISETP.NE.AND P0, PT, R5, RZ, PT ;  /* 0x000000ff0500720c */ /* 0x000fc80003f05270 */
[----:B------:R-:W-:-:S07]  /*2b20*/  ISETP.LT.OR P0, PT, R3, 0x4, !P0 ;  /* 0x000000040300780c */ /* 0x000fce0004701670 */
[----:B------:R-:W-:Y:S06]  /*2b30*/  @!P2 BRA `(.L_x_84) ;  /* 0x0000000000a8a947 */ /* 0x000fec0003800000 */
        /* <DEDUP_REMOVED lines=42> */
.L_x_84:
        /* <DEDUP_REMOVED lines=43> */
.L_x_81:
[----:B0-----:R-:W-:-:S04]  /*3090*/  IMAD.WIDE R4, R85, 0xc, R32 ;  /* 0x0000000c55047825 */ /* 0x001fc800078e0220 */
[C---:B------:R-:W-:Y:S02]  /*30a0*/  IMAD.WIDE R24, R85.reuse, 0x4, R4 ;  /* 0x0000000455187825 */ /* 0x040fe400078e0204 */
[----:B------:R-:W2:Y:S02]  /*30b0*/  LDG.E.128.CONSTANT R4, desc[UR6][R4.64] ;  /* 0x0000000604047981 */ /* 0x000ea4000c1e9d00 */
[C---:B-----5:R-:W-:Y:S02]  /*30c0*/  IMAD.WIDE R8, R85.reuse, 0x4, R24 ;  /* 0x0000000455087825 */ /* 0x060fe400078e0218 */
[----:B------:R-:W3:Y:S04]  /*30d0*/  LDG.E.128.CONSTANT R24, desc[UR6][R24.64] ;  /* 0x0000000618187981 */ /* 0x000ee8000c1e9d00 */
[----:B------:R-:W4:Y:S01]  /*30e0*/  LDG.E.128.CONSTANT R8, desc[UR6][R8.64] ;  /* 0x0000000608087981 */ /* 0x000f22000c1e9d00 */
[----:B------:R-:W-:Y:S01]  /*30f0*/  IMAD.WIDE R32, R85, 0x18, R32 ;  /* 0x0000001855207825 */ /* 0x000fe200078e0220 */
[----:B--2---:R-:W-:-:S02]  /*3100*/  SHF.R.U32.HI R0, RZ, 0xc, R4 ;  /* 0x0000000cff007819 */ /* 0x004fc40000011604 */
[----:B------:R-:W-:Y:S02]  /*3110*/  SHF.R.U32.HI R12, RZ, 0xc, R6 ;  /* 0x0000000cff0c7819 */ /* 0x000fe40000011606 */
[----:B------:R-:W-:Y:S02]  /*3120*/  SHF.R.U32.HI R2, RZ, 0xc, R5 ;  /* 0x0000000cff027819 */ /* 0x000fe40000011605 */
[----:B------:R-:W-:Y:S02]  /*3130*/  SHF.R.U32.HI R22, RZ, 0xc, R7 ;  /* 0x0000000cff167819 */ /* 0x000fe40000011607 */
[----:B------:R-:W-:Y:S02]  /*3140*/  LOP3.LUT R21, R0, 0xf000f, RZ, 0xc0, !PT ;  /* 0x000f000f00157812 */ /* 0x000fe400078ec0ff */
[----:B------:R-:W-:Y:S02]  /*3150*/  LOP3.LUT R31, R12, 0xf000f, RZ, 0xc0, !PT ;  /* 0x000f000f0c1f7812 */ /* 0x000fe400078ec0ff */
[----:B----4-:R-:W-:-:S02]  /*3160*/  SHF.R.U32.HI R0, RZ, 0x8, R8 ;  /* 0x00000008ff007819 */ /* 0x010fc40000011608 */
[----:B------:R-:W-:Y:S02]  /*3170*/  SHF.R.U32.HI R12, RZ, 0x8, R10 ;  /* 0x00000008ff0c7819 */ /* 0x000fe4000001160a */
[----:B------:R-:W-:Y:S02]  /*3180*/  LOP3.LUT R23, R2, 0xf000f, RZ, 0xc0, !PT ;  /* 0x000f000f02177812 */ /* 0x000fe400078ec0ff */
[----:B------:R-:W-:Y:S02]  /*3190*/  LOP3.LUT R35, R22, 0xf000f, RZ, 0xc0, !PT ;  /* 0x000f000f16237812 */ /* 0x000fe400078ec0ff */
[----:B------:R-:W-:Y:S02]  /*31a0*/  SHF.R.U32.HI R2, RZ, 0x8, R9 ;  /* 0x00000008ff027819 */ /* 0x000fe40000011609 */
[----:B------:R-:W-:Y:S02]  /*31b0*/  SHF.R.U32.HI R22, RZ, 0x8, R11 ;  /* 0x00000008ff167819 */ /* 0x000fe4000001160b */
[----:B------:R-:W-:-:S02]  /*31c0*/  LOP3.LUT R21, R21, 0x300030, R0, 0xf8, !PT ;  /* 0x0030003015157812 */ /* 0x000fc400078ef800 */
[----:B------:R-:W-:Y:S02]  /*31d0*/  LOP3.LUT R41, R31, 0x300030, R12, 0xf8, !PT ;  /* 0x003000301f297812 */ /* 0x000fe400078ef80c */
[----:B---3--:R-:W-:Y:S02]  /*31e0*/  SHF.R.U32.HI R0, RZ, 0xc, R24 ;  /* 0x0000000cff007819 */ /* 0x008fe40000011618 */
[----:B------:R-:W-:Y:S02]  /*31f0*/  SHF.R.U32.HI R12, RZ, 0xc, R25 ;  /* 0x0000000cff0c7819 */ /* 0x000fe40000011619 */
[----:B------:R-:W-:Y:S02]  /*3200*/  SHF.R.U32.HI R28, RZ, 0xc, R26 ;  /* 0x0000000cff1c7819 */ /* 0x000fe4000001161a */
[----:B------:R-:W-:Y:S02]  /*3210*/  SHF.R.U32.HI R30, RZ, 0xc, R27 ;  /* 0x0000000cff1e7819 */ /* 0x000fe4000001161b */
[----:B------:R-:W-:-:S02]  /*3220*/  LOP3.LUT R29, R23, 0x300030, R2, 0xf8, !PT ;  /* 0x00300030171d7812 */ /* 0x000fc400078ef802 */
[----:B------:R-:W-:Y:S02]  /*3230*/  LOP3.LUT R49, R35, 0x300030, R22, 0xf8, !PT ;  /* 0x0030003023317812 */ /* 0x000fe400078ef816 */
[----:B------:R-:W-:Y:S02]  /*3240*/  SHF.R.U32.HI R2, RZ, 0xa, R8 ;  /* 0x0000000aff027819 */ /* 0x000fe40000011608 */
[----:B------:R-:W-:Y:S02]  /*3250*/  SHF.R.U32.HI R22, RZ, 0xa, R9 ;  /* 0x0000000aff167819 */ /* 0x000fe40000011609 */
[----:B------:R-:W-:Y:S02]  /*3260*/  SHF.R.U32.HI R34, RZ, 0xa, R10 ;  /* 0x0000000aff227819 */ /* 0x000fe4000001160a */
[----:B------:R-:W-:Y:S02]  /*3270*/  SHF.R.U32.HI R36, RZ, 0xa, R11 ;  /* 0x0000000aff247819 */ /* 0x000fe4000001160b */
[----:B------:R-:W-:-:S02]  /*3280*/  LOP3.LUT R23, R0, 0xf000f, RZ, 0xc0, !PT ;  /* 0x000f000f00177812 */ /* 0x000fc400078ec0ff */
[----:B------:R-:W-:Y:S02]  /*3290*/  LOP3.LUT R31, R12, 0xf000f, RZ, 0xc0, !PT ;  /* 0x000f000f0c1f7812 */ /* 0x000fe400078ec0ff */
[----:B------:R-:W-:Y:S02]  /*32a0*/  LOP3.LUT R35, R28, 0xf000f, RZ, 0xc0, !PT ;  /* 0x000f000f1c237812 */ /* 0x000fe400078ec0ff */
[----:B------:R-:W-:Y:S02]  /*32b0*/  LOP3.LUT R37, R30, 0xf000f, RZ, 0xc0, !PT ;  /* 0x000f000f1e257812 */ /* 0x000fe400078ec0ff */
[----:B------:R-:W-:Y:S02]  /*32c0*/  LOP3.LUT R23, R23, 0x300030, R2, 0xf8, !PT ;  /* 0x0030003017177812 */ /* 0x000fe400078ef802 */
[----:B------:R-:W-:Y:S02]  /*32d0*/  LOP3.LUT R30, R31, 0x300030, R22, 0xf8, !PT ;  /* 0x003000301f1e7812 */ /* 0x000fe400078ef816 */
[----:B------:R-:W-:-:S02]  /*32e0*/  LOP3.LUT R42, R35, 0x300030, R34, 0xf8, !PT ;  /* 0x00300030232a7812 */ /* 0x000fc400078ef822 */
[----:B------:R-:W-:Y:S01]  /*32f0*/  LOP3.LUT R50, R37, 0x300030, R36, 0xf8, !PT ;  /* 0x0030003025327812 */ /* 0x000fe200078ef824 */
[----:B------:R-:W-:Y:S06]  /*3300*/  @!P1 BRA `(.L_x_85) ;  /* 0x0000001000749947 */ /* 0x000fec0003800000 */
[----:B------:R-:W-:Y:S02]  /*3310*/  LOP3.LUT R12, R5, 0x3f003f, RZ, 0xc0, !PT ;  /* 0x003f003f050c7812 */ /* 0x000fe400078ec0ff */
[----:B------:R-:W-:Y:S02]  /*3320*/  SHF.R.U32.HI R22, RZ, 0x6, R5 ;  /* 0x00000006ff167819 */ /* 0x000fe40000011605 */
[----:B------:R-:W-:Y:S02]  /*3330*/  PRMT R5, R90, 0x9910, RZ ;  /* 0x000099105a057816 */ /* 0x000fe400000000ff */
[----:B------:R-:W-:Y:S02]  /*3340*/  LOP3.LUT R35, R6, 0x3f003f, RZ, 0xc0, !PT ;  /* 0x003f003f06237812 */ /* 0x000fe400078ec0ff */
[----:B------:R-:W-:Y:S02]  /*3350*/  SHF.R.U32.HI R36, RZ, 0x6, R6 ;  /* 0x00000006ff247819 */ /* 0x000fe40000011606 */
[----:B------:R-:W-:-:S02]  /*3360*/  ISETP.NE.AND P0, PT, R5, RZ, PT ;  /* 0x000000ff0500720c */ /* 0x000fc40003f05270 */
[----:B------:R-:W-:Y:S02]  /*3370*/  LOP3.LUT R0, R4, 0x3f003f, RZ, 0xc0, !PT ;  /* 0x003f003f04007812 */ /* 0x000fe400078ec0ff */
[----:B------:R-:W-:Y:S02]  /*3380*/  LOP3.LUT R2, R24, 0x3f003f, RZ, 0xc0, !PT ;  /* 0x003f003f18027812 */ /* 0x000fe400078ec0ff */
[----:B------:R-:W-:Y:S02]  /*3390*/  LOP3.LUT R28, R25, 0x3f003f, RZ, 0xc0, !PT ;  /* 0x003f003f191c7812 */ /* 0x000fe400078ec0ff */
[----:B------:R-:W-:Y:S02]  /*33a0*/  LOP3.LUT R6, R8, 0x3f003f, RZ, 0xc0, !PT ;  /* 0x003f003f08067812 */ /* 0x000fe400078ec0ff */
[----:B------:R-:W-:Y:S02]  /*33b0*/  SHF.R.U32.HI R4, RZ, 0x6, R4 ;  /* 0x00000006ff047819 */ /* 0x000fe40000011604 */
[----:B------:R-:W-:-:S02]  /*33c0*/  SHF.R.U32.HI R44, RZ, 0x6, R7 ;  /* 0x00000006ff2c7819 */ /* 0x000fc40000011607 */
[----:B------:R-:W-:Y:S02]  /*33d0*/  SHF.R.U32.HI R24, RZ, 0x6, R24 ;  /* 0x00000006ff187819 */ /* 0x000fe40000011618 */
[----:B------:R-:W-:Y:S02]  /*33e0*/  SHF.R.U32.HI R25, RZ, 0x6, R25 ;  /* 0x00000006ff197819 */ /* 0x000fe40000011619 */
[----:B------:R-:W-:Y:S02]  /*33f0*/  SHF.R.U32.HI R38, RZ, 0x6, R26 ;  /* 0x00000006ff267819 */ /* 0x000fe4000001161a */
[----:B------:R-:W-:Y:S02]  /*3400*/  SHF.R.U32.HI R46, RZ, 0x6, R27 ;  /* 0x00000006ff2e7819 */ /* 0x000fe4000001161b */
[----:B------:R-:W-:Y:S02]  /*3410*/  SHF.R.U32.HI R8, RZ, 0x6, R8 ;  /* 0x00000006ff087819 */ /* 0x000fe40000011608 */
[----:B------:R-:W-:-:S02]  /*3420*/  SHF.R.U32.HI R34, RZ, 0x6, R9 ;  /* 0x00000006ff227819 */ /* 0x000fc40000011609 */
[----:B------:R-:W-:Y:S02]  /*3430*/  SHF.R.U32.HI R40, RZ, 0x6, R10 ;  /* 0x00000006ff287819 */ /* 0x000fe4000001160a */
[----:B------:R-:W-:Y:S02]  /*3440*/  SHF.R.U32.HI R48, RZ, 0x6, R11 ;  /* 0x00000006ff307819 */ /* 0x000fe4000001160b */
        /* <DEDUP_REMOVED lines=11> */
[----:B------:R-:W-:Y:S01]  /*3500*/  LOP3.LUT R5, R24, 0x3f003f, RZ, 0xc0, !PT ;  /* 0x003f003f18057812 */ /* 0x000fe200078ec0ff */
[----:B------:R-:W-:Y:S01]  /*3510*/  HADD2 R24, R49, -1056, -1056 ;  /* 0xe420e42031187430 */ /* 0x000fe20000000000 */
[----:B------:R-:W-:Y:S01]  /*3520*/  LOP3.LUT R8, R8, 0x3f003f, RZ, 0xc0, !PT ;  /* 0x003f003f08087812 */ /* 0x000fe200078ec0ff */
[----:B------:R-:W-:Y:S01]  /*3530*/  HADD2 R30, R30, -1056, -1056 ;  /* 0xe420e4201e1e7430 */ /* 0x000fe20000000000 */
        /* <DEDUP_REMOVED lines=20> */
[----:B------:R-:W-:Y:S01]  /*3680*/  LOP3.LUT R43, R43, 0x64006400, RZ, 0xfc, !PT ;  /* 0x640064002b2b7812 */ /* 0x000fe200078efcff */
[----:B------:R-:W-:Y:S01]  /*3690*/  HADD2 R22, R41, -1056, -1056 ;  /* 0xe420e42029167430 */ /* 0x000fe20000000000 */
[----:B------:R-:W-:Y:S01]  /*36a0*/  LOP3.LUT R50, R45, 0x64006400, RZ, 0xfc, !PT ;  /* 0x640064002d327812 */ /* 0x000fe200078efcff */
[----:B------:R-:W-:Y:S01]  /*36b0*/  HADD2 R25, R42, -1056, -1056 ;  /* 0xe420e4202a197430 */ /* 0x000fe20000000000 */
[----:B------:R-:W-:-:S02]  /*36c0*/  LOP3.LUT R51, R47, 0x64006400, RZ, 0xfc, !PT ;  /* 0x640064002f337812 */ /* 0x000fc400078efcff */
[----:B------:R-:W-:Y:S01]  /*36d0*/  LOP3.LUT R26, R0, 0x64006400, RZ, 0xfc, !PT ;  /* 0x64006400001a7812 */ /* 0x000fe200078efcff */
[----:B------:R-:W-:Y:S01]  /*36e0*/  HADD2 R0, R21, -1056, -1056 ;  /* 0xe420e42015007430 */ /* 0x000fe20000000000 */
        /* <DEDUP_REMOVED lines=30> */
[----:B------:R-:W-:Y:S01]  /*38d0*/  ISETP.GE.AND P2, PT, R94, 0x2, PT ;  /* 0x000000025e00780c */ /* 0x000fe20003f46270 */
        /* <DEDUP_REMOVED lines=9> */
[----:B------:R-:W-:Y:S01]  /*3970*/  HADD2 R51, R52, -1056, -1056 ;  /* 0xe420e42034337430 */ /* 0x000fe20000000000 */
        /* <DEDUP_REMOVED lines=43> */
.L_x_86:
        /* <DEDUP_REMOVED lines=47> */
.L_x_87:
        /* <DEDUP_REMOVED lines=49> */
.L_x_88:
        /* <DEDUP_REMOVED lines=43> */
.L_x_85:
[----:B------:R-:W0:Y:S01]  /*44e0*/  S2UR UR5, SR_CTAID.Z ;  /* 0x00000000000579c3 */ /* 0x000e220000002700 */
[----:B------:R-:W-:Y:S01]  /*44f0*/  IADD3 R93, R93, 0x20, RZ ;  /* 0x000000205d5d7810 */ /* 0x000fe20007ffe0ff */
[----:B------:R-:W-:-:S03]  /*4500*/  UIADD3 UR4, UR4, 0x40, URZ ;  /* 0x0000004004047890 */ /* 0x000fc6000fffe03f */
[----:B------:R-:W-:Y:S01]  /*4510*/  ISETP.GE.AND P0, PT, R93, UR8, PT ;  /* 0x000000085d007c0c */ /* 0x000fe2000bf06270 */
[----:B0-----:R-:W-:-:S04]  /*4520*/  ULEA UR5, UR5, 0x40, 0x6 ;  /* 0x0000004005057891 */ /* 0x001fc8000f8e303f */
[----:B------:R-:W-:-:S04]  /*4530*/  UISETP.LT.AND UP0, UPT, UR5, UR9, UPT ;  /* 0x000000090500728c */ /* 0x000fc8000bf01270 */
[----:B------:R-:W-:-:S06]  /*4540*/  USEL UR5, UR5, UR9, UP0 ;  /* 0x0000000905057287 */ /* 0x000fcc0008000000 */
[----:B------:R-:W-:-:S13]  /*4550*/  ISETP.LT.AND P2, PT, R93, UR5, PT ;  /* 0x000000055d007c0c */ /* 0x000fda000bf41270 */
[----:B------:R-:W-:Y:S05]  /*4560*/  @!P0 BRA P2, `(.L_x_89) ;  /* 0xffffffd400888947 */ /* 0x000fea000103ffff */
.L_x_80:
[----:B------:R-:W-:Y:S01]  /*4570*/  ISETP.GE.AND P0, PT, R93, R92, PT ;  /* 0x0000005c5d00720c */ /* 0x000fe20003f06270 */
[----:B------:R-:W-:-:S03]  /*4580*/  ULDC UR5, c[0x0][0x260] ;  /* 0x0000980000057ab9 */ /* 0x000fc60000000800 */
[----:B------:R-:W-:-:S13]  /*4590*/  ISETP.GE.OR P0, PT, R93, UR5, P0 ;  /* 0x000000055d007c0c */ /* 0x000fda0008706670 */
[----:B------:R-:W-:Y:S05]  /*45a0*/  @P0 BRA `(.L_x_90) ;  /* 0x0000002400680947 */ /* 0x000fea0003800000 */
[----:B------:R-:W-:Y:S01]  /*45b0*/  PRMT R0, R91, 0x9910, RZ ;  /* 0x000099105b007816 */ /* 0x000fe200000000ff */
[----:B------:R-:W-:-:S03]  /*45c0*/  ULDC UR5, c[0x0][0x260] ;  /* 0x0000980000057ab9 */ /* 0x000fc60000000800 */
[----:B------:R-:W-:-:S04]  /*45d0*/  ISETP.NE.AND P0, PT, R0, RZ, PT ;  /* 0x000000ff0000720c */ /* 0x000fc80003f05270 */
[----:B------:R-:W-:-:S13]  /*45e0*/  ISETP.LT.OR P0, PT, R3, 0x4, !P0 ;  /* 0x000000040300780c */ /* 0x000fda0004701670 */
.L_x_95:
[----:B------:R-:W-:Y:S01]  /*45f0*/  ISETP.NE.AND P2, PT, R93, R86, PT ;  /* 0x000000565d00720c */ /* 0x000fe20003f45270 */
[----:B------:R-:W0:-:S12]  /*4600*/  LDC R85, c[0x0][0x23c] ;  /* 0x00008f00ff557b82 */ /* 0x000e180000000800 */
[----:B------:R-:W1:Y:S01]  /*4610*/  @!P2 LDC.64 R2, c[0x0][0x248] ;  /* 0x00009200ff02ab82 */ /* 0x000e620000000a00 */
[----:B------:R-:W-:Y:S02]  /*4620*/  @!P2 IADD3 R87, R87, 0x1, RZ ;  /* 0x000000015757a810 */ /* 0x000fe40007ffe0ff */
[----:B------:R-:W-:Y:S02]  /*4630*/  @!P2 LEA R5, R93, 0x1, 0x1 ;  /* 0x000000015d05a811 */ /* 0x000fe400078e08ff */
[----:B------:R-:W-:-:S06]  /*4640*/  @!P2 LEA R6, R87, R1, 0x3 ;  /* 0x000000015706a211 */ /* 0x000fcc00078e18ff */
[----:B------:R-:W2:Y:S01]  /*4650*/  @!P2 LDL.64 R6, [R6] ;  /* 0x000000000606a983 */ /* 0x000ea20000100a00 */
[----:B0-----:R-:W-:-:S03]  /*4660*/  IMAD.WIDE R28, R85, 0x4, R32 ;  /* 0x00000004551c7825 */ /* 0x001fc600078e0220 */
[----:B------:R-:W5:Y:S01]  /*4670*/  LDG.E.128.CONSTANT R32, desc[UR6][R32.64] ;  /* 0x0000000620207981 */ /* 0x000f62000c1e9d00 */
[----:B------:R-:W-:-:S03]  /*4680*/  IMAD.WIDE R24, R85, 0x4, R28 ;  /* 0x0000000455187825 */ /* 0x000fc600078e021c */
[----:B------:R-:W5:Y:S01]  /*4690*/  LDG.E.128.CONSTANT R28, desc[UR6][R28.64] ;  /* 0x000000061c1c7981 */ /* 0x000f62000c1e9d00 */
[----:B-1----:R-:W-:-:S04]  /*46a0*/  @!P2 IMAD.WIDE R2, R5, 0x2, R2 ;  /* 0x000000020502a825 */ /* 0x002fc800078e0202 */
[C---:B------:R-:W-:Y:S02]  /*46b0*/  IMAD.WIDE R4, R85.reuse, 0x4, R24 ;  /* 0x0000000455047825 */ /* 0x040fe400078e0218 */
[----:B------:R-:W3:Y:S04]  /*46c0*/  @!P2 LDG.E.U16.CONSTANT R2, desc[UR6][R2.64] ;  /* 0x000000060202a981 */ /* 0x000ee8000c1e9500 */
[----:B------:R-:W5:Y:S04]  /*46d0*/  LDG.E.128.CONSTANT R24, desc[UR6][R24.64] ;  /* 0x0000000618187981 */ /* 0x000f68000c1e9d00 */
[----:B------:R0:W5:Y:S01]  /*46e0*/  LDG.E.128.CONSTANT R8, desc[UR6][R4.64] ;  /* 0x0000000604087981 */ /* 0x000162000c1e9d00 */
[----:B------:R-:W-:Y:S01]  /*46f0*/  IMAD.WIDE R96, R85, 0x4, R4 ;  /* 0x0000000455607825 */ /* 0x000fe200078e0204 */
[----:B--2---:R-:W-:-:S02]  /*4700*/  @!P2 PRMT R95, R6, 0x7610, R95 ;  /* 0x00007610065fa816 */ /* 0x004fc4000000005f */
[----:B------:R-:W-:Y:S02]  /*4710*/  @!P2 PRMT R98, R7, 0x7610, R98 ;  /* 0x000076100762a816 */ /* 0x000fe40000000062 */
[----:B------:R-:W-:Y:S02]  /*4720*/  @!P2 PRMT R95, R95, 0x7610, R6 ;  /* 0x000076105f5fa816 */ /* 0x000fe40000000006 */
[----:B------:R-:W-:Y:S02]  /*4730*/  @!P2 PRMT R98, R98, 0x7610, R7 ;  /* 0x000076106262a816 */ /* 0x000fe40000000007 */
[----:B---3--:R-:W-:Y:S01]  /*4740*/  @!P2 IADD3 R86, R2, R93, RZ ;  /* 0x0000005d0256a210 */ /* 0x008fe20007ffe0ff */
[----:B0-----:R-:W-:Y:S06]  /*4750*/  @!P1 BRA `(.L_x_91) ;  /* 0x0000002000e49947 */ /* 0x001fec0003800000 */
[----:B------:R-:W2:Y:S01]  /*4760*/  LDG.E.128.CONSTANT R4, desc[UR6][R96.64] ;  /* 0x0000000660047981 */ /* 0x000ea2000c1e9d00 */
[----:B-----5:R-:W-:Y:S02]  /*4770*/  SHF.R.U32.HI R2, RZ, 0xf, R32 ;  /* 0x0000000fff027819 */ /* 0x020fe40000011620 */
[--C-:B------:R-:W-:Y:S02]  /*4780*/  SHF.R.U32.HI R41, RZ, 0xe, R29.reuse ;  /* 0x0000000eff297819 */ /* 0x100fe4000001161d */
[C---:B------:R-:W-:Y:S02]  /*4790*/  LOP3.LUT R59, R29.reuse, 0x3e003e0, RZ, 0xc0, !PT ;  /* 0x03e003e01d3b7812 */ /* 0x040fe400078ec0ff */
[----:B------:R-:W-:Y:S02]  /*47a0*/  LOP3.LUT R44, R29, 0x1f001f, RZ, 0xc0, !PT ;  /* 0x001f001f1d2c7812 */ /* 0x000fe400078ec0ff */
[----:B------:R-:W-:Y:S02]  /*47b0*/  SHF.R.U32.HI R49, RZ, 0xa, R29 ;  /* 0x0000000aff317819 */ /* 0x000fe4000001161d */
[----:B------:R-:W-:-:S02]  /*47c0*/  SHF.R.U32.HI R29, RZ, 0xd, R25 ;  /* 0x0000000dff1d7819 */ /* 0x000fc40000011619 */
[C---:B------:R-:W-:Y:S02]  /*47d0*/  LOP3.LUT R72, R25.reuse, 0x3e003e0, RZ, 0xc0, !PT ;  /* 0x03e003e019487812 */ /* 0x040fe400078ec0ff */
[----:B------:R-:W-:Y:S02]  /*47e0*/  LOP3.LUT R54, R25, 0x1f001f, RZ, 0xc0, !PT ;  /* 0x001f001f19367812 */ /* 0x000fe400078ec0ff */
[----:B------:R-:W-:Y:S02]  /*47f0*/  SHF.R.U32.HI R55, RZ, 0xa, R25 ;  /* 0x0000000aff377819 */ /* 0x000fe40000011619 */
[----:B------:R-:W-:Y:S02]  /*4800*/  SHF.R.U32.HI R40, RZ, 0xf, R34 ;  /* 0x0000000fff287819 */ /* 0x000fe40000011622 */
[----:B------:R-:W-:Y:S02]  /*4810*/  SHF.R.U32.HI R77, RZ, 0xe, R31 ;  /* 0x0000000eff4d7819 */ /* 0x000fe4000001161f */
[----:B------:R-:W-:-:S02]  /*4820*/  LOP3.LUT R58, R31, 0x3e003e0, RZ, 0xc0, !PT ;  /* 0x03e003e01f3a7812 */ /* 0x000fc400078ec0ff */
[----:B------:R-:W-:Y:S02]  /*4830*/  LOP3.LUT R22, R31, 0x1f001f, RZ, 0xc0, !PT ;  /* 0x001f001f1f167812 */ /* 0x000fe400078ec0ff */
[----:B------:R-:W-:Y:S02]  /*4840*/  SHF.R.U32.HI R23, RZ, 0xa, R31 ;  /* 0x0000000aff177819 */ /* 0x000fe4000001161f */
[--C-:B------:R-:W-:Y:S02]  /*4850*/  SHF.R.U32.HI R25, RZ, 0xc, R8.reuse ;  /* 0x0000000cff197819 */ /* 0x100fe40000011608 */
[C---:B------:R-:W-:Y:S02]  /*4860*/  LOP3.LUT R75, R8.reuse, 0x3e003e0, RZ, 0xc0, !PT ;  /* 0x03e003e0084b7812 */ /* 0x040fe400078ec0ff */
[----:B------:R-:W-:Y:S02]  /*4870*/  LOP3.LUT R68, R8, 0x1f001f, RZ, 0xc0, !PT ;  /* 0x001f001f08447812 */ /* 0x000fe400078ec0ff */
[----:B------:R-:W-:-:S02]  /*4880*/  SHF.R.U32.HI R67, RZ, 0xa, R8 ;  /* 0x0000000aff437819 */ /* 0x000fc40000011608 */
[----:B------:R-:W-:Y:S02]  /*4890*/  SHF.R.U32.HI R42, RZ, 0xf, R35 ;  /* 0x0000000fff2a7819 */ /* 0x000fe40000011623 */
[--C-:B------:R-:W-:Y:S02]  /*48a0*/  SHF.R.U32.HI R31, RZ, 0xc, R10.reuse ;  /* 0x0000000cff1f7819 */ /* 0x100fe4000001160a */
[C---:B------:R-:W-:Y:S02]  /*48b0*/  LOP3.LUT R8, R10.reuse, 0x3e003e0, RZ, 0xc0, !PT ;  /* 0x03e003e00a087812 */ /* 0x040fe400078ec0ff */
[----:B------:R-:W-:Y:S02]  /*48c0*/  LOP3.LUT R61, R10, 0x1f001f, RZ, 0xc0, !PT ;  /* 0x001f001f0a3d7812 */ /* 0x000fe400078ec0ff */
[----:B------:R-:W-:Y:S02]  /*48d0*/  SHF.R.U32.HI R62, RZ, 0xa, R10 ;  /* 0x0000000aff3e7819 */ /* 0x000fe4000001160a */
[----:B------:R-:W-:-:S02]  /*48e0*/  SHF.R.U32.HI R38, RZ, 0xf, R33 ;  /* 0x0000000fff267819 */ /* 0x000fc40000011621 */
[----:B------:R-:W-:Y:S02]  /*48f0*/  SHF.R.U32.HI R39, RZ, 0xe, R28 ;  /* 0x0000000eff277819 */ /* 0x000fe4000001161c */
[----:B------:R-:W-:Y:S02]  /*4900*/  LOP3.LUT R10, R2, 0x10001, RZ, 0xc0, !PT ;  /* 0x00010001020a7812 */ /* 0x000fe400078ec0ff */
[----:B------:R-:W-:Y:S02]  /*4910*/  SHF.R.U32.HI R43, RZ, 0xe, R30 ;  /* 0x0000000eff2b7819 */ /* 0x000fe4000001161e */
[----:B------:R-:W-:Y:S02]  /*4920*/  LOP3.LUT R40, R40, 0x10001, RZ, 0xc0, !PT ;  /* 0x0001000128287812 */ /* 0x000fe400078ec0ff */
[C---:B------:R-:W-:Y:S02]  /*4930*/  LOP3.LUT R60, R32.reuse, 0x3e003e0, RZ, 0xc0, !PT ;  /* 0x03e003e0203c7812 */ /* 0x040fe400078ec0ff */
[----:B------:R-:W-:-:S02]  /*4940*/  LOP3.LUT R47, R32, 0x1f001f, RZ, 0xc0, !PT ;  /* 0x001f001f202f7812 */ /* 0x000fc400078ec0ff */
[----:B------:R-:W-:Y:S02]  /*4950*/  SHF.R.U32.HI R46, RZ, 0xa, R32 ;  /* 0x0000000aff2e7819 */ /* 0x000fe40000011620 */
[C---:B------:R-:W-:Y:S02]  /*4960*/  LOP3.LUT R71, R28.reuse, 0x3e003e0, RZ, 0xc0, !PT ;  /* 0x03e003e01c477812 */ /* 0x040fe400078ec0ff */
[----:B------:R-:W-:Y:S02]  /*4970*/  LOP3.LUT R52, R28, 0x1f001f, RZ, 0xc0, !PT ;  /* 0x001f001f1c347812 */ /* 0x000fe400078ec0ff */
[----:B------:R-:W-:Y:S02]  /*4980*/  SHF.R.U32.HI R53, RZ, 0xa, R28 ;  /* 0x0000000aff357819 */ /* 0x000fe4000001161c */
[----:B------:R-:W-:Y:S02]  /*4990*/  LOP3.LUT R42, R42, 0x10001, RZ, 0xc0, !PT ;  /* 0x000100012a2a7812 */ /* 0x000fe400078ec0ff */
[----:B------:R-:W-:-:S02]  /*49a0*/  LOP3.LUT R56, R33, 0x3e003e0, RZ, 0xc0, !PT ;  /* 0x03e003e021387812 */ /* 0x000fc400078ec0ff */
[----:B------:R-:W-:Y:S02]  /*49b0*/  LOP3.LUT R32, R33, 0x1f001f, RZ, 0xc0, !PT ;  /* 0x001f001f21207812 */ /* 0x000fe400078ec0ff */
[----:B------:R-:W-:Y:S02]  /*49c0*/  SHF.R.U32.HI R37, RZ, 0xa, R33 ;  /* 0x0000000aff257819 */ /* 0x000fe40000011621 */
[----:B------:R-:W-:Y:S02]  /*49d0*/  SHF.R.U32.HI R28, RZ, 0xd, R24 ;  /* 0x0000000dff1c7819 */ /* 0x000fe40000011618 */
[----:B------:R-:W-:Y:S02]  /*49e0*/  LOP3.LUT R39, R10, 0x20002, R39, 0xf8, !PT ;  /* 0x000200020a277812 */ /* 0x000fe400078ef827 */
[----:B------:R-:W-:Y:S02]  /*49f0*/  LOP3.LUT R38, R38, 0x10001, RZ, 0xc0, !PT ;  /* 0x0001000126267812 */ /* 0x000fe400078ec0ff */
[----:B------:R-:W-:-:S02]  /*4a00*/  LOP3.LUT R57, R30, 0x3e003e0, RZ, 0xc0, !PT ;  /* 0x03e003e01e397812 */ /* 0x000fc400078ec0ff */
[----:B------:R-:W-:Y:S02]  /*4a10*/  LOP3.LUT R36, R30, 0x1f001f, RZ, 0xc0, !PT ;  /* 0x001f001f1e247812 */ /* 0x000fe400078ec0ff */
[----:B------:R-:W-:Y:S02]  /*4a20*/  SHF.R.U32.HI R33, RZ, 0xa, R30 ;  /* 0x0000000aff217819 */ /* 0x000fe4000001161e */
[----:B------:R-:W-:Y:S02]  /*4a30*/  PRMT R10, R90, 0x9910, RZ ;  /* 0x000099105a0a7816 */ /* 0x000fe400000000ff */
[----:B------:R-:W-:Y:S02]  /*4a40*/  SHF.R.U32.HI R30, RZ, 0xd, R26 ;  /* 0x0000000dff1e7819 */ /* 0x000fe4000001161a */
[----:B------:R-:W-:Y:S02]  /*4a50*/  LOP3.LUT R43, R40, 0x20002, R43, 0xf8, !PT ;  /* 0x00020002282b7812 */ /* 0x000fe400078ef82b */
[----:B------:R-:W-:-:S02]  /*4a60*/  SHF.R.U32.HI R76, RZ, 0xd, R27 ;  /* 0x0000000dff4c7819 */ /* 0x000fc4000001161b */
[----:B------:R-:W-:Y:S02]  /*4a70*/  LOP3.LUT R77, R42, 0x20002, R77, 0xf8, !PT ;  /* 0x000200022a4d7812 */ /* 0x000fe400078ef84d */
[----:B------:R-:W-:Y:S02]  /*4a80*/  MOV R78, 0x2800 ;  /* 0x00002800004e7802 */ /* 0x000fe40000000f00 */
[----:B------:R-:W-:Y:S02]  /*4a90*/  LOP3.LUT R38, R38, 0x20002, R41, 0xf8, !PT ;  /* 0x0002000226267812 */ /* 0x000fe400078ef829 */
[----:B------:R-:W-:Y:S02]  /*4aa0*/  LOP3.LUT R28, R39, 0x40004, R28, 0xf8, !PT ;  /* 0x00040004271c7812 */ /* 0x000fe400078ef81c */
[C---:B------:R-:W-:Y:S02]  /*4ab0*/  LOP3.LUT R69, R26.reuse, 0x3e003e0, RZ, 0xc0, !PT ;  /* 0x03e003e01a457812 */ /* 0x040fe400078ec0ff */
[----:B------:R-:W-:-:S02]  /*4ac0*/  LOP3.LUT R48, R26, 0x1f001f, RZ, 0xc0, !PT ;  /* 0x001f001f1a307812 */ /* 0x000fc400078ec0ff */
[----:B------:R-:W-:Y:S02]  /*4ad0*/  SHF.R.U32.HI R45, RZ, 0xa, R26 ;  /* 0x0000000aff2d7819 */ /* 0x000fe4000001161a */
[----:B------:R-:W-:Y:S02]  /*4ae0*/  ISETP.NE.AND P2, PT, R10, RZ, PT ;  /* 0x000000ff0a00720c */ /* 0x000fe40003f45270 */
[--C-:B------:R-:W-:Y:S02]  /*4af0*/  SHF.R.U32.HI R26, RZ, 0xc, R9.reuse ;  /* 0x0000000cff1a7819 */ /* 0x100fe40000011609 */
[C---:B------:R-:W-:Y:S02]  /*4b00*/  LOP3.LUT R74, R9.reuse, 0x3e003e0, RZ, 0xc0, !PT ;  /* 0x03e003e0094a7812 */ /* 0x040fe400078ec0ff */
[----:B------:R-:W-:Y:S02]  /*4b10*/  LOP3.LUT R65, R9, 0x1f001f, RZ, 0xc0, !PT ;  /* 0x001f001f09417812 */ /* 0x000fe400078ec0ff */
[----:B------:R-:W-:-:S02]  /*4b20*/  SHF.R.U32.HI R64, RZ, 0xa, R9 ;  /* 0x0000000aff407819 */ /* 0x000fc40000011609 */
[----:B------:R-:W-:Y:S02]  /*4b30*/  LOP3.LUT R10, R43, 0x40004, R30, 0xf8, !PT ;  /* 0x000400042b0a7812 */ /* 0x000fe400078ef81e */
[--C-:B------:R-:W-:Y:S02]  /*4b40*/  SHF.R.U32.HI R79, RZ, 0xc, R11.reuse ;  /* 0x0000000cff4f7819 */ /* 0x100fe4000001160b */
[C---:B------:R-:W-:Y:S02]  /*4b50*/  LOP3.LUT R9, R11.reuse, 0x3e003e0, RZ, 0xc0, !PT ;  /* 0x03e003e00b097812 */ /* 0x040fe400078ec0ff */
[----:B------:R-:W-:Y:S02]  /*4b60*/  LOP3.LUT R50, R11, 0x1f001f, RZ, 0xc0, !PT ;  /* 0x001f001f0b327812 */ /* 0x000fe400078ec0ff */
[----:B------:R-:W-:Y:S02]  /*4b70*/  SHF.R.U32.HI R51, RZ, 0xa, R11 ;  /* 0x0000000aff337819 */ /* 0x000fe4000001160b */
[----:B------:R-:W-:-:S02]  /*4b80*/  LOP3.LUT R76, R77, 0x40004, R76, 0xf8, !PT ;  /* 0x000400044d4c7812 */ /* 0x000fc400078ef84c */
[----:B------:R-:W-:Y:S02]  /*4b90*/  PRMT R2, R78, 0x7610, R2 ;  /* 0x000076104e027816 */ /* 0x000fe40000000002 */
[----:B------:R-:W-:Y:S02]  /*4ba0*/  LOP3.LUT R29, R38, 0x40004, R29, 0xf8, !PT ;  /* 0x00040004261d7812 */ /* 0x000fe400078ef81d */
[----:B------:R-:W-:Y:S02]  /*4bb0*/  LOP3.LUT R11, R28, 0x80008, R25, 0xf8, !PT ;  /* 0x000800081c0b7812 */ /* 0x000fe400078ef819 */
[----:B------:R-:W-:Y:S02]  /*4bc0*/  LOP3.LUT R59, R59, 0x64006400, RZ, 0xfc, !PT ;  /* 0x640064003b3b7812 */ /* 0x000fe400078efcff */
[----:B------:R-:W-:Y:S02]  /*4bd0*/  LOP3.LUT R81, R57, 0x64006400, RZ, 0xfc, !PT ;  /* 0x6400640039517812 */ /* 0x000fe400078efcff */
[----:B------:R-:W-:-:S02]  /*4be0*/  LOP3.LUT R69, R69, 0x64006400, RZ, 0xfc, !PT ;  /* 0x6400640045457812 */ /* 0x000fc400078efcff */
[C---:B------:R-:W-:Y:S02]  /*4bf0*/  LOP3.LUT R12, R35.reuse, 0x3e003e0, RZ, 0xc0, !PT ;  /* 0x03e003e0230c7812 */ /* 0x040fe400078ec0ff */
[----:B------:R-:W-:Y:S02]  /*4c00*/  LOP3.LUT R0, R35, 0x1f001f, RZ, 0xc0, !PT ;  /* 0x001f001f23007812 */ /* 0x000fe400078ec0ff */
[----:B------:R-:W-:Y:S02]  /*4c10*/  LOP3.LUT R78, R10, 0x80008, R31, 0xf8, !PT ;  /* 0x000800080a4e7812 */ /* 0x000fe400078ef81f */
[C---:B------:R-:W-:Y:S02]  /*4c20*/  LOP3.LUT R3, R34.reuse, 0x3e003e0, RZ, 0xc0, !PT ;  /* 0x03e003e022037812 */ /* 0x040fe400078ec0ff */
[----:B------:R-:W-:Y:S02]  /*4c30*/  LOP3.LUT R21, R34, 0x1f001f, RZ, 0xc0, !PT ;  /* 0x001f001f22157812 */ /* 0x000fe400078ec0ff */
[----:B------:R-:W-:-:S02]  /*4c40*/  SHF.R.U32.HI R35, RZ, 0xa, R35 ;  /* 0x0000000aff237819 */ /* 0x000fc40000011623 */
[C---:B------:R-:W-:Y:S02]  /*4c50*/  LOP3.LUT R73, R24.reuse, 0x3e003e0, RZ, 0xc0, !PT ;  /* 0x03e003e018497812 */ /* 0x040fe400078ec0ff */
[----:B------:R-:W-:Y:S02]  /*4c60*/  LOP3.LUT R66, R24, 0x1f001f, RZ, 0xc0, !PT ;  /* 0x001f001f18427812 */ /* 0x000fe400078ec0ff */
[----:B------:R-:W-:Y:S02]  /*4c70*/  SHF.R.U32.HI R63, RZ, 0xa, R24 ;  /* 0x0000000aff3f7819 */ /* 0x000fe40000011618 */
[----:B------:R-:W-:Y:S02]  /*4c80*/  LOP3.LUT R80, R76, 0x80008, R79, 0xf8, !PT ;  /* 0x000800084c507812 */ /* 0x000fe400078ef84f */
[----:B------:R-:W-:Y:S02]  /*4c90*/  SHF.R.U32.HI R34, RZ, 0xa, R34 ;  /* 0x0000000aff227819 */ /* 0x000fe40000011622 */
[----:B------:R-:W-:-:S02]  /*4ca0*/  LOP3.LUT R70, R27, 0x3e003e0, RZ, 0xc0, !PT ;  /* 0x03e003e01b467812 */ /* 0x000fc400078ec0ff */
[----:B------:R-:W-:Y:S02]  /*4cb0*/  LOP3.LUT R24, R27, 0x1f001f, RZ, 0xc0, !PT ;  /* 0x001f001f1b187812 */ /* 0x000fe400078ec0ff */
[----:B------:R-:W-:Y:S02]  /*4cc0*/  LOP3.LUT R30, R29, 0x80008, R26, 0xf8, !PT ;  /* 0x000800081d1e7812 */ /* 0x000fe400078ef81a */
[----:B------:R-:W-:Y:S02]  /*4cd0*/  LOP3.LUT R71, R71, 0x64006400, RZ, 0xfc, !PT ;  /* 0x6400640047477812 */ /* 0x000fe400078efcff */
[----:B------:R-:W-:Y:S01]  /*4ce0*/  LOP3.LUT R105, R58, 0x64006400, RZ, 0xfc, !PT ;  /* 0x640064003a697812 */ /* 0x000fe200078efcff */
[-C--:B------:R-:W-:Y:S01]  /*4cf0*/  HFMA2 R58, R59, R2.reuse.H0_H0, -48, -48 ;  /* 0xd200d2003b3a7431 */ /* 0x080fe20000040002 */
[----:B------:R-:W-:Y:S01]  /*4d00*/  SHF.R.U32.HI R27, RZ, 0xa, R27 ;  /* 0x0000000aff1b7819 */ /* 0x000fe2000001161b */
[-C--:B------:R-:W-:Y:S01]  /*4d10*/  HFMA2 R59, R81, R2.reuse.H0_H0, -48, -48 ;  /* 0xd200d200513b7431 */ /* 0x080fe20000040002 */
[----:B------:R-:W-:Y:S01]  /*4d20*/  LOP3.LUT R109, R9, 0x64006400, RZ, 0xfc, !PT ;  /* 0x64006400096d7812 */ /* 0x000fe200078efcff */
[-C--:B------:R-:W-:Y:S01]  /*4d30*/  HFMA2 R9, R69, R2.reuse.H0_H0, -48, -48 ;  /* 0xd200d20045097431 */ /* 0x080fe20000040002 */
[----:B------:R-:W-:Y:S01]  /*4d40*/  LOP3.LUT R77, R74, 0x64006400, RZ, 0xfc, !PT ;  /* 0x640064004a4d7812 */ /* 0x000fe200078efcff */
[----:B------:R-:W-:Y:S01]  /*4d50*/  HFMA2 R57, R71, R2.H0_H0, -48, -48 ;  /* 0xd200d20047397431 */ /* 0x000fe20000040002 */
        /* <DEDUP_REMOVED lines=19> */
[----:B------:R-:W-:Y:S01]  /*4e90*/  HADD2 R74, R74, -1040, -1040 ;  /* 0xe410e4104a4a7430 */ /* 0x000fe20000000000 */
[----:B------:R-:W-:-:S02]  /*4ea0*/  LOP3.LUT R62, R62, 0x1f001f, RZ, 0xc0, !PT ;  /* 0x001f001f3e3e7812 */ /* 0x000fc400078ec0ff */
[----:B------:R-:W-:Y:S02]  /*4eb0*/  LOP3.LUT R71, R0, 0x64006400, RZ, 0xfc, !PT ;  /* 0x6400640000477812 */ /* 0x000fe400078efcff */
[----:B------:R-:W-:Y:S02]  /*4ec0*/  LOP3.LUT R0, R23, 0x1f001f, RZ, 0xc0, !PT ;  /* 0x001f001f17007812 */ /* 0x000fe400078ec0ff */
[----:B------:R-:W-:Y:S01]  /*4ed0*/  LOP3.LUT R53, R50, 0x64006400, RZ, 0xfc, !PT ;  /* 0x6400640032357812 */ /* 0x000fe200078efcff */
[----:B------:R-:W-:Y:S01]  /*4ee0*/  HADD2 R71, R71, -1040, -1040 ;  /* 0xe410e41047477430 */ /* 0x000fe20000000000 */
[----:B------:R-:W-:Y:S02]  /*4ef0*/  LOP3.LUT R32, R51, 0x1f001f, RZ, 0xc0, !PT ;  /* 0x001f001f33207812 */ /* 0x000fe400078ec0ff */
[----:B------:R-:W-:Y:S02]  /*4f00*/  LOP3.LUT R67, R69, 0x64006400, RZ, 0xfc, !PT ;  /* 0x6400640045437812 */ /* 0x000fe400078efcff */
[----:B------:R-:W-:-:S02]  /*4f10*/  LOP3.LUT R66, R66, 0x64006400, RZ, 0xfc, !PT ;  /* 0x6400640042427812 */ /* 0x000fc400078efcff */
[----:B------:R-:W-:Y:S01]  /*4f20*/  LOP3.LUT R23, R24, 0x64006400, RZ, 0xfc, !PT ;  /* 0x6400640018177812 */ /* 0x000fe200078efcff */
[----:B------:R-:W-:Y:S01]  /*4f30*/  HADD2 R67, R67, -1040, -1040 ;  /* 0xe410e41043437430 */ /* 0x000fe20000000000 */
[----:B------:R-:W-:Y:S02]  /*4f40*/  LOP3.LUT R69, R33, 0x64006400, RZ, 0xfc, !PT ;  /* 0x6400640021457812 */ /* 0x000fe400078efcff */
[----:B------:R-:W-:Y:S02]  /*4f50*/  LOP3.LUT R75, R75, 0x64006400, RZ, 0xfc, !PT ;  /* 0x640064004b4b7812 */ /* 0x000fe400078efcff */
[----:B------:R-:W-:Y:S01]  /*4f60*/  LOP3.LUT R68, R68, 0x64006400, RZ, 0xfc, !PT ;  /* 0x6400640044447812 */ /* 0x000fe200078efcff */
[----:B------:R-:W-:Y:S01]  /*4f70*/  HADD2 R69, R69, -1040, -1040 ;  /* 0xe410e41045457430 */ /* 0x000fe20000000000 */
[----:B------:R-:W-:Y:S02]  /*4f80*/  LOP3.LUT R82, R46, 0x64006400, RZ, 0xfc, !PT ;  /* 0x640064002e527812 */ /* 0x000fe400078efcff */
[----:B------:R-:W-:Y:S01]  /*4f90*/  LOP3.LUT R24, R63, 0x64006400, RZ, 0xfc, !PT ;  /* 0x640064003f187812 */ /* 0x000fe200078efcff */
[----:B------:R-:W-:Y:S01]  /*4fa0*/  HADD2 R63, R36, -1040, -1040 ;  /* 0xe410e410243f7430 */ /* 0x000fe20000000000 */
[----:B------:R-:W-:Y:S01]  /*4fb0*/  LOP3.LUT R27, R70, 0x64006400, RZ, 0xfc, !PT ;  /* 0x64006400461b7812 */ /* 0x000fe200078efcff */
[----:B------:R-:W-:Y:S01]  /*4fc0*/  HADD2 R82, R82, -1040, -1040 ;  /* 0xe410e41052527430 */ /* 0x000fe20000000000 */
[----:B------:R-:W-:Y:S01]  /*4fd0*/  LOP3.LUT R33, R22, 0x64006400, RZ, 0xfc, !PT ;  /* 0x6400640016217812 */ /* 0x000fe200078efcff */
[----:B------:R-:W-:Y:S01]  /*4fe0*/  HADD2 R24, R24, -1040, -1040 ;  /* 0xe410e41018187430 */ /* 0x000fe20000000000 */
[----:B------:R-:W-:Y:S01]  /*4ff0*/  LOP3.LUT R83, R60, 0x64006400, RZ, 0xfc, !PT ;  /* 0x640064003c537812 */ /* 0x000fe200078efcff */
[----:B------:R-:W-:Y:S01]  /*5000*/  HFMA2 R60, R105, R2.H0_H0, -48, -48 ;  /* 0xd200d200693c7431 */ /* 0x000fe20000040002 */
[----:B------:R-:W-:-:S02]  /*5010*/  LOP3.LUT R99, R8, 0x64006400, RZ, 0xfc, !PT ;  /* 0x6400640008637812 */ /* 0x000fc400078efcff */
[----:B------:R-:W-:Y:S01]  /*5020*/  LOP3.LUT R103, R12, 0x64006400, RZ, 0xfc, !PT ;  /* 0x640064000c677812 */ /* 0x000fe200078efcff */
[-C--:B------:R-:W-:Y:S01]  /*5030*/  HFMA2 R12, R75, R2.reuse.H0_H0, -48, -48 ;  /* 0xd200d2004b0c7431 */ /* 0x080fe20000040002 */
[----:B------:R-:W-:Y:S01]  /*5040*/  LOP3.LUT R47, R47, 0x64006400, RZ, 0xfc, !PT ;  /* 0x640064002f2f7812 */ /* 0x000fe200078efcff */
[-C--:B------:R-:W-:Y:S01]  /*5050*/  HFMA2 R83, R83, R2.reuse.H0_H0, -48, -48 ;  /* 0xd200d20053537431 */ /* 0x080fe20000040002 */
[----:B------:R-:W-:Y:S01]  /*5060*/  LOP3.LUT R52, R52, 0x64006400, RZ, 0xfc, !PT ;  /* 0x6400640034347812 */ /* 0x000fe200078efcff */
[----:B------:R-:W-:Y:S01]  /*5070*/  HFMA2 R8, R99, R2.H0_H0, -48, -48 ;  /* 0xd200d20063087431 */ /* 0x000fe20000040002 */
[----:B------:R-:W-:Y:S01]  /*5080*/  LOP3.LUT R54, R54, 0x64006400, RZ, 0xfc, !PT ;  /* 0x6400640036367812 */ /* 0x000fe200078efcff */
[----:B------:R-:W-:Y:S01]  /*5090*/  HADD2 R84, R47, -1040, -1040 ;  /* 0xe410e4102f547430 */ /* 0x000fe20000000000 */
        /* <DEDUP_REMOVED lines=9> */
[----:B------:R-:W-:Y:S01]  /*5130*/  ISETP.GE.AND P3, PT, R94, 0x2, PT ;  /* 0x000000025e00780c */ /* 0x000fe20003f66270 */
[----:B------:R-:W-:Y:S01]  /*5140*/  HADD2 R70, R70, -1040, -1040 ;  /* 0xe410e41046467430 */ /* 0x000fe20000000000 */
[----:B--2---:R-:W-:Y:S02]  /*5150*/  SHF.R.U32.HI R28, RZ, 0xb, R4 ;  /* 0x0000000bff1c7819 */ /* 0x004fe40000011604 */
        /* <DEDUP_REMOVED lines=8> */
[----:B------:R-:W-:Y:S02]  /*51e0*/  LOP3.LUT R28, R11, 0x100010, R28, 0xf8, !PT ;  /* 0x001000100b1c7812 */ /* 0x000fe400078ef81c */
[--C-:B------:R-:W-:Y:S02]  /*51f0*/  SHF.R.U32.HI R5, RZ, 0xb, R6.reuse ;  /* 0x0000000bff057819 */ /* 0x100fe40000011606 */
[----:B------:R-:W-:Y:S02]  /*5200*/  LOP3.LUT R11, R72, 0x64006400, RZ, 0xfc, !PT ;  /* 0x64006400480b7812 */ /* 0x000fe400078efcff */
[----:B------:R-:W-:Y:S02]  /*5210*/  SHF.R.U32.HI R26, RZ, 0xa, R6 ;  /* 0x0000000aff1a7819 */ /* 0x000fe40000011606 */
[----:B------:R-:W-:Y:S01]  /*5220*/  SHF.R.U32.HI R43, RZ, 0xa, R7 ;  /* 0x0000000aff2b7819 */ /* 0x000fe20000011607 */
[----:B------:R-:W-:Y:S01]  /*5230*/  HFMA2 R11, R11, R2.H0_H0, -48, -48 ;  /* 0xd200d2000b0b7431 */ /* 0x000fe20000040002 */
[----:B------:R-:W-:-:S02]  /*5240*/  LOP3.LUT R31, R80, 0x100010, R31, 0xf8, !PT ;  /* 0x00100010501f7812 */ /* 0x000fc400078ef81f */
[----:B------:R-:W-:Y:S02]  /*5250*/  LOP3.LUT R72, R21, 0x64006400, RZ, 0xfc, !PT ;  /* 0x6400640015487812 */ /* 0x000fe400078efcff */
[----:B------:R-:W-:Y:S02]  /*5260*/  LOP3.LUT R80, R34, 0x1f001f, RZ, 0xc0, !PT ;  /* 0x001f001f22507812 */ /* 0x000fe400078ec0ff */
[----:B------:R-:W-:Y:S01]  /*5270*/  LOP3.LUT R21, R45, 0x1f001f, RZ, 0xc0, !PT ;  /* 0x001f001f2d157812 */ /* 0x000fe200078ec0ff */
[----:B------:R-:W-:Y:S01]  /*5280*/  HADD2 R72, R72, -1040, -1040 ;  /* 0xe410e41048487430 */ /* 0x000fe20000000000 */
[----:B------:R-:W-:Y:S02]  /*5290*/  LOP3.LUT R29, R30, 0x100010, R29, 0xf8, !PT ;  /* 0x001000101e1d7812 */ /* 0x000fe400078ef81d */
[----:B------:R-:W-:Y:S01]  /*52a0*/  LOP3.LUT R34, R61, 0x64006400, RZ, 0xfc, !PT ;  /* 0x640064003d227812 */ /* 0x000fe200078efcff */
[----:B------:R-:W-:Y:S01]  /*52b0*/  HADD2 R61, R66, -1040, -1040 ;  /* 0xe410e410423d7430 */ /* 0x000fe20000000000 */
[C---:B------:R-:W-:Y:S01]  /*52c0*/  LOP3.LUT R76, R6.reuse, 0x3e003e0, RZ, 0xc0, !PT ;  /* 0x03e003e0064c7812 */ /* 0x040fe200078ec0ff */
[----:B------:R-:W-:Y:S01]  /*52d0*/  HADD2 R66, R23, -1040, -1040 ;  /* 0xe410e41017427430 */ /* 0x000fe20000000000 */
[----:B------:R-:W-:Y:S01]  /*52e0*/  LOP3.LUT R38, R6, 0x1f001f, RZ, 0xc0, !PT ;  /* 0x001f001f06267812 */ /* 0x000fe200078ec0ff */
[----:B------:R-:W-:Y:S01]  /*52f0*/  HADD2 R22, R34, -1040, -1040 ;  /* 0xe410e41022167430 */ /* 0x000fe20000000000 */
[----:B------:R-:W-:Y:S01]  /*5300*/  LOP3.LUT R30, R78, 0x100010, R5, 0xf8, !PT ;  /* 0x001000104e1e7812 */ /* 0x000fe200078ef805 */
[----:B------:R-:W-:Y:S01]  /*5310*/  HADD2 R23, R53, -1040, -1040 ;  /* 0xe410e41035177430 */ /* 0x000fe20000000000 */
[----:B------:R-:W-:-:S02]  /*5320*/  LOP3.LUT R6, R7, 0x3e003e0, RZ, 0xc0, !PT ;  /* 0x03e003e007067812 */ /* 0x000fc400078ec0ff */
[----:B------:R-:W-:Y:S02]  /*5330*/  LOP3.LUT R40, R7, 0x1f001f, RZ, 0xc0, !PT ;  /* 0x001f001f07287812 */ /* 0x000fe400078ec0ff */
[----:B------:R-:W-:Y:S01]  /*5340*/  LOP3.LUT R5, R10, 0x64006400, RZ, 0xfc, !PT ;  /* 0x640064000a057812 */ /* 0x000fe200078efcff */
[-C--:B------:R-:W-:Y:S01]  /*5350*/  HFMA2 R10, R77, R2.reuse.H0_H0, -48, -48 ;  /* 0xd200d2004d0a7431 */ /* 0x080fe20000040002 */
[----:B------:R-:W-:Y:S01]  /*5360*/  LOP3.LUT R42, R42, 0x1f001f, RZ, 0xc0, !PT ;  /* 0x001f001f2a2a7812 */ /* 0x000fe200078ec0ff */
[-C--:B------:R-:W-:Y:S01]  /*5370*/  HFMA2 R77, R79, R2.reuse.H0_H0, -48, -48 ;  /* 0xd200d2004f4d7431 */ /* 0x080fe20000040002 */
[----:B------:R-:W-:Y:S01]  /*5380*/  LOP3.LUT R25, R25, 0x1f001f, RZ, 0xc0, !PT ;  /* 0x001f001f19197812 */ /* 0x000fe200078ec0ff */
[----:B------:R-:W-:Y:S01]  /*5390*/  HFMA2 R5, R5, R2.H0_H0, -48, -48 ;  /* 0xd200d20005057431 */ /* 0x000fe20000040002 */
[----:B------:R-:W-:Y:S02]  /*53a0*/  LOP3.LUT R26, R26, 0x1f001f, RZ, 0xc0, !PT ;  /* 0x001f001f1a1a7812 */ /* 0x000fe400078ec0ff */
[----:B------:R-:W-:-:S02]  /*53b0*/  LOP3.LUT R43, R43, 0x1f001f, RZ, 0xc0, !PT ;  /* 0x001f001f2b2b7812 */ /* 0x000fc400078ec0ff */
[----:B------:R-:W-:Y:S01]  /*53c0*/  LOP3.LUT R7, R56, 0x64006400, RZ, 0xfc, !PT ;  /* 0x6400640038077812 */ /* 0x000fe200078efcff */
[-C--:B------:R-:W-:Y:S01]  /*53d0*/  HFMA2 R56, R73, R2.reuse.H0_H0, -48, -48 ;  /* 0xd200d20049387431 */ /* 0x080fe20000040002 */
        /* <DEDUP_REMOVED lines=8> */
[-C--:B------:R-:W-:Y:S01]  /*5460*/  HFMA2 R78, R7, R2.reuse.H0_H0, -48, -48 ;  /* 0xd200d200074e7431 */ /* 0x080fe20000040002 */
        /* <DEDUP_REMOVED lines=54> */
[-C--:B------:R-:W-:Y:S02]  /*57d0*/  HFMA2.MMA R32, R83, R37.reuse, R32 ;  /* 0x0000002553207235 */ /* 0x080fe40000000020 */
[----:B------:R-:W-:Y:S01]  /*57e0*/  HFMA2.MMA R34, R77, R37, R34 ;  /* 0x000000254d227235 */ /* 0x000fe20000000022 */
[----:B------:R-:W-:-:S04]  /*57f0*/  HFMA2 R37, R79, R38, R33 ;  /* 0x000000264f257231 */ /* 0x000fc80000000021 */
[-C--:B------:R-:W-:Y:S01]  /*5800*/  HFMA2 R37, R73, R39.reuse, R37 ;  /* 0x0000002749257231 */ /* 0x080fe20000000025 */
[-C--:B------:R-:W-:Y:S02]  /*5810*/  HFMA2.MMA R32, R82, R38.reuse, R32 ;  /* 0x0000002652207235 */ /* 0x080fe40000000020 */
[----:B------:R-:W-:Y:S01]  /*5820*/  HFMA2.MMA R99, R80, R38, R34 ;  /* 0x0000002650637235 */ /* 0x000fe20000000022 */
[----:B------:R-:W-:Y:S02]  /*5830*/  HFMA2 R38, R81, R38, R36 ;  /* 0x0000002651267231 */ /* 0x000fe40000000024 */
[-C--:B-1----:R-:W-:Y:S02]  /*5840*/  HFMA2 R37, R58, R28.reuse, R37 ;  /* 0x0000001c3a257231 */ /* 0x082fe40000000025 */
[----:B------:R-:W-:Y:S01]  /*5850*/  HFMA2 R38, R65, R39, R38 ;  /* 0x0000002741267231 */ /* 0x000fe20000000026 */
[-C--:B------:R-:W-:Y:S01]  /*5860*/  HFMA2.MMA R36, R75, R39.reuse, R32 ;  /* 0x000000274b247235 */ /* 0x080fe20000000020 */
[----:B------:R-:W-:Y:S01]  /*5870*/  HFMA2 R37, R68, R29, R37 ;  /* 0x0000001d44257231 */ /* 0x000fe20000000025 */
[----:B------:R-:W0:Y:S01]  /*5880*/  LDS.128 R32, [UR4+0x20] ;  /* 0x00002004ff207984 */ /* 0x000e220008000c00 */
[----:B------:R-:W-:Y:S01]  /*5890*/  HFMA2.MMA R99, R63, R39, R99 ;  /* 0x000000273f637235 */ /* 0x000fe20000000063 */
[----:B------:R-:W-:-:S04]  /*58a0*/  HFMA2 R38, R60, R28, R38 ;  /* 0x0000001c3c267231 */ /* 0x000fc80000000026 */
[-C--:B------:R-:W-:Y:S01]  /*58b0*/  HFMA2.MMA R36, R57, R28.reuse, R36 ;  /* 0x0000001c39247235 */ /* 0x080fe20000000024 */
[----:B------:R-:W-:Y:S02]  /*58c0*/  HFMA2 R38, R70, R29, R38 ;  /* 0x0000001d46267231 */ /* 0x000fe40000000026 */
[----:B------:R-:W-:-:S05]  /*58d0*/  HFMA2.MMA R99, R59, R28, R99 ;  /* 0x0000001c3b637235 */ /* 0x000fca0000000063 */
[----:B------:R-:W-:-:S03]  /*58e0*/  HFMA2.MMA R36, R67, R29, R36 ;  /* 0x0000001d43247235 */ /* 0x000fc60000000024 */
[----:B------:R-:W-:Y:S01]  /*58f0*/  HFMA2.MMA R99, R69, R29, R99 ;  /* 0x0000001d45637235 */ /* 0x000fe20000000063 */
[----:B------:R-:W-:-:S04]  /*5900*/  HFMA2 R29, R62, R30, R37 ;  /* 0x0000001e3e1d7231 */ /* 0x000fc80000000025 */
[-C--:B------:R-:W-:Y:S01]  /*5910*/  HFMA2.MMA R36, R61, R30.reuse, R36 ;  /* 0x0000001e3d247235 */ /* 0x080fe20000000024 */
[----:B------:R-:W-:Y:S02]  /*5920*/  HFMA2 R29, R11, R31, R29 ;  /* 0x0000001f0b1d7231 */ /* 0x000fe4000000001d */
[----:B------:R-:W-:Y:S01]  /*5930*/  HFMA2.MMA R99, R64, R30, R99 ;  /* 0x0000001e40637235 */ /* 0x000fe20000000063 */
[----:B------:R-:W-:-:S04]  /*5940*/  HFMA2 R30, R66, R30, R38 ;  /* 0x0000001e421e7231 */ /* 0x000fc80000000026 */
[-C--:B------:R-:W-:Y:S01]  /*5950*/  HFMA2.MMA R28, R56, R31.reuse, R36 ;  /* 0x0000001f381c7235 */ /* 0x080fe20000000024 */
[----:B------:R-:W-:Y:S01]  /*5960*/  HFMA2 R30, R7, R31, R30 ;  /* 0x0000001f071e7231 */ /* 0x000fe2000000001e */
[----:B------:R-:W1:Y:S01]  /*5970*/  LDS.128 R36, [UR4+0x30] ;  /* 0x00003004ff247984 */ /* 0x000e620008000c00 */
[----:B------:R-:W-:-:S05]  /*5980*/  HFMA2.MMA R99, R9, R31, R99 ;  /* 0x0000001f09637235 */ /* 0x000fca0000000063 */
[-C--:B0-----:R-:W-:Y:S01]  /*5990*/  HFMA2.MMA R28, R24, R32.reuse, R28 ;  /* 0x00000020181c7235 */ /* 0x081fe2000000001c */
[-C--:B------:R-:W-:Y:S02]  /*59a0*/  HFMA2 R29, R26, R32.reuse, R29 ;  /* 0x000000201a1d7231 */ /* 0x080fe4000000001d */
[----:B------:R-:W-:Y:S01]  /*59b0*/  HFMA2.MMA R99, R40, R32, R99 ;  /* 0x0000002028637235 */ /* 0x000fe20000000063 */
[----:B------:R-:W-:Y:S02]  /*59c0*/  HFMA2 R30, R42, R32, R30 ;  /* 0x000000202a1e7231 */ /* 0x000fe4000000001e */
[-C--:B------:R-:W-:Y:S02]  /*59d0*/  HFMA2 R29, R21, R33.reuse, R29 ;  /* 0x00000021151d7231 */ /* 0x080fe4000000001d */
[----:B------:R-:W-:Y:S01]  /*59e0*/  HFMA2 R30, R23, R33, R30 ;  /* 0x00000021171e7231 */ /* 0x000fe2000000001e */
[-C--:B------:R-:W-:Y:S01]  /*59f0*/  HFMA2.MMA R28, R0, R33.reuse, R28 ;  /* 0x00000021001c7235 */ /* 0x080fe2000000001c */
[-C--:B------:R-:W-:Y:S01]  /*5a00*/  HFMA2 R29, R10, R34.reuse, R29 ;  /* 0x000000220a1d7231 */ /* 0x080fe2000000001d */
[----:B------:R-:W-:Y:S01]  /*5a10*/  HFMA2.MMA R99, R22, R33, R99 ;  /* 0x0000002116637235 */ /* 0x000fe20000000063 */
[----:B------:R-:W-:-:S02]  /*5a20*/  HFMA2 R30, R6, R34, R30 ;  /* 0x00000022061e7231 */ /* 0x000fc4000000001e */
[-C--:B------:R-:W-:Y:S02]  /*5a30*/  HFMA2 R29, R27, R35.reuse, R29 ;  /* 0x000000231b1d7231 */ /* 0x080fe4000000001d */
[----:B------:R-:W-:Y:S01]  /*5a40*/  HFMA2 R30, R43, R35, R30 ;  /* 0x000000232b1e7231 */ /* 0x000fe2000000001e */
[-C--:B------:R-:W-:Y:S02]  /*5a50*/  HFMA2.MMA R28, R12, R34.reuse, R28 ;  /* 0x000000220c1c7235 */ /* 0x080fe4000000001c */
[----:B------:R-:W-:-:S06]  /*5a60*/  HFMA2.MMA R99, R8, R34, R99 ;  /* 0x0000002208637235 */ /* 0x000fcc0000000063 */
[-C--:B------:R-:W-:Y:S02]  /*5a70*/  HFMA2.MMA R28, R25, R35.reuse, R28 ;  /* 0x00000023191c7235 */ /* 0x080fe4000000001c */
[----:B------:R-:W-:-:S06]  /*5a80*/  HFMA2.MMA R99, R41, R35, R99 ;  /* 0x0000002329637235 */ /* 0x000fcc0000000063 */
[-C--:B-1----:R-:W-:Y:S01]  /*5a90*/  HFMA2.MMA R28, R44, R36.reuse, R28 ;  /* 0x000000242c1c7235 */ /* 0x082fe2000000001c */
[-C--:B------:R-:W-:Y:S01]  /*5aa0*/  HFMA2 R29, R45, R36.reuse, R29 ;  /* 0x000000242d1d7231 */ /* 0x080fe2000000001d */
        /* <DEDUP_REMOVED lines=10> */
[-C--:B------:R-:W-:Y:S01]  /*5b50*/  HFMA2.MMA R28, R48, R38.reuse, R28 ;  /* 0x00000026301c7235 */ /* 0x080fe2000000001c */
[----:B------:R-:W-:Y:S01]  /*5b60*/  HADD2 R29, R29.H0_H0, R29.H1_H1 ;  /* 0x3000001d1d1d7230 */ /* 0x000fe20000000800 */
[----:B------:R-:W-:Y:S01]  /*5b70*/  HFMA2.MMA R99, R50, R38, R99 ;  /* 0x0000002632637235 */ /* 0x000fe20000000063 */
[----:B------:R-:W-:-:S05]  /*5b80*/  HADD2 R30, R30.H0_H0, R30.H1_H1 ;  /* 0x3000001e1e1e7230 */ /* 0x000fca0000000800 */
        /* <DEDUP_REMOVED lines=8> */
.L_x_92:
        /* <DEDUP_REMOVED lines=81> */
.L_x_93:
[----:B------:R-:W-:Y:S05]  /*6120*/  @!P3 BRA `(.L_x_91) ;  /* 0x000000080070b947 */ /* 0x000fea0003800000 */
[----:B------:R-:W-:-:S04]  /*6130*/  PRMT R28, R88, 0x9910, RZ ;  /* 0x00009910581c7816 */ /* 0x000fc800000000ff */
        /* <DEDUP_REMOVED lines=78> */
.L_x_94:
        /* <DEDUP_REMOVED lines=77> */
.L_x_91:
[----:B------:R-:W-:Y:S01]  /*6af0*/  IADD3 R93, R93, 0x20, RZ ;  /* 0x000000205d5d7810 */ /* 0x000fe20007ffe0ff */
[----:B------:R-:W-:Y:S01]  /*6b00*/  UIADD3 UR4, UR4, 0x40, URZ ;  /* 0x0000004004047890 */ /* 0x000fe2000fffe03f */
[----:B-----5:R-:W-:Y:S02]  /*6b10*/  IMAD.WIDE R32, R85, 0x4, R96 ;  /* 0x0000000455207825 */ /* 0x020fe400078e0260 */
[C---:B------:R-:W-:Y:S02]  /*6b20*/  ISETP.GE.AND P2, PT, R93.reuse, UR5, PT ;  /* 0x000000055d007c0c */ /* 0x040fe4000bf46270 */
[----:B------:R-:W-:-:S13]  /*6b30*/  ISETP.LT.AND P3, PT, R93, R92, PT ;  /* 0x0000005c5d00720c */ /* 0x000fda0003f61270 */
[----:B------:R-:W-:Y:S05]  /*6b40*/  @!P2 BRA P3, `(.L_x_95) ;  /* 0xffffffd800a8a947 */ /* 0x000fea000183ffff */
.L_x_90:
[----:B------:R-:W-:Y:S05]  /*6b50*/  @!P1 EXIT ;  /* 0x000000000000994d */ /* 0x000fea0003800000 */
[----:B------:R-:W0:Y:S01]  /*6b60*/  S2R R0, SR_CTAID.X ;  /* 0x0000000000007919 */ /* 0x000e220000002500 */
        /* <DEDUP_REMOVED lines=15> */
[----:B------:R-:W-:-:S04]  /*6c60*/  MOV R2, R4 ;  /* 0x0000000400027202 */ /* 0x000fc80000000f00 */
[----:B------:R-:W-:-:S07]  /*6c70*/  MOV R0, R2 ;  /* 0x0000000200007202 */ /* 0x000fce0000000f00 */
.L_x_99:
[----:B------:R-:W0:Y:S02]  /*6c80*/  LDS R2, [R0] ;  /* 0x0000000000027984 */ /* 0x000e240000000800 */
[----:B0-----:R-:W-:-:S06]  /*6c90*/  HADD2 R3, R2, R7 ;  /* 0x0000000702037230 */ /* 0x001fcc0000000000 */
[----:B------:R-:W0:Y:S02]  /*6ca0*/  ATOMS.CAST.SPIN R3, [R0], R2, R3 ;  /* 0x000000020003738d */ /* 0x000e240001800003 */
[----:B0-----:R-:W-:-:S13]  /*6cb0*/  ISETP.EQ.U32.AND P0, PT, R3, 0x1, PT ;  /* 0x000000010300780c */ /* 0x001fda0003f02070 */
[----:B------:R-:W-:Y:S05]  /*6cc0*/  @!P0 BRA `(.L_x_99) ;  /* 0xfffffffc00ec8947 */ /* 0x000fea000383ffff */
[----:B------:R-:W-:Y:S05]  /*6cd0*/  BRA `(.L_x_97) ;  /* 0x00000000000c7947 */ /* 0x000fea0003800000 */
.L_x_98:
[----:B------:R-:W2:Y:S02]  /*6ce0*/  LD.E R0, desc[UR6][R4.64] ;  /* 0x0000000604007980 */ /* 0x000ea4000c101900 */
[----:B--2---:R-:W-:-:S05]  /*6cf0*/  IADD3 R3, R7, R0, RZ ;  /* 0x0000000007037210 */ /* 0x004fca0007ffe0ff */
[----:B------:R0:W-:Y:S02]  /*6d00*/  ST.E desc[UR6][R4.64], R3 ;  /* 0x0000000304007985 */ /* 0x0001e4000c101906 */
.L_x_97:
[----:B------:R-:W-:Y:S05]  /*6d10*/  BSYNC B0 ;  /* 0x0000000000007941 */ /* 0x000fea0003800000 */
.L_x_96:
[----:B------:R1:W-:Y:S01]  /*6d20*/  ATOM.E.ADD.F16x2.RN.STRONG.GPU P0, RZ, desc[UR6][R4.64+0x4], R19 ;  /* 0x0000041304ff79a2 */ /* 0x0003e2000810e1c6 */
[----:B------:R-:W-:Y:S04]  /*6d30*/  BSSY B0, `(.L_x_100) ;  /* 0x000000f000007945 */ /* 0x000fe80003800000 */
[----:B-1----:R-:W-:Y:S05]  /*6d40*/  @P0 BRA `(.L_x_101) ;  /* 0x0000000000340947 */ /* 0x002fea0003800000 */
[----:B------:R-:W1:Y:S02]  /*6d50*/  QSPC.E.S P0, RZ, [R4+0x4] ;  /* 0x0000040004ff73aa */ /* 0x000e640000000500 */
[----:B-1----:R-:W-:Y:S05]  /*6d60*/  @!P0 BRA `(.L_x_102) ;  /* 0x0000000000208947 */ /* 0x002fea0003800000 */
[----:B------:R-:W-:-:S04]  /*6d70*/  MOV R2, R4 ;  /* 0x0000000400027202 */ /* 0x000fc80000000f00 */
[----:B------:R-:W-:-:S07]  /*6d80*/  MOV R0, R2 ;  /* 0x0000000200007202 */ /* 0x000fce0000000f00 */
.L_x_103:
[----:B------:R-:W0:Y:S02]  /*6d90*/  LDS R2, [R0+0x4] ;  /* 0x0000040000027984 */ /* 0x000e240000000800 */
[----:B0-----:R-:W-:-:S10]  /*6da0*/  HFMA2.MMA R3, R2, 1, 1, R19 ;  /* 0x3c003c0002037835 */ /* 0x001fd40000000013 */
[----:B------:R-:W0:Y:S02]  /*6db0*/  ATOMS.CAST.SPIN R3, [R0+0x4], R2, R3 ;  /* 0x000004020003738d */ /* 0x000e240001800003 */
[----:B0-----:R-:W-:-:S13]  /*6dc0*/  ISETP.EQ.U32.AND P0, PT, R3, 0x1, PT ;  /* 0x000000010300780c */ /* 0x001fda0003f02070 */
[----:B------:R-:W-:Y:S05]  /*6dd0*/  @!P0 BRA `(.L_x_103) ;  /* 0xfffffffc00ec8947 */ /* 0x000fea000383ffff */
[----:B------:R-:W-:Y:S05]  /*6de0*/  BRA `(.L_x_101) ;  /* 0x00000000000c7947 */ /* 0x000fea0003800000 */
.L_x_102:
[----:B------:R-:W0:Y:S02]  /*6df0*/  LD.E R0, desc[UR6][R4.64+0x4] ;  /* 0x0000040604007980 */ /* 0x000e24000c101900 */
[----:B0-----:R-:W-:-:S05]  /*6e00*/  IADD3 R3, R19, R0, RZ ;  /* 0x0000000013037210 */ /* 0x001fca0007ffe0ff */
[----:B------:R1:W-:Y:S02]  /*6e10*/  ST.E desc[UR6][R4.64+0x4], R3 ;  /* 0x0000040304007985 */ /* 0x0003e4000c101906 */
.L_x_101:
[----:B------:R-:W-:Y:S05]  /*6e20*/  BSYNC B0 ;  /* 0x0000000000007941 */ /* 0x000fea0003800000 */
.L_x_100:
        /* <DEDUP_REMOVED lines=12> */
.L_x_107:
[----:B------:R-:W0:Y:S02]  /*6ef0*/  LDS R2, [R0] ;  /* 0x0000000000027984 */ /* 0x000e240000000800 */
[----:B0-----:R-:W-:-:S06]  /*6f00*/  HADD2 R3, R2, R7 ;  /* 0x0000000702037230 */ /* 0x001fcc0000000000 */
[----:B------:R-:W0:Y:S02]  /*6f10*/  ATOMS.CAST.SPIN R3, [R0], R2, R3 ;  /* 0x000000020003738d */ /* 0x000e240001800003 */
[----:B0-----:R-:W-:-:S13]  /*6f20*/  ISETP.EQ.U32.AND P0, PT, R3, 0x1, PT ;  /* 0x000000010300780c */ /* 0x001fda0003f02070 */
[----:B------:R-:W-:Y:S05]  /*6f30*/  @!P0 BRA `(.L_x_107) ;  /* 0xfffffffc00ec8947 */ /* 0x000fea000383ffff */
[----:B------:R-:W-:Y:S05]  /*6f40*/  BRA `(.L_x_105) ;  /* 0x00000000000c7947 */ /* 0x000fea0003800000 */
.L_x_106:
[----:B------:R-:W2:Y:S02]  /*6f50*/  LD.E R0, desc[UR6][R4.64] ;  /* 0x0000000604007980 */ /* 0x000ea4000c101900 */
[----:B--2---:R-:W-:-:S05]  /*6f60*/  IADD3 R3, R7, R0, RZ ;  /* 0x0000000007037210 */ /* 0x004fca0007ffe0ff */
[----:B------:R0:W-:Y:S02]  /*6f70*/  ST.E desc[UR6][R4.64], R3 ;  /* 0x0000000304007985 */ /* 0x0001e4000c101906 */
.L_x_105:
[----:B------:R-:W-:Y:S05]  /*6f80*/  BSYNC B0 ;  /* 0x0000000000007941 */ /* 0x000fea0003800000 */
.L_x_104:
[----:B------:R1:W-:Y:S01]  /*6f90*/  ATOM.E.ADD.F16x2.RN.STRONG.GPU P0, RZ, desc[UR6][R4.64+0x4], R17 ;  /* 0x0000041104ff79a2 */ /* 0x0003e2000810e1c6 */
[----:B------:R-:W-:Y:S04]  /*6fa0*/  BSSY B0, `(.L_x_108) ;  /* 0x000000f000007945 */ /* 0x000fe80003800000 */
[----:B-1----:R-:W-:Y:S05]  /*6fb0*/  @P0 BRA `(.L_x_109) ;  /* 0x0000000000340947 */ /* 0x002fea0003800000 */
[----:B------:R-:W1:Y:S02]  /*6fc0*/  QSPC.E.S P0, RZ, [R4+0x4] ;  /* 0x0000040004ff73aa */ /* 0x000e640000000500 */
[----:B-1----:R-:W-:Y:S05]  /*6fd0*/  @!P0 BRA `(.L_x_110) ;  /* 0x0000000000208947 */ /* 0x002fea0003800000 */
[----:B------:R-:W-:-:S04]  /*6fe0*/  MOV R2, R4 ;  /* 0x0000000400027202 */ /* 0x000fc80000000f00 */
[----:B------:R-:W-:-:S07]  /*6ff0*/  MOV R0, R2 ;  /* 0x0000000200007202 */ /* 0x000fce0000000f00 */
.L_x_111:
[----:B------:R-:W0:Y:S02]  /*7000*/  LDS R2, [R0+0x4] ;  /* 0x0000040000027984 */ /* 0x000e240000000800 */
[----:B0-----:R-:W-:-:S10]  /*7010*/  HFMA2.MMA R3, R2, 1, 1, R17 ;  /* 0x3c003c0002037835 */ /* 0x001fd40000000011 */
[----:B------:R-:W0:Y:S02]  /*7020*/  ATOMS.CAST.SPIN R3, [R0+0x4], R2, R3 ;  /* 0x000004020003738d */ /* 0x000e240001800003 */
[----:B0-----:R-:W-:-:S13]  /*7030*/  ISETP.EQ.U32.AND P0, PT, R3, 0x1, PT ;  /* 0x000000010300780c */ /* 0x001fda0003f02070 */
[----:B------:R-:W-:Y:S05]  /*7040*/  @!P0 BRA `(.L_x_111) ;  /* 0xfffffffc00ec8947 */ /* 0x000fea000383ffff */
[----:B------:R-:W-:Y:S05]  /*7050*/  BRA `(.L_x_109) ;  /* 0x00000000000c7947 */ /* 0x000fea0003800000 */
.L_x_110:
[----:B------:R-:W0:Y:S02]  /*7060*/  LD.E R0, desc[UR6][R4.64+0x4] ;  /* 0x0000040604007980 */ /* 0x000e24000c101900 */
[----:B0-----:R-:W-:-:S05]  /*7070*/  IADD3 R3, R17, R0, RZ ;  /* 0x0000000011037210 */ /* 0x001fca0007ffe0ff */
[----:B------:R1:W-:Y:S02]  /*7080*/  ST.E desc[UR6][R4.64+0x4], R3 ;  /* 0x0000040304007985 */ /* 0x0003e4000c101906 */
.L_x_109:
[----:B------:R-:W-:Y:S05]  /*7090*/  BSYNC B0 ;  /* 0x0000000000007941 */ /* 0x000fea0003800000 */
.L_x_108:
        /* <DEDUP_REMOVED lines=12> */
.L_x_115:
[----:B------:R-:W0:Y:S02]  /*7160*/  LDS R2, [R0] ;  /* 0x0000000000027984 */ /* 0x000e240000000800 */
[----:B0-----:R-:W-:-:S06]  /*7170*/  HADD2 R3, R2, R7 ;  /* 0x0000000702037230 */ /* 0x001fcc0000000000 */
[----:B------:R-:W0:Y:S02]  /*7180*/  ATOMS.CAST.SPIN R3, [R0], R2, R3 ;  /* 0x000000020003738d */ /* 0x000e240001800003 */
[----:B0-----:R-:W-:-:S13]  /*7190*/  ISETP.EQ.U32.AND P0, PT, R3, 0x1, PT ;  /* 0x000000010300780c */ /* 0x001fda0003f02070 */
[----:B------:R-:W-:Y:S05]  /*71a0*/  @!P0 BRA `(.L_x_115) ;  /* 0xfffffffc00ec8947 */ /* 0x000fea000383ffff */
[----:B------:R-:W-:Y:S05]  /*71b0*/  BRA `(.L_x_113) ;  /* 0x00000000000c7947 */ /* 0x000fea0003800000 */
.L_x_114:
[----:B------:R-:W2:Y:S02]  /*71c0*/  LD.E R0, desc[UR6][R4.64] ;  /* 0x0000000604007980 */ /* 0x000ea4000c101900 */
[----:B--2---:R-:W-:-:S05]  /*71d0*/  IADD3 R3, R7, R0, RZ ;  /* 0x0000000007037210 */ /* 0x004fca0007ffe0ff */
[----:B------:R0:W-:Y:S02]  /*71e0*/  ST.E desc[UR6][R4.64], R3 ;  /* 0x0000000304007985 */ /* 0x0001e4000c101906 */
.L_x_113:
[----:B------:R-:W-:Y:S05]  /*71f0*/  BSYNC B0 ;  /* 0x0000000000007941 */ /* 0x000fea0003800000 */
.L_x_112:
[----:B------:R1:W-:Y:S01]  /*7200*/  ATOM.E.ADD.F16x2.RN.STRONG.GPU P0, RZ, desc[UR6][R4.64+0x4], R15 ;  /* 0x0000040f04ff79a2 */ /* 0x0003e2000810e1c6 */
[----:B------:R-:W-:Y:S04]  /*7210*/  BSSY B0, `(.L_x_116) ;  /* 0x000000f000007945 */ /* 0x000fe80003800000 */
[----:B-1----:R-:W-:Y:S05]  /*7220*/  @P0 BRA `(.L_x_117) ;  /* 0x0000000000340947 */ /* 0x002fea0003800000 */
[----:B------:R-:W1:Y:S02]  /*7230*/  QSPC.E.S P0, RZ, [R4+0x4] ;  /* 0x0000040004ff73aa */ /* 0x000e640000000500 */
[----:B-1----:R-:W-:Y:S05]  /*7240*/  @!P0 BRA `(.L_x_118) ;  /* 0x0000000000208947 */ /* 0x002fea0003800000 */
[----:B------:R-:W-:-:S04]  /*7250*/  MOV R2, R4 ;  /* 0x0000000400027202 */ /* 0x000fc80000000f00 */
[----:B------:R-:W-:-:S07]  /*7260*/  MOV R0, R2 ;  /* 0x0000000200007202 */ /* 0x000fce0000000f00 */
.L_x_119:
[----:B------:R-:W0:Y:S02]  /*7270*/  LDS R2, [R0+0x4] ;  /* 0x0000040000027984 */ /* 0x000e240000000800 */
[----:B0-----:R-:W-:-:S10]  /*7280*/  HFMA2.MMA R3, R2, 1, 1, R15 ;  /* 0x3c003c0002037835 */ /* 0x001fd4000000000f */
[----:B------:R-:W0:Y:S02]  /*7290*/  ATOMS.CAST.SPIN R3, [R0+0x4], R2, R3 ;  /* 0x000004020003738d */ /* 0x000e240001800003 */
[----:B0-----:R-:W-:-:S13]  /*72a0*/  ISETP.EQ.U32.AND P0, PT, R3, 0x1, PT ;  /* 0x000000010300780c */ /* 0x001fda0003f02070 */
[----:B------:R-:W-:Y:S05]  /*72b0*/  @!P0 BRA `(.L_x_119) ;  /* 0xfffffffc00ec8947 */ /* 0x000fea000383ffff */
[----:B------:R-:W-:Y:S05]  /*72c0*/  BRA `(.L_x_117) ;  /* 0x00000000000c7947 */ /* 0x000fea0003800000 */
.L_x_118:
[----:B------:R-:W0:Y:S02]  /*72d0*/  LD.E R0, desc[UR6][R4.64+0x4] ;  /* 0x0000040604007980 */ /* 0x000e24000c101900 */
[----:B0-----:R-:W-:-:S05]  /*72e0*/  IADD3 R3, R15, R0, RZ ;  /* 0x000000000f037210 */ /* 0x001fca0007ffe0ff */
[----:B------:R1:W-:Y:S02]  /*72f0*/  ST.E desc[UR6][R4.64+0x4], R3 ;  /* 0x0000040304007985 */ /* 0x0003e4000c101906 */
.L_x_117:
[----:B------:R-:W-:Y:S05]  /*7300*/  BSYNC B0 ;  /* 0x0000000000007941 */ /* 0x000fea0003800000 */
.L_x_116:
        /* <DEDUP_REMOVED lines=12> */
.L_x_123:
[----:B------:R-:W0:Y:S02]  /*73d0*/  LDS R2, [R0] ;  /* 0x0000000000027984 */ /* 0x000e240000000800 */
[----:B0-----:R-:W-:-:S06]  /*73e0*/  HADD2 R3, R2, R7 ;  /* 0x0000000702037230 */ /* 0x001fcc0000000000 */
[----:B------:R-:W0:Y:S02]  /*73f0*/  ATOMS.CAST.SPIN R3, [R0], R2, R3 ;  /* 0x000000020003738d */ /* 0x000e240001800003 */
[----:B0-----:R-:W-:-:S13]  /*7400*/  ISETP.EQ.U32.AND P0, PT, R3, 0x1, PT ;  /* 0x000000010300780c */ /* 0x001fda0003f02070 */
[----:B------:R-:W-:Y:S05]  /*7410*/  @!P0 BRA `(.L_x_123) ;  /* 0xfffffffc00ec8947 */ /* 0x000fea000383ffff */
[----:B------:R-:W-:Y:S05]  /*7420*/  BRA `(.L_x_121) ;  /* 0x00000000000c7947 */ /* 0x000fea0003800000 */
.L_x_122:
[----:B------:R-:W2:Y:S02]  /*7430*/  LD.E R0, desc[UR6][R4.64] ;  /* 0x0000000604007980 */ /* 0x000ea4000c101900 */
[----:B--2---:R-:W-:-:S05]  /*7440*/  IADD3 R3, R7, R0, RZ ;  /* 0x0000000007037210 */ /* 0x004fca0007ffe0ff */
[----:B------:R0:W-:Y:S02]  /*7450*/  ST.E desc[UR6][R4.64], R3 ;  /* 0x0000000304007985 */ /* 0x0001e4000c101906 */
.L_x_121:
[----:B------:R-:W-:Y:S05]  /*7460*/  BSYNC B0 ;  /* 0x0000000000007941 */ /* 0x000fea0003800000 */
.L_x_120:
[----:B------:R1:W-:Y:S02]  /*7470*/  ATOM.E.ADD.F16x2.RN.STRONG.GPU P0, RZ, desc[UR6][R4.64+0x4], R13 ;  /* 0x0000040d04ff79a2 */ /* 0x0003e4000810e1c6 */
[----:B-1----:R-:W-:Y:S05]  /*7480*/  @P0 EXIT ;  /* 0x000000000000094d */ /* 0x002fea0003800000 */
[----:B------:R-:W1:Y:S02]  /*7490*/  QSPC.E.S P0, RZ, [R4+0x4] ;  /* 0x0000040004ff73aa */ /* 0x000e640000000500 */
[----:B-1----:R-:W-:Y:S05]  /*74a0*/  @!P0 BRA `(.L_x_124) ;  /* 0x0000000000208947 */ /* 0x002fea0003800000 */
[----:B------:R-:W-:-:S04]  /*74b0*/  MOV R2, R4 ;  /* 0x0000000400027202 */ /* 0x000fc80000000f00 */
[----:B------:R-:W-:-:S07]  /*74c0*/  MOV R0, R2 ;  /* 0x0000000200007202 */ /* 0x000fce0000000f00 */
.L_x_125:
[----:B------:R-:W0:Y:S02]  /*74d0*/  LDS R2, [R0+0x4] ;  /* 0x0000040000027984 */ /* 0x000e240000000800 */
[----:B0-----:R-:W-:-:S10]  /*74e0*/  HFMA2.MMA R3, R2, 1, 1, R13 ;  /* 0x3c003c0002037835 */ /* 0x001fd4000000000d */
[----:B------:R-:W0:Y:S02]  /*74f0*/  ATOMS.CAST.SPIN R3, [R0+0x4], R2, R3 ;  /* 0x000004020003738d */ /* 0x000e240001800003 */
[----:B0-----:R-:W-:-:S13]  /*7500*/  ISETP.EQ.U32.AND P0, PT, R3, 0x1, PT ;  /* 0x000000010300780c */ /* 0x001fda0003f02070 */
[----:B------:R-:W-:Y:S05]  /*7510*/  @!P0 BRA `(.L_x_125) ;  /* 0xfffffffc00ec8947 */ /* 0x000fea000383ffff */
[----:B------:R-:W-:Y:S05]  /*7520*/  EXIT ;  /* 0x000000000000794d */ /* 0x000fea0003800000 */
.L_x_124:
[----:B------:R-:W0:Y:S02]  /*7530*/  LD.E R0, desc[UR6][R4.64+0x4] ;  /* 0x0000040604007980 */ /* 0x000e24000c101900 */
[----:B0-----:R-:W-:-:S05]  /*7540*/  IADD3 R3, R13, R0, RZ ;  /* 0x000000000d037210 */ /* 0x001fca0007ffe0ff */
[----:B------:R-:W-:Y:S01]  /*7550*/  ST.E desc[UR6][R4.64+0x4], R3 ;  /* 0x0000040304007985 */ /* 0x000fe2000c101906 */
[----:B------:R-:W-:Y:S05]  /*7560*/  EXIT ;  /* 0x000000000000794d */ /* 0x000fea0003800000 */
.L_x_126:
        /* <DEDUP_REMOVED lines=9> */
.L_x_3661:


//--------------------- .text._Z23gemm_half_q_half_kernelILi4ELi16ELb1ELb1ELi64EEvPK6__halfPKjS4_S2_PS0_iiiiPKtS7_iiiiiibS2_i --------------------------
	.section	.text._Z23gemm_half_q_half_kernelILi4ELi16ELb1ELb1ELi64EEvPK6__halfPKjS4_S2_PS0_iiiiPKtS7_iiiiiibS2_i,"ax",@progbits
	.align	128
        .global         _Z23gemm_half_q_half_kernelILi4ELi16ELb1ELb1ELi64EEvPK6__halfPKjS4_S2_PS0_iiiiPKtS7_iiiiiibS2_i
        .type           _Z23gemm_half_q_half_kernelILi4ELi16ELb1ELb1ELi64EEvPK6__halfPKjS4_S2_PS0_iiiiPKtS7_iiiiiibS2_i,@function
        .size           _Z23gemm_half_q_half_kernelILi4ELi16ELb1ELb1ELi64EEvPK6__halfPKjS4_S2_PS0_iiiiPKtS7_iiiiiibS2_i,(.L_x_3662 - _Z23gemm_half_q_half_kernelILi4ELi16ELb1ELb1ELi64EEvPK6__halfPKjS4_S2_PS0_iiiiPKtS7_iiiiiibS2_i)
        .other          _Z23gemm_half_q_half_kernelILi4ELi16ELb1ELb1ELi64EEvPK6__halfPKjS4_S2_PS0_iiiiPKtS7_iiiiiibS2_i,@"STO_CUDA_ENTRY STV_DEFAULT"
_Z23gemm_half_q_half_kernelILi4ELi16ELb1ELb1ELi64EEvPK6__halfPKjS4_S2_PS0_iiiiPKtS7_iiiiiibS2_i:
.text._Z23gemm_half_q_half_kernelILi4ELi16ELb1ELb1ELi64EEvPK6__halfPKjS4_S2_PS0_iiiiPKtS7_iiiiiibS2_i:
        /* <DEDUP_REMOVED lines=11> */
[----:B------:R-:W-:Y:S02]  /*00b0*/  PRMT R88, RZ, 0x7610, R88 ;  /* 0x00007610ff587816 */ /* 0x000fe40000000058 */
[----:B------:R-:W-:-:S03]  /*00c0*/  PRMT R0, RZ, 0x7610, R0 ;  /* 0x00007610ff007816 */ /* 0x000fc60000000000 */
[----:B------:R-:W4:Y:S01]  /*00d0*/  LDC R21, c[0x0][0x240] ;  /* 0x00009000ff157b82 */ /* 0x000f220000000800 */
[----:B-1----:R-:W-:Y:S01]  /*00e0*/  IMAD R3, R14, -0x4, R3 ;  /* 0xfffffffc0e037824 */ /* 0x002fe200078e0203 */
[----:B---3--:R-:W-:Y:S01]  /*00f0*/  USHF.L.U32 UR4, UR4, 0x8, URZ ;  /* 0x0000000804047899 */ /* 0x008fe2000800063f */
[----:B0-----:R-:W-:-:S03]  /*0100*/  SHF.L.U32 R93, R87, 0x6, RZ ;  /* 0x00000006575d7819 */ /* 0x001fc600000006ff */
[----:B------:R-:W-:Y:S02]  /*0110*/  ISETP.GE.AND P1, PT, R3, 0x1, PT ;  /* 0x000000010300780c */ /* 0x000fe40003f26270 */
[----:B--2---:R-:W-:Y:S02]  /*0120*/  LEA R4, R15, UR4, 0x2 ;  /* 0x000000040f047c11 */ /* 0x004fe4000f8e10ff */
[----:B------:R-:W-:Y:S02]  /*0130*/  VIMNMX R94, R3, 0x4, PT ;  /* 0x00000004035e7848 */ /* 0x000fe40003fe0100 */
        /* <DEDUP_REMOVED lines=12> */
[----:B-1----:R-:W-:-:S05]  /*0200*/  IADD3 R6, P0, R9, R6, RZ ;  /* 0x0000000609067210 */ /* 0x002fca0007f1e0ff */
[----:B------:R-:W-:-:S05]  /*0210*/  IMAD.X R7, R2, 0x1, R7, P0 ;  /* 0x0000000102077824 */ /* 0x000fca00000e0607 */
        /* <DEDUP_REMOVED lines=15> */
.L_x_127:
        /* <DEDUP_REMOVED lines=13> */
[----:B------:R-:W-:Y:S01]  /*03e0*/  IMAD R0, R14, R21, RZ ;  /* 0x000000150e007224 */ /* 0x000fe200078e02ff */
[----:B------:R-:W-:Y:S01]  /*03f0*/  UMOV UR5, 0x400 ;  /* 0x0000040000057882 */ /* 0x000fe20000000000 */
[----:B------:R-:W-:Y:S01]  /*0400*/  ULDC.64 UR10, c[0x0][0x210] ;  /* 0x00008400000a7ab9 */ /* 0x000fe20000000a00 */
[----:B------:R-:W-:-:S05]  /*0410*/  LEA.HI.X R9, R5, UR7, R2, 0x1, P0 ;  /* 0x0000000705097c11 */ /* 0x000fca00080f0c02 */
[----:B------:R-:W2:Y:S01]  /*0420*/  LDG.E.U16.CONSTANT R8, desc[UR8][R8.64] ;  /* 0x0000000808087981 */ /* 0x000ea2000c1e9500 */
[----:B------:R-:W0:Y:S01]  /*0430*/  S2UR UR6, SR_CgaCtaId ;  /* 0x00000000000679c3 */ /* 0x000e220000008800 */
[----:B------:R-:W-:Y:S01]  /*0440*/  IMAD.SHL.U32 R5, R0, 0x4, RZ ;  /* 0x0000000400057824 */ /* 0x000fe200078e00ff */
[----:B------:R-:W-:Y:S01]  /*0450*/  ISETP.GT.AND P2, PT, R94, 0x3, PT ;  /* 0x000000035e00780c */ /* 0x000fe20003f44270 */
[----:B0-----:R-:W-:-:S03]  /*0460*/  ULEA UR5, UR6, UR5, 0x18 ;  /* 0x0000000506057291 */ /* 0x001fc6000f8ec03f */
[----:B--2---:R-:W-:-:S04]  /*0470*/  IADD3 R0, P0, R8, R5, RZ ;  /* 0x0000000508007210 */ /* 0x004fc80007f1e0ff */
[----:B------:R-:W-:Y:S02]  /*0480*/  LEA.HI.X.SX32 R5, R5, RZ, 0x1, P0 ;  /* 0x000000ff05057211 */ /* 0x000fe400000f0eff */
[----:B------:R-:W-:-:S04]  /*0490*/  LEA R6, P0, R0, UR10, 0x1 ;  /* 0x0000000a00067c11 */ /* 0x000fc8000f8008ff */
[----:B------:R-:W-:Y:S01]  /*04a0*/  LEA.HI.X R7, R0, UR11, R5, 0x1, P0 ;  /* 0x0000000b00077c11 */ /* 0x000fe200080f0c05 */
[----:B------:R-:W-:Y:S01]  /*04b0*/  HFMA2.MMA R5, -RZ, RZ, 0, 0 ;  /* 0x00000000ff057435 */ /* 0x000fe200000001ff */
[----:B------:R-:W-:Y:S02]  /*04c0*/  LEA R0, R15, UR5, 0x1 ;  /* 0x000000050f007c11 */ /* 0x000fe4000f8e08ff */
[----:B------:R-:W-:Y:S01]  /*04d0*/  PLOP3.LUT P0, PT, PT, PT, PT, 0x80, 0x0 ;  /* 0x000000000000781c */ /* 0x000fe20003f0f070 */
[----:B------:R-:W-:-:S12]  /*04e0*/  @!P2 BRA `(.L_x_131) ;  /* 0x000000000048a947 */ /* 0x000fd80003800000 */
[----:B------:R-:W-:Y:S02]  /*04f0*/  PLOP3.LUT P0, PT, PT, PT, PT, 0x8, 0x0 ;  /* 0x000000000000781c */ /* 0x000fe40003f0e170 */
[----:B------:R-:W-:-:S11]  /*0500*/  IADD3 R2, R94, -0x3, RZ ;  /* 0xfffffffd5e027810 */ /* 0x000fd60007ffe0ff */
.L_x_132:
        /* <DEDUP_REMOVED lines=14> */
[----:B0-----:R-:W-:Y:S01]  /*05f0*/  VIADD R0, R0, 0x200 ;  /* 0x0000020000007836 */ /* 0x001fe20000000000 */
[----:B------:R-:W-:Y:S06]  /*0600*/  @!P2 BRA `(.L_x_132) ;  /* 0xfffffffc00c0a947 */ /* 0x000fec000383ffff */
.L_x_131:
[----:B------:R-:W-:-:S04]  /*0610*/  IADD3 R2, R94, -R5, RZ ;  /* 0x800000055e027210 */ /* 0x000fc80007ffe0ff */
        /* <DEDUP_REMOVED lines=15> */
.L_x_130:
[----:B------:R-:W0:Y:S01]  /*0710*/  S2UR UR6, SR_CgaCtaId ;  /* 0x00000000000679c3 */ /* 0x000e220000008800 */
[----:B------:R-:W-:Y:S01]  /*0720*/  IMAD R0, R14, R21, RZ ;  /* 0x000000150e007224 */ /* 0x000fe200078e02ff */
[----:B------:R-:W-:Y:S01]  /*0730*/  ISETP.GT.AND P2, PT, R94, 0x3, PT ;  /* 0x000000035e00780c */ /* 0x000fe20003f44270 */
[----:B------:R-:W-:Y:S01]  /*0740*/  UMOV UR5, 0x400 ;  /* 0x0000040000057882 */ /* 0x000fe20000000000 */
[----:B------:R-:W-:Y:S01]  /*0750*/  ULDC.64 UR10, c[0x0][0x210] ;  /* 0x00008400000a7ab9 */ /* 0x000fe20000000a00 */
[----:B------:R-:W-:-:S05]  /*0760*/  IMAD.SHL.U32 R6, R0, 0x4, RZ ;  /* 0x0000000400067824 */ /* 0x000fca00078e00ff */
[----:B------:R-:W-:-:S04]  /*0770*/  IADD3 R0, P0, R5, R6, RZ ;  /* 0x0000000605007210 */ /* 0x000fc80007f1e0ff */
[----:B------:R-:W-:Y:S02]  /*0780*/  LEA.HI.X.SX32 R5, R6, R2, 0x1, P0 ;  /* 0x0000000206057211 */ /* 0x000fe400000f0eff */
[----:B------:R-:W-:-:S04]  /*0790*/  LEA R6, P0, R0, UR10, 0x1 ;  /* 0x0000000a00067c11 */ /* 0x000fc8000f8008ff */
[----:B------:R-:W-:Y:S01]  /*07a0*/  LEA.HI.X R7, R0, UR11, R5, 0x1, P0 ;  /* 0x0000000b00077c11 */ /* 0x000fe200080f0c05 */
[----:B------:R-:W-:Y:S01]  /*07b0*/  HFMA2.MMA R5, -RZ, RZ, 0, 0 ;  /* 0x00000000ff057435 */ /* 0x000fe200000001ff */
[----:B------:R-:W-:Y:S01]  /*07c0*/  PLOP3.LUT P0, PT, PT, PT, PT, 0x80, 0x0 ;  /* 0x000000000000781c */ /* 0x000fe20003f0f070 */
[----:B0-----:R-:W-:-:S06]  /*07d0*/  ULEA UR5, UR6, UR5, 0x18 ;  /* 0x0000000506057291 */ /* 0x001fcc000f8ec03f */
[----:B------:R-:W-:Y:S01]  /*07e0*/  LEA R0, R15, UR5, 0x1 ;  /* 0x000000050f007c11 */ /* 0x000fe2000f8e08ff */
[----:B------:R-:W-:Y:S06]  /*07f0*/  @!P2 BRA `(.L_x_133) ;  /* 0x000000000048a947 */ /* 0x000fec0003800000 */
[----:B------:R-:W-:Y:S02]  /*0800*/  PLOP3.LUT P0, PT, PT, PT, PT, 0x8, 0x0 ;  /* 0x000000000000781c */ /* 0x000fe40003f0e170 */
[----:B------:R-:W-:-:S11]  /*0810*/  IADD3 R2, R94, -0x3, RZ ;  /* 0xfffffffd5e027810 */ /* 0x000fd60007ffe0ff */
.L_x_134:
        /* <DEDUP_REMOVED lines=16> */
.L_x_133:
[----:B------:R-:W-:-:S04]  /*0920*/  IADD3 R2, R94, -R5, RZ ;  /* 0x800000055e027210 */ /* 0x000fc80007ffe0ff */
[----:B------:R-:W-:-:S13]  /*0930*/  ISETP.GT.AND P2, PT, R2, 0x1, PT ;  /* 0x000000010200780c */ /* 0x000fda0003f44270 */
[----:B------:R-:W-:Y:S01]  /*0940*/  @P2 PLOP3.LUT P0, PT, PT, PT, PT, 0x8, 0x0 ;  /* 0x000000000000281c */ /* 0x000fe20003f0e170 */
[----:B------:R-:W-:Y:S01]  /*0950*/  @P2 IMAD.WIDE R8, R21, 0x2, R6 ;  /* 0x0000000215082825 */ /* 0x000fe200078e0206 */
[----:B------:R-:W-:Y:S01]  /*0960*/  @P2 IADD3 R5, R5, 0x2, RZ ;  /* 0x0000000205052810 */ /* 0x000fe20007ffe0ff */
[----:B------:R0:W2:Y:S03]  /*0970*/  @P2 LDG.E.U16.CONSTANT R11, desc[UR8][R6.64] ;  /* 0x00000008060b2981 */ /* 0x0000a6000c1e9500 */
[----:B------:R-:W-:Y:S01]  /*0980*/  ISETP.LT.OR P0, PT, R5, R94, P0 ;  /* 0x0000005e0500720c */ /* 0x000fe20000701670 */
[----:B------:R-:W3:Y:S01]  /*0990*/  @P2 LDG.E.U16.CONSTANT R13, desc[UR8][R8.64] ;  /* 0x00000008080d2981 */ /* 0x000ee2000c1e9500 */
[----:B0-----:R-:W-:-:S11]  /*09a0*/  @P2 IMAD.WIDE R6, R21, 0x2, R8 ;  /* 0x0000000215062825 */ /* 0x001fd600078e0208 */
[----:B------:R-:W4:Y:S04]  /*09b0*/  @P0 LDG.E.U16.CONSTANT R5, desc[UR8][R6.64] ;  /* 0x0000000806050981 */ /* 0x000f28000c1e9500 */
[----:B--2---:R-:W-:Y:S04]  /*09c0*/  @P2 STS.U16 [R0], R11 ;  /* 0x0000000b00002388 */ /* 0x004fe80000000400 */
[----:B---3--:R0:W-:Y:S02]  /*09d0*/  @P2 STS.U16 [R0+0x80], R13 ;  /* 0x0000800d00002388 */ /* 0x0081e40000000400 */
[----:B0-----:R-:W-:-:S05]  /*09e0*/  @P2 IADD3 R0, R0, 0x100, RZ ;  /* 0x0000010000002810 */ /* 0x001fca0007ffe0ff */
[----:B----4-:R1:W-:Y:S02]  /*09f0*/  @P0 STS.U16 [R0], R5 ;  /* 0x0000000500000388 */ /* 0x0103e40000000400 */
.L_x_129:
[----:B------:R-:W-:Y:S05]  /*0a00*/  BSYNC B0 ;  /* 0x0000000000007941 */ /* 0x000fea0003800000 */
.L_x_128:
[----:B------:R-:W-:Y:S02]  /*0a10*/  ULDC UR5, c[0x0][0x23c] ;  /* 0x00008f0000057ab9 */ /* 0x000fe40000000800 */
[----:B------:R-:W-:-:S05]  /*0a20*/  IMAD.U32 R85, RZ, RZ, UR5 ;  /* 0x00000005ff557e24 */ /* 0x000fca000f8e00ff */
[----:B------:R-:W-:-:S13]  /*0a30*/  ISETP.GE.AND P0, PT, R4, R85, PT ;  /* 0x000000550400720c */ /* 0x000fda0003f06270 */
[----:B------:R-:W-:Y:S05]  /*0a40*/  @P0 EXIT ;  /* 0x000000000000094d */ /* 0x000fea0003800000 */
[----:B01----:R-:W0:Y:S02]  /*0a50*/  LDC.U8 R0, c[0x0][0x270] ;  /* 0x00009c00ff007b82 */ /* 0x003e240000000000 */
[----:B0-----:R-:W-:-:S04]  /*0a60*/  PRMT R0, R0, 0x8880, RZ ;  /* 0x0000888000007816 */ /* 0x001fc800000000ff */
[----:B------:R-:W-:-:S04]  /*0a70*/  ISETP.NE.AND P0, PT, R0, RZ, PT ;  /* 0x000000ff0000720c */ /* 0x000fc80003f05270 */
[----:B------:R-:W-:-:S04]  /*0a80*/  ISETP.NE.OR P0, PT, R87, RZ, !P0 ;  /* 0x000000ff5700720c */ /* 0x000fc80004705670 */
[----:B------:R-:W-:-:S13]  /*0a90*/  ISETP.LT.OR P0, PT, R3, 0x1, P0 ;  /* 0x000000010300780c */ /* 0x000fda0000701670 */
[----:B------:R-:W-:Y:S05]  /*0aa0*/  @P0 BRA `(.L_x_135) ;  /* 0x0000000000800947 */ /* 0x000fea0003800000 */
[----:B------:R-:W0:Y:S01]  /*0ab0*/  LDC.64 R6, c[0x0][0x230] ;  /* 0x00008c00ff067b82 */ /* 0x000e220000000a00 */
[----:B------:R-:W-:Y:S01]  /*0ac0*/  IMAD R0, R14, R85, RZ ;  /* 0x000000550e007224 */ /* 0x000fe200078e02ff */
[----:B------:R-:W-:Y:S02]  /*0ad0*/  ISETP.GT.AND P2, PT, R94, 0x3, PT ;  /* 0x000000035e00780c */ /* 0x000fe40003f44270 */
[----:B------:R-:W-:Y:S02]  /*0ae0*/  PLOP3.LUT P0, PT, PT, PT, PT, 0x80, 0x0 ;  /* 0x000000000000781c */ /* 0x000fe40003f0f070 */
[----:B------:R-:W-:-:S04]  /*0af0*/  LEA R0, R0, UR4, 0x2 ;  /* 0x0000000400007c11 */ /* 0x000fc8000f8e10ff */
[----:B------:R-:W-:-:S05]  /*0b00*/  LEA R5, R15, R0, 0x2 ;  /* 0x000000000f057211 */ /* 0x000fca00078e10ff */
[----:B0-----:R-:W-:Y:S01]  /*0b10*/  IMAD.WIDE R6, R5, 0x2, R6 ;  /* 0x0000000205067825 */ /* 0x001fe200078e0206 */
[----:B------:R-:W-:Y:S01]  /*0b20*/  HFMA2.MMA R5, -RZ, RZ, 0, 0 ;  /* 0x00000000ff057435 */ /* 0x000fe200000001ff */
[----:B------:R-:W-:Y:S10]  /*0b30*/  @!P2 BRA `(.L_x_136) ;  /* 0x000000000034a947 */ /* 0x000ff40003800000 */
[----:B------:R-:W-:Y:S02]  /*0b40*/  PLOP3.LUT P0, PT, PT, PT, PT, 0x8, 0x0 ;  /* 0x000000000000781c */ /* 0x000fe40003f0e170 */
[----:B------:R-:W-:-:S11]  /*0b50*/  IADD3 R0, R94, -0x3, RZ ;  /* 0xfffffffd5e007810 */ /* 0x000fd60007ffe0ff */
.L_x_137:
[----:B-1----:R-:W-:Y:S01]  /*0b60*/  IMAD.WIDE R8, R85, 0x2, R6 ;  /* 0x0000000255087825 */ /* 0x002fe200078e0206 */
        /* <DEDUP_REMOVED lines=10> */
.L_x_136:
[----:B------:R-:W-:-:S04]  /*0c10*/  IADD3 R0, R94, -R5, RZ ;  /* 0x800000055e007210 */ /* 0x000fc80007ffe0ff */
        /* <DEDUP_REMOVED lines=9> */
.L_x_135:
[----:B-1----:R-:W0:Y:S08]  /*0cb0*/  LDC.64 R6, c[0x0][0x248] ;  /* 0x00009200ff067b82 */ /* 0x002e300000000a00 */
[----:B------:R-:W-:Y:S01]  /*0cc0*/  BAR.SYNC.DEFER_BLOCKING 0x0 ;  /* 0x0000000000007b1d */ /* 0x000fe20000010000 */
[----:B------:R-:W-:Y:S02]  /*0cd0*/  ISETP.GE.AND P0, PT, R93, R92, PT ;  /* 0x0000005c5d00720c */ /* 0x000fe40003f06270 */
[----:B------:R-:W-:-:S05]  /*0ce0*/  SHF.L.U32 R87, R87, 0x7, RZ ;  /* 0x0000000757577819 */ /* 0x000fca00000006ff */
[----:B------:R-:W1:Y:S08]  /*0cf0*/  LDC R19, c[0x0][0x25c] ;  /* 0x00009700ff137b82 */ /* 0x000e700000000800 */
[----:B------:R-:W2:Y:S01]  /*0d00*/  LDC R20, c[0x0][0x264] ;  /* 0x00009900ff147b82 */ /* 0x000ea20000000800 */
[----:B0-----:R-:W-:Y:S01]  /*0d10*/  IMAD.WIDE R86, R87, 0x2, R6 ;  /* 0x0000000257567825 */ /* 0x001fe200078e0206 */
[----:B------:R-:W-:Y:S06]  /*0d20*/  @P0 BRA `(.L_x_138) ;  /* 0x0000000000d00947 */ /* 0x000fec0003800000 */
[----:B------:R0:W5:Y:S01]  /*0d30*/  LDG.E.U16.CONSTANT R0, desc[UR8][R86.64] ;  /* 0x0000000856007981 */ /* 0x000162000c1e9500 */
[----:B------:R-:W-:Y:S01]  /*0d40*/  SHF.R.S32.HI R5, RZ, 0x1f, R4 ;  /* 0x0000001fff057819 */ /* 0x000fe20000011404 */
[----:B------:R-:W-:Y:S01]  /*0d50*/  IMAD.SHL.U32 R2, R4, 0x4, RZ ;  /* 0x0000000404027824 */ /* 0x000fe200078e00ff */
[----:B------:R-:W-:Y:S02]  /*0d60*/  MOV R14, RZ ;  /* 0x000000ff000e7202 */ /* 0x000fe40000000f00 */
[----:B------:R-:W-:Y:S02]  /*0d70*/  LEA.HI R5, R5, R4, RZ, 0x3 ;  /* 0x0000000405057211 */ /* 0x000fe400078f18ff */
[----:B------:R-:W-:Y:S02]  /*0d80*/  MOV R15, R93 ;  /* 0x0000005d000f7202 */ /* 0x000fe40000000f00 */
[----:B------:R-:W-:Y:S02]  /*0d90*/  LOP3.LUT R2, R2, 0x10, RZ, 0xc0, !PT ;  /* 0x0000001002027812 */ /* 0x000fe400078ec0ff */
[----:B0-----:R-:W-:-:S07]  /*0da0*/  SHF.R.S32.HI R5, RZ, 0x3, R5 ;  /* 0x00000003ff057819 */ /* 0x001fce0000011405 */
.L_x_139:
        /* <DEDUP_REMOVED lines=8> */
[----:B------:R-:W3:Y:S01]  /*0e30*/  LDG.E.CONSTANT R9, desc[UR8][R8.64] ;  /* 0x0000000808097981 */ /* 0x000ee2000c1e9900 */
[----:B------:R-:W-:Y:S01]  /*0e40*/  LEA R13, R15, 0x1, 0x1 ;  /* 0x000000010f0d7811 */ /* 0x000fe200078e08ff */
[----:B0-----:R-:W-:-:S04]  /*0e50*/  IMAD.WIDE R10, R12, 0x2, R10 ;  /* 0x000000020c0a7825 */ /* 0x001fc800078e020a */
[----:B------:R-:W-:Y:S02]  /*0e60*/  IMAD.WIDE R12, R13, 0x2, R6 ;  /* 0x000000020d0c7825 */ /* 0x000fe400078e0206 */
[----:B------:R0:W4:Y:S04]  /*0e70*/  LDG.E.U16.CONSTANT R10, desc[UR8][R10.64] ;  /* 0x000000080a0a7981 */ /* 0x000128000c1e9500 */
[----:B------:R-:W2:Y:S01]  /*0e80*/  LDG.E.U16.CONSTANT R12, desc[UR8][R12.64] ;  /* 0x000000080c0c7981 */ /* 0x000ea2000c1e9500 */
[----:B---3--:R-:W-:-:S04]  /*0e90*/  SHF.R.U32.HI R16, RZ, R2, R9 ;  /* 0x00000002ff107219 */ /* 0x008fc80000011609 */
        /* <DEDUP_REMOVED lines=14> */
[----:B0-----:R-:W-:Y:S02]  /*0f80*/  IMAD R11, R8, R8, RZ ;  /* 0x00000008080b7224 */ /* 0x001fe400078e02ff */
[----:B------:R-:W-:-:S02]  /*0f90*/  IMAD R16, R16, R16, RZ ;  /* 0x0000001010107224 */ /* 0x000fc400078e02ff */
[----:B------:R-:W0:Y:S01]  /*0fa0*/  I2F.F16 R18, R18 ;  /* 0x0000001200127306 */ /* 0x000e220000200c00 */
[----:B--2---:R-:W-:-:S04]  /*0fb0*/  IADD3 R15, R12, R15, RZ ;  /* 0x0000000f0c0f7210 */ /* 0x004fc80007ffe0ff */
[----:B------:R-:W-:-:S03]  /*0fc0*/  ISETP.GE.AND P2, PT, R15, R92, PT ;  /* 0x0000005c0f00720c */ /* 0x000fc60003f46270 */
[----:B------:R-:W-:Y:S01]  /*0fd0*/  I2F.F16 R11, R11 ;  /* 0x0000000b000b7306 */ /* 0x000fe20000200c00 */
[----:B0-----:R-:W-:-:S07]  /*0fe0*/  PRMT R17, R17, 0x5410, R18 ;  /* 0x0000541011117816 */ /* 0x001fce0000000012 */
[----:B------:R-:W0:Y:S01]  /*0ff0*/  I2F.F16 R16, R16 ;  /* 0x0000001000107306 */ /* 0x000e220000200c00 */
[----:B----4-:R-:W-:Y:S01]  /*1000*/  HMUL2 R8, R17, R10.H0_H0 ;  /* 0x2000000a11087232 */ /* 0x010fe20000000000 */
[----:B0-----:R-:W-:-:S05]  /*1010*/  PRMT R9, R16, 0x5410, R11 ;  /* 0x0000541010097816 */ /* 0x001fca000000000b */
[----:B------:R-:W-:Y:S02]  /*1020*/  HMUL2 R9, R9, R10.H0_H0 ;  /* 0x2000000a09097232 */ /* 0x000fe40000000000 */
[C---:B------:R-:W-:Y:S01]  /*1030*/  IMAD R10, R14.reuse, 0x8, R1 ;  /* 0x000000080e0a7824 */ /* 0x040fe200078e0201 */
[----:B------:R-:W-:-:S04]  /*1040*/  IADD3 R14, R14, 0x1, RZ ;  /* 0x000000010e0e7810 */ /* 0x000fc80007ffe0ff */
[----:B------:R0:W-:Y:S01]  /*1050*/  STL.64 [R10], R8 ;  /* 0x000000080a007387 */ /* 0x0001e20000100a00 */
[----:B------:R-:W-:Y:S05]  /*1060*/  @!P2 BRA `(.L_x_139) ;  /* 0xfffffffc0050a947 */ /* 0x000fea000383ffff */
.L_x_138:
[----:B------:R-:W-:Y:S01]  /*1070*/  ULDC UR4, c[0x0][0x258] ;  /* 0x0000960000047ab9 */ /* 0x000fe20000000800 */
[----:B------:R-:W-:Y:S01]  /*1080*/  ULDC UR5, c[0x0][0x260] ;  /* 0x0000980000057ab9 */ /* 0x000fe20000000800 */
[C---:B------:R-:W-:Y:S01]  /*1090*/  ISETP.GT.AND P2, PT, R93.reuse, UR4, PT ;  /* 0x000000045d007c0c */ /* 0x040fe2000bf44270 */
[----:B------:R-:W-:Y:S01]  /*10a0*/  ULDC UR6, c[0x0][0x268] ;  /* 0x00009a0000067ab9 */ /* 0x000fe20000000800 */
[C---:B------:R-:W-:Y:S01]  /*10b0*/  VIMNMX R0, R93.reuse, UR4, PT ;  /* 0x000000045d007c48 */ /* 0x040fe2000bfe0100 */
[----:B------:R-:W-:Y:S01]  /*10c0*/  IMAD.MOV.U32 R2, RZ, RZ, RZ ;  /* 0x000000ffff027224 */ /* 0x000fe200078e00ff */
[C---:B------:R-:W-:Y:S02]  /*10d0*/  ISETP.GT.AND P4, PT, R93.reuse, UR5, PT ;  /* 0x000000055d007c0c */ /* 0x040fe4000bf84270 */
[----:B------:R-:W-:Y:S02]  /*10e0*/  SHF.R.S32.HI R5, RZ, 0x1f, R0 ;  /* 0x0000001fff057819 */ /* 0x000fe40000011400 */
[----:B------:R-:W-:-:S02]  /*10f0*/  ISETP.GT.AND P6, PT, R93, UR6, PT ;  /* 0x000000065d007c0c */ /* 0x000fc4000bfc4270 */
[----:B------:R-:W-:Y:S01]  /*1100*/  LEA.HI R6, R5, R0, RZ, 0x5 ;  /* 0x0000000005067211 */ /* 0x000fe200078f28ff */
[----:B------:R-:W-:Y:S01]  /*1110*/  HFMA2.MMA R0, -RZ, RZ, 0, 0 ;  /* 0x00000000ff007435 */ /* 0x000fe200000001ff */
[C---:B-1----:R-:W-:Y:S02]  /*1120*/  ISETP.GT.AND P3, PT, R93.reuse, R19, PT ;  /* 0x000000135d00720c */ /* 0x042fe40003f64270 */
[----:B--2---:R-:W-:Y:S01]  /*1130*/  ISETP.GT.AND P5, PT, R93, R20, PT ;  /* 0x000000145d00720c */ /* 0x004fe20003fa4270 */
[----:B------:R-:W-:-:S12]  /*1140*/  @!P2 BRA `(.L_x_140) ;  /* 0x00000000001ca947 */ /* 0x000fd80003800000 */
[----:B------:R-:W1:Y:S02]  /*1150*/  LDC R2, c[0x0][0x25c] ;  /* 0x00009700ff027b82 */ /* 0x000e640000000800 */
[----:B-1----:R-:W-:-:S04]  /*1160*/  VIMNMX R2, R93, R2, PT ;  /* 0x000000025d027248 */ /* 0x002fc80003fe0100 */
[----:B------:R-:W-:-:S04]  /*1170*/  IADD3 R2, R2, -UR4, RZ ;  /* 0x8000000402027c10 */ /* 0x000fc8000fffe0ff */
[----:B------:R-:W-:-:S04]  /*1180*/  SHF.R.S32.HI R5, RZ, 0x1f, R2 ;  /* 0x0000001fff057819 */ /* 0x000fc80000011402 */
[----:B------:R-:W-:-:S04]  /*1190*/  LEA.HI R5, R5, R2, RZ, 0x5 ;  /* 0x0000000205057211 */ /* 0x000fc800078f28ff */
[----:B------:R-:W-:-:S05]  /*11a0*/  SHF.R.S32.HI R5, RZ, 0x5, R5 ;  /* 0x00000005ff057819 */ /* 0x000fca0000011405 */
[----:B------:R-:W-:-:S07]  /*11b0*/  IMAD R2, R5, 0x6, RZ ;  /* 0x0000000605027824 */ /* 0x000fce00078e02ff */
.L_x_140:
[----:B------:R-:W-:Y:S05]  /*11c0*/  @!P3 BRA `(.L_x_141) ;  /* 0x00000000001cb947 */ /* 0x000fea0003800000 */
[----:B------:R-:W1:Y:S02]  /*11d0*/  LDC R0, c[0x0][0x260] ;  /* 0x00009800ff007b82 */ /* 0x000e640000000800 */
[----:B-1----:R-:W-:-:S04]  /*11e0*/  VIMNMX R0, R93, R0, PT ;  /* 0x000000005d007248 */ /* 0x002fc80003fe0100 */
[----:B------:R-:W-:-:S04]  /*11f0*/  IADD3 R0, R0, -R19, RZ ;  /* 0x8000001300007210 */ /* 0x000fc80007ffe0ff */
[----:B------:R-:W-:-:S04]  /*1200*/  SHF.R.S32.HI R5, RZ, 0x1f, R0 ;  /* 0x0000001fff057819 */ /* 0x000fc80000011400 */
[----:B------:R-:W-:-:S04]  /*1210*/  LEA.HI R5, R5, R0, RZ, 0x5 ;  /* 0x0000000005057211 */ /* 0x000fc800078f28ff */
[----:B------:R-:W-:-:S05]  /*1220*/  SHF.R.S32.HI R5, RZ, 0x5, R5 ;  /* 0x00000005ff057819 */ /* 0x000fca0000011405 */
[----:B------:R-:W-:-:S07]  /*1230*/  IMAD R0, R5, 0x5, RZ ;  /* 0x0000000505007824 */ /* 0x000fce00078e02ff */
.L_x_141:
[----:B------:R-:W-:Y:S01]  /*1240*/  MOV R5, RZ ;  /* 0x000000ff00057202 */ /* 0x000fe20000000f00 */
[----:B------:R-:W-:Y:S01]  /*1250*/  IMAD.MOV.U32 R7, RZ, RZ, RZ ;  /* 0x000000ffff077224 */ /* 0x000fe200078e00ff */
[----:B------:R-:W-:Y:S01]  /*1260*/  SHF.R.S32.HI R11, RZ, 0x5, R6 ;  /* 0x00000005ff0b7819 */ /* 0x000fe20000011406 */
[----:B------:R-:W-:Y:S06]  /*1270*/  @!P4 BRA `(.L_x_142) ;  /* 0x00000000001cc947 */ /* 0x000fec0003800000 */
[----:B------:R-:W1:Y:S02]  /*1280*/  LDC R6, c[0x0][0x264] ;  /* 0x00009900ff067b82 */ /* 0x000e640000000800 */
[----:B-1----:R-:W-:-:S04]  /*1290*/  VIMNMX R6, R93, R6, PT ;  /* 0x000000065d067248 */ /* 0x002fc80003fe0100 */
[----:B------:R-:W-:-:S04]  /*12a0*/  IADD3 R6, R6, -UR5, RZ ;  /* 0x8000000506067c10 */ /* 0x000fc8000fffe0ff */
[----:B------:R-:W-:-:S04]  /*12b0*/  SHF.R.S32.HI R7, RZ, 0x1f, R6 ;  /* 0x0000001fff077819 */ /* 0x000fc80000011406 */
[----:B------:R-:W-:-:S04]  /*12c0*/  LEA.HI R7, R7, R6, RZ, 0x5 ;  /* 0x0000000607077211 */ /* 0x000fc800078f28ff */
[----:B------:R-:W-:-:S04]  /*12d0*/  SHF.R.S32.HI R7, RZ, 0x5, R7 ;  /* 0x00000005ff077819 */ /* 0x000fc80000011407 */
[----:B------:R-:W-:-:S07]  /*12e0*/  SHF.L.U32 R7, R7, 0x2, RZ ;  /* 0x0000000207077819 */ /* 0x000fce00000006ff */
.L_x_142:
        /* <DEDUP_REMOVED lines=8> */
.L_x_143:
[----:B------:R-:W-:Y:S01]  /*1370*/  IMAD.MOV.U32 R6, RZ, RZ, RZ ;  /* 0x000000ffff067224 */ /* 0x000fe200078e00ff */
[----:B------:R-:W-:Y:S06]  /*1380*/  @!P6 BRA `(.L_x_144) ;  /* 0x00000000001ce947 */ /* 0x000fec0003800000 */
[----:B------:R-:W1:Y:S02]  /*1390*/  LDC R6, c[0x0][0x26c] ;  /* 0x00009b00ff067b82 */ /* 0x000e640000000800 */
[----:B-1----:R-:W-:-:S04]  /*13a0*/  VIMNMX R6, R93, R6, PT ;  /* 0x000000065d067248 */ /* 0x002fc80003fe0100 */
[----:B------:R-:W-:-:S04]  /*13b0*/  IADD3 R6, R6, -UR6, RZ ;  /* 0x8000000606067c10 */ /* 0x000fc8000fffe0ff */
[----:B0-----:R-:W-:-:S04]  /*13c0*/  SHF.R.S32.HI R9, RZ, 0x1f, R6 ;  /* 0x0000001fff097819 */ /* 0x001fc80000011406 */
[----:B------:R-:W-:-:S04]  /*13d0*/  LEA.HI R9, R9, R6, RZ, 0x5 ;  /* 0x0000000609097211 */ /* 0x000fc800078f28ff */
[----:B------:R-:W-:-:S04]  /*13e0*/  SHF.R.S32.HI R9, RZ, 0x5, R9 ;  /* 0x00000005ff097819 */ /* 0x000fc80000011409 */
[----:B------:R-:W-:-:S07]  /*13f0*/  SHF.L.U32 R6, R9, 0x1, RZ ;  /* 0x0000000109067819 */ /* 0x000fce00000006ff */
.L_x_144:
[----:B------:R-:W-:Y:S02]  /*1400*/  ISETP.GE.OR P0, PT, R93, UR5, P0 ;  /* 0x000000055d007c0c */ /* 0x000fe40008706670 */
        /* <DEDUP_REMOVED lines=14> */
[----:B------:R-:W4:Y:S01]  /*14f0*/  S2UR UR5, SR_CgaCtaId ;  /* 0x00000000000579c3 */ /* 0x000f220000008800 */
[----:B------:R-:W-:Y:S01]  /*1500*/  IMAD R85, R0, R85, RZ ;  /* 0x0000005500557224 */ /* 0x000fe200078e02ff */
[----:B------:R-:W-:Y:S01]  /*1510*/  PRMT R0, R91, 0x9910, RZ ;  /* 0x000099105b007816 */ /* 0x000fe200000000ff */
[----:B------:R-:W-:Y:S01]  /*1520*/  ULDC.64 UR6, c[0x0][0x218] ;  /* 0x0000860000067ab9 */ /* 0x000fe20000000a00 */
[----:B------:R-:W-:Y:S01]  /*1530*/  UMOV UR4, 0x400 ;  /* 0x0000040000047882 */ /* 0x000fe20000000000 */
[----:B------:R-:W-:-:S02]  /*1540*/  PRMT R20, RZ, 0x7610, R20 ;  /* 0x00007610ff147816 */ /* 0x000fc40000000014 */
[----:B------:R-:W-:Y:S02]  /*1550*/  SHF.R.S32.HI R2, RZ, 0x1f, R85 ;  /* 0x0000001fff027819 */ /* 0x000fe40000011455 */
[----:B------:R-:W-:Y:S01]  /*1560*/  IADD3 R85, P2, R4, R85, RZ ;  /* 0x0000005504557210 */ /* 0x000fe20007f5e0ff */
[----:B-1----:R-:W-:Y:S01]  /*1570*/  IMAD.MOV.U32 R87, RZ, RZ, RZ ;  /* 0x000000ffff577224 */ /* 0x002fe200078e00ff */
[----:B------:R-:W-:Y:S02]  /*1580*/  ISETP.NE.AND P0, PT, R0, RZ, PT ;  /* 0x000000ff0000720c */ /* 0x000fe40003f05270 */
[----:B------:R-:W-:Y:S02]  /*1590*/  LEA.HI.X.SX32 R2, R4, R2, 0x1, P2 ;  /* 0x0000000204027211 */ /* 0x000fe400010f0eff */
[----:B------:R-:W-:Y:S02]  /*15a0*/  LEA R32, P2, R85, UR6, 0x2 ;  /* 0x0000000655207c11 */ /* 0x000fe4000f8410ff */
[----:B------:R-:W-:-:S02]  /*15b0*/  ISETP.LT.OR P0, PT, R3, 0x4, !P0 ;  /* 0x000000040300780c */ /* 0x000fc40004701670 */
[----:B------:R-:W-:Y:S01]  /*15c0*/  LEA.HI.X R33, R85, UR7, R2, 0x2, P2 ;  /* 0x0000000755217c11 */ /* 0x000fe200090f1402 */
[----:B----4-:R-:W-:-:S03]  /*15d0*/  ULEA UR4, UR5, UR4, 0x18 ;  /* 0x0000000405047291 */ /* 0x010fc6000f8ec03f */
[----:B------:R-:W-:Y:S01]  /*15e0*/  ULDC UR5, c[0x0][0x260] ;  /* 0x0000980000057ab9 */ /* 0x000fe20000000800 */
[----:B--2---:R-:W-:Y:S02]  /*15f0*/  PRMT R95, R6, 0x7610, R6 ;  /* 0x00007610065f7816 */ /* 0x004fe40000000006 */
[----:B------:R-:W-:Y:S02]  /*1600*/  PRMT R98, R7, 0x7610, R7 ;  /* 0x0000761007627816 */ /* 0x000fe40000000007 */
[----:B---3--:R-:W-:-:S07]  /*1610*/  IADD3 R86, R93, R86, RZ ;  /* 0x000000565d567210 */ /* 0x008fce0007ffe0ff */
.L_x_150:
[----:B------:R-:W-:Y:S01]  /*1620*/  ISETP.NE.AND P2, PT, R93, R86, PT ;  /* 0x000000565d00720c */ /* 0x000fe20003f45270 */
[----:B------:R-:W1:-:S12]  /*1630*/  LDC R85, c[0x0][0x23c] ;  /* 0x00008f00ff557b82 */ /* 0x000e580000000800 */
[----:B------:R-:W2:Y:S01]  /*1640*/  @!P2 LDC.64 R2, c[0x0][0x248] ;  /* 0x00009200ff02ab82 */ /* 0x000ea20000000a00 */
[----:B------:R-:W-:Y:S02]  /*1650*/  @!P2 IADD3 R87, R87, 0x1, RZ ;  /* 0x000000015757a810 */ /* 0x000fe40007ffe0ff */
[----:B------:R-:W-:-:S03]  /*1660*/  @!P2 SHF.L.U32 R5, R93, 0x1, RZ ;  /* 0x000000015d05a819 */ /* 0x000fc600000006ff */
[----:B------:R-:W-:-:S05]  /*1670*/  @!P2 IMAD R0, R87, 0x8, R1 ;  /* 0x000000085700a824 */ /* 0x000fca00078e0201 */
[----:B------:R-:W3:Y:S01]  /*1680*/  @!P2 LDL.64 R6, [R0] ;  /* 0x000000000006a983 */ /* 0x000ee20000100a00 */
[----:B-1----:R-:W-:-:S03]  /*1690*/  IMAD.WIDE R28, R85, 0x4, R32 ;  /* 0x00000004551c7825 */ /* 0x002fc600078e0220 */
[----:B------:R-:W5:Y:S01]  /*16a0*/  LDG.E.128.CONSTANT R32, desc[UR8][R32.64] ;  /* 0x0000000820207981 */ /* 0x000f62000c1e9d00 */
[----:B------:R-:W-:-:S03]  /*16b0*/  IMAD.WIDE R24, R85, 0x4, R28 ;  /* 0x0000000455187825 */ /* 0x000fc600078e021c */
[----:B------:R-:W5:Y:S01]  /*16c0*/  LDG.E.128.CONSTANT R28, desc[UR8][R28.64] ;  /* 0x000000081c1c7981 */ /* 0x000f62000c1e9d00 */
[----:B--2---:R-:W-:-:S04]  /*16d0*/  @!P2 IMAD.WIDE R2, R5, 0x2, R2 ;  /* 0x000000020502a825 */ /* 0x004fc800078e0202 */
[C---:B------:R-:W-:Y:S02]  /*16e0*/  IMAD.WIDE R4, R85.reuse, 0x4, R24 ;  /* 0x0000000455047825 */ /* 0x040fe400078e0218 */
[----:B------:R-:W2:Y:S04]  /*16f0*/  @!P2 LDG.E.U16.CONSTANT R2, desc[UR8][R2.64+0x2] ;  /* 0x000002080202a981 */ /* 0x000ea8000c1e9500 */
[----:B------:R-:W5:Y:S04]  /*1700*/  LDG.E.128.CONSTANT R24, desc[UR8][R24.64] ;  /* 0x0000000818187981 */ /* 0x000f68000c1e9d00 */
[----:B0-----:R0:W5:Y:S01]  /*1710*/  LDG.E.128.CONSTANT R8, desc[UR8][R4.64] ;  /* 0x0000000804087981 */ /* 0x001162000c1e9d00 */
[----:B------:R-:W-:Y:S01]  /*1720*/  IMAD.WIDE R96, R85, 0x4, R4 ;  /* 0x0000000455607825 */ /* 0x000fe200078e0204 */
[----:B---3--:R-:W-:-:S02]  /*1730*/  @!P2 PRMT R95, R6, 0x7610, R95 ;  /* 0x00007610065fa816 */ /* 0x008fc4000000005f */
[----:B------:R-:W-:Y:S02]  /*1740*/  @!P2 PRMT R98, R7, 0x7610, R98 ;  /* 0x000076100762a816 */ /* 0x000fe40000000062 */
[----:B------:R-:W-:Y:S02]  /*1750*/  @!P2 PRMT R95, R95, 0x7610, R6 ;  /* 0x000076105f5fa816 */ /* 0x000fe40000000006 */
[----:B------:R-:W-:Y:S02]  /*1760*/  @!P2 PRMT R98, R98, 0x7610, R7 ;  /* 0x000076106262a816 */ /* 0x000fe40000000007 */
[----:B--2---:R-:W-:Y:S01]  /*1770*/  @!P2 IADD3 R86, R2, R93, RZ ;  /* 0x0000005d0256a210 */ /* 0x004fe20007ffe0ff */
[----:B0-----:R-:W-:Y:S06]  /*1780*/  @!P1 BRA `(.L_x_146) ;  /* 0x0000002000e49947 */ /* 0x001fec0003800000 */
[----:B------:R-:W2:Y:S01]  /*1790*/  LDG.E.128.CONSTANT R4, desc[UR8][R96.64] ;  /* 0x0000000860047981 */ /* 0x000ea2000c1e9d00 */
[----:B-----5:R-:W-:Y:S01]  /*17a0*/  SHF.R.U32.HI R2, RZ, 0xf, R32 ;  /* 0x0000000fff027819 */ /* 0x020fe20000011620 */
[----:B------:R-:W-:Y:S01]  /*17b0*/  HFMA2.MMA R78, -RZ, RZ, 0, 0.03125 ;  /* 0x00002800ff4e7435 */ /* 0x000fe200000001ff */
        /* <DEDUP_REMOVED lines=48> */
[----:B------:R-:W-:Y:S02]  /*1ac0*/  LOP3.LUT R38, R38, 0x20002, R41, 0xf8, !PT ;  /* 0x0002000226267812 */ /* 0x000fe400078ef829 */
[----:B------:R-:W-:Y:S02]  /*1ad0*/  LOP3.LUT R28, R39, 0x40004, R28, 0xf8, !PT ;  /* 0x00040004271c7812 */ /* 0x000fe400078ef81c */
[C---:B------:R-:W-:Y:S02]  /*1ae0*/  LOP3.LUT R69, R26.reuse, 0x3e003e0, RZ, 0xc0, !PT ;  /* 0x03e003e01a457812 */ /* 0x040fe400078ec0ff */
[----:B------:R-:W-:Y:S02]  /*1af0*/  LOP3.LUT R48, R26, 0x1f001f, RZ, 0xc0, !PT ;  /* 0x001f001f1a307812 */ /* 0x000fe400078ec0ff */
[----:B------:R-:W-:-:S02]  /*1b00*/  SHF.R.U32.HI R45, RZ, 0xa, R26 ;  /* 0x0000000aff2d7819 */ /* 0x000fc4000001161a */
[----:B------:R-:W-:Y:S02]  /*1b10*/  ISETP.NE.AND P2, PT, R10, RZ, PT ;  /* 0x000000ff0a00720c */ /* 0x000fe40003f45270 */
[--C-:B------:R-:W-:Y:S02]  /*1b20*/  SHF.R.U32.HI R26, RZ, 0xc, R9.reuse ;  /* 0x0000000cff1a7819 */ /* 0x100fe40000011609 */
[C---:B------:R-:W-:Y:S02]  /*1b30*/  LOP3.LUT R74, R9.reuse, 0x3e003e0, RZ, 0xc0, !PT ;  /* 0x03e003e0094a7812 */ /* 0x040fe400078ec0ff */
[----:B------:R-:W-:Y:S02]  /*1b40*/  LOP3.LUT R65, R9, 0x1f001f, RZ, 0xc0, !PT ;  /* 0x001f001f09417812 */ /* 0x000fe400078ec0ff */
[----:B------:R-:W-:Y:S02]  /*1b50*/  SHF.R.U32.HI R64, RZ, 0xa, R9 ;  /* 0x0000000aff407819 */ /* 0x000fe40000011609 */
[----:B------:R-:W-:-:S02]  /*1b60*/  LOP3.LUT R10, R43, 0x40004, R30, 0xf8, !PT ;  /* 0x000400042b0a7812 */ /* 0x000fc400078ef81e */
[--C-:B------:R-:W-:Y:S02]  /*1b70*/  SHF.R.U32.HI R79, RZ, 0xc, R11.reuse ;  /* 0x0000000cff4f7819 */ /* 0x100fe4000001160b */
[C---:B------:R-:W-:Y:S02]  /*1b80*/  LOP3.LUT R9, R11.reuse, 0x3e003e0, RZ, 0xc0, !PT ;  /* 0x03e003e00b097812 */ /* 0x040fe400078ec0ff */
[----:B------:R-:W-:Y:S02]  /*1b90*/  LOP3.LUT R50, R11, 0x1f001f, RZ, 0xc0, !PT ;  /* 0x001f001f0b327812 */ /* 0x000fe400078ec0ff */
[----:B------:R-:W-:Y:S02]  /*1ba0*/  SHF.R.U32.HI R51, RZ, 0xa, R11 ;  /* 0x0000000aff337819 */ /* 0x000fe4000001160b */
[----:B------:R-:W-:Y:S02]  /*1bb0*/  LOP3.LUT R76, R77, 0x40004, R76, 0xf8, !PT ;  /* 0x000400044d4c7812 */ /* 0x000fe400078ef84c */
[----:B------:R-:W-:-:S02]  /*1bc0*/  PRMT R2, R78, 0x7610, R2 ;  /* 0x000076104e027816 */ /* 0x000fc40000000002 */
[----:B------:R-:W-:Y:S02]  /*1bd0*/  LOP3.LUT R29, R38, 0x40004, R29, 0xf8, !PT ;  /* 0x00040004261d7812 */ /* 0x000fe400078ef81d */
[----:B------:R-:W-:Y:S02]  /*1be0*/  LOP3.LUT R11, R28, 0x80008, R25, 0xf8, !PT ;  /* 0x000800081c0b7812 */ /* 0x000fe400078ef819 */
[----:B------:R-:W-:Y:S02]  /*1bf0*/  LOP3.LUT R59, R59, 0x64006400, RZ, 0xfc, !PT ;  /* 0x640064003b3b7812 */ /* 0x000fe400078efcff */
[----:B------:R-:W-:Y:S02]  /*1c00*/  LOP3.LUT R81, R57, 0x64006400, RZ, 0xfc, !PT ;  /* 0x6400640039517812 */ /* 0x000fe400078efcff */
[----:B------:R-:W-:Y:S02]  /*1c10*/  LOP3.LUT R69, R69, 0x64006400, RZ, 0xfc, !PT ;  /* 0x6400640045457812 */ /* 0x000fe400078efcff */
[----:B------:R-:W-:-:S02]  /*1c20*/  LOP3.LUT R12, R35, 0x3e003e0, RZ, 0xc0, !PT ;  /* 0x03e003e0230c7812 */ /* 0x000fc400078ec0ff */
[----:B------:R-:W-:Y:S02]  /*1c30*/  LOP3.LUT R0, R35, 0x1f001f, RZ, 0xc0, !PT ;  /* 0x001f001f23007812 */ /* 0x000fe400078ec0ff */
[----:B------:R-:W-:Y:S02]  /*1c40*/  LOP3.LUT R78, R10, 0x80008, R31, 0xf8, !PT ;  /* 0x000800080a4e7812 */ /* 0x000fe400078ef81f */
[C---:B------:R-:W-:Y:S02]  /*1c50*/  LOP3.LUT R3, R34.reuse, 0x3e003e0, RZ, 0xc0, !PT ;  /* 0x03e003e022037812 */ /* 0x040fe400078ec0ff */
[----:B------:R-:W-:Y:S02]  /*1c60*/  LOP3.LUT R21, R34, 0x1f001f, RZ, 0xc0, !PT ;  /* 0x001f001f22157812 */ /* 0x000fe400078ec0ff */
[----:B------:R-:W-:Y:S02]  /*1c70*/  SHF.R.U32.HI R35, RZ, 0xa, R35 ;  /* 0x0000000aff237819 */ /* 0x000fe40000011623 */
[----:B------:R-:W-:-:S02]  /*1c80*/  LOP3.LUT R73, R24, 0x3e003e0, RZ, 0xc0, !PT ;  /* 0x03e003e018497812 */ /* 0x000fc400078ec0ff */
[----:B------:R-:W-:Y:S02]  /*1c90*/  LOP3.LUT R66, R24, 0x1f001f, RZ, 0xc0, !PT ;  /* 0x001f001f18427812 */ /* 0x000fe400078ec0ff */
[----:B------:R-:W-:Y:S02]  /*1ca0*/  SHF.R.U32.HI R63, RZ, 0xa, R24 ;  /* 0x0000000aff3f7819 */ /* 0x000fe40000011618 */
[----:B------:R-:W-:Y:S02]  /*1cb0*/  LOP3.LUT R80, R76, 0x80008, R79, 0xf8, !PT ;  /* 0x000800084c507812 */ /* 0x000fe400078ef84f */
[----:B------:R-:W-:Y:S02]  /*1cc0*/  SHF.R.U32.HI R34, RZ, 0xa, R34 ;  /* 0x0000000aff227819 */ /* 0x000fe40000011622 */
[C---:B------:R-:W-:Y:S02]  /*1cd0*/  LOP3.LUT R70, R27.reuse, 0x3e003e0, RZ, 0xc0, !PT ;  /* 0x03e003e01b467812 */ /* 0x040fe400078ec0ff */
[----:B------:R-:W-:-:S02]  /*1ce0*/  LOP3.LUT R24, R27, 0x1f001f, RZ, 0xc0, !PT ;  /* 0x001f001f1b187812 */ /* 0x000fc400078ec0ff */
        /* <DEDUP_REMOVED lines=245> */
.L_x_147:
        /* <DEDUP_REMOVED lines=81> */
.L_x_148:
        /* <DEDUP_REMOVED lines=80> */
.L_x_149:
        /* <DEDUP_REMOVED lines=77> */
.L_x_146:
[----:B------:R-:W-:Y:S01]  /*3b20*/  IADD3 R93, R93, 0x20, RZ ;  /* 0x000000205d5d7810 */ /* 0x000fe20007ffe0ff */
[----:B------:R-:W-:Y:S01]  /*3b30*/  IMAD.WIDE R96, R85, 0x4, R96 ;  /* 0x0000000455607825 */ /* 0x000fe200078e0260 */
[----:B------:R-:W-:Y:S02]  /*3b40*/  UIADD3 UR4, UR4, 0x40, URZ ;  /* 0x0000004004047890 */ /* 0x000fe4000fffe03f */
[C---:B------:R-:W-:Y:S01]  /*3b50*/  ISETP.GE.AND P2, PT, R93.reuse, UR5, PT ;  /* 0x000000055d007c0c */ /* 0x040fe2000bf46270 */
[----:B-----5:R-:W-:Y:S01]  /*3b60*/  IMAD.MOV.U32 R32, RZ, RZ, R96 ;  /* 0x000000ffff207224 */ /* 0x020fe200078e0060 */
[----:B------:R-:W-:Y:S02]  /*3b70*/  ISETP.LT.AND P3, PT, R93, R92, PT ;  /* 0x0000005c5d00720c */ /* 0x000fe40003f61270 */
[----:B------:R-:W-:-:S11]  /*3b80*/  MOV R33, R97 ;  /* 0x0000006100217202 */ /* 0x000fd60000000f00 */
[----:B------:R-:W-:Y:S05]  /*3b90*/  @!P2 BRA P3, `(.L_x_150) ;  /* 0xffffffd800a0a947 */ /* 0x000fea000183ffff */
.L_x_145:
[----:B------:R-:W-:Y:S05]  /*3ba0*/  @!P1 EXIT ;  /* 0x000000000000994d */ /* 0x000fea0003800000 */
[----:B------:R-:W1:Y:S01]  /*3bb0*/  S2R R0, SR_CTAID.X ;  /* 0x0000000000007919 */ /* 0x000e620000002500 */
[----:B------:R-:W2:Y:S01]  /*3bc0*/  S2UR UR4, SR_CTAID.Y ;  /* 0x00000000000479c3 */ /* 0x000ea20000002600 */
[----:B------:R-:W-:Y:S01]  /*3bd0*/  HMUL2 R7, R20, R90.H0_H0 ;  /* 0x2000005a14077232 */ /* 0x000fe20000000000 */
[----:B------:R-:W1:Y:S06]  /*3be0*/  S2R R3, SR_TID.X ;  /* 0x0000000000037919 */ /* 0x000e6c0000002100 */
[----:B------:R-:W3:Y:S01]  /*3bf0*/  LDC.64 R4, c[0x0][0x230] ;  /* 0x00008c00ff047b82 */ /* 0x000ee20000000a00 */
[----:B--2---:R-:W-:Y:S01]  /*3c00*/  USHF.L.U32 UR4, UR4, 0x2, URZ ;  /* 0x0000000204047899 */ /* 0x004fe2000800063f */
[----:B-1----:R-:W-:-:S04]  /*3c10*/  LEA R0, R0, R3, 0x6 ;  /* 0x0000000300007211 */ /* 0x002fc800078e30ff */
[----:B------:R-:W-:-:S05]  /*3c20*/  SHF.L.U32 R0, R0, 0x2, RZ ;  /* 0x0000000200007819 */ /* 0x000fca00000006ff */
[----:B------:R-:W-:-:S04]  /*3c30*/  IMAD R3, R85, UR4, R0 ;  /* 0x0000000455037c24 */ /* 0x000fc8000f8e0200 */
[----:B---3--:R-:W-:-:S05]  /*3c40*/  IMAD.WIDE R4, R3, 0x2, R4 ;  /* 0x0000000203047825 */ /* 0x008fca00078e0204 */
[----:B------:R1:W-:Y:S01]  /*3c50*/  ATOM.E.ADD.F16x2.RN.STRONG.GPU P0, RZ, desc[UR8][R4.64], R7 ;  /* 0x0000000704ff79a2 */ /* 0x0003e2000810e1c8 */
[----:B------:R-:W-:Y:S01]  /*3c60*/  BSSY B0, `(.L_x_151) ;  /* 0x0000010000007945 */ /* 0x000fe20003800000 */
[----:B------:R-:W-:-:S03]  /*3c70*/  HMUL2 R19, R19, R90.H0_H0 ;  /* 0x2000005a13137232 */ /* 0x000fc60000000000 */
[----:B-1----:R-:W-:Y:S05]  /*3c80*/  @P0 BRA `(.L_x_152) ;  /* 0x0000000000340947 */ /* 0x002fea0003800000 */
[----:B------:R-:W1:Y:S02]  /*3c90*/  QSPC.E.S P0, RZ, [R4] ;  /* 0x0000000004ff73aa */ /* 0x000e640000000500 */
[----:B-1----:R-:W-:Y:S05]  /*3ca0*/  @!P0 BRA `(.L_x_153) ;  /* 0x0000000000208947 */ /* 0x002fea0003800000 */
[----:B------:R-:W-:-:S05]  /*3cb0*/  IMAD.MOV.U32 R2, RZ, RZ, R4 ;  /* 0x000000ffff027224 */ /* 0x000fca00078e0004 */
[----:B------:R-:W-:-:S07]  /*3cc0*/  MOV R0, R2 ;  /* 0x0000000200007202 */ /* 0x000fce0000000f00 */
.L_x_154:
[----:B------:R-:W1:Y:S02]  /*3cd0*/  LDS R2, [R0] ;  /* 0x0000000000027984 */ /* 0x000e640000000800 */
[----:B-1----:R-:W-:-:S06]  /*3ce0*/  HADD2 R3, R2, R7 ;  /* 0x0000000702037230 */ /* 0x002fcc0000000000 */
[----:B------:R-:W1:Y:S02]  /*3cf0*/  ATOMS.CAST.SPIN R3, [R0], R2, R3 ;  /* 0x000000020003738d */ /* 0x000e640001800003 */
[----:B-1----:R-:W-:-:S13]  /*3d00*/  ISETP.EQ.U32.AND P0, PT, R3, 0x1, PT ;  /* 0x000000010300780c */ /* 0x002fda0003f02070 */
[----:B------:R-:W-:Y:S05]  /*3d10*/  @!P0 BRA `(.L_x_154) ;  /* 0xfffffffc00ec8947 */ /* 0x000fea000383ffff */
[----:B------:R-:W-:Y:S05]  /*3d20*/  BRA `(.L_x_152) ;  /* 0x00000000000c7947 */ /* 0x000fea0003800000 */
.L_x_153:
[----:B------:R-:W2:Y:S02]  /*3d30*/  LD.E R0, desc[UR8][R4.64] ;  /* 0x0000000804007980 */ /* 0x000ea4000c101900 */
[----:B--2---:R-:W-:-:S05]  /*3d40*/  IADD3 R3, R7, R0, RZ ;  /* 0x0000000007037210 */ /* 0x004fca0007ffe0ff */
[----:B------:R1:W-:Y:S02]  /*3d50*/  ST.E desc[UR8][R4.64], R3 ;  /* 0x0000000304007985 */ /* 0x0003e4000c101908 */
.L_x_152:
[----:B------:R-:W-:Y:S05]  /*3d60*/  BSYNC B0 ;  /* 0x0000000000007941 */ /* 0x000fea0003800000 */
.L_x_151:
[----:B------:R2:W-:Y:S01]  /*3d70*/  ATOM.E.ADD.F16x2.RN.STRONG.GPU P0, RZ, desc[UR8][R4.64+0x4], R19 ;  /* 0x0000041304ff79a2 */ /* 0x0005e2000810e1c8 */
[----:B------:R-:W-:Y:S04]  /*3d80*/  BSSY B0, `(.L_x_155) ;  /* 0x000000f000007945 */ /* 0x000fe80003800000 */
[----:B--2---:R-:W-:Y:S05]  /*3d90*/  @P0 BRA `(.L_x_156) ;  /* 0x0000000000340947 */ /* 0x004fea0003800000 */
[----:B------:R-:W2:Y:S02]  /*3da0*/  QSPC.E.S P0, RZ, [R4+0x4] ;  /* 0x0000040004ff73aa */ /* 0x000ea40000000500 */
[----:B--2---:R-:W-:Y:S05]  /*3db0*/  @!P0 BRA `(.L_x_157) ;  /* 0x0000000000208947 */ /* 0x004fea0003800000 */
[----:B------:R-:W-:-:S04]  /*3dc0*/  MOV R2, R4 ;  /* 0x0000000400027202 */ /* 0x000fc80000000f00 */
[----:B------:R-:W-:-:S07]  /*3dd0*/  MOV R0, R2 ;  /* 0x0000000200007202 */ /* 0x000fce0000000f00 */
.L_x_158:
[----:B------:R-:W1:Y:S02]  /*3de0*/  LDS R2, [R0+0x4] ;  /* 0x0000040000027984 */ /* 0x000e640000000800 */
[----:B-1----:R-:W-:-:S10]  /*3df0*/  HFMA2.MMA R3, R2, 1, 1, R19 ;  /* 0x3c003c0002037835 */ /* 0x002fd40000000013 */
[----:B------:R-:W1:Y:S02]  /*3e00*/  ATOMS.CAST.SPIN R3, [R0+0x4], R2, R3 ;  /* 0x000004020003738d */ /* 0x000e640001800003 */
[----:B-1----:R-:W-:-:S13]  /*3e10*/  ISETP.EQ.U32.AND P0, PT, R3, 0x1, PT ;  /* 0x000000010300780c */ /* 0x002fda0003f02070 */
[----:B------:R-:W-:Y:S05]  /*3e20*/  @!P0 BRA `(.L_x_158) ;  /* 0xfffffffc00ec8947 */ /* 0x000fea000383ffff */
[----:B------:R-:W-:Y:S05]  /*3e30*/  BRA `(.L_x_156) ;  /* 0x00000000000c7947 */ /* 0x000fea0003800000 */
.L_x_157:
[----:B------:R-:W1:Y:S02]  /*3e40*/  LD.E R0, desc[UR8][R4.64+0x4] ;  /* 0x0000040804007980 */ /* 0x000e64000c101900 */
[----:B-1----:R-:W-:-:S05]  /*3e50*/  IADD3 R3, R19, R0, RZ ;  /* 0x0000000013037210 */ /* 0x002fca0007ffe0ff */
[----:B------:R2:W-:Y:S02]  /*3e60*/  ST.E desc[UR8][R4.64+0x4], R3 ;  /* 0x0000040304007985 */ /* 0x0005e4000c101908 */
.L_x_156:
[----:B------:R-:W-:Y:S05]  /*3e70*/  BSYNC B0 ;  /* 0x0000000000007941 */ /* 0x000fea0003800000 */
.L_x_155:
[----:B------:R-:W-:-:S13]  /*3e80*/  ISETP.GE.AND P0, PT, R94, 0x2, PT ;  /* 0x000000025e00780c */ /* 0x000fda0003f06270 */
[----:B------:R-:W-:Y:S05]  /*3e90*/  @!P0 EXIT ;  /* 0x000000000000894d */ /* 0x000fea0003800000 */
[----:B-12---:R-:W-:-:S04]  /*3ea0*/  IMAD.WIDE R4, R85, 0x2, R4 ;  /* 0x0000000255047825 */ /* 0x006fc800078e0204 */
[----:B------:R-:W-:-:S05]  /*3eb0*/  HMUL2 R7, R18, R89.H0_H0 ;  /* 0x2000005912077232 */ /* 0x000fca0000000000 */
        /* <DEDUP_REMOVED lines=8> */
.L_x_162:
[----:B------:R-:W1:Y:S02]  /*3f40*/  LDS R2, [R0] ;  /* 0x0000000000027984 */ /* 0x000e640000000800 */
[----:B-1----:R-:W-:-:S06]  /*3f50*/  HADD2 R3, R2, R7 ;  /* 0x0000000702037230 */ /* 0x002fcc0000000000 */
[----:B------:R-:W1:Y:S02]  /*3f60*/  ATOMS.CAST.SPIN R3, [R0], R2, R3 ;  /* 0x000000020003738d */ /* 0x000e640001800003 */
[----:B-1----:R-:W-:-:S13]  /*3f70*/  ISETP.EQ.U32.AND P0, PT, R3, 0x1, PT ;  /* 0x000000010300780c */ /* 0x002fda0003f02070 */
[----:B------:R-:W-:Y:S05]  /*3f80*/  @!P0 BRA `(.L_x_162) ;  /* 0xfffffffc00ec8947 */ /* 0x000fea000383ffff */
[----:B------:R-:W-:Y:S05]  /*3f90*/  BRA `(.L_x_160) ;  /* 0x00000000000c7947 */ /* 0x000fea0003800000 */
.L_x_161:
[----:B------:R-:W2:Y:S02]  /*3fa0*/  LD.E R0, desc[UR8][R4.64] ;  /* 0x0000000804007980 */ /* 0x000ea4000c101900 */
[----:B--2---:R-:W-:-:S05]  /*3fb0*/  IADD3 R3, R7, R0, RZ ;  /* 0x0000000007037210 */ /* 0x004fca0007ffe0ff */
[----:B------:R1:W-:Y:S02]  /*3fc0*/  ST.E desc[UR8][R4.64], R3 ;  /* 0x0000000304007985 */ /* 0x0003e4000c101908 */
.L_x_160:
[----:B------:R-:W-:Y:S05]  /*3fd0*/  BSYNC B0 ;  /* 0x0000000000007941 */ /* 0x000fea0003800000 */
.L_x_159:
[----:B------:R2:W-:Y:S01]  /*3fe0*/  ATOM.E.ADD.F16x2.RN.STRONG.GPU P0, RZ, desc[UR8][R4.64+0x4], R17 ;  /* 0x0000041104ff79a2 */ /* 0x0005e2000810e1c8 */
[----:B------:R-:W-:Y:S04]  /*3ff0*/  BSSY B0, `(.L_x_163) ;  /* 0x000000f000007945 */ /* 0x000fe80003800000 */
[----:B--2---:R-:W-:Y:S05]  /*4000*/  @P0 BRA `(.L_x_164) ;  /* 0x0000000000340947 */ /* 0x004fea0003800000 */
[----:B------:R-:W2:Y:S02]  /*4010*/  QSPC.E.S P0, RZ, [R4+0x4] ;  /* 0x0000040004ff73aa */ /* 0x000ea40000000500 */
[----:B--2---:R-:W-:Y:S05]  /*4020*/  @!P0 BRA `(.L_x_165) ;  /* 0x0000000000208947 */ /* 0x004fea0003800000 */
[----:B------:R-:W-:-:S04]  /*4030*/  MOV R2, R4 ;  /* 0x0000000400027202 */ /* 0x000fc80000000f00 */
[----:B------:R-:W-:-:S07]  /*4040*/  MOV R0, R2 ;  /* 0x0000000200007202 */ /* 0x000fce0000000f00 */
.L_x_166:
[----:B------:R-:W1:Y:S02]  /*4050*/  LDS R2, [R0+0x4] ;  /* 0x0000040000027984 */ /* 0x000e640000000800 */
[----:B-1----:R-:W-:-:S10]  /*4060*/  HFMA2.MMA R3, R2, 1, 1, R17 ;  /* 0x3c003c0002037835 */ /* 0x002fd40000000011 */
[----:B------:R-:W1:Y:S02]  /*4070*/  ATOMS.CAST.SPIN R3, [R0+0x4], R2, R3 ;  /* 0x000004020003738d */ /* 0x000e640001800003 */
[----:B-1----:R-:W-:-:S13]  /*4080*/  ISETP.EQ.U32.AND P0, PT, R3, 0x1, PT ;  /* 0x000000010300780c */ /* 0x002fda0003f02070 */
[----:B------:R-:W-:Y:S05]  /*4090*/  @!P0 BRA `(.L_x_166) ;  /* 0xfffffffc00ec8947 */ /* 0x000fea000383ffff */
[----:B------:R-:W-:Y:S05]  /*40a0*/  BRA `(.L_x_164) ;  /* 0x00000000000c7947 */ /* 0x000fea0003800000 */
.L_x_165:
[----:B------:R-:W1:Y:S02]  /*40b0*/  LD.E R0, desc[UR8][R4.64+0x4] ;  /* 0x0000040804007980 */ /* 0x000e64000c101900 */
[----:B-1----:R-:W-:-:S05]  /*40c0*/  IADD3 R3, R17, R0, RZ ;  /* 0x0000000011037210 */ /* 0x002fca0007ffe0ff */
[----:B------:R2:W-:Y:S02]  /*40d0*/  ST.E desc[UR8][R4.64+0x4], R3 ;  /* 0x0000040304007985 */ /* 0x0005e4000c101908 */
.L_x_164:
[----:B------:R-:W-:Y:S05]  /*40e0*/  BSYNC B0 ;  /* 0x0000000000007941 */ /* 0x000fea0003800000 */
.L_x_163:
[----:B------:R-:W-:-:S13]  /*40f0*/  ISETP.NE.AND P0, PT, R94, 0x2, PT ;  /* 0x000000025e00780c */ /* 0x000fda0003f05270 */
        /* <DEDUP_REMOVED lines=11> */
.L_x_170:
[----:B------:R-:W1:Y:S02]  /*41b0*/  LDS R2, [R0] ;  /* 0x0000000000027984 */ /* 0x000e640000000800 */
[----:B-1----:R-:W-:-:S06]  /*41c0*/  HADD2 R3, R2, R7 ;  /* 0x0000000702037230 */ /* 0x002fcc0000000000 */
[----:B------:R-:W1:Y:S02]  /*41d0*/  ATOMS.CAST.SPIN R3, [R0], R2, R3 ;  /* 0x000000020003738d */ /* 0x000e640001800003 */
[----:B-1----:R-:W-:-:S13]  /*41e0*/  ISETP.EQ.U32.AND P0, PT, R3, 0x1, PT ;  /* 0x000000010300780c */ /* 0x002fda0003f02070 */
[----:B------:R-:W-:Y:S05]  /*41f0*/  @!P0 BRA `(.L_x_170) ;  /* 0xfffffffc00ec8947 */ /* 0x000fea000383ffff */
[----:B------:R-:W-:Y:S05]  /*4200*/  BRA `(.L_x_168) ;  /* 0x00000000000c7947 */ /* 0x000fea0003800000 */
.L_x_169:
[----:B------:R-:W2:Y:S02]  /*4210*/  LD.E R0, desc[UR8][R4.64] ;  /* 0x0000000804007980 */ /* 0x000ea4000c101900 */
[----:B--2---:R-:W-:-:S05]  /*4220*/  IADD3 R3, R7, R0, RZ ;  /* 0x0000000007037210 */ /* 0x004fca0007ffe0ff */
[----:B------:R1:W-:Y:S02]  /*4230*/  ST.E desc[UR8][R4.64], R3 ;  /* 0x0000000304007985 */ /* 0x0003e4000c101908 */
.L_x_168:
[----:B------:R-:W-:Y:S05]  /*4240*/  BSYNC B0 ;  /* 0x0000000000007941 */ /* 0x000fea0003800000 */
.L_x_167:
[----:B------:R2:W-:Y:S01]  /*4250*/  ATOM.E.ADD.F16x2.RN.STRONG.GPU P0, RZ, desc[UR8][R4.64+0x4], R15 ;  /* 0x0000040f04ff79a2 */ /* 0x0005e2000810e1c8 */
[----:B------:R-:W-:Y:S04]  /*4260*/  BSSY B0, `(.L_x_171) ;  /* 0x000000f000007945 */ /* 0x000fe80003800000 */
[----:B--2---:R-:W-:Y:S05]  /*4270*/  @P0 BRA `(.L_x_172) ;  /* 0x0000000000340947 */ /* 0x004fea0003800000 */
[----:B------:R-:W2:Y:S02]  /*4280*/  QSPC.E.S P0, RZ, [R4+0x4] ;  /* 0x0000040004ff73aa */ /* 0x000ea40000000500 */
[----:B--2---:R-:W-:Y:S05]  /*4290*/  @!P0 BRA `(.L_x_173) ;  /* 0x0000000000208947 */ /* 0x004fea0003800000 */
[----:B------:R-:W-:-:S04]  /*42a0*/  MOV R2, R4 ;  /* 0x0000000400027202 */ /* 0x000fc80000000f00 */
[----:B------:R-:W-:-:S07]  /*42b0*/  MOV R0, R2 ;  /* 0x0000000200007202 */ /* 0x000fce0000000f00 */
.L_x_174:
[----:B------:R-:W1:Y:S02]  /*42c0*/  LDS R2, [R0+0x4] ;  /* 0x0000040000027984 */ /* 0x000e640000000800 */
[----:B-1----:R-:W-:-:S10]  /*42d0*/  HFMA2.MMA R3, R2, 1, 1, R15 ;  /* 0x3c003c0002037835 */ /* 0x002fd4000000000f */
[----:B------:R-:W1:Y:S02]  /*42e0*/  ATOMS.CAST.SPIN R3, [R0+0x4], R2, R3 ;  /* 0x000004020003738d */ /* 0x000e640001800003 */
[----:B-1----:R-:W-:-:S13]  /*42f0*/  ISETP.EQ.U32.AND P0, PT, R3, 0x1, PT ;  /* 0x000000010300780c */ /* 0x002fda0003f02070 */
[----:B------:R-:W-:Y:S05]  /*4300*/  @!P0 BRA `(.L_x_174) ;  /* 0xfffffffc00ec8947 */ /* 0x000fea000383ffff */
[----:B------:R-:W-:Y:S05]  /*4310*/  BRA `(.L_x_172) ;  /* 0x00000000000c7947 */ /* 0x000fea0003800000 */
.L_x_173:
[----:B------:R-:W1:Y:S02]  /*4320*/  LD.E R0, desc[UR8][R4.64+0x4] ;  /* 0x0000040804007980 */ /* 0x000e64000c101900 */
[----:B-1----:R-:W-:-:S05]  /*4330*/  IADD3 R3, R15, R0, RZ ;  /* 0x000000000f037210 */ /* 0x002fca0007ffe0ff */
[----:B------:R2:W-:Y:S02]  /*4340*/  ST.E desc[UR8][R4.64+0x4], R3 ;  /* 0x0000040304007985 */ /* 0x0005e4000c101908 */
.L_x_172:
[----:B------:R-:W-:Y:S05]  /*4350*/  BSYNC B0 ;  /* 0x0000000000007941 */ /* 0x000fea0003800000 */
.L_x_171:
        /* <DEDUP_REMOVED lines=12> */
.L_x_178:
[----:B------:R-:W1:Y:S02]  /*4420*/  LDS R2, [R0] ;  /* 0x0000000000027984 */ /* 0x000e640000000800 */
[----:B-1----:R-:W-:-:S06]  /*4430*/  HADD2 R3, R2, R7 ;  /* 0x0000000702037230 */ /* 0x002fcc0000000000 */
[----:B------:R-:W1:Y:S02]  /*4440*/  ATOMS.CAST.SPIN R3, [R0], R2, R3 ;  /* 0x000000020003738d */ /* 0x000e640001800003 */
[----:B-1----:R-:W-:-:S13]  /*4450*/  ISETP.EQ.U32.AND P0, PT, R3, 0x1, PT ;  /* 0x000000010300780c */ /* 0x002fda0003f02070 */
[----:B------:R-:W-:Y:S05]  /*4460*/  @!P0 BRA `(.L_x_178) ;  /* 0xfffffffc00ec8947 */ /* 0x000fea000383ffff */
[----:B------:R-:W-:Y:S05]  /*4470*/  BRA `(.L_x_176) ;  /* 0x00000000000c7947 */ /* 0x000fea0003800000 */
.L_x_177:
[----:B------:R-:W2:Y:S02]  /*4480*/  LD.E R0, desc[UR8][R4.64] ;  /* 0x0000000804007980 */ /* 0x000ea4000c101900 */
[----:B--2---:R-:W-:-:S05]  /*4490*/  IADD3 R3, R7, R0, RZ ;  /* 0x0000000007037210 */ /* 0x004fca0007ffe0ff */
[----:B------:R1:W-:Y:S02]  /*44a0*/  ST.E desc[UR8][R4.64], R3 ;  /* 0x0000000304007985 */ /* 0x0003e4000c101908 */
.L_x_176:
[----:B------:R-:W-:Y:S05]  /*44b0*/  BSYNC B0 ;  /* 0x0000000000007941 */ /* 0x000fea0003800000 */
.L_x_175:
[----:B------:R2:W-:Y:S02]  /*44c0*/  ATOM.E.ADD.F16x2.RN.STRONG.GPU P0, RZ, desc[UR8][R4.64+0x4], R13 ;  /* 0x0000040d04ff79a2 */ /* 0x0005e4000810e1c8 */
[----:B--2---:R-:W-:Y:S05]  /*44d0*/  @P0 EXIT ;  /* 0x000000000000094d */ /* 0x004fea0003800000 */
[----:B------:R-:W2:Y:S02]  /*44e0*/  QSPC.E.S P0, RZ, [R4+0x4] ;  /* 0x0000040004ff73aa */ /* 0x000ea40000000500 */
[----:B--2---:R-:W-:Y:S05]  /*44f0*/  @!P0 BRA `(.L_x_179) ;  /* 0x0000000000208947 */ /* 0x004fea0003800000 */
[----:B------:R-:W-:-:S04]  /*4500*/  MOV R2, R4 ;  /* 0x0000000400027202 */ /* 0x000fc80000000f00 */
[----:B------:R-:W-:-:S07]  /*4510*/  MOV R0, R2 ;  /* 0x0000000200007202 */ /* 0x000fce0000000f00 */
.L_x_180:
[----:B------:R-:W1:Y:S02]  /*4520*/  LDS R2, [R0+0x4] ;  /* 0x0000040000027984 */ /* 0x000e640000000800 */
[----:B-1----:R-:W-:-:S10]  /*4530*/  HFMA2.MMA R3, R2, 1, 1, R13 ;  /* 0x3c003c0002037835 */ /* 0x002fd4000000000d */
[----:B------:R-:W1:Y:S02]  /*4540*/  ATOMS.CAST.SPIN R3, [R0+0x4], R2, R3 ;  /* 0x000004020003738d */ /* 0x000e640001800003 */
[----:B-1----:R-:W-:-:S13]  /*4550*/  ISETP.EQ.U32.AND P0, PT, R3, 0x1, PT ;  /* 0x000000010300780c */ /* 0x002fda0003f02070 */
[----:B------:R-:W-:Y:S05]  /*4560*/  @!P0 BRA `(.L_x_180) ;  /* 0xfffffffc00ec8947 */ /* 0x000fea000383ffff */
[----:B------:R-:W-:Y:S05]  /*4570*/  EXIT ;  /* 0x000000000000794d */ /* 0x000fea0003800000 */
.L_x_179:
[----:B------:R-:W1:Y:S02]  /*4580*/  LD.E R0, desc[UR8][R4.64+0x4] ;  /* 0x0000040804007980 */ /* 0x000e64000c101900 */
[----:B-1----:R-:W-:-:S05]  /*4590*/  IADD3 R3, R13, R0, RZ ;  /* 0x000000000d037210 */ /* 0x002fca0007ffe0ff */
[----:B------:R-:W-:Y:S01]  /*45a0*/  ST.E desc[UR8][R4.64+0x4], R3 ;  /* 0x0000040304007985 */ /* 0x000fe2000c101908 */
[----:B------:R-:W-:Y:S05]  /*45b0*/  EXIT ;  /* 0x000000000000794d */ /* 0x000fea0003800000 */
.L_x_181:
        /* <DEDUP_REMOVED lines=12> */
.L_x_3662:


//--------------------- .text._Z23gemm_half_q_half_kernelILi4ELi24ELb1ELb1ELi64EEvPK6__halfPKjS4_S2_PS0_iiiiPKtS7_iiiiiibS2_i --------------------------
	.section	.text._Z23gemm_half_q_half_kernelILi4ELi24ELb1ELb1ELi64EEvPK6__halfPKjS4_S2_PS0_iiiiPKtS7_iiiiiibS2_i,"ax",@progbits
	.align	128
        .global         _Z23gemm_half_q_half_kernelILi4ELi24ELb1ELb1ELi64EEvPK6__halfPKjS4_S2_PS0_iiiiPKtS7_iiiiiibS2_i
        .type           _Z23gemm_half_q_half_kernelILi4ELi24ELb1ELb1ELi64EEvPK6__halfPKjS4_S2_PS0_iiiiPKtS7_iiiiiibS2_i,@function
        .size           _Z23gemm_half_q_half_kernelILi4ELi24ELb1ELb1ELi64EEvPK6__halfPKjS4_S2_PS0_iiiiPKtS7_iiiiiibS2_i,(.L_x_3663 - _Z23gemm_half_q_half_kernelILi4ELi24ELb1ELb1ELi64EEvPK6__halfPKjS4_S2_PS0_iiiiPKtS7_iiiiiibS2_i)
        .other          _Z23gemm_half_q_half_kernelILi4ELi24ELb1ELb1ELi64EEvPK6__halfPKjS4_S2_PS0_iiiiPKtS7_iiiiiibS2_i,@"STO_CUDA_ENTRY STV_DEFAULT"
_Z23gemm_half_q_half_kernelILi4ELi24ELb1ELb1ELi64EEvPK6__halfPKjS4_S2_PS0_iiiiPKtS7_iiiiiibS2_i:
.text._Z23gemm_half_q_half_kernelILi4ELi24ELb1ELb1ELi64EEvPK6__halfPKjS4_S2_PS0_iiiiPKtS7_iiiiiibS2_i:
        /* <DEDUP_REMOVED lines=12> */
[----:B------:R-:W-:Y:S02]  /*00c0*/  PRMT R89, RZ, 0x7610, R89 ;  /* 0x00007610ff597816 */ /* 0x000fe40000000059 */
[----:B------:R-:W-:Y:S01]  /*00d0*/  PRMT R4, RZ, 0x7610, R4 ;  /* 0x00007610ff047816 */ /* 0x000fe20000000004 */
[----:B-1----:R-:W-:-:S05]  /*00e0*/  IMAD R96, R0, -0x4, R7 ;  /* 0xfffffffc00607824 */ /* 0x002fca00078e0207 */
[C---:B------:R-:W-:Y:S02]  /*00f0*/  ISETP.GE.AND P1, PT, R96.reuse, 0x1, PT ;  /* 0x000000016000780c */ /* 0x040fe40003f26270 */
[----:B------:R-:W-:Y:S02]  /*0100*/  VIMNMX R95, R96, 0x4, PT ;  /* 0x00000004605f7848 */ /* 0x000fe40003fe0100 */
[----:B0-----:R-:W-:Y:S02]  /*0110*/  LEA R2, R2, R3, 0x6 ;  /* 0x0000000302027211 */ /* 0x001fe400078e30ff */
[----:B---3--:R-:W-:Y:S02]  /*0120*/  SHF.L.U32 R94, R86, 0x6, RZ ;  /* 0x00000006565e7819 */ /* 0x008fe400000006ff */
[----:B------:R-:W-:Y:S02]  /*0130*/  SHF.L.U32 R2, R2, 0x2, RZ ;  /* 0x0000000202027819 */ /* 0x000fe400000006ff */
[----:B--2---:R-:W-:-:S03]  /*0140*/  VIADDMNMX R93, R94, 0x40, R5, PT ;  /* 0x000000405e5d7846 */ /* 0x004fc60003800105 */
        /* <DEDUP_REMOVED lines=28> */
.L_x_182:
        /* <DEDUP_REMOVED lines=25> */
.L_x_187:
[----:B------:R-:W-:-:S04]  /*04a0*/  LEA R4, R0, R15, 0x2 ;  /* 0x0000000f00047211 */ /* 0x000fc800078e10ff */
[C---:B0-----:R-:W-:Y:S01]  /*04b0*/  IADD3 R8, R4.reuse, 0x1, RZ ;  /* 0x0000000104087810 */ /* 0x041fe20007ffe0ff */
[CC--:B------:R-:W-:Y:S01]  /*04c0*/  IMAD R6, R4.reuse, R5.reuse, RZ ;  /* 0x0000000504067224 */ /* 0x0c0fe200078e02ff */
[C---:B------:R-:W-:Y:S02]  /*04d0*/  IADD3 R10, R4.reuse, 0x2, RZ ;  /* 0x00000002040a7810 */ /* 0x040fe40007ffe0ff */
[----:B------:R-:W-:Y:S01]  /*04e0*/  IADD3 R4, R4, 0x3, RZ ;  /* 0x0000000304047810 */ /* 0x000fe20007ffe0ff */
[-C--:B------:R-:W-:Y:S01]  /*04f0*/  IMAD R8, R8, R5.reuse, RZ ;  /* 0x0000000508087224 */ /* 0x080fe200078e02ff */
        /* <DEDUP_REMOVED lines=31> */
.L_x_186:
[----:B------:R-:W-:-:S04]  /*06f0*/  IADD3 R4, R95, -R15, RZ ;  /* 0x8000000f5f047210 */ /* 0x000fc80007ffe0ff */
[----:B------:R-:W-:-:S13]  /*0700*/  ISETP.GT.AND P2, PT, R4, 0x1, PT ;  /* 0x000000010400780c */ /* 0x000fda0003f44270 */
[----:B------:R-:W-:Y:S05]  /*0710*/  @!P2 BRA `(.L_x_188) ;  /* 0x000000000054a947 */ /* 0x000fea0003800000 */
[----:B------:R-:W-:Y:S01]  /*0720*/  LEA R4, R0, R15, 0x2 ;  /* 0x0000000f00047211 */ /* 0x000fe200078e10ff */
[----:B------:R-:W-:-:S03]  /*0730*/  ULDC.64 UR4, c[0x0][0x210] ;  /* 0x0000840000047ab9 */ /* 0x000fc60000000a00 */
[C---:B0-----:R-:W-:Y:S01]  /*0740*/  IADD3 R6, R4.reuse, 0x1, RZ ;  /* 0x0000000104067810 */ /* 0x041fe20007ffe0ff */
[----:B------:R-:W-:-:S04]  /*0750*/  IMAD R4, R4, R5, RZ ;  /* 0x0000000504047224 */ /* 0x000fc800078e02ff */
[----:B------:R-:W-:Y:S01]  /*0760*/  IMAD R7, R6, R5, RZ ;  /* 0x0000000506077224 */ /* 0x000fe200078e02ff */
[----:B-----5:R-:W-:-:S04]  /*0770*/  IADD3 R10, P0, R19, R4, RZ ;  /* 0x00000004130a7210 */ /* 0x020fc80007f1e0ff */
[----:B------:R-:W-:Y:S02]  /*0780*/  IADD3 R9, P2, R19, R7, RZ ;  /* 0x0000000713097210 */ /* 0x000fe40007f5e0ff */
[----:B------:R-:W-:Y:S02]  /*0790*/  LEA.HI.X.SX32 R11, R4, RZ, 0x1, P0 ;  /* 0x000000ff040b7211 */ /* 0x000fe400000f0eff */
[----:B------:R-:W-:Y:S02]  /*07a0*/  LEA.HI.X.SX32 R4, R7, RZ, 0x1, P2 ;  /* 0x000000ff07047211 */ /* 0x000fe400010f0eff */
[C---:B------:R-:W-:Y:S02]  /*07b0*/  LEA R6, P0, R10.reuse, UR4, 0x1 ;  /* 0x000000040a067c11 */ /* 0x040fe4000f8008ff */
[----:B------:R-:W-:Y:S02]  /*07c0*/  LEA R8, P2, R9, UR4, 0x1 ;  /* 0x0000000409087c11 */ /* 0x000fe4000f8408ff */
[----:B------:R-:W-:-:S02]  /*07d0*/  LEA.HI.X R7, R10, UR5, R11, 0x1, P0 ;  /* 0x000000050a077c11 */ /* 0x000fc400080f0c0b */
[----:B------:R-:W-:-:S03]  /*07e0*/  LEA.HI.X R9, R9, UR5, R4, 0x1, P2 ;  /* 0x0000000509097c11 */ /* 0x000fc600090f0c04 */
[----:B------:R-:W2:Y:S04]  /*07f0*/  LDG.E.U16.CONSTANT R6, desc[UR6][R6.64] ;  /* 0x0000000606067981 */ /* 0x000ea8000c1e9500 */
[----:B------:R-:W3:Y:S01]  /*0800*/  LDG.E.U16.CONSTANT R8, desc[UR6][R8.64] ;  /* 0x0000000608087981 */ /* 0x000ee2000c1e9500 */
[----:B------:R-:W-:Y:S02]  /*0810*/  LEA R4, R15, R14, 0x7 ;  /* 0x0000000e0f047211 */ /* 0x000fe400078e38ff */
[----:B------:R-:W-:Y:S02]  /*0820*/  PLOP3.LUT P0, PT, PT, PT, PT, 0x8, 0x0 ;  /* 0x000000000000781c */ /* 0x000fe40003f0e170 */
[----:B------:R-:W-:Y:S02]  /*0830*/  LEA R11, R3, R4, 0x1 ;  /* 0x00000004030b7211 */ /* 0x000fe400078e08ff */
[----:B------:R-:W-:-:S03]  /*0840*/  IADD3 R15, R15, 0x2, RZ ;  /* 0x000000020f0f7810 */ /* 0x000fc60007ffe0ff */
[----:B--2---:R1:W-:Y:S04]  /*0850*/  STS.U16 [R11], R6 ;  /* 0x000000060b007388 */ /* 0x0043e80000000400 */
[----:B---3--:R1:W-:Y:S02]  /*0860*/  STS.U16 [R11+0x80], R8 ;  /* 0x000080080b007388 */ /* 0x0083e40000000400 */
.L_x_188:
[----:B------:R-:W-:-:S13]  /*0870*/  ISETP.LT.OR P0, PT, R15, R95, P0 ;  /* 0x0000005f0f00720c */ /* 0x000fda0000701670 */
[----:B------:R-:W-:Y:S05]  /*0880*/  @!P0 BRA `(.L_x_184) ;  /* 0x0000000400808947 */ /* 0x000fea0003800000 */
[----:B------:R-:W-:Y:S01]  /*0890*/  LEA R4, R0, R15, 0x2 ;  /* 0x0000000f00047211 */ /* 0x000fe200078e10ff */
[----:B------:R-:W-:-:S04]  /*08a0*/  ULDC.64 UR4, c[0x0][0x210] ;  /* 0x0000840000047ab9 */ /* 0x000fc80000000a00 */
[----:B------:R-:W-:-:S05]  /*08b0*/  IMAD R4, R4, R5, RZ ;  /* 0x0000000504047224 */ /* 0x000fca00078e02ff */
[----:B-----5:R-:W-:-:S04]  /*08c0*/  IADD3 R5, P0, R19, R4, RZ ;  /* 0x0000000413057210 */ /* 0x020fc80007f1e0ff */
[----:B01----:R-:W-:Y:S02]  /*08d0*/  LEA.HI.X.SX32 R6, R4, RZ, 0x1, P0 ;  /* 0x000000ff04067211 */ /* 0x003fe400000f0eff */
[----:B------:R-:W-:-:S04]  /*08e0*/  LEA R4, P0, R5, UR4, 0x1 ;  /* 0x0000000405047c11 */ /* 0x000fc8000f8008ff */
[----:B------:R-:W-:-:S05]  /*08f0*/  LEA.HI.X R5, R5, UR5, R6, 0x1, P0 ;  /* 0x0000000505057c11 */ /* 0x000fca00080f0c06 */
[----:B------:R-:W2:Y:S01]  /*0900*/  LDG.E.U16.CONSTANT R4, desc[UR6][R4.64] ;  /* 0x0000000604047981 */ /* 0x000ea2000c1e9500 */
[----:B------:R-:W-:-:S04]  /*0910*/  LEA R14, R15, R14, 0x7 ;  /* 0x0000000e0f0e7211 */ /* 0x000fc800078e38ff */
[----:B------:R-:W-:-:S05]  /*0920*/  LEA R3, R3, R14, 0x1 ;  /* 0x0000000e03037211 */ /* 0x000fca00078e08ff */
[----:B--2---:R3:W-:Y:S01]  /*0930*/  STS.U16 [R3], R4 ;  /* 0x0000000403007388 */ /* 0x0047e20000000400 */
[----:B------:R-:W-:Y:S05]  /*0940*/  BRA `(.L_x_184) ;  /* 0x0000000400507947 */ /* 0x000fea0003800000 */
.L_x_185:
[----:B------:R-:W0:Y:S01]  /*0950*/  S2R R7, SR_CgaCtaId ;  /* 0x0000000000077919 */ /* 0x000e220000008800 */
[----:B------:R-:W-:Y:S01]  /*0960*/  ISETP.GT.AND P2, PT, R95, 0x3, PT ;  /* 0x000000035f00780c */ /* 0x000fe20003f44270 */
[----:B------:R-:W-:Y:S01]  /*0970*/  HFMA2.MMA R15, -RZ, RZ, 0, 0 ;  /* 0x00000000ff0f7435 */ /* 0x000fe200000001ff */
[----:B------:R-:W-:Y:S02]  /*0980*/  MOV R4, 0x400 ;  /* 0x0000040000047802 */ /* 0x000fe40000000f00 */
[----:B------:R-:W-:Y:S02]  /*0990*/  PLOP3.LUT P0, PT, PT, PT, PT, 0x80, 0x0 ;  /* 0x000000000000781c */ /* 0x000fe40003f0f070 */
[----:B0-----:R-:W-:-:S07]  /*09a0*/  LEA R18, R7, R4, 0x18 ;  /* 0x0000000407127211 */ /* 0x001fce00078ec0ff */
[----:B------:R-:W-:Y:S05]  /*09b0*/  @!P2 BRA `(.L_x_189) ;  /* 0x0000000000a0a947 */ /* 0x000fea0003800000 */
[----:B------:R-:W-:Y:S01]  /*09c0*/  PLOP3.LUT P0, PT, PT, PT, PT, 0x8, 0x0 ;  /* 0x000000000000781c */ /* 0x000fe20003f0e170 */
[----:B------:R-:W-:Y:S01]  /*09d0*/  ULDC.64 UR4, c[0x0][0x210] ;  /* 0x0000840000047ab9 */ /* 0x000fe20000000a00 */
[----:B------:R-:W-:-:S11]  /*09e0*/  IADD3 R20, R95, -0x3, RZ ;  /* 0xfffffffd5f147810 */ /* 0x000fd60007ffe0ff */
.L_x_190:
[----:B------:R-:W-:-:S04]  /*09f0*/  LEA R4, R0, R15, 0x2 ;  /* 0x0000000f00047211 */ /* 0x000fc800078e10ff */
[C---:B0-----:R-:W-:Y:S01]  /*0a00*/  IADD3 R8, R4.reuse, 0x1, RZ ;  /* 0x0000000104087810 */ /* 0x041fe20007ffe0ff */
        /* <DEDUP_REMOVED lines=8> */
[----:B------:R-:W-:Y:S02]  /*0a90*/  LEA R6, P2, R7, UR4, 0x1 ;  /* 0x0000000407067c11 */ /* 0x000fe4000f8408ff */
[C---:B------:R-:W-:Y:S02]  /*0aa0*/  IADD3 R9, P3, R19.reuse, R8, RZ ;  /* 0x0000000813097210 */ /* 0x040fe40007f7e0ff */
[C---:B------:R-:W-:Y:S02]  /*0ab0*/  IADD3 R11, P4, R19.reuse, R10, RZ ;  /* 0x0000000a130b7210 */ /* 0x040fe40007f9e0ff */
[----:B------:R-:W-:Y:S02]  /*0ac0*/  IADD3 R13, P5, R19, R4, RZ ;  /* 0x00000004130d7210 */ /* 0x000fe40007fbe0ff */
[----:B------:R-:W-:Y:S02]  /*0ad0*/  LEA.HI.X R7, R7, UR5, R12, 0x1, P2 ;  /* 0x0000000507077c11 */ /* 0x000fe400090f0c0c */
[----:B------:R-:W-:-:S02]  /*0ae0*/  LEA.HI.X.SX32 R16, R8, R21, 0x1, P3 ;  /* 0x0000001508107211 */ /* 0x000fc400018f0eff */
[-C--:B------:R-:W-:Y:S01]  /*0af0*/  LEA.HI.X.SX32 R14, R10, R21.reuse, 0x1, P4 ;  /* 0x000000150a0e7211 */ /* 0x080fe200020f0eff */
[----:B------:R-:W2:Y:S01]  /*0b00*/  LDG.E.U16.CONSTANT R6, desc[UR6][R6.64] ;  /* 0x0000000606067981 */ /* 0x000ea2000c1e9500 */
[----:B------:R-:W-:Y:S02]  /*0b10*/  LEA.HI.X.SX32 R4, R4, R21, 0x1, P5 ;  /* 0x0000001504047211 */ /* 0x000fe400028f0eff */
        /* <DEDUP_REMOVED lines=18> */
.L_x_189:
        /* <DEDUP_REMOVED lines=8> */
[----:B------:R-:W-:-:S04]  /*0cc0*/  IADD3 R10, P0, R19, R4, RZ ;  /* 0x00000004130a7210 */ /* 0x000fc80007f1e0ff */
[----:B------:R-:W-:Y:S02]  /*0cd0*/  IADD3 R9, P2, R19, R7, RZ ;  /* 0x0000000713097210 */ /* 0x000fe40007f5e0ff */
[-C--:B------:R-:W-:Y:S02]  /*0ce0*/  LEA.HI.X.SX32 R11, R4, R21.reuse, 0x1, P0 ;  /* 0x00000015040b7211 */ /* 0x080fe400000f0eff */
[----:B------:R-:W-:Y:S02]  /*0cf0*/  LEA.HI.X.SX32 R4, R7, R21, 0x1, P2 ;  /* 0x0000001507047211 */ /* 0x000fe400010f0eff */
        /* <DEDUP_REMOVED lines=12> */
.L_x_191:
[----:B------:R-:W-:-:S13]  /*0dc0*/  ISETP.LT.OR P0, PT, R15, R95, P0 ;  /* 0x0000005f0f00720c */ /* 0x000fda0000701670 */
[----:B------:R-:W-:Y:S05]  /*0dd0*/  @!P0 BRA `(.L_x_184) ;  /* 0x00000000002c8947 */ /* 0x000fea0003800000 */
[----:B------:R-:W-:Y:S01]  /*0de0*/  LEA R4, R0, R15, 0x2 ;  /* 0x0000000f00047211 */ /* 0x000fe200078e10ff */
[----:B------:R-:W-:-:S04]  /*0df0*/  ULDC.64 UR4, c[0x0][0x210] ;  /* 0x0000840000047ab9 */ /* 0x000fc80000000a00 */
[----:B------:R-:W-:-:S05]  /*0e00*/  IMAD R4, R4, R5, RZ ;  /* 0x0000000504047224 */ /* 0x000fca00078e02ff */
[----:B------:R-:W-:-:S04]  /*0e10*/  IADD3 R5, P0, R19, R4, RZ ;  /* 0x0000000413057210 */ /* 0x000fc80007f1e0ff */
[----:B01----:R-:W-:Y:S02]  /*0e20*/  LEA.HI.X.SX32 R6, R4, R21, 0x1, P0 ;  /* 0x0000001504067211 */ /* 0x003fe400000f0eff */
[----:B------:R-:W-:-:S04]  /*0e30*/  LEA R4, P0, R5, UR4, 0x1 ;  /* 0x0000000405047c11 */ /* 0x000fc8000f8008ff */
[----:B------:R-:W-:-:S05]  /*0e40*/  LEA.HI.X R5, R5, UR5, R6, 0x1, P0 ;  /* 0x0000000505057c11 */ /* 0x000fca00080f0c06 */
[----:B------:R-:W2:Y:S01]  /*0e50*/  LDG.E.U16.CONSTANT R4, desc[UR6][R4.64] ;  /* 0x0000000604047981 */ /* 0x000ea2000c1e9500 */
[----:B------:R-:W-:-:S04]  /*0e60*/  LEA R6, R15, R18, 0x7 ;  /* 0x000000120f067211 */ /* 0x000fc800078e38ff */
[----:B------:R-:W-:-:S05]  /*0e70*/  LEA R3, R3, R6, 0x1 ;  /* 0x0000000603037211 */ /* 0x000fca00078e08ff */
[----:B--2---:R2:W-:Y:S02]  /*0e80*/  STS.U16 [R3], R4 ;  /* 0x0000000403007388 */ /* 0x0045e40000000400 */
.L_x_184:
[----:B------:R-:W-:Y:S05]  /*0e90*/  BSYNC B0 ;  /* 0x0000000000007941 */ /* 0x000fea0003800000 */
.L_x_183:
[----:B------:R-:W-:Y:S02]  /*0ea0*/  ULDC UR4, c[0x0][0x23c] ;  /* 0x00008f0000047ab9 */ /* 0x000fe40000000800 */
[----:B------:R-:W-:-:S04]  /*0eb0*/  MOV R85, UR4 ;  /* 0x0000000400557c02 */ /* 0x000fc80008000f00 */
[----:B------:R-:W-:-:S13]  /*0ec0*/  ISETP.GE.AND P0, PT, R2, R85, PT ;  /* 0x000000550200720c */ /* 0x000fda0003f06270 */
[----:B------:R-:W-:Y:S05]  /*0ed0*/  @P0 EXIT ;  /* 0x000000000000094d */ /* 0x000fea0003800000 */
[----:B--23--:R-:W2:Y:S02]  /*0ee0*/  LDC.U8 R3, c[0x0][0x270] ;  /* 0x00009c00ff037b82 */ /* 0x00cea40000000000 */
[----:B--2---:R-:W-:-:S04]  /*0ef0*/  PRMT R3, R3, 0x8880, RZ ;  /* 0x0000888003037816 */ /* 0x004fc800000000ff */
[----:B------:R-:W-:-:S04]  /*0f00*/  ISETP.NE.AND P0, PT, R3, RZ, PT ;  /* 0x000000ff0300720c */ /* 0x000fc80003f05270 */
[----:B------:R-:W-:-:S04]  /*0f10*/  ISETP.NE.OR P0, PT, R86, RZ, !P0 ;  /* 0x000000ff5600720c */ /* 0x000fc80004705670 */
[----:B------:R-:W-:-:S13]  /*0f20*/  ISETP.LT.OR P0, PT, R96, 0x1, P0 ;  /* 0x000000016000780c */ /* 0x000fda0000701670 */
[----:B------:R-:W-:Y:S05]  /*0f30*/  @P0 BRA `(.L_x_192) ;  /* 0x0000000000b80947 */ /* 0x000fea0003800000 */
[----:B------:R-:W-:Y:S01]  /*0f40*/  ISETP.GT.AND P2, PT, R95, 0x3, PT ;  /* 0x000000035f00780c */ /* 0x000fe20003f44270 */
[----:B------:R-:W-:Y:S01]  /*0f50*/  HFMA2.MMA R3, -RZ, RZ, 0, 0 ;  /* 0x00000000ff037435 */ /* 0x000fe200000001ff */
[----:B------:R-:W-:-:S11]  /*0f60*/  PLOP3.LUT P0, PT, PT, PT, PT, 0x80, 0x0 ;  /* 0x000000000000781c */ /* 0x000fd60003f0f070 */
[----:B------:R-:W-:Y:S05]  /*0f70*/  @!P2 BRA `(.L_x_193) ;  /* 0x000000000058a947 */ /* 0x000fea0003800000 */
[----:B0-----:R-:W0:Y:S01]  /*0f80*/  LDC.64 R12, c[0x0][0x230] ;  /* 0x00008c00ff0c7b82 */ /* 0x001e220000000a00 */
[----:B------:R-:W-:Y:S02]  /*0f90*/  PLOP3.LUT P0, PT, PT, PT, PT, 0x8, 0x0 ;  /* 0x000000000000781c */ /* 0x000fe40003f0e170 */
[----:B------:R-:W-:-:S11]  /*0fa0*/  IADD3 R14, R95, -0x3, RZ ;  /* 0xfffffffd5f0e7810 */ /* 0x000fd60007ffe0ff */
.L_x_194:
[----:B--2---:R-:W-:Y:S02]  /*0fb0*/  LEA R4, R0, R3, 0x2 ;  /* 0x0000000300047211 */ /* 0x004fe400078e10ff */
[----:B------:R-:W-:Y:S02]  /*0fc0*/  IADD3 R3, R3, 0x4, RZ ;  /* 0x0000000403037810 */ /* 0x000fe40007ffe0ff */
[C---:B-1----:R-:W-:Y:S01]  /*0fd0*/  IADD3 R6, R4.reuse, 0x1, RZ ;  /* 0x0000000104067810 */ /* 0x042fe20007ffe0ff */
        /* <DEDUP_REMOVED lines=16> */
.L_x_193:
[----:B--2---:R-:W-:-:S04]  /*10e0*/  IADD3 R4, R95, -R3, RZ ;  /* 0x800000035f047210 */ /* 0x004fc80007ffe0ff */
[----:B------:R-:W-:-:S13]  /*10f0*/  ISETP.GT.AND P2, PT, R4, 0x1, PT ;  /* 0x000000010400780c */ /* 0x000fda0003f44270 */
[----:B------:R-:W-:Y:S05]  /*1100*/  @!P2 BRA `(.L_x_195) ;  /* 0x00000000002ca947 */ /* 0x000fea0003800000 */
[----:B01----:R-:W0:Y:S01]  /*1110*/  LDC.64 R6, c[0x0][0x230] ;  /* 0x00008c00ff067b82 */ /* 0x003e220000000a00 */
        /* <DEDUP_REMOVED lines=10> */
.L_x_195:
[----:B------:R-:W-:-:S13]  /*11c0*/  ISETP.LT.OR P0, PT, R3, R95, P0 ;  /* 0x0000005f0300720c */ /* 0x000fda0000701670 */
[----:B--2---:R-:W2:Y:S01]  /*11d0*/  @P0 LDC.64 R4, c[0x0][0x230] ;  /* 0x00008c00ff040b82 */ /* 0x004ea20000000a00 */
[----:B------:R-:W-:-:S05]  /*11e0*/  @P0 LEA R0, R0, R3, 0x2 ;  /* 0x0000000300000211 */ /* 0x000fca00078e10ff */
[----:B------:R-:W-:-:S04]  /*11f0*/  @P0 IMAD R3, R0, R85, R2 ;  /* 0x0000005500030224 */ /* 0x000fc800078e0202 */
[----:B--2---:R-:W-:-:S05]  /*1200*/  @P0 IMAD.WIDE R4, R3, 0x2, R4 ;  /* 0x0000000203040825 */ /* 0x004fca00078e0204 */
[----:B------:R2:W-:Y:S02]  /*1210*/  @P0 STG.E.64 desc[UR6][R4.64], RZ ;  /* 0x000000ff04000986 */ /* 0x0005e4000c101b06 */
.L_x_192:
[----:B01----:R-:W0:Y:S01]  /*1220*/  LDC.64 R10, c[0x0][0x248] ;  /* 0x00009200ff0a7b82 */ /* 0x003e220000000a00 */
[----:B--2---:R-:W-:-:S05]  /*1230*/  SHF.L.U32 R5, R86, 0x7, RZ ;  /* 0x0000000756057819 */ /* 0x004fca00000006ff */
        /* <DEDUP_REMOVED lines=13> */
.L_x_197:
        /* <DEDUP_REMOVED lines=28> */
[----:B------:R-:W-:-:S02]  /*14d0*/  IMAD R15, R15, R15, RZ ;  /* 0x0000000f0f0f7224 */ /* 0x000fc400078e02ff */
[----:B0-----:R-:W-:Y:S01]  /*14e0*/  IMAD R7, R4, R4, RZ ;  /* 0x0000000404077224 */ /* 0x001fe200078e02ff */
[----:B------:R-:W-:Y:S01]  /*14f0*/  I2F.F16 R16, R16 ;  /* 0x0000001000107306 */ /* 0x000fe20000200c00 */
[----:B----4-:R-:W-:-:S04]  /*1500*/  IADD3 R14, R9, R14, RZ ;  /* 0x0000000e090e7210 */ /* 0x010fc80007ffe0ff */
[----:B------:R-:W-:-:S03]  /*1510*/  ISETP.GE.AND P2, PT, R14, R93, PT ;  /* 0x0000005d0e00720c */ /* 0x000fc60003f46270 */
[----:B------:R-:W0:Y:S08]  /*1520*/  I2F.F16 R17, R17 ;  /* 0x0000001100117306 */ /* 0x000e300000200c00 */
[----:B------:R-:W-:Y:S01]  /*1530*/  I2F.F16 R4, R7 ;  /* 0x0000000700047306 */ /* 0x000fe20000200c00 */
[----:B0-----:R-:W-:-:S07]  /*1540*/  PRMT R17, R16, 0x5410, R17 ;  /* 0x0000541010117816 */ /* 0x001fce0000000011 */
[----:B------:R-:W0:Y:S02]  /*1550*/  I2F.F16 R15, R15 ;  /* 0x0000000f000f7306 */ /* 0x000e240000200c00 */
[----:B0-----:R-:W-:Y:S01]  /*1560*/  PRMT R5, R15, 0x5410, R4 ;  /* 0x000054100f057816 */ /* 0x001fe20000000004 */
[----:B---3--:R-:W-:-:S04]  /*1570*/  HMUL2 R4, R17, R6.H0_H0 ;  /* 0x2000000611047232 */ /* 0x008fc80000000000 */
[----:B------:R-:W-:Y:S01]  /*1580*/  HMUL2 R5, R5, R6.H0_H0 ;  /* 0x2000000605057232 */ /* 0x000fe20000000000 */
[C---:B------:R-:W-:Y:S02]  /*1590*/  LEA R6, R13.reuse, R1, 0x3 ;  /* 0x000000010d067211 */ /* 0x040fe400078e18ff */
[----:B------:R-:W-:-:S03]  /*15a0*/  IADD3 R13, R13, 0x1, RZ ;  /* 0x000000010d0d7810 */ /* 0x000fc60007ffe0ff */
[----:B------:R0:W-:Y:S01]  /*15b0*/  STL.64 [R6], R4 ;  /* 0x0000000406007387 */ /* 0x0001e20000100a00 */
[----:B------:R-:W-:Y:S05]  /*15c0*/  @!P2 BRA `(.L_x_197) ;  /* 0xfffffffc0050a947 */ /* 0x000fea000383ffff */
.L_x_196:
[----:B------:R1:W5:Y:S01]  /*15d0*/  LDL.64 R8, [R1] ;  /* 0x0000000001087983 */ /* 0x0003620000100a00 */
[----:B------:R-:W2:Y:S01]  /*15e0*/  LDC R3, c[0x0][0x25c] ;  /* 0x00009700ff037b82 */ /* 0x000ea20000000800 */
[----:B------:R-:W-:Y:S01]  /*15f0*/  ULDC UR4, c[0x0][0x258] ;  /* 0x0000960000047ab9 */ /* 0x000fe20000000800 */
[----:B------:R-:W-:Y:S01]  /*1600*/  ULDC UR10, c[0x0][0x260] ;  /* 0x00009800000a7ab9 */ /* 0x000fe20000000800 */
[C---:B------:R-:W-:Y:S01]  /*1610*/  ISETP.GT.AND P2, PT, R94.reuse, UR4, PT ;  /* 0x000000045e007c0c */ /* 0x040fe2000bf44270 */
[----:B------:R-:W-:Y:S01]  /*1620*/  ULDC UR5, c[0x0][0x268] ;  /* 0x00009a0000057ab9 */ /* 0x000fe20000000800 */
[C---:B------:R-:W-:Y:S02]  /*1630*/  VIMNMX R0, R94.reuse, UR4, PT ;  /* 0x000000045e007c48 */ /* 0x040fe4000bfe0100 */
[----:B------:R-:W-:Y:S01]  /*1640*/  ISETP.GT.AND P4, PT, R94, UR10, PT ;  /* 0x0000000a5e007c0c */ /* 0x000fe2000bf84270 */
[----:B0-----:R-:W0:Y:S01]  /*1650*/  LDC R5, c[0x0][0x264] ;  /* 0x00009900ff057b82 */ /* 0x001e220000000800 */
[----:B------:R-:W-:-:S02]  /*1660*/  SHF.R.S32.HI R7, RZ, 0x1f, R0 ;  /* 0x0000001fff077819 */ /* 0x000fc40000011400 */
[C---:B------:R-:W-:Y:S02]  /*1670*/  ISETP.GT.AND P6, PT, R94.reuse, UR5, PT ;  /* 0x000000055e007c0c */ /* 0x040fe4000bfc4270 */
[----:B------:R-:W-:Y:S01]  /*1680*/  LEA.HI R10, R7, R0, RZ, 0x5 ;  /* 0x00000000070a7211 */ /* 0x000fe200078f28ff */
[----:B------:R-:W-:Y:S01]  /*1690*/  HFMA2.MMA R0, -RZ, RZ, 0, 0 ;  /* 0x00000000ff007435 */ /* 0x000fe200000001ff */
[----:B------:R-:W-:Y:S02]  /*16a0*/  MOV R4, RZ ;  /* 0x000000ff00047202 */ /* 0x000fe40000000f00 */
[C---:B--2---:R-:W-:Y:S02]  /*16b0*/  ISETP.GT.AND P3, PT, R94.reuse, R3, PT ;  /* 0x000000035e00720c */ /* 0x044fe40003f64270 */
[----:B0-----:R-:W-:Y:S01]  /*16c0*/  ISETP.GT.AND P5, PT, R94, R5, PT ;  /* 0x000000055e00720c */ /* 0x001fe20003fa4270 */
[----:B-1----:R-:W-:-:S12]  /*16d0*/  @!P2 BRA `(.L_x_198) ;  /* 0x00000000001ca947 */ /* 0x002fd80003800000 */
[----:B------:R-:W0:Y:S02]  /*16e0*/  LDC R7, c[0x0][0x25c] ;  /* 0x00009700ff077b82 */ /* 0x000e240000000800 */
[----:B0-----:R-:W-:-:S04]  /*16f0*/  VIMNMX R4, R94, R7, PT ;  /* 0x000000075e047248 */ /* 0x001fc80003fe0100 */
[----:B------:R-:W-:-:S04]  /*1700*/  IADD3 R4, R4, -UR4, RZ ;  /* 0x8000000404047c10 */ /* 0x000fc8000fffe0ff */
[----:B------:R-:W-:-:S04]  /*1710*/  SHF.R.S32.HI R7, RZ, 0x1f, R4 ;  /* 0x0000001fff077819 */ /* 0x000fc80000011404 */
[----:B------:R-:W-:-:S04]  /*1720*/  LEA.HI R7, R7, R4, RZ, 0x5 ;  /* 0x0000000407077211 */ /* 0x000fc800078f28ff */
[----:B------:R-:W-:-:S05]  /*1730*/  SHF.R.S32.HI R7, RZ, 0x5, R7 ;  /* 0x00000005ff077819 */ /* 0x000fca0000011407 */
[----:B------:R-:W-:-:S07]  /*1740*/  IMAD R4, R7, 0x6, RZ ;  /* 0x0000000607047824 */ /* 0x000fce00078e02ff */
.L_x_198:
        /* <DEDUP_REMOVED lines=8> */
.L_x_199:
[----:B------:R-:W-:Y:S01]  /*17d0*/  HFMA2.MMA R3, -RZ, RZ, 0, 0 ;  /* 0x00000000ff037435 */ /* 0x000fe200000001ff */
[----:B------:R-:W-:Y:S01]  /*17e0*/  MOV R7, RZ ;  /* 0x000000ff00077202 */ /* 0x000fe20000000f00 */
        /* <DEDUP_REMOVED lines=8> */
.L_x_200:
        /* <DEDUP_REMOVED lines=8> */
.L_x_201:
        /* <DEDUP_REMOVED lines=10> */
.L_x_202:
[----:B------:R-:W-:Y:S01]  /*1990*/  LEA R4, R11, R4, 0x3 ;  /* 0x000000040b047211 */ /* 0x000fe200078e18ff */
[----:B------:R-:W0:Y:S01]  /*19a0*/  S2UR UR5, SR_CgaCtaId ;  /* 0x00000000000579c3 */ /* 0x000e220000008800 */
[----:B------:R-:W-:Y:S01]  /*19b0*/  ISETP.GE.OR P0, PT, R94, UR10, P0 ;  /* 0x0000000a5e007c0c */ /* 0x000fe20008706670 */
        /* <DEDUP_REMOVED lines=24> */
[----:B------:R-:W-:Y:S01]  /*1b40*/  MOV R88, RZ ;  /* 0x000000ff00587202 */ /* 0x000fe20000000f00 */
[----:B------:R-:W-:Y:S01]  /*1b50*/  ULDC UR5, c[0x0][0x260] ;  /* 0x0000980000057ab9 */ /* 0x000fe20000000800 */
[----:B------:R-:W-:Y:S01]  /*1b60*/  PRMT R20, RZ, 0x7610, R20 ;  /* 0x00007610ff147816 */ /* 0x000fe20000000014 */
[----:B------:R-:W-:-:S06]  /*1b70*/  ULDC UR8, c[0x0][0x240] ;  /* 0x0000900000087ab9 */ /* 0x000fcc0000000800 */
.L_x_208:
[----:B------:R-:W-:Y:S01]  /*1b80*/  ISETP.NE.AND P0, PT, R94, R87, PT ;  /* 0x000000575e00720c */ /* 0x000fe20003f05270 */
[----:B------:R-:W0:-:S12]  /*1b90*/  LDC R85, c[0x0][0x23c] ;  /* 0x00008f00ff557b82 */ /* 0x000e180000000800 */
[----:B------:R-:W1:Y:S01]  /*1ba0*/  @!P0 LDC.64 R2, c[0x0][0x248] ;  /* 0x00009200ff028b82 */ /* 0x000e620000000a00 */
[----:B------:R-:W-:Y:S02]  /*1bb0*/  @!P0 IADD3 R88, R88, 0x1, RZ ;  /* 0x0000000158588810 */ /* 0x000fe40007ffe0ff */
[----:B------:R-:W-:Y:S02]  /*1bc0*/  @!P0 SHF.L.U32 R5, R94, 0x1, RZ ;  /* 0x000000015e058819 */ /* 0x000fe400000006ff */
[----:B------:R-:W-:-:S05]  /*1bd0*/  @!P0 LEA R0, R88, R1, 0x3 ;  /* 0x0000000158008211 */ /* 0x000fca00078e18ff */
[----:B------:R-:W2:Y:S01]  /*1be0*/  @!P0 LDL.64 R32, [R0] ;  /* 0x0000000000208983 */ /* 0x000ea20000100a00 */
[----:B0-----:R-:W-:-:S04]  /*1bf0*/  IMAD.WIDE R8, R85, 0x4, R6 ;  /* 0x0000000455087825 */ /* 0x001fc800078e0206 */
[----:B------:R-:W-:Y:S02]  /*1c00*/  IMAD.WIDE R24, R85, 0x4, R8 ;  /* 0x0000000455187825 */ /* 0x000fe400078e0208 */
[----:B------:R-:W5:Y:S02]  /*1c10*/  LDG.E.128.CONSTANT R8, desc[UR6][R8.64] ;  /* 0x0000000608087981 */ /* 0x000f64000c1e9d00 */
[----:B-1----:R-:W-:Y:S02]  /*1c20*/  @!P0 IMAD.WIDE R2, R5, 0x2, R2 ;  /* 0x0000000205028825 */ /* 0x002fe400078e0202 */
[----:B------:R-:W5:Y:S02]  /*1c30*/  LDG.E.128.CONSTANT R4, desc[UR6][R6.64] ;  /* 0x0000000606047981 */ /* 0x000f64000c1e9d00 */
        /* <DEDUP_REMOVED lines=12> */
[--C-:B-----5:R-:W-:Y:S02]  /*1d00*/  SHF.R.U32.HI R2, RZ, 0xf, R4.reuse ;  /* 0x0000000fff027819 */ /* 0x120fe40000011604 */
[C---:B------:R-:W-:Y:S02]  /*1d10*/  LOP3.LUT R56, R4.reuse, 0x3e003e0, RZ, 0xc0, !PT ;  /* 0x03e003e004387812 */ /* 0x040fe400078ec0ff */
[----:B------:R-:W-:Y:S02]  /*1d20*/  LOP3.LUT R47, R4, 0x1f001f, RZ, 0xc0, !PT ;  /* 0x001f001f042f7812 */ /* 0x000fe400078ec0ff */
        /* <DEDUP_REMOVED lines=9> */
[--C-:B------:R-:W-:Y:S02]  /*1dc0*/  SHF.R.U32.HI R70, RZ, 0xd, R24.reuse ;  /* 0x0000000dff467819 */ /* 0x100fe40000011618 */
[C---:B------:R-:W-:Y:S02]  /*1dd0*/  LOP3.LUT R59, R24.reuse, 0x3e003e0, RZ, 0xc0, !PT ;  /* 0x03e003e0183b7812 */ /* 0x040fe400078ec0ff */
[----:B------:R-:W-:Y:S02]  /*1de0*/  LOP3.LUT R63, R24, 0x1f001f, RZ, 0xc0, !PT ;  /* 0x001f001f183f7812 */ /* 0x000fe400078ec0ff */
[----:B------:R-:W-:Y:S02]  /*1df0*/  SHF.R.U32.HI R65, RZ, 0xa, R24 ;  /* 0x0000000aff417819 */ /* 0x000fe40000011618 */
[----:B------:R-:W-:Y:S02]  /*1e00*/  SHF.R.U32.HI R79, RZ, 0xd, R27 ;  /* 0x0000000dff4f7819 */ /* 0x000fe4000001161b */
[----:B------:R-:W-:-:S02]  /*1e10*/  LOP3.LUT R9, R27, 0x3e003e0, RZ, 0xc0, !PT ;  /* 0x03e003e01b097812 */ /* 0x000fc400078ec0ff */
[----:B------:R-:W-:Y:S02]  /*1e20*/  LOP3.LUT R24, R27, 0x1f001f, RZ, 0xc0, !PT ;  /* 0x001f001f1b187812 */ /* 0x000fe400078ec0ff */
[----:B------:R-:W-:Y:S02]  /*1e30*/  SHF.R.U32.HI R43, RZ, 0xa, R27 ;  /* 0x0000000aff2b7819 */ /* 0x000fe4000001161b */
[----:B------:R-:W-:Y:S02]  /*1e40*/  SHF.R.U32.HI R74, RZ, 0xf, R6 ;  /* 0x0000000fff4a7819 */ /* 0x000fe40000011606 */
[----:B------:R-:W-:Y:S02]  /*1e50*/  SHF.R.U32.HI R27, RZ, 0xc, R29 ;  /* 0x0000000cff1b7819 */ /* 0x000fe4000001161d */
[C---:B------:R-:W-:Y:S02]  /*1e60*/  LOP3.LUT R60, R29.reuse, 0x3e003e0, RZ, 0xc0, !PT ;  /* 0x03e003e01d3c7812 */ /* 0x040fe400078ec0ff */
[----:B------:R-:W-:-:S02]  /*1e70*/  LOP3.LUT R64, R29, 0x1f001f, RZ, 0xc0, !PT ;  /* 0x001f001f1d407812 */ /* 0x000fc400078ec0ff */
[----:B------:R-:W-:Y:S01]  /*1e80*/  SHF.R.U32.HI R66, RZ, 0xa, R29 ;  /* 0x0000000aff427819 */ /* 0x000fe2000001161d */
        /* <DEDUP_REMOVED lines=10> */
[C---:B------:R-:W-:Y:S02]  /*1f30*/  LOP3.LUT R10, R25.reuse, 0x3e003e0, RZ, 0xc0, !PT ;  /* 0x03e003e0190a7812 */ /* 0x040fe400078ec0ff */
[----:B------:R-:W-:-:S02]  /*1f40*/  LOP3.LUT R53, R25, 0x1f001f, RZ, 0xc0, !PT ;  /* 0x001f001f19357812 */ /* 0x000fc400078ec0ff */
[----:B------:R-:W-:Y:S02]  /*1f50*/  SHF.R.U32.HI R55, RZ, 0xa, R25 ;  /* 0x0000000aff377819 */ /* 0x000fe40000011619 */
[----:B------:R-:W-:Y:S02]  /*1f60*/  LOP3.LUT R74, R74, 0x10001, RZ, 0xc0, !PT ;  /* 0x000100014a4a7812 */ /* 0x000fe400078ec0ff */
[----:B------:R-:W-:Y:S02]  /*1f70*/  SHF.R.U32.HI R42, RZ, 0xe, R8 ;  /* 0x0000000eff2a7819 */ /* 0x000fe40000011608 */
[----:B------:R-:W-:Y:S02]  /*1f80*/  SHF.R.U32.HI R78, RZ, 0xe, R11 ;  /* 0x0000000eff4e7819 */ /* 0x000fe4000001160b */
[----:B------:R-:W-:Y:S02]  /*1f90*/  LOP3.LUT R25, R2, 0x10001, RZ, 0xc0, !PT ;  /* 0x0001000102197812 */ /* 0x000fe400078ec0ff */
[----:B------:R-:W-:-:S02]  /*1fa0*/  LOP3.LUT R77, R77, 0x10001, RZ, 0xc0, !PT ;  /* 0x000100014d4d7812 */ /* 0x000fc400078ec0ff */
[----:B------:R-:W-:Y:S02]  /*1fb0*/  LOP3.LUT R71, R71, 0x10001, RZ, 0xc0, !PT ;  /* 0x0001000147477812 */ /* 0x000fe400078ec0ff */
[----:B------:R-:W-:Y:S02]  /*1fc0*/  SHF.R.U32.HI R76, RZ, 0xd, R26 ;  /* 0x0000000dff4c7819 */ /* 0x000fe4000001161a */
[----:B------:R-:W-:Y:S02]  /*1fd0*/  LOP3.LUT R75, R74, 0x20002, R75, 0xf8, !PT ;  /* 0x000200024a4b7812 */ /* 0x000fe400078ef84b */
[C---:B------:R-:W-:Y:S02]  /*1fe0*/  LOP3.LUT R57, R8.reuse, 0x3e003e0, RZ, 0xc0, !PT ;  /* 0x03e003e008397812 */ /* 0x040fe400078ec0ff */
[----:B------:R-:W-:Y:S02]  /*1ff0*/  LOP3.LUT R52, R8, 0x1f001f, RZ, 0xc0, !PT ;  /* 0x001f001f08347812 */ /* 0x000fe400078ec0ff */
[----:B------:R-:W-:-:S02]  /*2000*/  SHF.R.U32.HI R54, RZ, 0xa, R8 ;  /* 0x0000000aff367819 */ /* 0x000fc40000011608 */
[----:B------:R-:W-:Y:S02]  /*2010*/  LOP3.LUT R25, R25, 0x20002, R42, 0xf8, !PT ;  /* 0x0002000219197812 */ /* 0x000fe400078ef82a */
        /* <DEDUP_REMOVED lines=8> */
[C---:B------:R-:W-:Y:S02]  /*20a0*/  LOP3.LUT R6, R11.reuse, 0x3e003e0, RZ, 0xc0, !PT ;  /* 0x03e003e00b067812 */ /* 0x040fe400078ec0ff */
[----:B------:R-:W-:Y:S02]  /*20b0*/  LOP3.LUT R36, R11, 0x1f001f, RZ, 0xc0, !PT ;  /* 0x001f001f0b247812 */ /* 0x000fe400078ec0ff */
[----:B------:R-:W-:-:S02]  /*20c0*/  SHF.R.U32.HI R37, RZ, 0xa, R11 ;  /* 0x0000000aff257819 */ /* 0x000fc4000001160b */
[--C-:B------:R-:W-:Y:S02]  /*20d0*/  SHF.R.U32.HI R26, RZ, 0xc, R28.reuse ;  /* 0x0000000cff1a7819 */ /* 0x100fe4000001161c */
[C---:B------:R-:W-:Y:S02]  /*20e0*/  LOP3.LUT R69, R28.reuse, 0x3e003e0, RZ, 0xc0, !PT ;  /* 0x03e003e01c457812 */ /* 0x040fe400078ec0ff */
[----:B------:R-:W-:Y:S02]  /*20f0*/  LOP3.LUT R67, R28, 0x1f001f, RZ, 0xc0, !PT ;  /* 0x001f001f1c437812 */ /* 0x000fe400078ec0ff */
[----:B------:R-:W-:Y:S02]  /*2100*/  SHF.R.U32.HI R68, RZ, 0xa, R28 ;  /* 0x0000000aff447819 */ /* 0x000fe4000001161c */
[----:B------:R-:W-:Y:S02]  /*2110*/  PRMT R2, R29, 0x7610, R2 ;  /* 0x000076101d027816 */ /* 0x000fe40000000002 */
[----:B------:R-:W-:-:S02]  /*2120*/  SHF.R.U32.HI R28, RZ, 0xc, R30 ;  /* 0x0000000cff1c7819 */ /* 0x000fc4000001161e */
[C---:B------:R-:W-:Y:S02]  /*2130*/  LOP3.LUT R11, R30.reuse, 0x3e003e0, RZ, 0xc0, !PT ;  /* 0x03e003e01e0b7812 */ /* 0x040fe400078ec0ff */
[----:B------:R-:W-:Y:S02]  /*2140*/  LOP3.LUT R61, R30, 0x1f001f, RZ, 0xc0, !PT ;  /* 0x001f001f1e3d7812 */ /* 0x000fe400078ec0ff */
[----:B------:R-:W-:Y:S02]  /*2150*/  SHF.R.U32.HI R62, RZ, 0xa, R30 ;  /* 0x0000000aff3e7819 */ /* 0x000fe4000001161e */
[----:B------:R-:W-:Y:S02]  /*2160*/  PRMT R29, R91, 0x9910, RZ ;  /* 0x000099105b1d7816 */ /* 0x000fe400000000ff */
[----:B------:R-:W-:Y:S02]  /*2170*/  LOP3.LUT R75, R75, 0x40004, R76, 0xf8, !PT ;  /* 0x000400044b4b7812 */ /* 0x000fe400078ef84c */
[----:B------:R-:W-:-:S02]  /*2180*/  SHF.R.U32.HI R30, RZ, 0xc, R31 ;  /* 0x0000000cff1e7819 */ /* 0x000fc4000001161f */
[----:B------:R-:W-:Y:S02]  /*2190*/  LOP3.LUT R25, R25, 0x40004, R70, 0xf8, !PT ;  /* 0x0004000419197812 */ /* 0x000fe400078ef846 */
[----:B------:R-:W-:Y:S02]  /*21a0*/  LOP3.LUT R79, R78, 0x40004, R79, 0xf8, !PT ;  /* 0x000400044e4f7812 */ /* 0x000fe400078ef84f */
[----:B------:R-:W-:Y:S02]  /*21b0*/  LOP3.LUT R72, R72, 0x40004, R73, 0xf8, !PT ;  /* 0x0004000448487812 */ /* 0x000fe400078ef849 */
[----:B------:R-:W-:Y:S02]  /*21c0*/  ISETP.NE.AND P0, PT, R29, RZ, PT ;  /* 0x000000ff1d00720c */ /* 0x000fe40003f05270 */
[----:B------:R-:W-:Y:S02]  /*21d0*/  LOP3.LUT R76, R75, 0x80008, R28, 0xf8, !PT ;  /* 0x000800084b4c7812 */ /* 0x000fe400078ef81c */
[----:B------:R-:W-:-:S02]  /*21e0*/  LOP3.LUT R58, R31, 0x3e003e0, RZ, 0xc0, !PT ;  /* 0x03e003e01f3a7812 */ /* 0x000fc400078ec0ff */
[----:B------:R-:W-:Y:S02]  /*21f0*/  LOP3.LUT R50, R31, 0x1f001f, RZ, 0xc0, !PT ;  /* 0x001f001f1f327812 */ /* 0x000fe400078ec0ff */
[----:B------:R-:W-:Y:S02]  /*2200*/  SHF.R.U32.HI R51, RZ, 0xa, R31 ;  /* 0x0000000aff337819 */ /* 0x000fe4000001161f */
[----:B------:R-:W-:Y:S02]  /*2210*/  LOP3.LUT R29, R25, 0x80008, R26, 0xf8, !PT ;  /* 0x00080008191d7812 */ /* 0x000fe400078ef81a */
[----:B------:R-:W-:Y:S02]  /*2220*/  LOP3.LUT R80, R79, 0x80008, R30, 0xf8, !PT ;  /* 0x000800084f507812 */ /* 0x000fe400078ef81e */
[----:B------:R-:W-:Y:S02]  /*2230*/  LOP3.LUT R31, R72, 0x80008, R27, 0xf8, !PT ;  /* 0x00080008481f7812 */ /* 0x000fe400078ef81b */
[----:B------:R-:W-:-:S02]  /*2240*/  LOP3.LUT R68, R68, 0x1f001f, RZ, 0xc0, !PT ;  /* 0x001f001f44447812 */ /* 0x000fc400078ec0ff */
[----:B------:R-:W-:Y:S02]  /*2250*/  LOP3.LUT R101, R11, 0x64006400, RZ, 0xfc, !PT ;  /* 0x640064000b657812 */ /* 0x000fe400078efcff */
[----:B------:R-:W-:Y:S02]  /*2260*/  LOP3.LUT R44, R44, 0x1f001f, RZ, 0xc0, !PT ;  /* 0x001f001f2c2c7812 */ /* 0x000fe400078ec0ff */
[----:B------:R-:W-:Y:S02]  /*2270*/  LOP3.LUT R69, R69, 0x64006400, RZ, 0xfc, !PT ;  /* 0x6400640045457812 */ /* 0x000fe400078efcff */
[----:B------:R-:W-:Y:S02]  /*2280*/  LOP3.LUT R46, R46, 0x1f001f, RZ, 0xc0, !PT ;  /* 0x001f001f2e2e7812 */ /* 0x000fe400078ec0ff */
        /* <DEDUP_REMOVED lines=12> */
[----:B------:R-:W-:Y:S01]  /*2350*/  LOP3.LUT R109, R9, 0x64006400, RZ, 0xfc, !PT ;  /* 0x64006400096d7812 */ /* 0x000fe200078efcff */
[-C--:B------:R-:W-:Y:S01]  /*2360*/  HFMA2 R9, R81, R2.reuse.H0_H0, -48, -48 ;  /* 0xd200d20051097431 */ /* 0x080fe20000040002 */
[----:B------:R-:W-:Y:S01]  /*2370*/  LOP3.LUT R41, R41, 0x1f001f, RZ, 0xc0, !PT ;  /* 0x001f001f29297812 */ /* 0x000fe200078ec0ff */
[----:B------:R-:W-:Y:S01]  /*2380*/  HADD2 R82, R82, -1040, -1040 ;  /* 0xe410e41052527430 */ /* 0x000fe20000000000 */
[----:B------:R-:W-:Y:S02]  /*2390*/  LOP3.LUT R66, R66, 0x1f001f, RZ, 0xc0, !PT ;  /* 0x001f001f42427812 */ /* 0x000fe400078ec0ff */
        /* <DEDUP_REMOVED lines=13> */
[----:B------:R-:W-:Y:S02]  /*2470*/  LOP3.LUT R40, R40, 0x64006400, RZ, 0xfc, !PT ;  /* 0x6400640028287812 */ /* 0x000fe400078efcff */
[----:B------:R-:W-:Y:S02]  /*2480*/  LOP3.LUT R57, R57, 0x64006400, RZ, 0xfc, !PT ;  /* 0x6400640039397812 */ /* 0x000fe400078efcff */
[----:B------:R-:W-:Y:S02]  /*2490*/  LOP3.LUT R105, R4, 0x64006400, RZ, 0xfc, !PT ;  /* 0x6400640004697812 */ /* 0x000fe400078efcff */
        /* <DEDUP_REMOVED lines=12> */
[----:B------:R-:W-:-:S02]  /*2560*/  LOP3.LUT R53, R53, 0x64006400, RZ, 0xfc, !PT ;  /* 0x6400640035357812 */ /* 0x000fc400078efcff */
[----:B------:R-:W-:Y:S02]  /*2570*/  LOP3.LUT R24, R24, 0x64006400, RZ, 0xfc, !PT ;  /* 0x6400640018187812 */ /* 0x000fe400078efcff */
[----:B------:R-:W-:Y:S02]  /*2580*/  LOP3.LUT R79, R41, 0x64006400, RZ, 0xfc, !PT ;  /* 0x64006400294f7812 */ /* 0x000fe400078efcff */
[----:B------:R-:W-:Y:S01]  /*2590*/  LOP3.LUT R41, R62, 0x64006400, RZ, 0xfc, !PT ;  /* 0x640064003e297812 */ /* 0x000fe200078efcff */
[----:B------:R-:W-:Y:S01]  /*25a0*/  HADD2 R62, R53, -1040, -1040 ;  /* 0xe410e410353e7430 */ /* 0x000fe20000000000 */
[----:B------:R-:W-:Y:S01]  /*25b0*/  ISETP.GE.AND P2, PT, R95, 0x2, PT ;  /* 0x000000025f00780c */ /* 0x000fe20003f46270 */
[----:B------:R-:W-:Y:S02]  /*25c0*/  HADD2 R79, R79, -1040, -1040 ;  /* 0xe410e4104f4f7430 */ /* 0x000fe40000000000 */
[----:B------:R-:W-:Y:S01]  /*25d0*/  HADD2 R41, R41, -1040, -1040 ;  /* 0xe410e41029297430 */ /* 0x000fe20000000000 */
[----:B--2---:R-:W-:-:S02]  /*25e0*/  SHF.R.U32.HI R28, RZ, 0xb, R32 ;  /* 0x0000000bff1c7819 */ /* 0x004fc40000011620 */
[----:B------:R-:W-:Y:S02]  /*25f0*/  SHF.R.U32.HI R30, RZ, 0xb, R33 ;  /* 0x0000000bff1e7819 */ /* 0x000fe40000011621 */
[----:B------:R-:W-:Y:S02]  /*2600*/  SHF.R.U32.HI R73, RZ, 0xb, R35 ;  /* 0x0000000bff497819 */ /* 0x000fe40000011623 */
[----:B------:R-:W-:Y:S02]  /*2610*/  LOP3.LUT R28, R29, 0x100010, R28, 0xf8, !PT ;  /* 0x001000101d1c7812 */ /* 0x000fe400078ef81c */
[----:B------:R-:W-:Y:S02]  /*2620*/  LOP3.LUT R29, R31, 0x100010, R30, 0xf8, !PT ;  /* 0x001000101f1d7812 */ /* 0x000fe400078ef81e */
[----:B------:R-:W-:Y:S02]  /*2630*/  LOP3.LUT R31, R80, 0x100010, R73, 0xf8, !PT ;  /* 0x00100010501f7812 */ /* 0x000fe400078ef849 */
[----:B------:R-:W-:Y:S01]  /*2640*/  LOP3.LUT R73, R10, 0x64006400, RZ, 0xfc, !PT ;  /* 0x640064000a497812 */ /* 0x000fe200078efcff */
[-C--:B------:R-:W-:Y:S01]  /*2650*/  HFMA2 R10, R75, R2.reuse.H0_H0, -48, -48 ;  /* 0xd200d2004b0a7431 */ /* 0x080fe20000040002 */
[----:B------:R-:W-:Y:S01]  /*2660*/  SHF.R.U32.HI R71, RZ, 0xb, R34 ;  /* 0x0000000bff477819 */ /* 0x000fe20000011622 */
[----:B------:R-:W-:Y:S01]  /*2670*/  HADD2 R75, R52, -1040, -1040 ;  /* 0xe410e410344b7430 */ /* 0x000fe20000000000 */
[C---:B------:R-:W-:Y:S01]  /*2680*/  LOP3.LUT R70, R32.reuse, 0x3e003e0, RZ, 0xc0, !PT ;  /* 0x03e003e020467812 */ /* 0x040fe200078ec0ff */
[----:B------:R-:W-:Y:S01]  /*2690*/  HFMA2 R11, R73, R2.H0_H0, -48, -48 ;  /* 0xd200d200490b7431 */ /* 0x000fe20000040002 */
[----:B------:R-:W-:-:S02]  /*26a0*/  LOP3.LUT R42, R32, 0x1f001f, RZ, 0xc0, !PT ;  /* 0x001f001f202a7812 */ /* 0x000fc400078ec0ff */
[----:B------:R-:W-:Y:S02]  /*26b0*/  SHF.R.U32.HI R32, RZ, 0xa, R32 ;  /* 0x0000000aff207819 */ /* 0x000fe40000011620 */
[----:B------:R-:W-:Y:S01]  /*26c0*/  LOP3.LUT R30, R76, 0x100010, R71, 0xf8, !PT ;  /* 0x001000104c1e7812 */ /* 0x000fe200078ef847 */
[----:B------:R-:W-:Y:S01]  /*26d0*/  HFMA2 R76, R105, R2.H0_H0, -48, -48 ;  /* 0xd200d200694c7431 */ /* 0x000fe20000040002 */
[----:B------:R-:W-:Y:S02]  /*26e0*/  LOP3.LUT R73, R49, 0x1f001f, RZ, 0xc0, !PT ;  /* 0x001f001f31497812 */ /* 0x000fe400078ec0ff */
[C---:B------:R-:W-:Y:S02]  /*26f0*/  LOP3.LUT R72, R33.reuse, 0x3e003e0, RZ, 0xc0, !PT ;  /* 0x03e003e021487812 */ /* 0x040fe400078ec0ff */
[----:B------:R-:W-:Y:S02]  /*2700*/  LOP3.LUT R26, R33, 0x1f001f, RZ, 0xc0, !PT ;  /* 0x001f001f211a7812 */ /* 0x000fe400078ec0ff */
[----:B------:R-:W-:-:S02]  /*2710*/  LOP3.LUT R78, R35, 0x3e003e0, RZ, 0xc0, !PT ;  /* 0x03e003e0234e7812 */ /* 0x000fc400078ec0ff */
[----:B------:R-:W-:Y:S01]  /*2720*/  LOP3.LUT R71, R12, 0x64006400, RZ, 0xfc, !PT ;  /* 0x640064000c477812 */ /* 0x000fe200078efcff */
[----:B------:R-:W-:Y:S01]  /*2730*/  HFMA2 R12, R69, R2.H0_H0, -48, -48 ;  /* 0xd200d200450c7431 */ /* 0x000fe20000040002 */
[----:B------:R-:W-:Y:S02]  /*2740*/  LOP3.LUT R49, R68, 0x64006400, RZ, 0xfc, !PT ;  /* 0x6400640044317812 */ /* 0x000fe400078efcff */
[----:B------:R-:W-:Y:S02]  /*2750*/  SHF.R.U32.HI R33, RZ, 0xa, R33 ;  /* 0x0000000aff217819 */ /* 0x000fe40000011621 */
[----:B------:R-:W-:Y:S02]  /*2760*/  LOP3.LUT R68, R44, 0x64006400, RZ, 0xfc, !PT ;  /* 0x640064002c447812 */ /* 0x000fe400078efcff */
[C---:B------:R-:W-:Y:S02]  /*2770*/  LOP3.LUT R74, R34.reuse, 0x3e003e0, RZ, 0xc0, !PT ;  /* 0x03e003e0224a7812 */ /* 0x040fe400078ec0ff */
[----:B------:R-:W-:Y:S01]  /*2780*/  LOP3.LUT R25, R34, 0x1f001f, RZ, 0xc0, !PT ;  /* 0x001f001f22197812 */ /* 0x000fe200078ec0ff */
[----:B------:R-:W-:Y:S01]  /*2790*/  HADD2 R68, R68, -1040, -1040 ;  /* 0xe410e41044447430 */ /* 0x000fe20000000000 */
[----:B------:R-:W-:-:S02]  /*27a0*/  LOP3.LUT R27, R35, 0x1f001f, RZ, 0xc0, !PT ;  /* 0x001f001f231b7812 */ /* 0x000fc400078ec0ff */
[----:B------:R-:W-:Y:S02]  /*27b0*/  LOP3.LUT R44, R42, 0x64006400, RZ, 0xfc, !PT ;  /* 0x640064002a2c7812 */ /* 0x000fe400078efcff */
[----:B------:R-:W-:Y:S02]  /*27c0*/  SHF.R.U32.HI R34, RZ, 0xa, R34 ;  /* 0x0000000aff227819 */ /* 0x000fe40000011622 */
[----:B------:R-:W-:Y:S01]  /*27d0*/  SHF.R.U32.HI R35, RZ, 0xa, R35 ;  /* 0x0000000aff237819 */ /* 0x000fe20000011623 */
[----:B------:R-:W-:Y:S01]  /*27e0*/  HADD2 R44, R44, -1040, -1040 ;  /* 0xe410e4102c2c7430 */ /* 0x000fe20000000000 */
[----:B------:R-:W-:Y:S02]  /*27f0*/  LOP3.LUT R42, R32, 0x1f001f, RZ, 0xc0, !PT ;  /* 0x001f001f202a7812 */ /* 0x000fe400078ec0ff */
[----:B------:R-:W-:Y:S01]  /*2800*/  LOP3.LUT R113, R78, 0x64006400, RZ, 0xfc, !PT ;  /* 0x640064004e717812 */ /* 0x000fe200078efcff */
[----:B------:R-:W-:Y:S01]  /*2810*/  HFMA2 R78, R71, R2.H0_H0, -48, -48 ;  /* 0xd200d200474e7431 */ /* 0x000fe20000040002 */
[----:B------:R-:W-:-:S02]  /*2820*/  LOP3.LUT R69, R65, 0x1f001f, RZ, 0xc0, !PT ;  /* 0x001f001f41457812 */ /* 0x000fc400078ec0ff */
[----:B------:R-:W-:Y:S02]  /*2830*/  LOP3.LUT R32, R26, 0x64006400, RZ, 0xfc, !PT ;  /* 0x640064001a207812 */ /* 0x000fe400078efcff */
[----:B------:R-:W-:Y:S02]  /*2840*/  LOP3.LUT R5, R70, 0x64006400, RZ, 0xfc, !PT ;  /* 0x6400640046057812 */ /* 0x000fe400078efcff */
[----:B------:R-:W-:Y:S02]  /*2850*/  LOP3.LUT R65, R36, 0x64006400, RZ, 0xfc, !PT ;  /* 0x6400640024417812 */ /* 0x000fe400078efcff */
[----:B------:R-:W-:Y:S01]  /*2860*/  LOP3.LUT R26, R33, 0x1f001f, RZ, 0xc0, !PT ;  /* 0x001f001f211a7812 */ /* 0x000fe200078ec0ff */
[----:B------:R-:W-:Y:S01]  /*2870*/  HFMA2 R5, R5, R2.H0_H0, -48, -48 ;  /* 0xd200d20005057431 */ /* 0x000fe20000040002 */
[----:B------:R-:W-:Y:S01]  /*2880*/  LOP3.LUT R3, R72, 0x64006400, RZ, 0xfc, !PT ;  /* 0x6400640048037812 */ /* 0x000fe200078efcff */
[----:B------:R-:W-:Y:S01]  /*2890*/  HADD2 R65, R65, -1040, -1040 ;  /* 0xe410e41041417430 */ /* 0x000fe20000000000 */
[----:B------:R-:W-:-:S02]  /*28a0*/  LOP3.LUT R70, R55, 0x1f001f, RZ, 0xc0, !PT ;  /* 0x001f001f37467812 */ /* 0x000fc400078ec0ff */
[----:B------:R-:W-:Y:S01]  /*28b0*/  LOP3.LUT R71, R0, 0x64006400, RZ, 0xfc, !PT ;  /* 0x6400640000477812 */ /* 0x000fe200078efcff */
[----:B------:R-:W-:Y:S01]  /*28c0*/  HFMA2 R4, R3, R2.H0_H0, -48, -48 ;  /* 0xd200d20003047431 */ /* 0x000fe20000040002 */
        /* <DEDUP_REMOVED lines=16> */
[-C--:B------:R-:W-:Y:S01]  /*29d0*/  HFMA2 R3, R103, R2.reuse.H0_H0, -48, -48 ;  /* 0xd200d20067037431 */ /* 0x080fe20000040002 */
[----:B------:R-:W-:Y:S01]  /*29e0*/  LOP3.LUT R39, R69, 0x64006400, RZ, 0xfc, !PT ;  /* 0x6400640045277812 */ /* 0x000fe200078efcff */
[----:B------:R-:W-:Y:S01]  /*29f0*/  HFMA2 R2, R113, R2.H0_H0, -48, -48 ;  /* 0xd200d20071027431 */ /* 0x000fe20000040002 */
        /* <DEDUP_REMOVED lines=122> */
.L_x_205:
        /* <DEDUP_REMOVED lines=81> */
.L_x_206:
        /* <DEDUP_REMOVED lines=83> */
.L_x_207:
        /* <DEDUP_REMOVED lines=77> */
.L_x_204:
[----:B------:R-:W-:Y:S01]  /*40b0*/  LEA R0, R86, 0x40, 0x6 ;  /* 0x0000004056007811 */ /* 0x000fe200078e30ff */
[----:B------:R-:W-:Y:S01]  /*40c0*/  UIADD3 UR4, UR4, 0x40, URZ ;  /* 0x0000004004047890 */ /* 0x000fe2000fffe03f */
[----:B------:R-:W-:Y:S01]  /*40d0*/  IADD3 R94, R94, 0x20, RZ ;  /* 0x000000205e5e7810 */ /* 0x000fe20007ffe0ff */
[----:B-----5:R-:W-:Y:S01]  /*40e0*/  IMAD.WIDE R6, R85, 0x4, R98 ;  /* 0x0000000455067825 */ /* 0x020fe200078e0262 */
[----:B------:R-:W-:Y:S02]  /*40f0*/  VIMNMX R3, R0, UR8, PT ;  /* 0x0000000800037c48 */ /* 0x000fe4000bfe0100 */
[C---:B------:R-:W-:Y:S02]  /*4100*/  ISETP.GE.AND P0, PT, R94.reuse, UR5, PT ;  /* 0x000000055e007c0c */ /* 0x040fe4000bf06270 */
[----:B------:R-:W-:-:S13]  /*4110*/  ISETP.LT.AND P2, PT, R94, R3, PT ;  /* 0x000000035e00720c */ /* 0x000fda0003f41270 */
[----:B------:R-:W-:Y:S05]  /*4120*/  @!P0 BRA P2, `(.L_x_208) ;  /* 0xffffffd800948947 */ /* 0x000fea000103ffff */
.L_x_203:
        /* <DEDUP_REMOVED lines=8> */
.L_x_226:
[----:B------:R-:W-:-:S13]  /*41b0*/  ISETP.NE.AND P2, PT, R94, R87, PT ;  /* 0x000000575e00720c */ /* 0x000fda0003f45270 */
[----:B------:R-:W0:Y:S01]  /*41c0*/  @!P2 LDC.64 R2, c[0x0][0x248] ;  /* 0x00009200ff02ab82 */ /* 0x000e220000000a00 */
[----:B------:R-:W-:Y:S02]  /*41d0*/  @!P2 IADD3 R88, R88, 0x1, RZ ;  /* 0x000000015858a810 */ /* 0x000fe40007ffe0ff */
[----:B------:R-:W-:Y:S02]  /*41e0*/  @!P2 LEA R5, R94, 0x1, 0x1 ;  /* 0x000000015e05a811 */ /* 0x000fe400078e08ff */
[----:B------:R-:W-:-:S03]  /*41f0*/  @!P2 LEA R4, R88, R1, 0x3 ;  /* 0x000000015804a211 */ /* 0x000fc600078e18ff */
[----:B0-----:R-:W-:-:S03]  /*4200*/  @!P2 IMAD.WIDE R2, R5, 0x2, R2 ;  /* 0x000000020502a825 */ /* 0x001fc600078e0202 */
[----:B------:R-:W2:Y:S04]  /*4210*/  @!P2 LDL.64 R4, [R4] ;  /* 0x000000000404a983 */ /* 0x000ea80000100a00 */
[----:B------:R-:W3:Y:S01]  /*4220*/  @!P2 LDG.E.U16.CONSTANT R3, desc[UR6][R2.64] ;  /* 0x000000060203a981 */ /* 0x000ee2000c1e9500 */
[----:B--2---:R-:W-:Y:S02]  /*4230*/  @!P2 PRMT R97, R4, 0x7610, R97 ;  /* 0x000076100461a816 */ /* 0x004fe40000000061 */
[----:B------:R-:W-:Y:S02]  /*4240*/  @!P2 PRMT R100, R5, 0x7610, R100 ;  /* 0x000076100564a816 */ /* 0x000fe40000000064 */
[----:B---3--:R-:W-:Y:S02]  /*4250*/  @!P2 IADD3 R87, R3, R94, RZ ;  /* 0x0000005e0357a210 */ /* 0x008fe40007ffe0ff */
[----:B------:R-:W-:-:S02]  /*4260*/  @!P2 PRMT R97, R97, 0x7610, R4 ;  /* 0x000076106161a816 */ /* 0x000fc40000000004 */
[----:B------:R-:W-:Y:S01]  /*4270*/  @!P2 PRMT R100, R100, 0x7610, R5 ;  /* 0x000076106464a816 */ /* 0x000fe20000000005 */
[----:B------:R-:W-:Y:S06]  /*4280*/  @!P1 BRA `(.L_x_210) ;  /* 0x0000006800a09947 */ /* 0x000fec0003800000 */
[----:B------:R-:W2:Y:S01]  /*4290*/  LDG.E.128.CONSTANT R8, desc[UR6][R6.64] ;  /* 0x0000000606087981 */ /* 0x000ea2000c1e9d00 */
[----:B------:R-:W-:Y:S02]  /*42a0*/  PRMT R2, R91, 0x9910, RZ ;  /* 0x000099105b027816 */ /* 0x000fe400000000ff */
[----:B------:R-:W-:Y:S02]  /*42b0*/  MOV R5, 0x2c00 ;  /* 0x00002c0000057802 */ /* 0x000fe40000000f00 */
[----:B------:R-:W-:Y:S02]  /*42c0*/  ISETP.NE.AND P2, PT, R2, RZ, PT ;  /* 0x000000ff0200720c */ /* 0x000fe40003f45270 */
[----:B------:R-:W-:Y:S02]  /*42d0*/  ISETP.GE.AND P3, PT, R95, 0x2, PT ;  /* 0x000000025f00780c */ /* 0x000fe40003f66270 */
[C---:B--2---:R-:W-:Y:S02]  /*42e0*/  LOP3.LUT R4, R9.reuse, 0xf000f, RZ, 0xc0, !PT ;  /* 0x000f000f09047812 */ /* 0x044fe400078ec0ff */
[----:B------:R-:W-:-:S02]  /*42f0*/  LOP3.LUT R12, R9, 0xf000f0, RZ, 0xc0, !PT ;  /* 0x00f000f0090c7812 */ /* 0x000fc400078ec0ff */
[----:B------:R-:W-:Y:S02]  /*4300*/  SHF.R.U32.HI R25, RZ, 0x8, R10 ;  /* 0x00000008ff197819 */ /* 0x000fe4000001160a */
[C---:B------:R-:W-:Y:S02]  /*4310*/  LOP3.LUT R0, R8.reuse, 0xf000f, RZ, 0xc0, !PT ;  /* 0x000f000f08007812 */ /* 0x040fe400078ec0ff */
[----:B------:R-:W-:Y:S02]  /*4320*/  LOP3.LUT R2, R8, 0xf000f0, RZ, 0xc0, !PT ;  /* 0x00f000f008027812 */ /* 0x000fe400078ec0ff */
[----:B------:R-:W-:Y:S02]  /*4330*/  SHF.R.U32.HI R9, RZ, 0x8, R9 ;  /* 0x00000008ff097819 */ /* 0x000fe40000011609 */
[----:B------:R-:W-:Y:S02]  /*4340*/  SHF.R.U32.HI R8, RZ, 0x8, R8 ;  /* 0x00000008ff087819 */ /* 0x000fe40000011608 */
[----:B------:R-:W-:-:S02]  /*4350*/  LOP3.LUT R21, R10, 0xf000f, RZ, 0xc0, !PT ;  /* 0x000f000f0a157812 */ /* 0x000fc400078ec0ff */
[----:B------:R-:W-:Y:S02]  /*4360*/  SHF.R.U32.HI R28, RZ, 0x8, R11 ;  /* 0x00000008ff1c7819 */ /* 0x000fe4000001160b */
[C---:B------:R-:W-:Y:S02]  /*4370*/  LOP3.LUT R26, R11.reuse, 0xf000f, RZ, 0xc0, !PT ;  /* 0x000f000f0b1a7812 */ /* 0x040fe400078ec0ff */
        /* <DEDUP_REMOVED lines=18> */
[----:B------:R-:W-:Y:S01]  /*44a0*/  LOP3.LUT R0, R0, 0x64006400, RZ, 0xfc, !PT ;  /* 0x6400640000007812 */ /* 0x000fe200078efcff */
[-C--:B------:R-:W-:Y:S01]  /*44b0*/  HFMA2 R29, R30, R5.reuse.H0_H0, -72, -72 ;  /* 0xd480d4801e1d7431 */ /* 0x080fe20000040005 */
[----:B------:R-:W-:Y:S01]  /*44c0*/  LOP3.LUT R2, R2, 0x64006400, RZ, 0xfc, !PT ;  /* 0x6400640002027812 */ /* 0x000fe200078efcff */
[----:B------:R-:W-:Y:S01]  /*44d0*/  HADD2 R32, R33, -1032, -1032 ;  /* 0xe408e40821207430 */ /* 0x000fe20000000000 */
[----:B------:R-:W-:Y:S01]  /*44e0*/  LOP3.LUT R4, R4, 0x64006400, RZ, 0xfc, !PT ;  /* 0x6400640004047812 */ /* 0x000fe200078efcff */
[----:B------:R-:W-:Y:S01]  /*44f0*/  HADD2 R12, R0, -1032, -1032 ;  /* 0xe408e408000c7430 */ /* 0x000fe20000000000 */
[----:B------:R-:W-:Y:S02]  /*4500*/  LOP3.LUT R34, R27, 0x64006400, RZ, 0xfc, !PT ;  /* 0x640064001b227812 */ /* 0x000fe400078efcff */
[----:B------:R-:W-:Y:S02]  /*4510*/  LOP3.LUT R3, R3, 0x64006400, RZ, 0xfc, !PT ;  /* 0x6400640003037812 */ /* 0x000fe400078efcff */
[----:B------:R-:W-:Y:S01]  /*4520*/  LOP3.LUT R8, R8, 0x64006400, RZ, 0xfc, !PT ;  /* 0x6400640008087812 */ /* 0x000fe200078efcff */
[-C--:B------:R-:W-:Y:S01]  /*4530*/  HFMA2 R25, R34, R5.reuse.H0_H0, -72, -72 ;  /* 0xd480d48022197431 */ /* 0x080fe20000040005 */
[----:B------:R-:W-:Y:S01]  /*4540*/  LOP3.LUT R28, R10, 0x64006400, RZ, 0xfc, !PT ;  /* 0x640064000a1c7812 */ /* 0x000fe200078efcff */
[-C--:B------:R-:W-:Y:S01]  /*4550*/  HFMA2 R10, R2, R5.reuse.H0_H0, -72, -72 ;  /* 0xd480d480020a7431 */ /* 0x080fe20000040005 */
[----:B------:R-:W-:Y:S01]  /*4560*/  LOP3.LUT R9, R11, 0x64006400, RZ, 0xfc, !PT ;  /* 0x640064000b097812 */ /* 0x000fe200078efcff */
[----:B------:R-:W-:Y:S01]  /*4570*/  HADD2 R11, R4, -1032, -1032 ;  /* 0xe408e408040b7430 */ /* 0x000fe20000000000 */
[----:B------:R-:W-:Y:S01]  /*4580*/  LOP3.LUT R36, R21, 0x64006400, RZ, 0xfc, !PT ;  /* 0x6400640015247812 */ /* 0x000fe200078efcff */
[----:B------:R-:W-:-:S02]  /*4590*/  HFMA2 R21, R22, R5.H0_H0, -72, -72 ;  /* 0xd480d48016157431 */ /* 0x000fc40000040005 */
[----:B------:R-:W-:Y:S02]  /*45a0*/  HADD2 R22, R23, -1032, -1032 ;  /* 0xe408e40817167430 */ /* 0x000fe40000000000 */
[-C--:B------:R-:W-:Y:S02]  /*45b0*/  HFMA2 R23, R24, R5.reuse.H0_H0, -72, -72 ;  /* 0xd480d48018177431 */ /* 0x080fe40000040005 */
[----:B------:R-:W-:Y:S02]  /*45c0*/  HADD2 R24, R26, -1032, -1032 ;  /* 0xe408e4081a187430 */ /* 0x000fe40000000000 */
[----:B------:R-:W-:Y:S02]  /*45d0*/  HADD2 R26, R3, -1032, -1032 ;  /* 0xe408e408031a7430 */ /* 0x000fe40000000000 */
[----:B------:R-:W-:Y:S02]  /*45e0*/  HFMA2 R27, R8, R5.H0_H0, -72, -72 ;  /* 0xd480d480081b7431 */ /* 0x000fe40000040005 */
[----:B------:R-:W-:-:S02]  /*45f0*/  HADD2 R28, R28, -1032, -1032 ;  /* 0xe408e4081c1c7430 */ /* 0x000fc40000000000 */
[----:B------:R-:W-:Y:S02]  /*4600*/  HADD2 R30, R9, -1032, -1032 ;  /* 0xe408e408091e7430 */ /* 0x000fe40000000000 */
[----:B------:R-:W-:Y:S01]  /*4610*/  HFMA2 R33, R36, R5.H0_H0, -72, -72 ;  /* 0xd480d48024217431 */ /* 0x000fe20000040005 */
[----:B------:R-:W-:Y:S06]  /*4620*/  @!P2 BRA `(.L_x_211) ;  /* 0x000000040068a947 */ /* 0x000fec0003800000 */
[----:B------:R-:W0:Y:S01]  /*4630*/  LDS.64 R34, [UR4] ;  /* 0x00000004ff227984 */ /* 0x000e220008000a00 */
[----:B------:R-:W-:Y:S02]  /*4640*/  HADD2.F32 R0, -RZ, R12.H0_H0 ;  /* 0x2000000cff007230 */ /* 0x000fe40000004100 */
[--C-:B------:R-:W-:Y:S01]  /*4650*/  HADD2.F32 R38, -RZ, R11.reuse.H0_H0 ;  /* 0x2000000bff267230 */ /* 0x100fe20000004100 */
[----:B------:R-:W1:Y:S01]  /*4660*/  LDS.64 R8, [UR4+0x8] ;  /* 0x00000804ff087984 */ /* 0x000e620008000a00 */
[----:B------:R-:W-:Y:S02]  /*4670*/  HADD2.F32 R4, -RZ, R24.H0_H0 ;  /* 0x20000018ff047230 */ /* 0x000fe40000004100 */
[----:B------:R-:W-:Y:S02]  /*4680*/  HADD2.F32 R2, -RZ, R22.H0_H0 ;  /* 0x20000016ff027230 */ /* 0x000fe40000004100 */
[----:B------:R-:W-:Y:S02]  /*4690*/  HADD2.F32 R40, -RZ, R11.H1_H1 ;  /* 0x3000000bff287230 */ /* 0x000fe40000004100 */
[----:B0-----:R-:W-:-:S02]  /*46a0*/  HADD2.F32 R3, -RZ, R34.H0_H0 ;  /* 0x20000022ff037230 */ /* 0x001fc40000004100 */
[----:B------:R-:W-:Y:S02]  /*46b0*/  HADD2.F32 R37, -RZ, R34.H1_H1 ;  /* 0x30000022ff257230 */ /* 0x000fe40000004100 */
[--C-:B------:R-:W-:Y:S02]  /*46c0*/  HADD2.F32 R36, -RZ, R35.reuse.H0_H0 ;  /* 0x20000023ff247230 */ /* 0x100fe40000004100 */
[C---:B------:R-:W-:Y:S01]  /*46d0*/  FFMA.FTZ R38, R3.reuse, R38, RZ ;  /* 0x0000002603267223 */ /* 0x040fe200000100ff */
[----:B------:R-:W-:Y:S02]  /*46e0*/  HADD2.F32 R39, -RZ, R35.H1_H1 ;  /* 0x30000023ff277230 */ /* 0x000fe40000004100 */
[----:B------:R-:W-:Y:S01]  /*46f0*/  FFMA.FTZ R35, R0, R3, RZ ;  /* 0x0000000300237223 */ /* 0x000fe200000100ff */
[----:B------:R-:W-:Y:S02]  /*4700*/  HADD2.F32 R34, -RZ, R12.H1_H1 ;  /* 0x3000000cff227230 */ /* 0x000fe40000004100 */
[C---:B------:R-:W-:Y:S01]  /*4710*/  FFMA.FTZ R43, R3.reuse, R4, RZ ;  /* 0x00000004032b7223 */ /* 0x040fe200000100ff */
[----:B------:R-:W-:Y:S01]  /*4720*/  FFMA.FTZ R42, R3, R2, RZ ;  /* 0x00000002032a7223 */ /* 0x000fe200000100ff */
[----:B------:R-:W-:-:S02]  /*4730*/  HADD2.F32 R4, -RZ, R24.H1_H1 ;  /* 0x30000018ff047230 */ /* 0x000fc40000004100 */
[----:B------:R-:W-:Y:S01]  /*4740*/  FFMA.FTZ R34, R34, R37, R35 ;  /* 0x0000002522227223 */ /* 0x000fe20000010023 */
[----:B------:R-:W-:Y:S02]  /*4750*/  HADD2.F32 R2, -RZ, R22.H1_H1 ;  /* 0x30000016ff027230 */ /* 0x000fe40000004100 */
[C---:B------:R-:W-:Y:S01]  /*4760*/  FFMA.FTZ R35, R37.reuse, R40, R38 ;  /* 0x0000002825237223 */ /* 0x040fe20000010026 */
[----:B------:R-:W-:Y:S02]  /*4770*/  HADD2.F32 R0, -RZ, R21.H0_H0 ;  /* 0x20000015ff007230 */ /* 0x000fe40000004100 */
[C---:B------:R-:W-:Y:S01]  /*4780*/  FFMA.FTZ R43, R37.reuse, R4, R43 ;  /* 0x00000004252b7223 */ /* 0x040fe2000001002b */
[----:B------:R-:W-:Y:S02]  /*4790*/  HADD2.F32 R3, -RZ, R10.H0_H0 ;  /* 0x2000000aff037230 */ /* 0x000fe40000004100 */
[----:B------:R-:W-:Y:S01]  /*47a0*/  FFMA.FTZ R41, R37, R2, R42 ;  /* 0x0000000225297223 */ /* 0x000fe2000001002a */
[----:B------:R-:W-:-:S02]  /*47b0*/  HADD2.F32 R38, -RZ, R23.H0_H0 ;  /* 0x20000017ff267230 */ /* 0x000fc40000004100 */
[C---:B------:R-:W-:Y:S01]  /*47c0*/  FFMA.FTZ R4, R36.reuse, R0, R35 ;  /* 0x0000000024047223 */ /* 0x040fe20000010023 */
[----:B------:R-:W-:Y:S02]  /*47d0*/  HADD2.F32 R35, -RZ, R25.H0_H0 ;  /* 0x20000019ff237230 */ /* 0x000fe40000004100 */
[----:B------:R-:W-:Y:S01]  /*47e0*/  FFMA.FTZ R3, R3, R36, R34 ;  /* 0x0000002403037223 */ /* 0x000fe20000010022 */
[----:B------:R-:W-:Y:S02]  /*47f0*/  HADD2.F32 R0, -RZ, R10.H1_H1 ;  /* 0x3000000aff007230 */ /* 0x000fe40000004100 */
[C---:B------:R-:W-:Y:S01]  /*4800*/  FFMA.FTZ R41, R36.reuse, R38, R41 ;  /* 0x0000002624297223 */ /* 0x040fe20000010029 */
[----:B------:R-:W-:Y:S02]  /*4810*/  HADD2.F32 R2, -RZ, R21.H1_H1 ;  /* 0x30000015ff027230 */ /* 0x000fe40000004100 */
[----:B------:R-:W-:Y:S01]  /*4820*/  FFMA.FTZ R35, R36, R35, R43 ;  /* 0x0000002324237223 */ /* 0x000fe2000001002b */
[----:B------:R-:W-:-:S02]  /*4830*/  HADD2.F32 R34, -RZ, R23.H1_H1 ;  /* 0x30000017ff227230 */ /* 0x000fc40000004100 */
[----:B------:R-:W-:Y:S01]  /*4840*/  FFMA.FTZ R0, R0, R39, R3 ;  /* 0x0000002700007223 */ /* 0x000fe20000010003 */
[----:B------:R-:W-:Y:S02]  /*4850*/  HADD2.F32 R38, -RZ, R25.H1_H1 ;  /* 0x30000019ff267230 */ /* 0x000fe40000004100 */
[C---:B------:R-:W-:Y:S01]  /*4860*/  FFMA.FTZ R37, R39.reuse, R2, R4 ;  /* 0x0000000227257223 */ /* 0x040fe20000010004 */
[----:B-1----:R-:W-:Y:S02]  /*4870*/  HADD2.F32 R4, -RZ, R8.H0_H0 ;  /* 0x20000008ff047230 */ /* 0x002fe40000004100 */
[C---:B------:R-:W-:Y:S01]  /*4880*/  FFMA.FTZ R41, R39.reuse, R34, R41 ;  /* 0x0000002227297223 */ /* 0x040fe20000010029 */
[----:B------:R-:W-:Y:S02]  /*4890*/  HADD2.F32 R3, -RZ, R26.H0_H0 ;  /* 0x2000001aff037230 */ /* 0x000fe40000004100 */
[----:B------:R-:W-:Y:S01]  /*48a0*/  FFMA.FTZ R39, R39, R38, R35 ;  /* 0x0000002627277223 */ /* 0x000fe20000010023 */
[----:B------:R-:W-:-:S02]  /*48b0*/  HADD2.F32 R35, -RZ, R8.H1_H1 ;  /* 0x30000008ff237230 */ /* 0x000fc40000004100 */
[----:B------:R-:W-:Y:S02]  /*48c0*/  HADD2.F32 R34, -RZ, R28.H0_H0 ;  /* 0x2000001cff227230 */ /* 0x000fe40000004100 */
[----:B------:R-:W-:Y:S01]  /*48d0*/  FFMA.FTZ R3, R3, R4, R0 ;  /* 0x0000000403037223 */ /* 0x000fe20000010000 */
[----:B------:R-:W-:Y:S02]  /*48e0*/  HADD2.F32 R2, -RZ, R26.H1_H1 ;  /* 0x3000001aff027230 */ /* 0x000fe40000004100 */
[----:B------:R-:W-:Y:S02]  /*48f0*/  HADD2.F32 R36, -RZ, R30.H0_H0 ;  /* 0x2000001eff247230 */ /* 0x000fe40000004100 */
[----:B------:R-:W-:Y:S01]  /*4900*/  FFMA.FTZ R34, R4, R34, R37 ;  /* 0x0000002204227223 */ /* 0x000fe20000010025 */
[----:B------:R-:W-:Y:S02]  /*4910*/  HADD2.F32 R38, -RZ, R32.H0_H0 ;  /* 0x20000020ff267230 */ /* 0x000fe40000004100 */
[----:B------:R-:W-:Y:S01]  /*4920*/  FFMA.FTZ R2, R2, R35, R3 ;  /* 0x0000002302027223 */ /* 0x000fe20000010003 */
[----:B------:R-:W-:-:S02]  /*4930*/  HADD2.F32 R0, -RZ, R28.H1_H1 ;  /* 0x3000001cff007230 */ /* 0x000fc40000004100 */
[C---:B------:R-:W-:Y:S01]  /*4940*/  FFMA.FTZ R41, R4.reuse, R36, R41 ;  /* 0x0000002404297223 */ /* 0x040fe20000010029 */
[----:B------:R-:W-:Y:S02]  /*4950*/  HADD2.F32 R8, -RZ, R9.H0_H0 ;  /* 0x20000009ff087230 */ /* 0x000fe40000004100 */
[----:B------:R-:W-:Y:S01]  /*4960*/  FFMA.FTZ R39, R4, R38, R39 ;  /* 0x0000002604277223 */ /* 0x000fe20000010027 */
[----:B------:R-:W-:Y:S02]  /*4970*/  HADD2.F32 R3, -RZ, R27.H0_H0 ;  /* 0x2000001bff037230 */ /* 0x000fe40000004100 */
[----:B------:R-:W-:Y:S01]  /*4980*/  FFMA.FTZ R37, R35, R0, R34 ;  /* 0x0000000023257223 */ /* 0x000fe20000010022 */
[----:B------:R-:W-:Y:S02]  /*4990*/  HADD2.F32 R38, -RZ, R32.H1_H1 ;  /* 0x30000020ff267230 */ /* 0x000fe40000004100 */
[----:B------:R-:W-:Y:S02]  /*49a0*/  HADD2.F32 R4, -RZ, R29.H0_H0 ;  /* 0x2000001dff047230 */ /* 0x000fe40000004100 */
[----:B------:R-:W-:Y:S01]  /*49b0*/  FFMA.FTZ R3, R3, R8, R2 ;  /* 0x0000000803037223 */ /* 0x000fe20000010002 */
[----:B------:R-:W-:-:S02]  /*49c0*/  HADD2.F32 R36, -RZ, R30.H1_H1 ;  /* 0x3000001eff247230 */ /* 0x000fc40000004100 */
[C---:B------:R-:W-:Y:S01]  /*49d0*/  FFMA.FTZ R39, R35.reuse, R38, R39 ;  /* 0x0000002623277223 */ /* 0x040fe20000010027 */
[----:B------:R-:W-:Y:S02]  /*49e0*/  HADD2.F32 R9, -RZ, R9.H1_H1 ;  /* 0x30000009ff097230 */ /* 0x000fe40000004100 */
[----:B------:R-:W-:Y:S01]  /*49f0*/  FFMA.FTZ R4, R8, R4, R37 ;  /* 0x0000000408047223 */ /* 0x000fe20000010025 */
[----:B------:R-:W-:Y:S02]  /*4a00*/  HADD2.F32 R2, -RZ, R29.H1_H1 ;  /* 0x3000001dff027230 */ /* 0x000fe40000004100 */
[----:B------:R-:W-:Y:S01]  /*4a10*/  FFMA.FTZ R41, R35, R36, R41 ;  /* 0x0000002423297223 */ /* 0x000fe20000010029 */
[----:B------:R-:W-:Y:S02]  /*4a20*/  HADD2.F32 R0, -RZ, R27.H1_H1 ;  /* 0x3000001bff007230 */ /* 0x000fe40000004100 */
[----:B------:R-:W-:Y:S02]  /*4a30*/  HADD2.F32 R34, -RZ, R31.H0_H0 ;  /* 0x2000001fff227230 */ /* 0x000fe40000004100 */
[----:B------:R-:W-:Y:S01]  /*4a40*/  FFMA.FTZ R2, R9, R2, R4 ;  /* 0x0000000209027223 */ /* 0x000fe20000010004 */
[----:B------:R-:W-:-:S02]  /*4a50*/  HADD2.F32 R38, -RZ, R33.H0_H0 ;  /* 0x20000021ff267230 */ /* 0x000fc40000004100 */
[----:B------:R-:W-:Y:S01]  /*4a60*/  FFMA.FTZ R0, R0, R9, R3 ;  /* 0x0000000900007223 */ /* 0x000fe20000010003 */
[----:B------:R-:W-:Y:S02]  /*4a70*/  HADD2.F32 R36, -RZ, R31.H1_H1 ;  /* 0x3000001fff247230 */ /* 0x000fe40000004100 */
[C---:B------:R-:W-:Y:S01]  /*4a80*/  FFMA.FTZ R41, R8.reuse, R34, R41 ;  /* 0x0000002208297223 */ /* 0x040fe20000010029 */
[----:B------:R-:W-:Y:S02]  /*4a90*/  HADD2.F32 R4, -RZ, R33.H1_H1 ;  /* 0x30000021ff047230 */ /* 0x000fe40000004100 */
[----:B------:R-:W-:Y:S01]  /*4aa0*/  FFMA.FTZ R38, R8, R38, R39 ;  /* 0x0000002608267223 */ /* 0x000fe20000010027 */
[--C-:B------:R-:W-:Y:S02]  /*4ab0*/  HADD2.F32 R3, -RZ, R97.reuse.H0_H0 ;  /* 0x20000061ff037230 */ /* 0x100fe40000004100 */
[----:B------:R-:W-:Y:S01]  /*4ac0*/  FFMA.FTZ R36, R9, R36, R41 ;  /* 0x0000002409247223 */ /* 0x000fe20000010029 */
[----:B------:R-:W-:-:S02]  /*4ad0*/  HADD2.F32 R35, -RZ, R97.H1_H1 ;  /* 0x30000061ff237230 */ /* 0x000fc40000004100 */
[----:B------:R-:W-:Y:S01]  /*4ae0*/  FFMA.FTZ R4, R9, R4, R38 ;  /* 0x0000000409047223 */ /* 0x000fe20000010026 */
[--C-:B------:R-:W-:Y:S02]  /*4af0*/  HADD2.F32 R37, -RZ, R100.reuse.H0_H0 ;  /* 0x20000064ff257230 */ /* 0x100fe40000004100 */
[----:B------:R-:W-:Y:S01]  /*4b00*/  FMUL.FTZ R0, R0, R3 ;  /* 0x0000000300007220 */ /* 0x000fe20000410000 */
[----:B------:R-:W-:Y:S02]  /*4b10*/  HADD2.F32 R39, -RZ, R100.H1_H1 ;  /* 0x30000064ff277230 */ /* 0x000fe40000004100 */
[----:B------:R-:W-:Y:S01]  /*4b20*/  FMUL.FTZ R2, R2, R35 ;  /* 0x0000002302027220 */ /* 0x000fe20000410000 */
[----:B------:R-:W-:Y:S01]  /*4b30*/  FMUL.FTZ R36, R36, R37 ;  /* 0x0000002524247220 */ /* 0x000fe20000410000 */
[----:B------:R-:W-:Y:S01]  /*4b40*/  F2FP.F16.F32.PACK_AB R0, RZ, R0 ;  /* 0x00000000ff00723e */ /* 0x000fe200000000ff */
[----:B------:R-:W-:Y:S02]  /*4b50*/  FMUL.FTZ R4, R4, R39 ;  /* 0x0000002704047220 */ /* 0x000fe40000410000 */
[----:B------:R-:W-:-:S02]  /*4b60*/  F2FP.F16.F32.PACK_AB R2, RZ, R2 ;  /* 0x00000002ff02723e */ /* 0x000fc400000000ff */
[----:B------:R-:W-:Y:S02]  /*4b70*/  F2FP.F16.F32.PACK_AB R36, RZ, R36 ;  /* 0x00000024ff24723e */ /* 0x000fe400000000ff */
[----:B------:R-:W-:Y:S02]  /*4b80*/  F2FP.F16.F32.PACK_AB R4, RZ, R4 ;  /* 0x00000004ff04723e */ /* 0x000fe400000000ff */
[----:B------:R-:W-:Y:S02]  /*4b90*/  PRMT R0, R0, 0x5410, R2 ;  /* 0x0000541000007816 */ /* 0x000fe40000000002 */
[----:B------:R-:W-:-:S04]  /*4ba0*/  PRMT R36, R36, 0x5410, R4 ;  /* 0x0000541024247816 */ /* 0x000fc80000000004 */
[----:B------:R-:W-:Y:S01]  /*4bb0*/  HFMA2.MMA R20, R0, 1, 1, R20 ;  /* 0x3c003c0000147835 */ /* 0x000fe20000000014 */
[----:B------:R-:W-:-:S10]  /*4bc0*/  HADD2 R19, R36, R19 ;  /* 0x0000001324137230 */ /* 0x000fd40000000000 */
.L_x_211:
[----:B------:R-:W-:Y:S05]  /*4bd0*/  @!P3 BRA `(.L_x_212) ;  /* 0x00000010005cb947 */ /* 0x000fea0003800000 */
[----:B------:R-:W-:Y:S02]  /*4be0*/  PRMT R0, R90, 0x9910, RZ ;  /* 0x000099105a007816 */ /* 0x000fe400000000ff */
[----:B------:R-:W-:Y:S02]  /*4bf0*/  ISETP.GE.AND P5, PT, R95, 0x3, PT ;  /* 0x000000035f00780c */ /* 0x000fe40003fa6270 */
[----:B------:R-:W-:-:S13]  /*4c00*/  ISETP.NE.AND P4, PT, R0, RZ, PT ;  /* 0x000000ff0000720c */ /* 0x000fda0003f85270 */
[----:B------:R-:W-:Y:S05]  /*4c10*/  @!P4 BRA `(.L_x_213) ;  /* 0x000000040068c947 */ /* 0x000fea0003800000 */
[----:B------:R-:W0:Y:S01]  /*4c20*/  LDS.64 R2, [UR4+0x80] ;  /* 0x00008004ff027984 */ /* 0x000e220008000a00 */
[----:B------:R-:W-:Y:S02]  /*4c30*/  HADD2.F32 R0, -RZ, R12.H0_H0 ;  /* 0x2000000cff007230 */ /* 0x000fe40000004100 */
[----:B------:R-:W-:Y:S01]  /*4c40*/  HADD2.F32 R4, -RZ, R24.H0_H0 ;  /* 0x20000018ff047230 */ /* 0x000fe20000004100 */
[----:B------:R-:W1:Y:S01]  /*4c50*/  LDS.64 R8, [UR4+0x88] ;  /* 0x00008804ff087984 */ /* 0x000e620008000a00 */
[----:B------:R-:W-:Y:S02]  /*4c60*/  HADD2.F32 R42, -RZ, R11.H1_H1 ;  /* 0x3000000bff2a7230 */ /* 0x000fe40000004100 */
[----:B------:R-:W-:Y:S02]  /*4c70*/  HADD2.F32 R40, -RZ, R12.H1_H1 ;  /* 0x3000000cff287230 */ /* 0x000fe40000004100 */
[----:B------:R-:W-:Y:S02]  /*4c80*/  HADD2.F32 R41, -RZ, R31.H1_H1 ;  /* 0x3000001fff297230 */ /* 0x000fe40000004100 */
[----:B0-----:R-:W-:-:S02]  /*4c90*/  HADD2.F32 R35, -RZ, R2.H0_H0 ;  /* 0x20000002ff237230 */ /* 0x001fc40000004100 */
[----:B------:R-:W-:Y:S02]  /*4ca0*/  HADD2.F32 R34, -RZ, R2.H1_H1 ;  /* 0x30000002ff227230 */ /* 0x000fe40000004100 */
[--C-:B------:R-:W-:Y:S02]  /*4cb0*/  HADD2.F32 R36, -RZ, R3.reuse.H0_H0 ;  /* 0x20000003ff247230 */ /* 0x100fe40000004100 */
[----:B------:R-:W-:Y:S01]  /*4cc0*/  FFMA.FTZ R37, R0, R35, RZ ;  /* 0x0000002300257223 */ /* 0x000fe200000100ff */
[----:B------:R-:W-:Y:S02]  /*4cd0*/  HADD2.F32 R38, -RZ, R3.H1_H1 ;  /* 0x30000003ff267230 */ /* 0x000fe40000004100 */
[----:B------:R-:W-:Y:S02]  /*4ce0*/  HADD2.F32 R2, -RZ, R11.H0_H0 ;  /* 0x2000000bff027230 */ /* 0x000fe40000004100 */
[----:B------:R-:W-:Y:S01]  /*4cf0*/  FFMA.FTZ R37, R40, R34, R37 ;  /* 0x0000002228257223 */ /* 0x000fe20000010025 */
[----:B------:R-:W-:-:S02]  /*4d00*/  HADD2.F32 R3, -RZ, R22.H0_H0 ;  /* 0x20000016ff037230 */ /* 0x000fc40000004100 */
[----:B------:R-:W-:Y:S02]  /*4d10*/  HADD2.F32 R0, -RZ, R10.H0_H0 ;  /* 0x2000000aff007230 */ /* 0x000fe40000004100 */
[-C--:B------:R-:W-:Y:S01]  /*4d20*/  FFMA.FTZ R39, R2, R35.reuse, RZ ;  /* 0x0000002302277223 */ /* 0x080fe200000100ff */
[----:B------:R-:W-:Y:S02]  /*4d30*/  HADD2.F32 R40, -RZ, R23.H0_H0 ;  /* 0x20000017ff287230 */ /* 0x000fe40000004100 */
[-C--:B------:R-:W-:Y:S01]  /*4d40*/  FFMA.FTZ R3, R3, R35.reuse, RZ ;  /* 0x0000002303037223 */ /* 0x080fe200000100ff */
[----:B------:R-:W-:Y:S01]  /*4d50*/  FFMA.FTZ R35, R4, R35, RZ ;  /* 0x0000002304237223 */ /* 0x000fe200000100ff */
[----:B------:R-:W-:Y:S02]  /*4d60*/  HADD2.F32 R4, -RZ, R22.H1_H1 ;  /* 0x30000016ff047230 */ /* 0x000fe40000004100 */
[----:B------:R-:W-:Y:S01]  /*4d70*/  FFMA.FTZ R39, R42, R34, R39 ;  /* 0x000000222a277223 */ /* 0x000fe20000010027 */
[----:B------:R-:W-:-:S02]  /*4d80*/  HADD2.F32 R42, -RZ, R24.H1_H1 ;  /* 0x30000018ff2a7230 */ /* 0x000fc40000004100 */
[----:B------:R-:W-:Y:S01]  /*4d90*/  FFMA.FTZ R37, R0, R36, R37 ;  /* 0x0000002400257223 */ /* 0x000fe20000010025 */
[----:B------:R-:W-:Y:S02]  /*4da0*/  HADD2.F32 R2, -RZ, R21.H0_H0 ;  /* 0x20000015ff027230 */ /* 0x000fe40000004100 */
[-C--:B------:R-:W-:Y:S01]  /*4db0*/  FFMA.FTZ R3, R4, R34.reuse, R3 ;  /* 0x0000002204037223 */ /* 0x080fe20000010003 */
[----:B------:R-:W-:Y:S02]  /*4dc0*/  HADD2.F32 R0, -RZ, R10.H1_H1 ;  /* 0x3000000aff007230 */ /* 0x000fe40000004100 */
[----:B------:R-:W-:Y:S01]  /*4dd0*/  FFMA.FTZ R35, R42, R34, R35 ;  /* 0x000000222a237223 */ /* 0x000fe20000010023 */
[----:B------:R-:W-:Y:S02]  /*4de0*/  HADD2.F32 R34, -RZ, R25.H0_H0 ;  /* 0x20000019ff227230 */ /* 0x000fe40000004100 */
[----:B------:R-:W-:Y:S01]  /*4df0*/  FFMA.FTZ R3, R40, R36, R3 ;  /* 0x0000002428037223 */ /* 0x000fe20000010003 */
[----:B------:R-:W-:-:S02]  /*4e00*/  HADD2.F32 R4, -RZ, R23.H1_H1 ;  /* 0x30000017ff047230 */ /* 0x000fc40000004100 */
[-C--:B------:R-:W-:Y:S01]  /*4e10*/  FFMA.FTZ R39, R2, R36.reuse, R39 ;  /* 0x0000002402277223 */ /* 0x080fe20000010027 */
[----:B------:R-:W-:Y:S02]  /*4e20*/  HADD2.F32 R2, -RZ, R21.H1_H1 ;  /* 0x30000015ff027230 */ /* 0x000fe40000004100 */
[----:B------:R-:W-:Y:S01]  /*4e30*/  FFMA.FTZ R35, R34, R36, R35 ;  /* 0x0000002422237223 */ /* 0x000fe20000010023 */
[----:B------:R-:W-:Y:S02]  /*4e40*/  HADD2.F32 R40, -RZ, R25.H1_H1 ;  /* 0x30000019ff287230 */ /* 0x000fe40000004100 */
[-C--:B------:R-:W-:Y:S01]  /*4e50*/  FFMA.FTZ R37, R0, R38.reuse, R37 ;  /* 0x0000002600257223 */ /* 0x080fe20000010025 */
[-C--:B------:R-:W-:Y:S01]  /*4e60*/  FFMA.FTZ R3, R4, R38.reuse, R3 ;  /* 0x0000002604037223 */ /* 0x080fe20000010003 */
[----:B-1----:R-:W-:Y:S02]  /*4e70*/  HADD2.F32 R0, -RZ, R8.H0_H0 ;  /* 0x20000008ff007230 */ /* 0x002fe40000004100 */
[----:B------:R-:W-:Y:S01]  /*4e80*/  FFMA.FTZ R39, R2, R38, R39 ;  /* 0x0000002602277223 */ /* 0x000fe20000010027 */
[----:B------:R-:W-:-:S02]  /*4e90*/  HADD2.F32 R4, -RZ, R26.H0_H0 ;  /* 0x2000001aff047230 */ /* 0x000fc40000004100 */
[----:B------:R-:W-:Y:S01]  /*4ea0*/  FFMA.FTZ R35, R40, R38, R35 ;  /* 0x0000002628237223 */ /* 0x000fe20000010023 */
[----:B------:R-:W-:Y:S02]  /*4eb0*/  HADD2.F32 R36, -RZ, R28.H0_H0 ;  /* 0x2000001cff247230 */ /* 0x000fe40000004100 */
[----:B------:R-:W-:Y:S02]  /*4ec0*/  HADD2.F32 R8, -RZ, R8.H1_H1 ;  /* 0x30000008ff087230 */ /* 0x000fe40000004100 */
[-C--:B------:R-:W-:Y:S01]  /*4ed0*/  FFMA.FTZ R37, R4, R0.reuse, R37 ;  /* 0x0000000004257223 */ /* 0x080fe20000010025 */
[----:B------:R-:W-:Y:S02]  /*4ee0*/  HADD2.F32 R38, -RZ, R30.H0_H0 ;  /* 0x2000001eff267230 */ /* 0x000fe40000004100 */
[----:B------:R-:W-:Y:S01]  /*4ef0*/  FFMA.FTZ R39, R36, R0, R39 ;  /* 0x0000000024277223 */ /* 0x000fe20000010027 */
[----:B------:R-:W-:Y:S02]  /*4f00*/  HADD2.F32 R34, -RZ, R26.H1_H1 ;  /* 0x3000001aff227230 */ /* 0x000fe40000004100 */
[----:B------:R-:W-:-:S02]  /*4f10*/  HADD2.F32 R40, -RZ, R32.H0_H0 ;  /* 0x20000020ff287230 */ /* 0x000fc40000004100 */
[----:B------:R-:W-:Y:S01]  /*4f20*/  FFMA.FTZ R3, R38, R0, R3 ;  /* 0x0000000026037223 */ /* 0x000fe20000010003 */
[----:B------:R-:W-:Y:S02]  /*4f30*/  HADD2.F32 R4, -RZ, R28.H1_H1 ;  /* 0x3000001cff047230 */ /* 0x000fe40000004100 */
[----:B------:R-:W-:Y:S01]  /*4f40*/  FFMA.FTZ R37, R34, R8, R37 ;  /* 0x0000000822257223 */ /* 0x000fe20000010025 */
[----:B------:R-:W-:Y:S02]  /*4f50*/  HADD2.F32 R2, -RZ, R9.H0_H0 ;  /* 0x20000009ff027230 */ /* 0x000fe40000004100 */
[----:B------:R-:W-:Y:S01]  /*4f60*/  FFMA.FTZ R35, R40, R0, R35 ;  /* 0x0000000028237223 */ /* 0x000fe20000010023 */
[----:B------:R-:W-:Y:S02]  /*4f70*/  HADD2.F32 R36, -RZ, R30.H1_H1 ;  /* 0x3000001eff247230 */ /* 0x000fe40000004100 */
[----:B------:R-:W-:Y:S01]  /*4f80*/  FFMA.FTZ R39, R4, R8, R39 ;  /* 0x0000000804277223 */ /* 0x000fe20000010027 */
[----:B------:R-:W-:-:S02]  /*4f90*/  HADD2.F32 R38, -RZ, R32.H1_H1 ;  /* 0x30000020ff267230 */ /* 0x000fc40000004100 */
[----:B------:R-:W-:Y:S02]  /*4fa0*/  HADD2.F32 R34, -RZ, R29.H0_H0 ;  /* 0x2000001dff227230 */ /* 0x000fe40000004100 */
[-C--:B------:R-:W-:Y:S01]  /*4fb0*/  FFMA.FTZ R3, R36, R8.reuse, R3 ;  /* 0x0000000824037223 */ /* 0x080fe20000010003 */
[----:B------:R-:W-:Y:S02]  /*4fc0*/  HADD2.F32 R0, -RZ, R27.H0_H0 ;  /* 0x2000001bff007230 */ /* 0x000fe40000004100 */
[----:B------:R-:W-:Y:S01]  /*4fd0*/  FFMA.FTZ R35, R38, R8, R35 ;  /* 0x0000000826237223 */ /* 0x000fe20000010023 */
[----:B------:R-:W-:Y:S02]  /*4fe0*/  HADD2.F32 R9, -RZ, R9.H1_H1 ;  /* 0x30000009ff097230 */ /* 0x000fe40000004100 */
[-C--:B------:R-:W-:Y:S01]  /*4ff0*/  FFMA.FTZ R4, R34, R2.reuse, R39 ;  /* 0x0000000222047223 */ /* 0x080fe20000010027 */
[----:B------:R-:W-:Y:S02]  /*5000*/  HADD2.F32 R8, -RZ, R31.H0_H0 ;  /* 0x2000001fff087230 */ /* 0x000fe40000004100 */
[----:B------:R-:W-:Y:S01]  /*5010*/  FFMA.FTZ R0, R0, R2, R37 ;  /* 0x0000000200007223 */ /* 0x000fe20000010025 */
[----:B------:R-:W-:-:S02]  /*5020*/  HADD2.F32 R39, -RZ, R29.H1_H1 ;  /* 0x3000001dff277230 */ /* 0x000fc40000004100 */
[----:B------:R-:W-:Y:S02]  /*5030*/  HADD2.F32 R34, -RZ, R33.H0_H0 ;  /* 0x20000021ff227230 */ /* 0x000fe40000004100 */
[-C--:B------:R-:W-:Y:S01]  /*5040*/  FFMA.FTZ R8, R8, R2.reuse, R3 ;  /* 0x0000000208087223 */ /* 0x080fe20000010003 */
[----:B------:R-:W-:Y:S02]  /*5050*/  HADD2.F32 R37, -RZ, R27.H1_H1 ;  /* 0x3000001bff257230 */ /* 0x000fe40000004100 */
[-C--:B------:R-:W-:Y:S01]  /*5060*/  FFMA.FTZ R4, R39, R9.reuse, R4 ;  /* 0x0000000927047223 */ /* 0x080fe20000010004 */
[----:B------:R-:W-:Y:S02]  /*5070*/  HADD2.F32 R39, -RZ, R33.H1_H1 ;  /* 0x30000021ff277230 */ /* 0x000fe40000004100 */
[----:B------:R-:W-:Y:S01]  /*5080*/  FFMA.FTZ R2, R34, R2, R35 ;  /* 0x0000000222027223 */ /* 0x000fe20000010023 */
[--C-:B------:R-:W-:Y:S02]  /*5090*/  HADD2.F32 R3, -RZ, R97.reuse.H0_H0 ;  /* 0x20000061ff037230 */ /* 0x100fe40000004100 */
[----:B------:R-:W-:Y:S01]  /*50a0*/  FFMA.FTZ R0, R37, R9, R0 ;  /* 0x0000000925007223 */ /* 0x000fe20000010000 */
[----:B------:R-:W-:-:S02]  /*50b0*/  HADD2.F32 R35, -RZ, R97.H1_H1 ;  /* 0x30000061ff237230 */ /* 0x000fc40000004100 */
[-C--:B------:R-:W-:Y:S01]  /*50c0*/  FFMA.FTZ R8, R41, R9.reuse, R8 ;  /* 0x0000000929087223 */ /* 0x080fe20000010008 */
[--C-:B------:R-:W-:Y:S02]  /*50d0*/  HADD2.F32 R37, -RZ, R100.reuse.H0_H0 ;  /* 0x20000064ff257230 */ /* 0x100fe40000004100 */
[----:B------:R-:W-:Y:S01]  /*50e0*/  FFMA.FTZ R2, R39, R9, R2 ;  /* 0x0000000927027223 */ /* 0x000fe20000010002 */
[----:B------:R-:W-:Y:S02]  /*50f0*/  HADD2.F32 R41, -RZ, R100.H1_H1 ;  /* 0x30000064ff297230 */ /* 0x000fe40000004100 */
[----:B------:R-:W-:Y:S01]  /*5100*/  FMUL.FTZ R0, R3, R0 ;  /* 0x0000000003007220 */ /* 0x000fe20000410000 */
[----:B------:R-:W-:Y:S01]  /*5110*/  FMUL.FTZ R4, R35, R4 ;  /* 0x0000000423047220 */ /* 0x000fe20000410000 */
[----:B------:R-:W-:Y:S01]  /*5120*/  FMUL.FTZ R8, R37, R8 ;  /* 0x0000000825087220 */ /* 0x000fe20000410000 */
[----:B------:R-:W-:Y:S02]  /*5130*/  FMUL.FTZ R2, R41, R2 ;  /* 0x0000000229027220 */ /* 0x000fe40000410000 */
[----:B------:R-:W-:-:S02]  /*5140*/  F2FP.F16.F32.PACK_AB R0, RZ, R0 ;  /* 0x00000000ff00723e */ /* 0x000fc400000000ff */
[----:B------:R-:W-:Y:S02]  /*5150*/  F2FP.F16.F32.PACK_AB R4, RZ, R4 ;  /* 0x00000004ff04723e */ /* 0x000fe400000000ff */
[----:B------:R-:W-:Y:S02]  /*5160*/  F2FP.F16.F32.PACK_AB R8, RZ, R8 ;  /* 0x00000008ff08723e */ /* 0x000fe400000000ff */
[----:B------:R-:W-:Y:S02]  /*5170*/  F2FP.F16.F32.PACK_AB R2, RZ, R2 ;  /* 0x00000002ff02723e */ /* 0x000fe400000000ff */
[----:B------:R-:W-:Y:S02]  /*5180*/  PRMT R0, R0, 0x5410, R4 ;  /* 0x0000541000007816 */ /* 0x000fe40000000004 */
[----:B------:R-:W-:-:S04]  /*5190*/  PRMT R8, R8, 0x5410, R2 ;  /* 0x0000541008087816 */ /* 0x000fc80000000002 */
[----:B------:R-:W-:Y:S01]  /*51a0*/  HFMA2.MMA R18, R0, 1, 1, R18 ;  /* 0x3c003c0000127835 */ /* 0x000fe20000000012 */
[----:B------:R-:W-:-:S10]  /*51b0*/  HADD2 R17, R8, R17 ;  /* 0x0000001108117230 */ /* 0x000fd40000000000 */
.L_x_213:
[----:B------:R-:W-:Y:S05]  /*51c0*/  @!P5 BRA `(.L_x_212) ;  /* 0x0000000800e0d947 */ /* 0x000fea0003800000 */
[----:B------:R-:W-:-:S04]  /*51d0*/  PRMT R0, R89, 0x9910, RZ ;  /* 0x0000991059007816 */ /* 0x000fc800000000ff */
        /* <DEDUP_REMOVED lines=92> */
.L_x_214:
[----:B------:R-:W-:Y:S05]  /*57a0*/  @P0 BRA `(.L_x_212) ;  /* 0x0000000400680947 */ /* 0x000fea0003800000 */
        /* <DEDUP_REMOVED lines=10> */
[----:B------:R-:W-:Y:S02]  /*5850*/  HADD2.F32 R34, -RZ, R2.H1_H1 ;  /* 0x30000002ff227230 */ /* 0x000fe40000004100 */
[--C-:B------:R-:W-:Y:S02]  /*5860*/  HADD2.F32 R3, -RZ, R22.reuse.H0_H0 ;  /* 0x20000016ff037230 */ /* 0x100fe40000004100 */
[----:B------:R-:W-:Y:S02]  /*5870*/  HADD2.F32 R2, -RZ, R11.H0_H0 ;  /* 0x2000000bff027230 */ /* 0x000fe40000004100 */
[----:B------:R-:W-:Y:S01]  /*5880*/  FFMA.FTZ R11, R0, R35, RZ ;  /* 0x00000023000b7223 */ /* 0x000fe200000100ff */
[----:B------:R-:W-:-:S02]  /*5890*/  HADD2.F32 R22, -RZ, R22.H1_H1 ;  /* 0x30000016ff167230 */ /* 0x000fc40000004100 */
[-C--:B------:R-:W-:Y:S01]  /*58a0*/  FFMA.FTZ R3, R3, R35.reuse, RZ ;  /* 0x0000002303037223 */ /* 0x080fe200000100ff */
[----:B------:R-:W-:Y:S02]  /*58b0*/  HADD2.F32 R0, -RZ, R10.H0_H0 ;  /* 0x2000000aff007230 */ /* 0x000fe40000004100 */
[-C--:B------:R-:W-:Y:S01]  /*58c0*/  FFMA.FTZ R39, R2, R35.reuse, RZ ;  /* 0x0000002302277223 */ /* 0x080fe200000100ff */
[----:B------:R-:W-:Y:S01]  /*58d0*/  FFMA.FTZ R35, R4, R35, RZ ;  /* 0x0000002304237223 */ /* 0x000fe200000100ff */
[----:B------:R-:W-:Y:S02]  /*58e0*/  HADD2.F32 R4, -RZ, R23.H0_H0 ;  /* 0x20000017ff047230 */ /* 0x000fe40000004100 */
[-C--:B------:R-:W-:Y:S01]  /*58f0*/  FFMA.FTZ R3, R22, R34.reuse, R3 ;  /* 0x0000002216037223 */ /* 0x080fe20000010003 */
[----:B------:R-:W-:Y:S02]  /*5900*/  HADD2.F32 R2, -RZ, R21.H0_H0 ;  /* 0x20000015ff027230 */ /* 0x000fe40000004100 */
[-C--:B------:R-:W-:Y:S01]  /*5910*/  FFMA.FTZ R11, R12, R34.reuse, R11 ;  /* 0x000000220c0b7223 */ /* 0x080fe2000001000b */
[----:B------:R-:W-:Y:S01]  /*5920*/  FFMA.FTZ R39, R38, R34, R39 ;  /* 0x0000002226277223 */ /* 0x000fe20000010027 */
[----:B------:R-:W-:Y:S01]  /*5930*/  FFMA.FTZ R4, R4, R36, R3 ;  /* 0x0000002404047223 */ /* 0x000fe20000010003 */
[----:B------:R-:W-:-:S02]  /*5940*/  HADD2.F32 R12, -RZ, R25.H0_H0 ;  /* 0x20000019ff0c7230 */ /* 0x000fc40000004100 */
[----:B------:R-:W-:Y:S01]  /*5950*/  FFMA.FTZ R35, R24, R34, R35 ;  /* 0x0000002218237223 */ /* 0x000fe20000010023 */
[----:B------:R-:W-:Y:S02]  /*5960*/  HADD2.F32 R3, -RZ, R10.H1_H1 ;  /* 0x3000000aff037230 */ /* 0x000fe40000004100 */
[-C--:B------:R-:W-:Y:S01]  /*5970*/  FFMA.FTZ R0, R0, R36.reuse, R11 ;  /* 0x0000002400007223 */ /* 0x080fe2000001000b */
[----:B------:R-:W-:Y:S02]  /*5980*/  HADD2.F32 R21, -RZ, R21.H1_H1 ;  /* 0x30000015ff157230 */ /* 0x000fe40000004100 */
[-C--:B------:R-:W-:Y:S01]  /*5990*/  FFMA.FTZ R2, R2, R36.reuse, R39 ;  /* 0x0000002402027223 */ /* 0x080fe20000010027 */
[----:B------:R-:W-:Y:S02]  /*59a0*/  HADD2.F32 R23, -RZ, R23.H1_H1 ;  /* 0x30000017ff177230 */ /* 0x000fe40000004100 */
[----:B------:R-:W-:Y:S01]  /*59b0*/  FFMA.FTZ R36, R12, R36, R35 ;  /* 0x000000240c247223 */ /* 0x000fe20000010023 */
[-C--:B------:R-:W-:Y:S01]  /*59c0*/  FFMA.FTZ R0, R3, R37.reuse, R0 ;  /* 0x0000002503007223 */ /* 0x080fe20000010000 */
[----:B------:R-:W-:Y:S01]  /*59d0*/  FFMA.FTZ R10, R21, R37, R2 ;  /* 0x00000025150a7223 */ /* 0x000fe20000010002 */
[----:B-1----:R-:W-:-:S02]  /*59e0*/  HADD2.F32 R3, -RZ, R8.H0_H0 ;  /* 0x20000008ff037230 */ /* 0x002fc40000004100 */
[----:B------:R-:W-:Y:S01]  /*59f0*/  FFMA.FTZ R12, R23, R37, R4 ;  /* 0x00000025170c7223 */ /* 0x000fe20000010004 */
[--C-:B------:R-:W-:Y:S02]  /*5a00*/  HADD2.F32 R2, -RZ, R9.reuse.H0_H0 ;  /* 0x20000009ff027230 */ /* 0x100fe40000004100 */
[----:B------:R-:W-:Y:S02]  /*5a10*/  HADD2.F32 R4, -RZ, R9.H1_H1 ;  /* 0x30000009ff047230 */ /* 0x000fe40000004100 */
[----:B------:R-:W-:Y:S02]  /*5a20*/  HADD2.F32 R11, -RZ, R28.H0_H0 ;  /* 0x2000001cff0b7230 */ /* 0x000fe40000004100 */
[----:B------:R-:W-:Y:S02]  /*5a30*/  HADD2.F32 R9, -RZ, R26.H0_H0 ;  /* 0x2000001aff097230 */ /* 0x000fe40000004100 */
[----:B------:R-:W-:Y:S02]  /*5a40*/  HADD2.F32 R25, -RZ, R25.H1_H1 ;  /* 0x30000019ff197230 */ /* 0x000fe40000004100 */
[----:B------:R-:W-:Y:S01]  /*5a50*/  FFMA.FTZ R11, R11, R3, R10 ;  /* 0x000000030b0b7223 */ /* 0x000fe2000001000a */
[----:B------:R-:W-:-:S02]  /*5a60*/  HADD2.F32 R8, -RZ, R8.H1_H1 ;  /* 0x30000008ff087230 */ /* 0x000fc40000004100 */
[----:B------:R-:W-:Y:S01]  /*5a70*/  FFMA.FTZ R9, R9, R3, R0 ;  /* 0x0000000309097223 */ /* 0x000fe20000010000 */
[----:B------:R-:W-:Y:S02]  /*5a80*/  HADD2.F32 R28, -RZ, R28.H1_H1 ;  /* 0x3000001cff1c7230 */ /* 0x000fe40000004100 */
[----:B------:R-:W-:Y:S01]  /*5a90*/  FFMA.FTZ R36, R25, R37, R36 ;  /* 0x0000002519247223 */ /* 0x000fe20000010024 */
[----:B------:R-:W-:Y:S02]  /*5aa0*/  HADD2.F32 R26, -RZ, R26.H1_H1 ;  /* 0x3000001aff1a7230 */ /* 0x000fe40000004100 */
[----:B------:R-:W-:Y:S02]  /*5ab0*/  HADD2.F32 R21, -RZ, R30.H0_H0 ;  /* 0x2000001eff157230 */ /* 0x000fe40000004100 */
[-C--:B------:R-:W-:Y:S01]  /*5ac0*/  FFMA.FTZ R11, R28, R8.reuse, R11 ;  /* 0x000000081c0b7223 */ /* 0x080fe2000001000b */
[----:B------:R-:W-:Y:S02]  /*5ad0*/  HADD2.F32 R23, -RZ, R32.H0_H0 ;  /* 0x20000020ff177230 */ /* 0x000fe40000004100 */
[----:B------:R-:W-:Y:S01]  /*5ae0*/  FFMA.FTZ R9, R26, R8, R9 ;  /* 0x000000081a097223 */ /* 0x000fe20000010009 */
[----:B------:R-:W-:-:S02]  /*5af0*/  HADD2.F32 R10, -RZ, R29.H0_H0 ;  /* 0x2000001dff0a7230 */ /* 0x000fc40000004100 */
[-C--:B------:R-:W-:Y:S01]  /*5b00*/  FFMA.FTZ R21, R21, R3.reuse, R12 ;  /* 0x0000000315157223 */ /* 0x080fe2000001000c */
[----:B------:R-:W-:Y:S02]  /*5b10*/  HADD2.F32 R0, -RZ, R27.H0_H0 ;  /* 0x2000001bff007230 */ /* 0x000fe40000004100 */
[----:B------:R-:W-:Y:S01]  /*5b20*/  FFMA.FTZ R3, R23, R3, R36 ;  /* 0x0000000317037223 */ /* 0x000fe20000010024 */
[----:B------:R-:W-:Y:S02]  /*5b30*/  HADD2.F32 R30, -RZ, R30.H1_H1 ;  /* 0x3000001eff1e7230 */ /* 0x000fe40000004100 */
[-C--:B------:R-:W-:Y:S01]  /*5b40*/  FFMA.FTZ R11, R10, R2.reuse, R11 ;  /* 0x000000020a0b7223 */ /* 0x080fe2000001000b */
[----:B------:R-:W-:Y:S02]  /*5b50*/  HADD2.F32 R32, -RZ, R32.H1_H1 ;  /* 0x30000020ff207230 */ /* 0x000fe40000004100 */
        /* <DEDUP_REMOVED lines=9> */
[----:B------:R-:W-:-:S02]  /*5bf0*/  HADD2.F32 R12, -RZ, R31.H1_H1 ;  /* 0x3000001fff0c7230 */ /* 0x000fc40000004100 */
[-C--:B------:R-:W-:Y:S01]  /*5c00*/  FFMA.FTZ R9, R0, R4.reuse, R9 ;  /* 0x0000000400097223 */ /* 0x080fe20000010009 */
[----:B------:R-:W-:Y:S02]  /*5c10*/  HADD2.F32 R10, -RZ, R33.H1_H1 ;  /* 0x30000021ff0a7230 */ /* 0x000fe40000004100 */
[-C--:B------:R-:W-:Y:S01]  /*5c20*/  FFMA.FTZ R11, R8, R4.reuse, R11 ;  /* 0x00000004080b7223 */ /* 0x080fe2000001000b */
[--C-:B------:R-:W-:Y:S02]  /*5c30*/  HADD2.F32 R0, -RZ, R97.reuse.H0_H0 ;  /* 0x20000061ff007230 */ /* 0x100fe40000004100 */
[-C--:B------:R-:W-:Y:S01]  /*5c40*/  FFMA.FTZ R21, R12, R4.reuse, R21 ;  /* 0x000000040c157223 */ /* 0x080fe20000010015 */
[----:B------:R-:W-:Y:S02]  /*5c50*/  HADD2.F32 R2, -RZ, R97.H1_H1 ;  /* 0x30000061ff027230 */ /* 0x000fe40000004100 */
[----:B------:R-:W-:Y:S01]  /*5c60*/  FFMA.FTZ R3, R10, R4, R3 ;  /* 0x000000040a037223 */ /* 0x000fe20000010003 */
[----:B------:R-:W-:-:S02]  /*5c70*/  HADD2.F32 R8, -RZ, R100.H0_H0 ;  /* 0x20000064ff087230 */ /* 0x000fc40000004100 */
[----:B------:R-:W-:Y:S01]  /*5c80*/  FMUL.FTZ R9, R0, R9 ;  /* 0x0000000900097220 */ /* 0x000fe20000410000 */
[----:B------:R-:W-:Y:S02]  /*5c90*/  HADD2.F32 R12, -RZ, R100.H1_H1 ;  /* 0x30000064ff0c7230 */ /* 0x000fe40000004100 */
[----:B------:R-:W-:Y:S01]  /*5ca0*/  FMUL.FTZ R11, R2, R11 ;  /* 0x0000000b020b7220 */ /* 0x000fe20000410000 */
[----:B------:R-:W-:Y:S01]  /*5cb0*/  FMUL.FTZ R21, R8, R21 ;  /* 0x0000001508157220 */ /* 0x000fe20000410000 */
[----:B------:R-:W-:Y:S01]  /*5cc0*/  F2FP.F16.F32.PACK_AB R9, RZ, R9 ;  /* 0x00000009ff09723e */ /* 0x000fe200000000ff */
[----:B------:R-:W-:Y:S02]  /*5cd0*/  FMUL.FTZ R3, R12, R3 ;  /* 0x000000030c037220 */ /* 0x000fe40000410000 */
[----:B------:R-:W-:Y:S02]  /*5ce0*/  F2FP.F16.F32.PACK_AB R11, RZ, R11 ;  /* 0x0000000bff0b723e */ /* 0x000fe400000000ff */
[----:B------:R-:W-:-:S02]  /*5cf0*/  F2FP.F16.F32.PACK_AB R21, RZ, R21 ;  /* 0x00000015ff15723e */ /* 0x000fc400000000ff */
[----:B------:R-:W-:Y:S02]  /*5d00*/  F2FP.F16.F32.PACK_AB R3, RZ, R3 ;  /* 0x00000003ff03723e */ /* 0x000fe400000000ff */
[----:B------:R-:W-:Y:S02]  /*5d10*/  PRMT R9, R9, 0x5410, R11 ;  /* 0x0000541009097816 */ /* 0x000fe4000000000b */
[----:B------:R-:W-:-:S04]  /*5d20*/  PRMT R21, R21, 0x5410, R3 ;  /* 0x0000541015157816 */ /* 0x000fc80000000003 */
[----:B------:R-:W-:Y:S01]  /*5d30*/  HFMA2.MMA R14, R9, 1, 1, R14 ;  /* 0x3c003c00090e7835 */ /* 0x000fe2000000000e */
[----:B------:R-:W-:-:S10]  /*5d40*/  HADD2 R13, R21, R13 ;  /* 0x0000000d150d7230 */ /* 0x000fd40000000000 */
.L_x_212:
[----:B------:R-:W0:Y:S02]  /*5d50*/  LDC R11, c[0x0][0x23c] ;  /* 0x00008f00ff0b7b82 */ /* 0x000e240000000800 */
[----:B0-----:R-:W-:-:S05]  /*5d60*/  IMAD.WIDE R8, R11, 0x4, R6 ;  /* 0x000000040b087825 */ /* 0x001fca00078e0206 */
[----:B------:R-:W2:Y:S02]  /*5d70*/  LDG.E.128.CONSTANT R24, desc[UR6][R8.64] ;  /* 0x0000000608187981 */ /* 0x000ea4000c1e9d00 */
[C---:B--2---:R-:W-:Y:S02]  /*5d80*/  LOP3.LUT R0, R24.reuse, 0xf000f, RZ, 0xc0, !PT ;  /* 0x000f000f18007812 */ /* 0x044fe400078ec0ff */
[----:B------:R-:W-:Y:S02]  /*5d90*/  LOP3.LUT R2, R24, 0xf000f0, RZ, 0xc0, !PT ;  /* 0x00f000f018027812 */ /* 0x000fe400078ec0ff */
[C---:B------:R-:W-:Y:S02]  /*5da0*/  LOP3.LUT R4, R25.reuse, 0xf000f, RZ, 0xc0, !PT ;  /* 0x000f000f19047812 */ /* 0x040fe400078ec0ff */
[----:B------:R-:W-:Y:S02]  /*5db0*/  LOP3.LUT R10, R25, 0xf000f0, RZ, 0xc0, !PT ;  /* 0x00f000f0190a7812 */ /* 0x000fe400078ec0ff */
[----:B------:R-:W-:-:S02]  /*5dc0*/  LOP3.LUT R12, R26, 0xf000f, RZ, 0xc0, !PT ;  /* 0x000f000f1a0c7812 */ /* 0x000fc400078ec0ff */
[----:B------:R-:W-:Y:S02]  /*5dd0*/  SHF.R.U32.HI R24, RZ, 0x8, R24 ;  /* 0x00000008ff187819 */ /* 0x000fe40000011618 */
[----:B------:R-:W-:Y:S02]  /*5de0*/  SHF.R.U32.HI R25, RZ, 0x8, R25 ;  /* 0x00000008ff197819 */ /* 0x000fe40000011619 */
[----:B------:R-:W-:Y:S02]  /*5df0*/  LOP3.LUT R21, R26, 0xf000f0, RZ, 0xc0, !PT ;  /* 0x00f000f01a157812 */ /* 0x000fe400078ec0ff */
[----:B------:R-:W-:Y:S02]  /*5e00*/  SHF.R.U32.HI R28, RZ, 0x8, R26 ;  /* 0x00000008ff1c7819 */ /* 0x000fe4000001161a */
[----:B------:R-:W-:Y:S02]  /*5e10*/  LOP3.LUT R29, R27, 0xf000f, RZ, 0xc0, !PT ;  /* 0x000f000f1b1d7812 */ /* 0x000fe400078ec0ff */
[----:B------:R-:W-:-:S02]  /*5e20*/  SHF.R.U32.HI R31, RZ, 0x8, R27 ;  /* 0x00000008ff1f7819 */ /* 0x000fc4000001161b */
        /* <DEDUP_REMOVED lines=8> */
[----:B------:R-:W-:Y:S01]  /*5eb0*/  HFMA2 R26, R26, R5.H0_H0, -72, -72 ;  /* 0xd480d4801a1a7431 */ /* 0x000fe20000040005 */
[----:B------:R-:W-:Y:S02]  /*5ec0*/  LOP3.LUT R24, R24, 0xf000f0, RZ, 0xc0, !PT ;  /* 0x00f000f018187812 */ /* 0x000fe400078ec0ff */
[----:B------:R-:W-:Y:S01]  /*5ed0*/  LOP3.LUT R25, R25, 0xf000f0, RZ, 0xc0, !PT ;  /* 0x00f000f019197812 */ /* 0x000fe200078ec0ff */
[----:B------:R-:W-:Y:S01]  /*5ee0*/  HADD2 R27, R27, -1032, -1032 ;  /* 0xe408e4081b1b7430 */ /* 0x000fe20000000000 */
        /* <DEDUP_REMOVED lines=21> */
[----:B------:R-:W-:-:S02]  /*6040*/  HADD2 R29, R3, -1032, -1032 ;  /* 0xe408e408031d7430 */ /* 0x000fc40000000000 */
[-C--:B------:R-:W-:Y:S02]  /*6050*/  HFMA2 R30, R30, R5.reuse.H0_H0, -72, -72 ;  /* 0xd480d4801e1e7431 */ /* 0x080fe40000040005 */
[----:B------:R-:W-:Y:S02]  /*6060*/  HADD2 R31, R31, -1032, -1032 ;  /* 0xe408e4081f1f7430 */ /* 0x000fe40000000000 */
[-C--:B------:R-:W-:Y:S02]  /*6070*/  HFMA2 R32, R32, R5.reuse.H0_H0, -72, -72 ;  /* 0xd480d48020207431 */ /* 0x080fe40000040005 */
[----:B------:R-:W-:Y:S02]  /*6080*/  HADD2 R33, R33, -1032, -1032 ;  /* 0xe408e40821217430 */ /* 0x000fe40000000000 */
[----:B------:R-:W-:Y:S02]  /*6090*/  HFMA2 R34, R34, R5.H0_H0, -72, -72 ;  /* 0xd480d48022227431 */ /* 0x000fe40000040005 */
[----:B------:R-:W-:-:S02]  /*60a0*/  HADD2 R35, R35, -1032, -1032 ;  /* 0xe408e40823237430 */ /* 0x000fc40000000000 */
[----:B------:R-:W-:Y:S01]  /*60b0*/  HFMA2 R36, R38, R5.H0_H0, -72, -72 ;  /* 0xd480d48026247431 */ /* 0x000fe20000040005 */
[----:B------:R-:W-:Y:S06]  /*60c0*/  @!P2 BRA `(.L_x_215) ;  /* 0x000000040068a947 */ /* 0x000fec0003800000 */
[----:B------:R-:W0:Y:S01]  /*60d0*/  LDS.64 R38, [UR4+0x10] ;  /* 0x00001004ff267984 */ /* 0x000e220008000a00 */
[--C-:B------:R-:W-:Y:S02]  /*60e0*/  HADD2.F32 R42, -RZ, R12.reuse.H0_H0 ;  /* 0x2000000cff2a7230 */ /* 0x100fe40000004100 */
[----:B------:R-:W-:Y:S01]  /*60f0*/  HADD2.F32 R0, -RZ, R21.H0_H0 ;  /* 0x20000015ff007230 */ /* 0x000fe20000004100 */
[----:B------:R-:W1:Y:S01]  /*6100*/  LDS.64 R22, [UR4+0x18] ;  /* 0x00001804ff167984 */ /* 0x000e620008000a00 */
[----:B------:R-:W-:Y:S02]  /*6110*/  HADD2.F32 R41, -RZ, R12.H1_H1 ;  /* 0x3000000cff297230 */ /* 0x000fe40000004100 */
[----:B------:R-:W-:Y:S02]  /*6120*/  HADD2.F32 R2, -RZ, R25.H0_H0 ;  /* 0x20000019ff027230 */ /* 0x000fe40000004100 */
[----:B------:R-:W-:Y:S02]  /*6130*/  HADD2.F32 R4, -RZ, R27.H0_H0 ;  /* 0x2000001bff047230 */ /* 0x000fe40000004100 */
[----:B------:R-:W-:-:S02]  /*6140*/  HADD2.F32 R37, -RZ, R21.H1_H1 ;  /* 0x30000015ff257230 */ /* 0x000fc40000004100 */
[--C-:B0-----:R-:W-:Y:S02]  /*6150*/  HADD2.F32 R3, -RZ, R38.reuse.H0_H0 ;  /* 0x20000026ff037230 */ /* 0x101fe40000004100 */
[----:B------:R-:W-:Y:S02]  /*6160*/  HADD2.F32 R38, -RZ, R38.H1_H1 ;  /* 0x30000026ff267230 */ /* 0x000fe40000004100 */
[----:B------:R-:W-:Y:S02]  /*6170*/  HADD2.F32 R40, -RZ, R39.H0_H0 ;  /* 0x20000027ff287230 */ /* 0x000fe40000004100 */
[C---:B------:R-:W-:Y:S01]  /*6180*/  FFMA.FTZ R43, R3.reuse, R42, RZ ;  /* 0x0000002a032b7223 */ /* 0x040fe200000100ff */
[----:B------:R-:W-:Y:S01]  /*6190*/  FFMA.FTZ R0, R0, R3, RZ ;  /* 0x0000000300007223 */ /* 0x000fe200000100ff */
[C---:B------:R-:W-:Y:S01]  /*61a0*/  FFMA.FTZ R45, R3.reuse, R2, RZ ;  /* 0x00000002032d7223 */ /* 0x040fe200000100ff */
[----:B------:R-:W-:Y:S01]  /*61b0*/  FFMA.FTZ R4, R3, R4, RZ ;  /* 0x0000000403047223 */ /* 0x000fe200000100ff */
[----:B------:R-:W-:Y:S01]  /*61c0*/  FFMA.FTZ R41, R38, R41, R43 ;  /* 0x0000002926297223 */ /* 0x000fe2000001002b */
[----:B------:R-:W-:-:S02]  /*61d0*/  HADD2.F32 R43, -RZ, R27.H1_H1 ;  /* 0x3000001bff2b7230 */ /* 0x000fc40000004100 */
[----:B------:R-:W-:Y:S01]  /*61e0*/  FFMA.FTZ R0, R37, R38, R0 ;  /* 0x0000002625007223 */ /* 0x000fe20000010000 */
[----:B------:R-:W-:Y:S02]  /*61f0*/  HADD2.F32 R2, -RZ, R24.H0_H0 ;  /* 0x20000018ff027230 */ /* 0x000fe40000004100 */
[----:B------:R-:W-:Y:S02]  /*6200*/  HADD2.F32 R3, -RZ, R10.H0_H0 ;  /* 0x2000000aff037230 */ /* 0x000fe40000004100 */
[----:B------:R-:W-:Y:S01]  /*6210*/  FFMA.FTZ R43, R38, R43, R4 ;  /* 0x0000002b262b7223 */ /* 0x000fe20000010004 */
[----:B------:R-:W-:Y:S02]  /*6220*/  HADD2.F32 R37, -RZ, R25.H1_H1 ;  /* 0x30000019ff257230 */ /* 0x000fe40000004100 */
[----:B------:R-:W-:Y:S01]  /*6230*/  FFMA.FTZ R4, R40, R2, R41 ;  /* 0x0000000228047223 */ /* 0x000fe20000010029 */
[----:B------:R-:W-:Y:S02]  /*6240*/  HADD2.F32 R41, -RZ, R28.H0_H0 ;  /* 0x2000001cff297230 */ /* 0x000fe40000004100 */
[----:B------:R-:W-:Y:S01]  /*6250*/  FFMA.FTZ R3, R3, R40, R0 ;  /* 0x0000002803037223 */ /* 0x000fe20000010000 */
[----:B------:R-:W-:-:S02]  /*6260*/  HADD2.F32 R39, -RZ, R39.H1_H1 ;  /* 0x30000027ff277230 */ /* 0x000fc40000004100 */
[----:B------:R-:W-:Y:S01]  /*6270*/  FFMA.FTZ R37, R38, R37, R45 ;  /* 0x0000002526257223 */ /* 0x000fe2000001002d */
[----:B------:R-:W-:Y:S02]  /*6280*/  HADD2.F32 R42, -RZ, R26.H0_H0 ;  /* 0x2000001aff2a7230 */ /* 0x000fe40000004100 */
[C---:B------:R-:W-:Y:S01]  /*6290*/  FFMA.FTZ R45, R40.reuse, R41, R43 ;  /* 0x00000029282d7223 */ /* 0x040fe2000001002b */
[----:B------:R-:W-:Y:S02]  /*62a0*/  HADD2.F32 R0, -RZ, R10.H1_H1 ;  /* 0x3000000aff007230 */ /* 0x000fe40000004100 */
[----:B------:R-:W-:Y:S02]  /*62b0*/  HADD2.F32 R2, -RZ, R24.H1_H1 ;  /* 0x30000018ff027230 */ /* 0x000fe40000004100 */
[----:B------:R-:W-:Y:S01]  /*62c0*/  FFMA.FTZ R37, R40, R42, R37 ;  /* 0x0000002a28257223 */ /* 0x000fe20000010025 */
[----:B------:R-:W-:Y:S02]  /*62d0*/  HADD2.F32 R38, -RZ, R26.H1_H1 ;  /* 0x3000001aff267230 */ /* 0x000fe40000004100 */
[----:B------:R-:W-:Y:S01]  /*62e0*/  FFMA.FTZ R0, R0, R39, R3 ;  /* 0x0000002700007223 */ /* 0x000fe20000010003 */
[----:B------:R-:W-:-:S02]  /*62f0*/  HADD2.F32 R42, -RZ, R28.H1_H1 ;  /* 0x3000001cff2a7230 */ /* 0x000fc40000004100 */
[C---:B------:R-:W-:Y:S01]  /*6300*/  FFMA.FTZ R41, R39.reuse, R2, R4 ;  /* 0x0000000227297223 */ /* 0x040fe20000010004 */
[--C-:B-1----:R-:W-:Y:S02]  /*6310*/  HADD2.F32 R4, -RZ, R22.reuse.H0_H0 ;  /* 0x20000016ff047230 */ /* 0x102fe40000004100 */
[C---:B------:R-:W-:Y:S01]  /*6320*/  FFMA.FTZ R43, R39.reuse, R38, R37 ;  /* 0x00000026272b7223 */ /* 0x040fe20000010025 */
[----:B------:R-:W-:Y:S02]  /*6330*/  HADD2.F32 R3, -RZ, R29.H0_H0 ;  /* 0x2000001dff037230 */ /* 0x000fe40000004100 */
[----:B------:R-:W-:Y:S01]  /*6340*/  FFMA.FTZ R45, R39, R42, R45 ;  /* 0x0000002a272d7223 */ /* 0x000fe2000001002d */
[----:B------:R-:W-:Y:S02]  /*6350*/  HADD2.F32 R37, -RZ, R22.H1_H1 ;  /* 0x30000016ff257230 */ /* 0x000fe40000004100 */
[----:B------:R-:W-:Y:S02]  /*6360*/  HADD2.F32 R38, -RZ, R31.H0_H0 ;  /* 0x2000001fff267230 */ /* 0x000fe40000004100 */
[----:B------:R-:W-:Y:S01]  /*6370*/  FFMA.FTZ R3, R3, R4, R0 ;  /* 0x0000000403037223 */ /* 0x000fe20000010000 */
[----:B------:R-:W-:-:S02]  /*6380*/  HADD2.F32 R2, -RZ, R29.H1_H1 ;  /* 0x3000001dff027230 */ /* 0x000fc40000004100 */
[----:B------:R-:W-:Y:S02]  /*6390*/  HADD2.F32 R40, -RZ, R33.H0_H0 ;  /* 0x20000021ff287230 */ /* 0x000fe40000004100 */
[----:B------:R-:W-:Y:S01]  /*63a0*/  FFMA.FTZ R38, R4, R38, R41 ;  /* 0x0000002604267223 */ /* 0x000fe20000010029 */
[----:B------:R-:W-:Y:S02]  /*63b0*/  HADD2.F32 R42, -RZ, R35.H0_H0 ;  /* 0x20000023ff2a7230 */ /* 0x000fe40000004100 */
[----:B------:R-:W-:Y:S01]  /*63c0*/  FFMA.FTZ R2, R2, R37, R3 ;  /* 0x0000002502027223 */ /* 0x000fe20000010003 */
[----:B------:R-:W-:Y:S02]  /*63d0*/  HADD2.F32 R0, -RZ, R31.H1_H1 ;  /* 0x3000001fff007230 */ /* 0x000fe40000004100 */
[C---:B------:R-:W-:Y:S01]  /*63e0*/  FFMA.FTZ R43, R4.reuse, R40, R43 ;  /* 0x00000028042b7223 */ /* 0x040fe2000001002b */
[----:B------:R-:W-:Y:S02]  /*63f0*/  HADD2.F32 R22, -RZ, R23.H0_H0 ;  /* 0x20000017ff167230 */ /* 0x000fe40000004100 */
[----:B------:R-:W-:Y:S01]  /*6400*/  FFMA.FTZ R45, R4, R42, R45 ;  /* 0x0000002a042d7223 */ /* 0x000fe2000001002d */
[----:B------:R-:W-:-:S02]  /*6410*/  HADD2.F32 R3, -RZ, R30.H0_H0 ;  /* 0x2000001eff037230 */ /* 0x000fc40000004100 */
[----:B------:R-:W-:Y:S01]  /*6420*/  FFMA.FTZ R39, R37, R0, R38 ;  /* 0x0000000025277223 */ /* 0x000fe20000010026 */
[----:B------:R-:W-:Y:S02]  /*6430*/  HADD2.F32 R40, -RZ, R33.H1_H1 ;  /* 0x30000021ff287230 */ /* 0x000fe40000004100 */
[----:B------:R-:W-:Y:S02]  /*6440*/  HADD2.F32 R42, -RZ, R35.H1_H1 ;  /* 0x30000023ff2a7230 */ /* 0x000fe40000004100 */
[----:B------:R-:W-:Y:S01]  /*6450*/  FFMA.FTZ R3, R3, R22, R2 ;  /* 0x0000001603037223 */ /* 0x000fe20000010002 */
[--C-:B------:R-:W-:Y:S02]  /*6460*/  HADD2.F32 R4, -RZ, R32.reuse.H0_H0 ;  /* 0x20000020ff047230 */ /* 0x100fe40000004100 */
[C---:B------:R-:W-:Y:S01]  /*6470*/  FFMA.FTZ R43, R37.reuse, R40, R43 ;  /* 0x00000028252b7223 */ /* 0x040fe2000001002b */
[----:B------:R-:W-:Y:S02]  /*6480*/  HADD2.F32 R23, -RZ, R23.H1_H1 ;  /* 0x30000017ff177230 */ /* 0x000fe40000004100 */
[----:B------:R-:W-:Y:S01]  /*6490*/  FFMA.FTZ R45, R37, R42, R45 ;  /* 0x0000002a252d7223 */ /* 0x000fe2000001002d */
[----:B------:R-:W-:-:S02]  /*64a0*/  HADD2.F32 R2, -RZ, R32.H1_H1 ;  /* 0x30000020ff027230 */ /* 0x000fc40000004100 */
[----:B------:R-:W-:Y:S01]  /*64b0*/  FFMA.FTZ R4, R22, R4, R39 ;  /* 0x0000000416047223 */ /* 0x000fe20000010027 */
[----:B------:R-:W-:Y:S02]  /*64c0*/  HADD2.F32 R0, -RZ, R30.H1_H1 ;  /* 0x3000001eff007230 */ /* 0x000fe40000004100 */
[----:B------:R-:W-:Y:S02]  /*64d0*/  HADD2.F32 R37, -RZ, R34.H0_H0 ;  /* 0x20000022ff257230 */ /* 0x000fe40000004100 */
[----:B------:R-:W-:Y:S01]  /*64e0*/  FFMA.FTZ R2, R23, R2, R4 ;  /* 0x0000000217027223 */ /* 0x000fe20000010004 */
[----:B------:R-:W-:Y:S02]  /*64f0*/  HADD2.F32 R40, -RZ, R36.H0_H0 ;  /* 0x20000024ff287230 */ /* 0x000fe40000004100 */
[----:B------:R-:W-:Y:S01]  /*6500*/  FFMA.FTZ R0, R0, R23, R3 ;  /* 0x0000001700007223 */ /* 0x000fe20000010003 */
[----:B------:R-:W-:Y:S02]  /*6510*/  HADD2.F32 R38, -RZ, R34.H1_H1 ;  /* 0x30000022ff267230 */ /* 0x000fe40000004100 */
[----:B------:R-:W-:Y:S01]  /*6520*/  FFMA.FTZ R37, R22, R37, R43 ;  /* 0x0000002516257223 */ /* 0x000fe2000001002b */
[----:B------:R-:W-:-:S02]  /*6530*/  HADD2.F32 R4, -RZ, R36.H1_H1 ;  /* 0x30000024ff047230 */ /* 0x000fc40000004100 */
[----:B------:R-:W-:Y:S01]  /*6540*/  FFMA.FTZ R40, R22, R40, R45 ;  /* 0x0000002816287223 */ /* 0x000fe2000001002d */
[--C-:B------:R-:W-:Y:S02]  /*6550*/  HADD2.F32 R3, -RZ, R97.reuse.H0_H0 ;  /* 0x20000061ff037230 */ /* 0x100fe40000004100 */
[C---:B------:R-:W-:Y:S01]  /*6560*/  FFMA.FTZ R37, R23.reuse, R38, R37 ;  /* 0x0000002617257223 */ /* 0x040fe20000010025 */
[----:B------:R-:W-:Y:S02]  /*6570*/  HADD2.F32 R39, -RZ, R97.H1_H1 ;  /* 0x30000061ff277230 */ /* 0x000fe40000004100 */
[----:B------:R-:W-:Y:S01]  /*6580*/  FFMA.FTZ R4, R23, R4, R40 ;  /* 0x0000000417047223 */ /* 0x000fe20000010028 */
[--C-:B------:R-:W-:Y:S02]  /*6590*/  HADD2.F32 R22, -RZ, R100.reuse.H0_H0 ;  /* 0x20000064ff167230 */ /* 0x100fe40000004100 */
[----:B------:R-:W-:Y:S01]  /*65a0*/  FMUL.FTZ R0, R3, R0 ;  /* 0x0000000003007220 */ /* 0x000fe20000410000 */
[----:B------:R-:W-:-:S02]  /*65b0*/  HADD2.F32 R41, -RZ, R100.H1_H1 ;  /* 0x30000064ff297230 */ /* 0x000fc40000004100 */
[----:B------:R-:W-:Y:S01]  /*65c0*/  FMUL.FTZ R2, R39, R2 ;  /* 0x0000000227027220 */ /* 0x000fe20000410000 */
[----:B------:R-:W-:Y:S01]  /*65d0*/  FMUL.FTZ R37, R22, R37 ;  /* 0x0000002516257220 */ /* 0x000fe20000410000 */
[----:B------:R-:W-:Y:S01]  /*65e0*/  F2FP.F16.F32.PACK_AB R0, RZ, R0 ;  /* 0x00000000ff00723e */ /* 0x000fe200000000ff */
[----:B------:R-:W-:Y:S02]  /*65f0*/  FMUL.FTZ R4, R41, R4 ;  /* 0x0000000429047220 */ /* 0x000fe40000410000 */
[----:B------:R-:W-:Y:S02]  /*6600*/  F2FP.F16.F32.PACK_AB R2, RZ, R2 ;  /* 0x00000002ff02723e */ /* 0x000fe400000000ff */
[----:B------:R-:W-:Y:S02]  /*6610*/  F2FP.F16.F32.PACK_AB R37, RZ, R37 ;  /* 0x00000025ff25723e */ /* 0x000fe400000000ff */
[----:B------:R-:W-:Y:S02]  /*6620*/  F2FP.F16.F32.PACK_AB R4, RZ, R4 ;  /* 0x00000004ff04723e */ /* 0x000fe400000000ff */
[----:B------:R-:W-:-:S02]  /*6630*/  PRMT R0, R0, 0x5410, R2 ;  /* 0x0000541000007816 */ /* 0x000fc40000000002 */
[----:B------:R-:W-:-:S04]  /*6640*/  PRMT R37, R37, 0x5410, R4 ;  /* 0x0000541025257816 */ /* 0x000fc80000000004 */
[----:B------:R-:W-:Y:S01]  /*6650*/  HFMA2.MMA R20, R0, 1, 1, R20 ;  /* 0x3c003c0000147835 */ /* 0x000fe20000000014 */
[----:B------:R-:W-:-:S10]  /*6660*/  HADD2 R19, R37, R19 ;  /* 0x0000001325137230 */ /* 0x000fd40000000000 */
.L_x_215:
        /* <DEDUP_REMOVED lines=27> */
[----:B------:R-:W-:-:S02]  /*6820*/  HADD2.F32 R2, -RZ, R24.H0_H0 ;  /* 0x20000018ff027230 */ /* 0x000fc40000004100 */
[----:B------:R-:W-:Y:S01]  /*6830*/  FFMA.FTZ R0, R0, R40, R39 ;  /* 0x0000002800007223 */ /* 0x000fe20000010027 */
[----:B------:R-:W-:Y:S02]  /*6840*/  HADD2.F32 R44, -RZ, R27.H1_H1 ;  /* 0x3000001bff2c7230 */ /* 0x000fe40000004100 */
[----:B------:R-:W-:Y:S01]  /*6850*/  FFMA.FTZ R3, R4, R38, R3 ;  /* 0x0000002604037223 */ /* 0x000fe20000010003 */
[----:B------:R-:W-:Y:S02]  /*6860*/  HADD2.F32 R39, -RZ, R24.H1_H1 ;  /* 0x30000018ff277230 */ /* 0x000fe40000004100 */
[-C--:B------:R-:W-:Y:S01]  /*6870*/  FFMA.FTZ R2, R2, R40.reuse, R43 ;  /* 0x0000002802027223 */ /* 0x080fe2000001002b */
[----:B------:R-:W-:Y:S02]  /*6880*/  HADD2.F32 R43, -RZ, R26.H1_H1 ;  /* 0x3000001aff2b7230 */ /* 0x000fe40000004100 */
[----:B------:R-:W-:Y:S01]  /*6890*/  FFMA.FTZ R4, R42, R40, R3 ;  /* 0x000000282a047223 */ /* 0x000fe20000010003 */
[----:B------:R-:W-:-:S02]  /*68a0*/  HADD2.F32 R42, -RZ, R28.H0_H0 ;  /* 0x2000001cff2a7230 */ /* 0x000fc40000004100 */
[----:B------:R-:W-:Y:S01]  /*68b0*/  FFMA.FTZ R37, R44, R38, R37 ;  /* 0x000000262c257223 */ /* 0x000fe20000010025 */
[----:B------:R-:W-:Y:S02]  /*68c0*/  HADD2.F32 R3, -RZ, R10.H1_H1 ;  /* 0x3000000aff037230 */ /* 0x000fe40000004100 */
[-C--:B------:R-:W-:Y:S01]  /*68d0*/  FFMA.FTZ R38, R39, R41.reuse, R2 ;  /* 0x0000002927267223 */ /* 0x080fe20000010002 */
[--C-:B-1----:R-:W-:Y:S02]  /*68e0*/  HADD2.F32 R2, -RZ, R23.reuse.H0_H0 ;  /* 0x20000017ff027230 */ /* 0x102fe40000004100 */
[----:B------:R-:W-:Y:S01]  /*68f0*/  FFMA.FTZ R42, R42, R40, R37 ;  /* 0x000000282a2a7223 */ /* 0x000fe20000010025 */
[-C--:B------:R-:W-:Y:S01]  /*6900*/  FFMA.FTZ R40, R43, R41.reuse, R4 ;  /* 0x000000292b287223 */ /* 0x080fe20000010004 */
[-C--:B------:R-:W-:Y:S01]  /*6910*/  FFMA.FTZ R0, R3, R41.reuse, R0 ;  /* 0x0000002903007223 */ /* 0x080fe20000010000 */
[----:B------:R-:W-:Y:S02]  /*6920*/  HADD2.F32 R4, -RZ, R23.H1_H1 ;  /* 0x30000017ff047230 */ /* 0x000fe40000004100 */
[----:B------:R-:W-:Y:S01]  /*6930*/  FFMA.FTZ R42, R45, R41, R42 ;  /* 0x000000292d2a7223 */ /* 0x000fe2000001002a */
[----:B------:R-:W-:-:S02]  /*6940*/  HADD2.F32 R3, -RZ, R22.H0_H0 ;  /* 0x20000016ff037230 */ /* 0x000fc40000004100 */
[----:B------:R-:W-:Y:S02]  /*6950*/  HADD2.F32 R23, -RZ, R29.H0_H0 ;  /* 0x2000001dff177230 */ /* 0x000fe40000004100 */
[----:B------:R-:W-:Y:S02]  /*6960*/  HADD2.F32 R37, -RZ, R31.H0_H0 ;  /* 0x2000001fff257230 */ /* 0x000fe40000004100 */
[----:B------:R-:W-:Y:S02]  /*6970*/  HADD2.F32 R39, -RZ, R33.H0_H0 ;  /* 0x20000021ff277230 */ /* 0x000fe40000004100 */
[-C--:B------:R-:W-:Y:S01]  /*6980*/  FFMA.FTZ R23, R23, R3.reuse, R0 ;  /* 0x0000000317177223 */ /* 0x080fe20000010000 */
[----:B------:R-:W-:Y:S02]  /*6990*/  HADD2.F32 R41, -RZ, R35.H0_H0 ;  /* 0x20000023ff297230 */ /* 0x000fe40000004100 */
[----:B------:R-:W-:Y:S01]  /*69a0*/  FFMA.FTZ R37, R37, R3, R38 ;  /* 0x0000000325257223 */ /* 0x000fe20000010026 */
[----:B------:R-:W-:-:S02]  /*69b0*/  HADD2.F32 R22, -RZ, R22.H1_H1 ;  /* 0x30000016ff167230 */ /* 0x000fc40000004100 */
[-C--:B------:R-:W-:Y:S01]  /*69c0*/  FFMA.FTZ R39, R39, R3.reuse, R40 ;  /* 0x0000000327277223 */ /* 0x080fe20000010028 */
[----:B------:R-:W-:Y:S02]  /*69d0*/  HADD2.F32 R44, -RZ, R29.H1_H1 ;  /* 0x3000001dff2c7230 */ /* 0x000fe40000004100 */
[----:B------:R-:W-:Y:S01]  /*69e0*/  FFMA.FTZ R3, R41, R3, R42 ;  /* 0x0000000329037223 */ /* 0x000fe2000001002a */
[----:B------:R-:W-:Y:S02]  /*69f0*/  HADD2.F32 R38, -RZ, R31.H1_H1 ;  /* 0x3000001fff267230 */ /* 0x000fe40000004100 */
[----:B------:R-:W-:Y:S02]  /*6a00*/  HADD2.F32 R42, -RZ, R33.H1_H1 ;  /* 0x30000021ff2a7230 */ /* 0x000fe40000004100 */
[-C--:B------:R-:W-:Y:S01]  /*6a10*/  FFMA.FTZ R23, R44, R22.reuse, R23 ;  /* 0x000000162c177223 */ /* 0x080fe20000010017 */
[----:B------:R-:W-:Y:S02]  /*6a20*/  HADD2.F32 R0, -RZ, R30.H0_H0 ;  /* 0x2000001eff007230 */ /* 0x000fe40000004100 */
[----:B------:R-:W-:Y:S01]  /*6a30*/  FFMA.FTZ R37, R38, R22, R37 ;  /* 0x0000001626257223 */ /* 0x000fe20000010025 */
[----:B------:R-:W-:-:S02]  /*6a40*/  HADD2.F32 R44, -RZ, R35.H1_H1 ;  /* 0x30000023ff2c7230 */ /* 0x000fc40000004100 */
[----:B------:R-:W-:Y:S01]  /*6a50*/  FFMA.FTZ R39, R42, R22, R39 ;  /* 0x000000162a277223 */ /* 0x000fe20000010027 */
[----:B------:R-:W-:Y:S02]  /*6a60*/  HADD2.F32 R40, -RZ, R32.H0_H0 ;  /* 0x20000020ff287230 */ /* 0x000fe40000004100 */
[----:B------:R-:W-:Y:S01]  /*6a70*/  FFMA.FTZ R23, R0, R2, R23 ;  /* 0x0000000200177223 */ /* 0x000fe20000010017 */
[----:B------:R-:W-:Y:S02]  /*6a80*/  HADD2.F32 R38, -RZ, R34.H0_H0 ;  /* 0x20000022ff267230 */ /* 0x000fe40000004100 */
        /* <DEDUP_REMOVED lines=9> */
[----:B------:R-:W-:Y:S02]  /*6b20*/  HADD2.F32 R38, -RZ, R36.H1_H1 ;  /* 0x30000024ff267230 */ /* 0x000fe40000004100 */
[----:B------:R-:W-:Y:S01]  /*6b30*/  FFMA.FTZ R37, R22, R4, R37 ;  /* 0x0000000416257223 */ /* 0x000fe20000010025 */
[----:B------:R-:W-:-:S02]  /*6b40*/  HADD2.F32 R0, -RZ, R97.H0_H0 ;  /* 0x20000061ff007230 */ /* 0x000fc40000004100 */
[-C--:B------:R-:W-:Y:S01]  /*6b50*/  FFMA.FTZ R39, R40, R4.reuse, R39 ;  /* 0x0000000428277223 */ /* 0x080fe20000010027 */
[----:B------:R-:W-:Y:S02]  /*6b60*/  HADD2.F32 R2, -RZ, R97.H1_H1 ;  /* 0x30000061ff027230 */ /* 0x000fe40000004100 */
[----:B------:R-:W-:Y:S01]  /*6b70*/  FFMA.FTZ R3, R38, R4, R3 ;  /* 0x0000000426037223 */ /* 0x000fe20000010003 */
[--C-:B------:R-:W-:Y:S02]  /*6b80*/  HADD2.F32 R22, -RZ, R100.reuse.H0_H0 ;  /* 0x20000064ff167230 */ /* 0x100fe40000004100 */
[----:B------:R-:W-:Y:S01]  /*6b90*/  FMUL.FTZ R23, R0, R23 ;  /* 0x0000001700177220 */ /* 0x000fe20000410000 */
[----:B------:R-:W-:Y:S02]  /*6ba0*/  HADD2.F32 R40, -RZ, R100.H1_H1 ;  /* 0x30000064ff287230 */ /* 0x000fe40000004100 */
[----:B------:R-:W-:Y:S01]  /*6bb0*/  FMUL.FTZ R37, R2, R37 ;  /* 0x0000002502257220 */ /* 0x000fe20000410000 */
[----:B------:R-:W-:Y:S01]  /*6bc0*/  FMUL.FTZ R39, R22, R39 ;  /* 0x0000002716277220 */ /* 0x000fe20000410000 */
[----:B------:R-:W-:Y:S01]  /*6bd0*/  F2FP.F16.F32.PACK_AB R23, RZ, R23 ;  /* 0x00000017ff17723e */ /* 0x000fe200000000ff */
[----:B------:R-:W-:-:S02]  /*6be0*/  FMUL.FTZ R3, R40, R3 ;  /* 0x0000000328037220 */ /* 0x000fc40000410000 */
[----:B------:R-:W-:Y:S02]  /*6bf0*/  F2FP.F16.F32.PACK_AB R37, RZ, R37 ;  /* 0x00000025ff25723e */ /* 0x000fe400000000ff */
[----:B------:R-:W-:Y:S02]  /*6c00*/  F2FP.F16.F32.PACK_AB R39, RZ, R39 ;  /* 0x00000027ff27723e */ /* 0x000fe400000000ff */
[----:B------:R-:W-:Y:S02]  /*6c10*/  F2FP.F16.F32.PACK_AB R3, RZ, R3 ;  /* 0x00000003ff03723e */ /* 0x000fe400000000ff */
[----:B------:R-:W-:Y:S02]  /*6c20*/  PRMT R23, R23, 0x5410, R37 ;  /* 0x0000541017177816 */ /* 0x000fe40000000025 */
[----:B------:R-:W-:-:S04]  /*6c30*/  PRMT R39, R39, 0x5410, R3 ;  /* 0x0000541027277816 */ /* 0x000fc80000000003 */
[----:B------:R-:W-:Y:S01]  /*6c40*/  HFMA2.MMA R18, R23, 1, 1, R18 ;  /* 0x3c003c0017127835 */ /* 0x000fe20000000012 */
[----:B------:R-:W-:-:S10]  /*6c50*/  HADD2 R17, R39, R17 ;  /* 0x0000001127117230 */ /* 0x000fd40000000000 */
.L_x_217:
        /* <DEDUP_REMOVED lines=94> */
.L_x_218:
[----:B------:R-:W-:Y:S05]  /*7240*/  @P0 BRA `(.L_x_216) ;  /* 0x0000000400680947 */ /* 0x000fea0003800000 */
[----:B------:R-:W0:Y:S01]  /*7250*/  LDS.64 R2, [UR4+0x190] ;  /* 0x00019004ff027984 */ /* 0x000e220008000a00 */
[----:B------:R-:W-:Y:S02]  /*7260*/  HADD2.F32 R0, -RZ, R21.H0_H0 ;  /* 0x20000015ff007230 */ /* 0x000fe40000004100 */
[----:B------:R-:W-:Y:S01]  /*7270*/  HADD2.F32 R4, -RZ, R27.H0_H0 ;  /* 0x2000001bff047230 */ /* 0x000fe20000004100 */
[----:B------:R-:W1:Y:S01]  /*7280*/  LDS.64 R22, [UR4+0x198] ;  /* 0x00019804ff167984 */ /* 0x000e620008000a00 */
[----:B------:R-:W-:Y:S02]  /*7290*/  HADD2.F32 R42, -RZ, R21.H1_H1 ;  /* 0x30000015ff2a7230 */ /* 0x000fe40000004100 */
[--C-:B0-----:R-:W-:Y:S02]  /*72a0*/  HADD2.F32 R37, -RZ, R2.reuse.H0_H0 ;  /* 0x20000002ff257230 */ /* 0x101fe40000004100 */
[----:B------:R-:W-:Y:S02]  /*72b0*/  HADD2.F32 R38, -RZ, R2.H1_H1 ;  /* 0x30000002ff267230 */ /* 0x000fe40000004100 */
[----:B------:R-:W-:-:S02]  /*72c0*/  HADD2.F32 R40, -RZ, R3.H0_H0 ;  /* 0x20000003ff287230 */ /* 0x000fc40000004100 */
[-C--:B------:R-:W-:Y:S01]  /*72d0*/  FFMA.FTZ R21, R0, R37.reuse, RZ ;  /* 0x0000002500157223 */ /* 0x080fe200000100ff */
[----:B------:R-:W-:Y:S02]  /*72e0*/  HADD2.F32 R39, -RZ, R3.H1_H1 ;  /* 0x30000003ff277230 */ /* 0x000fe40000004100 */
[--C-:B------:R-:W-:Y:S02]  /*72f0*/  HADD2.F32 R2, -RZ, R12.reuse.H0_H0 ;  /* 0x2000000cff027230 */ /* 0x100fe40000004100 */
[----:B------:R-:W-:Y:S01]  /*7300*/  FFMA.FTZ R21, R42, R38, R21 ;  /* 0x000000262a157223 */ /* 0x000fe20000010015 */
[----:B------:R-:W-:Y:S02]  /*7310*/  HADD2.F32 R3, -RZ, R25.H0_H0 ;  /* 0x20000019ff037230 */ /* 0x000fe40000004100 */
[----:B------:R-:W-:Y:S02]  /*7320*/  HADD2.F32 R12, -RZ, R12.H1_H1 ;  /* 0x3000000cff0c7230 */ /* 0x000fe40000004100 */
[----:B------:R-:W-:Y:S01]  /*7330*/  FFMA.FTZ R41, R2, R37, RZ ;  /* 0x0000002502297223 */ /* 0x000fe200000100ff */
[----:B------:R-:W-:-:S02]  /*7340*/  HADD2.F32 R0, -RZ, R10.H0_H0 ;  /* 0x2000000aff007230 */ /* 0x000fc40000004100 */
[-C--:B------:R-:W-:Y:S01]  /*7350*/  FFMA.FTZ R3, R3, R37.reuse, RZ ;  /* 0x0000002503037223 */ /* 0x080fe200000100ff */
[----:B------:R-:W-:Y:S01]  /*7360*/  FFMA.FTZ R37, R4, R37, RZ ;  /* 0x0000002504257223 */ /* 0x000fe200000100ff */
[----:B------:R-:W-:Y:S02]  /*7370*/  HADD2.F32 R4, -RZ, R25.H1_H1 ;  /* 0x30000019ff047230 */ /* 0x000fe40000004100 */
[----:B------:R-:W-:Y:S01]  /*7380*/  FFMA.FTZ R41, R12, R38, R41 ;  /* 0x000000260c297223 */ /* 0x000fe20000010029 */
[----:B------:R-:W-:Y:S02]  /*7390*/  HADD2.F32 R12, -RZ, R26.H0_H0 ;  /* 0x2000001aff0c7230 */ /* 0x000fe40000004100 */
[----:B------:R-:W-:Y:S01]  /*73a0*/  FFMA.FTZ R0, R0, R40, R21 ;  /* 0x0000002800007223 */ /* 0x000fe20000010015 */
[----:B------:R-:W-:Y:S02]  /*73b0*/  HADD2.F32 R42, -RZ, R27.H1_H1 ;  /* 0x3000001bff2a7230 */ /* 0x000fe40000004100 */
[----:B------:R-:W-:Y:S01]  /*73c0*/  FFMA.FTZ R3, R4, R38, R3 ;  /* 0x0000002604037223 */ /* 0x000fe20000010003 */
[----:B------:R-:W-:-:S02]  /*73d0*/  HADD2.F32 R2, -RZ, R24.H0_H0 ;  /* 0x20000018ff027230 */ /* 0x000fc40000004100 */
[----:B------:R-:W-:Y:S02]  /*73e0*/  HADD2.F32 R4, -RZ, R28.H0_H0 ;  /* 0x2000001cff047230 */ /* 0x000fe40000004100 */
[----:B------:R-:W-:Y:S01]  /*73f0*/  FFMA.FTZ R12, R12, R40, R3 ;  /* 0x000000280c0c7223 */ /* 0x000fe20000010003 */
        /* <DEDUP_REMOVED lines=9> */
[----:B-1----:R-:W-:Y:S02]  /*7490*/  HADD2.F32 R3, -RZ, R22.H0_H0 ;  /* 0x20000016ff037230 */ /* 0x002fe40000004100 */
[-C--:B------:R-:W-:Y:S01]  /*74a0*/  FFMA.FTZ R12, R25, R39.reuse, R12 ;  /* 0x00000027190c7223 */ /* 0x080fe2000001000c */
[----:B------:R-:W-:Y:S02]  /*74b0*/  HADD2.F32 R21, -RZ, R29.H0_H0 ;  /* 0x2000001dff157230 */ /* 0x000fe40000004100 */
[----:B------:R-:W-:Y:S01]  /*74c0*/  FFMA.FTZ R40, R27, R39, R40 ;  /* 0x000000271b287223 */ /* 0x000fe20000010028 */
[----:B------:R-:W-:-:S02]  /*74d0*/  HADD2.F32 R25, -RZ, R31.H0_H0 ;  /* 0x2000001fff197230 */ /* 0x000fc40000004100 */
[----:B------:R-:W-:Y:S02]  /*74e0*/  HADD2.F32 R22, -RZ, R22.H1_H1 ;  /* 0x30000016ff167230 */ /* 0x000fe40000004100 */
[-C--:B------:R-:W-:Y:S01]  /*74f0*/  FFMA.FTZ R21, R21, R3.reuse, R0 ;  /* 0x0000000315157223 */ /* 0x080fe20000010000 */
[----:B------:R-:W-:Y:S02]  /*7500*/  HADD2.F32 R10, -RZ, R29.H1_H1 ;  /* 0x3000001dff0a7230 */ /* 0x000fe40000004100 */
[----:B------:R-:W-:Y:S01]  /*7510*/  FFMA.FTZ R25, R25, R3, R4 ;  /* 0x0000000319197223 */ /* 0x000fe20000010004 */
[----:B------:R-:W-:Y:S02]  /*7520*/  HADD2.F32 R27, -RZ, R33.H0_H0 ;  /* 0x20000021ff1b7230 */ /* 0x000fe40000004100 */
[----:B------:R-:W-:Y:S02]  /*7530*/  HADD2.F32 R4, -RZ, R31.H1_H1 ;  /* 0x3000001fff047230 */ /* 0x000fe40000004100 */
[----:B------:R-:W-:Y:S01]  /*7540*/  FFMA.FTZ R21, R10, R22, R21 ;  /* 0x000000160a157223 */ /* 0x000fe20000010015 */
[----:B------:R-:W-:-:S02]  /*7550*/  HADD2.F32 R37, -RZ, R35.H0_H0 ;  /* 0x20000023ff257230 */ /* 0x000fc40000004100 */
[-C--:B------:R-:W-:Y:S01]  /*7560*/  FFMA.FTZ R27, R27, R3.reuse, R12 ;  /* 0x000000031b1b7223 */ /* 0x080fe2000001000c */
        /* <DEDUP_REMOVED lines=8> */
[----:B------:R-:W-:Y:S01]  /*75f0*/  FFMA.FTZ R27, R12, R22, R27 ;  /* 0x000000160c1b7223 */ /* 0x000fe2000001001b */
[----:B------:R-:W-:Y:S02]  /*7600*/  HADD2.F32 R10, -RZ, R34.H0_H0 ;  /* 0x20000022ff0a7230 */ /* 0x000fe40000004100 */
[----:B------:R-:W-:Y:S01]  /*7610*/  FFMA.FTZ R0, R0, R2, R21 ;  /* 0x0000000200007223 */ /* 0x000fe20000010015 */
[----:B------:R-:W-:Y:S02]  /*7620*/  HADD2.F32 R23, -RZ, R23.H1_H1 ;  /* 0x30000017ff177230 */ /* 0x000fe40000004100 */
[----:B------:R-:W-:Y:S01]  /*7630*/  FFMA.FTZ R3, R24, R22, R3 ;  /* 0x0000001618037223 */ /* 0x000fe20000010003 */
[----:B------:R-:W-:Y:S02]  /*7640*/  HADD2.F32 R12, -RZ, R36.H0_H0 ;  /* 0x20000024ff0c7230 */ /* 0x000fe40000004100 */
[----:B------:R-:W-:Y:S01]  /*7650*/  FFMA.FTZ R10, R10, R2, R27 ;  /* 0x000000020a0a7223 */ /* 0x000fe2000001001b */
[----:B------:R-:W-:-:S02]  /*7660*/  HADD2.F32 R21, -RZ, R30.H1_H1 ;  /* 0x3000001eff157230 */ /* 0x000fc40000004100 */
[----:B------:R-:W-:Y:S02]  /*7670*/  HADD2.F32 R25, -RZ, R32.H1_H1 ;  /* 0x30000020ff197230 */ /* 0x000fe40000004100 */
[----:B------:R-:W-:Y:S01]  /*7680*/  FFMA.FTZ R2, R12, R2, R3 ;  /* 0x000000020c027223 */ /* 0x000fe20000010003 */
[----:B------:R-:W-:Y:S02]  /*7690*/  HADD2.F32 R29, -RZ, R34.H1_H1 ;  /* 0x30000022ff1d7230 */ /* 0x000fe40000004100 */
[-C--:B------:R-:W-:Y:S01]  /*76a0*/  FFMA.FTZ R0, R21, R23.reuse, R0 ;  /* 0x0000001715007223 */ /* 0x080fe20000010000 */
[----:B------:R-:W-:Y:S02]  /*76b0*/  HADD2.F32 R27, -RZ, R36.H1_H1 ;  /* 0x30000024ff1b7230 */ /* 0x000fe40000004100 */
[-C--:B------:R-:W-:Y:S01]  /*76c0*/  FFMA.FTZ R4, R25, R23.reuse, R4 ;  /* 0x0000001719047223 */ /* 0x080fe20000010004 */
        /* <DEDUP_REMOVED lines=18> */
.L_x_216:
[----:B------:R-:W-:-:S05]  /*77f0*/  IMAD.WIDE R8, R11, 0x4, R8 ;  /* 0x000000040b087825 */ /* 0x000fca00078e0208 */
        /* <DEDUP_REMOVED lines=144> */
.L_x_219:
        /* <DEDUP_REMOVED lines=95> */
.L_x_221:
        /* <DEDUP_REMOVED lines=94> */
.L_x_222:
        /* <DEDUP_REMOVED lines=91> */
.L_x_220:
[----:B------:R-:W-:-:S06]  /*9280*/  IMAD.WIDE R8, R11, 0x4, R8 ;  /* 0x000000040b087825 */ /* 0x000fcc00078e0208 */
[----:B------:R-:W2:Y:S02]  /*9290*/  LDG.E.128.CONSTANT R8, desc[UR6][R8.64] ;  /* 0x0000000608087981 */ /* 0x000ea4000c1e9d00 */
[C---:B--2---:R-:W-:Y:S02]  /*92a0*/  LOP3.LUT R4, R9.reuse, 0xf000f0, RZ, 0xc0, !PT ;  /* 0x00f000f009047812 */ /* 0x044fe400078ec0ff */
[----:B------:R-:W-:Y:S02]  /*92b0*/  SHF.R.U32.HI R3, RZ, 0x8, R8 ;  /* 0x00000008ff037819 */ /* 0x000fe40000011608 */
[----:B------:R-:W-:Y:S02]  /*92c0*/  LOP3.LUT R25, R9, 0xf000f, RZ, 0xc0, !PT ;  /* 0x000f000f09197812 */ /* 0x000fe400078ec0ff */
[----:B------:R-:W-:Y:S02]  /*92d0*/  SHF.R.U32.HI R26, RZ, 0x8, R9 ;  /* 0x00000008ff1a7819 */ /* 0x000fe40000011609 */
[----:B------:R-:W-:-:S02]  /*92e0*/  LOP3.LUT R0, R8, 0xf000f, RZ, 0xc0, !PT ;  /* 0x000f000f08007812 */ /* 0x000fc400078ec0ff */
[----:B------:R-:W-:Y:S02]  /*92f0*/  LOP3.LUT R2, R8, 0xf000f0, RZ, 0xc0, !PT ;  /* 0x00f000f008027812 */ /* 0x000fe400078ec0ff */
[----:B------:R-:W-:Y:S02]  /*9300*/  LOP3.LUT R9, R11, 0xf000f0, RZ, 0xc0, !PT ;  /* 0x00f000f00b097812 */ /* 0x000fe400078ec0ff */
[----:B------:R-:W-:Y:S02]  /*9310*/  LOP3.LUT R8, R4, 0x64006400, RZ, 0xfc, !PT ;  /* 0x6400640004087812 */ /* 0x000fe400078efcff */
[----:B------:R-:W-:Y:S02]  /*9320*/  SHF.R.U32.HI R28, RZ, 0x8, R10 ;  /* 0x00000008ff1c7819 */ /* 0x000fe4000001160a */
[----:B------:R-:W-:Y:S02]  /*9330*/  LOP3.LUT R4, R3, 0xf000f0, RZ, 0xc0, !PT ;  /* 0x00f000f003047812 */ /* 0x000fe400078ec0ff */
[----:B------:R-:W-:-:S02]  /*9340*/  LOP3.LUT R22, R9, 0x64006400, RZ, 0xfc, !PT ;  /* 0x6400640009167812 */ /* 0x000fc400078efcff */
[C---:B------:R-:W-:Y:S02]  /*9350*/  LOP3.LUT R27, R10.reuse, 0xf000f, RZ, 0xc0, !PT ;  /* 0x000f000f0a1b7812 */ /* 0x040fe400078ec0ff */
[----:B------:R-:W-:Y:S01]  /*9360*/  LOP3.LUT R12, R10, 0xf000f0, RZ, 0xc0, !PT ;  /* 0x00f000f00a0c7812 */ /* 0x000fe200078ec0ff */
[----:B------:R-:W-:Y:S01]  /*9370*/  HFMA2 R21, R22, R5.H0_H0, -72, -72 ;  /* 0xd480d48016157431 */ /* 0x000fe20000040005 */
[----:B------:R-:W-:Y:S02]  /*9380*/  LOP3.LUT R9, R26, 0xf000f0, RZ, 0xc0, !PT ;  /* 0x00f000f01a097812 */ /* 0x000fe400078ec0ff */
[----:B------:R-:W-:Y:S02]  /*9390*/  LOP3.LUT R10, R28, 0xf000f0, RZ, 0xc0, !PT ;  /* 0x00f000f01c0a7812 */ /* 0x000fe400078ec0ff */
[----:B------:R-:W-:Y:S02]  /*93a0*/  LOP3.LUT R4, R4, 0x64006400, RZ, 0xfc, !PT ;  /* 0x6400640004047812 */ /* 0x000fe400078efcff */
[----:B------:R-:W-:-:S02]  /*93b0*/  SHF.R.U32.HI R31, RZ, 0x8, R11 ;  /* 0x00000008ff1f7819 */ /* 0x000fc4000001160b */
[----:B------:R-:W-:Y:S01]  /*93c0*/  LOP3.LUT R24, R9, 0x64006400, RZ, 0xfc, !PT ;  /* 0x6400640009187812 */ /* 0x000fe200078efcff */
[-C--:B------:R-:W-:Y:S01]  /*93d0*/  HFMA2 R22, R4, R5.reuse.H0_H0, -72, -72 ;  /* 0xd480d48004167431 */ /* 0x080fe20000040005 */
[----:B------:R-:W-:Y:S02]  /*93e0*/  LOP3.LUT R29, R11, 0xf000f, RZ, 0xc0, !PT ;  /* 0x000f000f0b1d7812 */ /* 0x000fe400078ec0ff */
[----:B------:R-:W-:Y:S01]  /*93f0*/  LOP3.LUT R2, R2, 0x64006400, RZ, 0xfc, !PT ;  /* 0x6400640002027812 */ /* 0x000fe200078efcff */
[-C--:B------:R-:W-:Y:S01]  /*9400*/  HFMA2 R23, R24, R5.reuse.H0_H0, -72, -72 ;  /* 0xd480d48018177431 */ /* 0x080fe20000040005 */
[----:B------:R-:W-:Y:S02]  /*9410*/  LOP3.LUT R30, R10, 0x64006400, RZ, 0xfc, !PT ;  /* 0x640064000a1e7812 */ /* 0x000fe400078efcff */
        /* <DEDUP_REMOVED lines=24> */
[----:B------:R-:W-:Y:S02]  /*95a0*/  HADD2 R29, R3, -1032, -1032 ;  /* 0xe408e408031d7430 */ /* 0x000fe40000000000 */
[----:B------:R-:W-:-:S02]  /*95b0*/  HADD2 R30, R30, -1032, -1032 ;  /* 0xe408e4081e1e7430 */ /* 0x000fc40000000000 */
[----:B------:R-:W-:Y:S02]  /*95c0*/  HADD2 R31, R31, -1032, -1032 ;  /* 0xe408e4081f1f7430 */ /* 0x000fe40000000000 */
[----:B------:R-:W-:Y:S01]  /*95d0*/  HADD2 R32, R4, -1032, -1032 ;  /* 0xe408e40804207430 */ /* 0x000fe20000000000 */
[----:B------:R-:W-:Y:S06]  /*95e0*/  @!P2 BRA `(.L_x_223) ;  /* 0x000000040068a947 */ /* 0x000fec0003800000 */
[----:B------:R-:W0:Y:S01]  /*95f0*/  LDS.64 R34, [UR4+0x30] ;  /* 0x00003004ff227984 */ /* 0x000e220008000a00 */
[----:B------:R-:W-:Y:S02]  /*9600*/  HADD2.F32 R38, -RZ, R25.H0_H0 ;  /* 0x20000019ff267230 */ /* 0x000fe40000004100 */
        /* <DEDUP_REMOVED lines=36> */
[--C-:B------:R-:W-:Y:S02]  /*9850*/  HADD2.F32 R3, -RZ, R29.reuse.H0_H0 ;  /* 0x2000001dff037230 */ /* 0x100fe40000004100 */
        /* <DEDUP_REMOVED lines=18> */
[----:B------:R-:W-:Y:S02]  /*9980*/  HADD2.F32 R4, -RZ, R23.H0_H0 ;  /* 0x20000017ff047230 */ /* 0x000fe40000004100 */
[C---:B------:R-:W-:Y:S01]  /*9990*/  FFMA.FTZ R39, R33.reuse, R36, R39 ;  /* 0x0000002421277223 */ /* 0x040fe20000010027 */
[----:B------:R-:W-:Y:S02]  /*99a0*/  HADD2.F32 R9, -RZ, R9.H1_H1 ;  /* 0x30000009ff097230 */ /* 0x000fe40000004100 */
[----:B------:R-:W-:Y:S01]  /*99b0*/  FFMA.FTZ R41, R33, R38, R41 ;  /* 0x0000002621297223 */ /* 0x000fe20000010029 */
[----:B------:R-:W-:-:S02]  /*99c0*/  HADD2.F32 R2, -RZ, R23.H1_H1 ;  /* 0x30000017ff027230 */ /* 0x000fc40000004100 */
[----:B------:R-:W-:Y:S01]  /*99d0*/  FFMA.FTZ R4, R8, R4, R35 ;  /* 0x0000000408047223 */ /* 0x000fe20000010023 */
[----:B------:R-:W-:Y:S02]  /*99e0*/  HADD2.F32 R0, -RZ, R22.H1_H1 ;  /* 0x30000016ff007230 */ /* 0x000fe40000004100 */
[--C-:B------:R-:W-:Y:S02]  /*99f0*/  HADD2.F32 R33, -RZ, R24.reuse.H0_H0 ;  /* 0x20000018ff217230 */ /* 0x100fe40000004100 */
[----:B------:R-:W-:Y:S01]  /*9a00*/  FFMA.FTZ R2, R9, R2, R4 ;  /* 0x0000000209027223 */ /* 0x000fe20000010004 */
[--C-:B------:R-:W-:Y:S02]  /*9a10*/  HADD2.F32 R36, -RZ, R5.reuse.H0_H0 ;  /* 0x20000005ff247230 */ /* 0x100fe40000004100 */
        /* <DEDUP_REMOVED lines=23> */
.L_x_223:
[----:B------:R-:W-:Y:S05]  /*9b90*/  @!P3 BRA `(.L_x_210) ;  /* 0x00000010005cb947 */ /* 0x000fea0003800000 */
[----:B------:R-:W-:Y:S02]  /*9ba0*/  PRMT R0, R90, 0x9910, RZ ;  /* 0x000099105a007816 */ /* 0x000fe400000000ff */
[----:B------:R-:W-:Y:S02]  /*9bb0*/  ISETP.GE.AND P3, PT, R95, 0x3, PT ;  /* 0x000000035f00780c */ /* 0x000fe40003f66270 */
[----:B------:R-:W-:-:S13]  /*9bc0*/  ISETP.NE.AND P2, PT, R0, RZ, PT ;  /* 0x000000ff0000720c */ /* 0x000fda0003f45270 */
[----:B------:R-:W-:Y:S05]  /*9bd0*/  @!P2 BRA `(.L_x_224) ;  /* 0x000000040068a947 */ /* 0x000fea0003800000 */
[----:B------:R-:W0:Y:S01]  /*9be0*/  LDS.64 R2, [UR4+0xb0] ;  /* 0x0000b004ff027984 */ /* 0x000e220008000a00 */
[--C-:B------:R-:W-:Y:S02]  /*9bf0*/  HADD2.F32 R0, -RZ, R27.reuse.H0_H0 ;  /* 0x2000001bff007230 */ /* 0x100fe40000004100 */
        /* <DEDUP_REMOVED lines=88> */
.L_x_224:
[----:B------:R-:W-:Y:S05]  /*a180*/  @!P3 BRA `(.L_x_210) ;  /* 0x0000000800e0b947 */ /* 0x000fea0003800000 */
[----:B------:R-:W-:-:S04]  /*a190*/  PRMT R0, R89, 0x9910, RZ ;  /* 0x0000991059007816 */ /* 0x000fc800000000ff */
        /* <DEDUP_REMOVED lines=92> */
.L_x_225:
[----:B------:R-:W-:Y:S05]  /*a760*/  @P0 BRA `(.L_x_210) ;  /* 0x0000000400680947 */ /* 0x000fea0003800000 */
[----:B------:R-:W0:Y:S01]  /*a770*/  LDS.64 R2, [UR4+0x1b0] ;  /* 0x0001b004ff027984 */ /* 0x000e220008000a00 */
[--C-:B------:R-:W-:Y:S02]  /*a780*/  HADD2.F32 R0, -RZ, R27.reuse.H0_H0 ;  /* 0x2000001bff007230 */ /* 0x100fe40000004100 */
[--C-:B------:R-:W-:Y:S01]  /*a790*/  HADD2.F32 R4, -RZ, R28.reuse.H0_H0 ;  /* 0x2000001cff047230 */ /* 0x100fe20000004100 */
        /* <DEDUP_REMOVED lines=18> */
[-C--:B------:R-:W-:Y:S01]  /*a8c0*/  FFMA.FTZ R3, R26, R34.reuse, R3 ;  /* 0x000000221a037223 */ /* 0x080fe20000010003 */
[----:B------:R-:W-:Y:S02]  /*a8d0*/  HADD2.F32 R2, -RZ, R11.H0_H0 ;  /* 0x2000000bff027230 */ /* 0x000fe40000004100 */
[----:B------:R-:W-:Y:S01]  /*a8e0*/  FFMA.FTZ R27, R40, R34, R27 ;  /* 0x00000022281b7223 */ /* 0x000fe2000001001b */
[-C--:B------:R-:W-:Y:S01]  /*a8f0*/  FFMA.FTZ R0, R0, R36.reuse, R25 ;  /* 0x0000002400007223 */ /* 0x080fe20000010019 */
[----:B------:R-:W-:Y:S01]  /*a900*/  FFMA.FTZ R4, R4, R36, R3 ;  /* 0x0000002404047223 */ /* 0x000fe20000010003 */
[----:B------:R-:W-:-:S02]  /*a910*/  HADD2.F32 R26, -RZ, R21.H0_H0 ;  /* 0x20000015ff1a7230 */ /* 0x000fc40000004100 */
[----:B------:R-:W-:Y:S01]  /*a920*/  FFMA.FTZ R33, R28, R34, R33 ;  /* 0x000000221c217223 */ /* 0x000fe20000010021 */
[----:B------:R-:W-:Y:S02]  /*a930*/  HADD2.F32 R3, -RZ, R10.H1_H1 ;  /* 0x3000000aff037230 */ /* 0x000fe40000004100 */
[-C--:B------:R-:W-:Y:S01]  /*a940*/  FFMA.FTZ R2, R2, R36.reuse, R27 ;  /* 0x0000002402027223 */ /* 0x080fe2000001001b */
[----:B------:R-:W-:Y:S02]  /*a950*/  HADD2.F32 R11, -RZ, R11.H1_H1 ;  /* 0x3000000bff0b7230 */ /* 0x000fe40000004100 */
[----:B------:R-:W-:Y:S01]  /*a960*/  FFMA.FTZ R36, R26, R36, R33 ;  /* 0x000000241a247223 */ /* 0x000fe20000010021 */
[----:B------:R-:W-:Y:S02]  /*a970*/  HADD2.F32 R25, -RZ, R12.H1_H1 ;  /* 0x3000000cff197230 */ /* 0x000fe40000004100 */
[----:B------:R-:W-:Y:S01]  /*a980*/  FFMA.FTZ R0, R3, R35, R0 ;  /* 0x0000002303007223 */ /* 0x000fe20000010000 */
[----:B------:R-:W-:-:S02]  /*a990*/  HADD2.F32 R21, -RZ, R21.H1_H1 ;  /* 0x30000015ff157230 */ /* 0x000fc40000004100 */
[-C--:B------:R-:W-:Y:S01]  /*a9a0*/  FFMA.FTZ R10, R11, R35.reuse, R2 ;  /* 0x000000230b0a7223 */ /* 0x080fe20000010002 */
[----:B-1----:R-:W-:Y:S02]  /*a9b0*/  HADD2.F32 R3, -RZ, R8.H0_H0 ;  /* 0x20000008ff037230 */ /* 0x002fe40000004100 */
[-C--:B------:R-:W-:Y:S01]  /*a9c0*/  FFMA.FTZ R12, R25, R35.reuse, R4 ;  /* 0x00000023190c7223 */ /* 0x080fe20000010004 */
[--C-:B------:R-:W-:Y:S02]  /*a9d0*/  HADD2.F32 R2, -RZ, R9.reuse.H0_H0 ;  /* 0x20000009ff027230 */ /* 0x100fe40000004100 */
[----:B------:R-:W-:Y:S01]  /*a9e0*/  FFMA.FTZ R36, R21, R35, R36 ;  /* 0x0000002315247223 */ /* 0x000fe20000010024 */
[----:B------:R-:W-:Y:S02]  /*a9f0*/  HADD2.F32 R4, -RZ, R9.H1_H1 ;  /* 0x30000009ff047230 */ /* 0x000fe40000004100 */
[----:B------:R-:W-:Y:S02]  /*aa00*/  HADD2.F32 R11, -RZ, R30.H0_H0 ;  /* 0x2000001eff0b7230 */ /* 0x000fe40000004100 */
[----:B------:R-:W-:-:S02]  /*aa10*/  HADD2.F32 R9, -RZ, R29.H0_H0 ;  /* 0x2000001dff097230 */ /* 0x000fc40000004100 */
[----:B------:R-:W-:Y:S02]  /*aa20*/  HADD2.F32 R21, -RZ, R31.H0_H0 ;  /* 0x2000001fff157230 */ /* 0x000fe40000004100 */
[-C--:B------:R-:W-:Y:S01]  /*aa30*/  FFMA.FTZ R11, R11, R3.reuse, R10 ;  /* 0x000000030b0b7223 */ /* 0x080fe2000001000a */
[----:B------:R-:W-:Y:S02]  /*aa40*/  HADD2.F32 R8, -RZ, R8.H1_H1 ;  /* 0x30000008ff087230 */ /* 0x000fe40000004100 */
[-C--:B------:R-:W-:Y:S01]  /*aa50*/  FFMA.FTZ R9, R9, R3.reuse, R0 ;  /* 0x0000000309097223 */ /* 0x080fe20000010000 */
[----:B------:R-:W-:Y:S02]  /*aa60*/  HADD2.F32 R30, -RZ, R30.H1_H1 ;  /* 0x3000001eff1e7230 */ /* 0x000fe40000004100 */
[----:B------:R-:W-:Y:S01]  /*aa70*/  FFMA.FTZ R21, R21, R3, R12 ;  /* 0x0000000315157223 */ /* 0x000fe2000001000c */
[----:B------:R-:W-:Y:S02]  /*aa80*/  HADD2.F32 R25, -RZ, R32.H0_H0 ;  /* 0x20000020ff197230 */ /* 0x000fe40000004100 */
[----:B------:R-:W-:-:S02]  /*aa90*/  HADD2.F32 R26, -RZ, R29.H1_H1 ;  /* 0x3000001dff1a7230 */ /* 0x000fc40000004100 */
[-C--:B------:R-:W-:Y:S01]  /*aaa0*/  FFMA.FTZ R11, R30, R8.reuse, R11 ;  /* 0x000000081e0b7223 */ /* 0x080fe2000001000b */
[----:B------:R-:W-:Y:S02]  /*aab0*/  HADD2.F32 R10, -RZ, R23.H0_H0 ;  /* 0x20000017ff0a7230 */ /* 0x000fe40000004100 */
[----:B------:R-:W-:Y:S01]  /*aac0*/  FFMA.FTZ R3, R25, R3, R36 ;  /* 0x0000000319037223 */ /* 0x000fe20000010024 */
[----:B------:R-:W-:Y:S02]  /*aad0*/  HADD2.F32 R12, -RZ, R31.H1_H1 ;  /* 0x3000001fff0c7230 */ /* 0x000fe40000004100 */
[----:B------:R-:W-:Y:S01]  /*aae0*/  FFMA.FTZ R9, R26, R8, R9 ;  /* 0x000000081a097223 */ /* 0x000fe20000010009 */
[----:B------:R-:W-:Y:S02]  /*aaf0*/  HADD2.F32 R32, -RZ, R32.H1_H1 ;  /* 0x30000020ff207230 */ /* 0x000fe40000004100 */
[----:B------:R-:W-:Y:S01]  /*ab00*/  FFMA.FTZ R11, R10, R2, R11 ;  /* 0x000000020a0b7223 */ /* 0x000fe2000001000b */
[----:B------:R-:W-:-:S02]  /*ab10*/  HADD2.F32 R0, -RZ, R22.H0_H0 ;  /* 0x20000016ff007230 */ /* 0x000fc40000004100 */
[-C--:B------:R-:W-:Y:S01]  /*ab20*/  FFMA.FTZ R21, R12, R8.reuse, R21 ;  /* 0x000000080c157223 */ /* 0x080fe20000010015 */
[----:B------:R-:W-:Y:S02]  /*ab30*/  HADD2.F32 R10, -RZ, R5.H0_H0 ;  /* 0x20000005ff0a7230 */ /* 0x000fe40000004100 */
[----:B------:R-:W-:Y:S01]  /*ab40*/  FFMA.FTZ R3, R32, R8, R3 ;  /* 0x0000000820037223 */ /* 0x000fe20000010003 */
[----:B------:R-:W-:Y:S02]  /*ab50*/  HADD2.F32 R8, -RZ, R24.H0_H0 ;  /* 0x20000018ff087230 */ /* 0x000fe40000004100 */
[-C--:B------:R-:W-:Y:S01]  /*ab60*/  FFMA.FTZ R9, R0, R2.reuse, R9 ;  /* 0x0000000200097223 */ /* 0x080fe20000010009 */
[----:B------:R-:W-:Y:S02]  /*ab70*/  HADD2.F32 R0, -RZ, R23.H1_H1 ;  /* 0x30000017ff007230 */ /* 0x000fe40000004100 */
[----:B------:R-:W-:Y:S01]  /*ab80*/  FFMA.FTZ R3, R10, R2, R3 ;  /* 0x000000020a037223 */ /* 0x000fe20000010003 */
[----:B------:R-:W-:-:S02]  /*ab90*/  HADD2.F32 R22, -RZ, R22.H1_H1 ;  /* 0x30000016ff167230 */ /* 0x000fc40000004100 */
        /* <DEDUP_REMOVED lines=23> */
.L_x_210:
[----:B------:R-:W0:Y:S01]  /*ad10*/  LDC R85, c[0x0][0x23c] ;  /* 0x00008f00ff557b82 */ /* 0x000e220000000800 */
[----:B------:R-:W-:Y:S01]  /*ad20*/  IADD3 R94, R94, 0x20, RZ ;  /* 0x000000205e5e7810 */ /* 0x000fe20007ffe0ff */
[----:B------:R-:W-:-:S03]  /*ad30*/  UIADD3 UR4, UR4, 0x40, URZ ;  /* 0x0000004004047890 */ /* 0x000fc6000fffe03f */
[C---:B------:R-:W-:Y:S02]  /*ad40*/  ISETP.GE.AND P2, PT, R94.reuse, UR5, PT ;  /* 0x000000055e007c0c */ /* 0x040fe4000bf46270 */
[----:B------:R-:W-:Y:S01]  /*ad50*/  ISETP.LT.AND P3, PT, R94, R93, PT ;  /* 0x0000005d5e00720c */ /* 0x000fe20003f61270 */
[----:B0-----:R-:W-:-:S12]  /*ad60*/  IMAD.WIDE R6, R85, 0x10, R6 ;  /* 0x0000001055067825 */ /* 0x001fd800078e0206 */
[----:B------:R-:W-:Y:S05]  /*ad70*/  @!P2 BRA P3, `(.L_x_226) ;  /* 0xffffff94000ca947 */ /* 0x000fea000183ffff */
.L_x_209:
        /* <DEDUP_REMOVED lines=19> */
.L_x_230:
[----:B------:R-:W0:Y:S02]  /*aeb0*/  LDS R2, [R0] ;  /* 0x0000000000027984 */ /* 0x000e240000000800 */
[----:B0-----:R-:W-:-:S10]  /*aec0*/  HFMA2.MMA R3, R2, 1, 1, R7 ;  /* 0x3c003c0002037835 */ /* 0x001fd40000000007 */
[----:B------:R-:W0:Y:S02]  /*aed0*/  ATOMS.CAST.SPIN R3, [R0], R2, R3 ;  /* 0x000000020003738d */ /* 0x000e240001800003 */
[----:B0-----:R-:W-:-:S13]  /*aee0*/  ISETP.EQ.U32.AND P0, PT, R3, 0x1, PT ;  /* 0x000000010300780c */ /* 0x001fda0003f02070 */
[----:B------:R-:W-:Y:S05]  /*aef0*/  @!P0 BRA `(.L_x_230) ;  /* 0xfffffffc00ec8947 */ /* 0x000fea000383ffff */
[----:B------:R-:W-:Y:S05]  /*af00*/  BRA `(.L_x_228) ;  /* 0x00000000000c7947 */ /* 0x000fea0003800000 */
.L_x_229:
[----:B------:R-:W2:Y:S02]  /*af10*/  LD.E R0, desc[UR6][R4.64] ;  /* 0x0000000604007980 */ /* 0x000ea4000c101900 */
[----:B--2---:R-:W-:-:S05]  /*af20*/  IADD3 R3, R7, R0, RZ ;  /* 0x0000000007037210 */ /* 0x004fca0007ffe0ff */
[----:B------:R0:W-:Y:S02]  /*af30*/  ST.E desc[UR6][R4.64], R3 ;  /* 0x0000000304007985 */ /* 0x0001e4000c101906 */
.L_x_228:
[----:B------:R-:W-:Y:S05]  /*af40*/  BSYNC B0 ;  /* 0x0000000000007941 */ /* 0x000fea0003800000 */
.L_x_227:
[----:B------:R1:W-:Y:S01]  /*af50*/  ATOM.E.ADD.F16x2.RN.STRONG.GPU P0, RZ, desc[UR6][R4.64+0x4], R19 ;  /* 0x0000041304ff79a2 */ /* 0x0003e2000810e1c6 */
[----:B------:R-:W-:Y:S04]  /*af60*/  BSSY B0, `(.L_x_231) ;  /* 0x000000f000007945 */ /* 0x000fe80003800000 */
[----:B-1----:R-:W-:Y:S05]  /*af70*/  @P0 BRA `(.L_x_232) ;  /* 0x0000000000340947 */ /* 0x002fea0003800000 */
[----:B------:R-:W1:Y:S02]  /*af80*/  QSPC.E.S P0, RZ, [R4+0x4] ;  /* 0x0000040004ff73aa */ /* 0x000e640000000500 */
[----:B-1----:R-:W-:Y:S05]  /*af90*/  @!P0 BRA `(.L_x_233) ;  /* 0x0000000000208947 */ /* 0x002fea0003800000 */
[----:B------:R-:W-:-:S04]  /*afa0*/  MOV R2, R4 ;  /* 0x0000000400027202 */ /* 0x000fc80000000f00 */
[----:B------:R-:W-:-:S07]  /*afb0*/  MOV R0, R2 ;  /* 0x0000000200007202 */ /* 0x000fce0000000f00 */
.L_x_234:
[----:B------:R-:W0:Y:S02]  /*afc0*/  LDS R2, [R0+0x4] ;  /* 0x0000040000027984 */ /* 0x000e240000000800 */
[----:B0-----:R-:W-:-:S06]  /*afd0*/  HADD2 R3, R2, R19 ;  /* 0x0000001302037230 */ /* 0x001fcc0000000000 */
[----:B------:R-:W0:Y:S02]  /*afe0*/  ATOMS.CAST.SPIN R3, [R0+0x4], R2, R3 ;  /* 0x000004020003738d */ /* 0x000e240001800003 */
[----:B0-----:R-:W-:-:S13]  /*aff0*/  ISETP.EQ.U32.AND P0, PT, R3, 0x1, PT ;  /* 0x000000010300780c */ /* 0x001fda0003f02070 */
[----:B------:R-:W-:Y:S05]  /*b000*/  @!P0 BRA `(.L_x_234) ;  /* 0xfffffffc00ec8947 */ /* 0x000fea000383ffff */
[----:B------:R-:W-:Y:S05]  /*b010*/  BRA `(.L_x_232) ;  /* 0x00000000000c7947 */ /* 0x000fea0003800000 */
.L_x_233:
[----:B------:R-:W0:Y:S02]  /*b020*/  LD.E R0, desc[UR6][R4.64+0x4] ;  /* 0x0000040604007980 */ /* 0x000e24000c101900 */
[----:B0-----:R-:W-:-:S05]  /*b030*/  IADD3 R3, R19, R0, RZ ;  /* 0x0000000013037210 */ /* 0x001fca0007ffe0ff */
[----:B------:R1:W-:Y:S02]  /*b040*/  ST.E desc[UR6][R4.64+0x4], R3 ;  /* 0x0000040304007985 */ /* 0x0003e4000c101906 */
.L_x_232:
[----:B------:R-:W-:Y:S05]  /*b050*/  BSYNC B0 ;  /* 0x0000000000007941 */ /* 0x000fea0003800000 */
.L_x_231:
        /* <DEDUP_REMOVED lines=12> */
.L_x_238:
[----:B------:R-:W0:Y:S02]  /*b120*/  LDS R2, [R0] ;  /* 0x0000000000027984 */ /* 0x000e240000000800 */
[----:B0-----:R-:W-:-:S10]  /*b130*/  HFMA2.MMA R3, R2, 1, 1, R7 ;  /* 0x3c003c0002037835 */ /* 0x001fd40000000007 */
[----:B------:R-:W0:Y:S02]  /*b140*/  ATOMS.CAST.SPIN R3, [R0], R2, R3 ;  /* 0x000000020003738d */ /* 0x000e240001800003 */
[----:B0-----:R-:W-:-:S13]  /*b150*/  ISETP.EQ.U32.AND P0, PT, R3, 0x1, PT ;  /* 0x000000010300780c */ /* 0x001fda0003f02070 */
[----:B------:R-:W-:Y:S05]  /*b160*/  @!P0 BRA `(.L_x_238) ;  /* 0xfffffffc00ec8947 */ /* 0x000fea000383ffff */
[----:B------:R-:W-:Y:S05]  /*b170*/  BRA `(.L_x_236) ;  /* 0x00000000000c7947 */ /* 0x000fea0003800000 */
.L_x_237:
[----:B------:R-:W2:Y:S02]  /*b180*/  LD.E R0, desc[UR6][R4.64] ;  /* 0x0000000604007980 */ /* 0x000ea4000c101900 */
[----:B--2---:R-:W-:-:S05]  /*b190*/  IADD3 R3, R7, R0, RZ ;  /* 0x0000000007037210 */ /* 0x004fca0007ffe0ff */
[----:B------:R0:W-:Y:S02]  /*b1a0*/  ST.E desc[UR6][R4.64], R3 ;  /* 0x0000000304007985 */ /* 0x0001e4000c101906 */
.L_x_236:
[----:B------:R-:W-:Y:S05]  /*b1b0*/  BSYNC B0 ;  /* 0x0000000000007941 */ /* 0x000fea0003800000 */
.L_x_235:
[----:B------:R1:W-:Y:S01]  /*b1c0*/  ATOM.E.ADD.F16x2.RN.STRONG.GPU P0, RZ, desc[UR6][R4.64+0x4], R17 ;  /* 0x0000041104ff79a2 */ /* 0x0003e2000810e1c6 */
[----:B------:R-:W-:Y:S04]  /*b1d0*/  BSSY B0, `(.L_x_239) ;  /* 0x000000f000007945 */ /* 0x000fe80003800000 */
[----:B-1----:R-:W-:Y:S05]  /*b1e0*/  @P0 BRA `(.L_x_240) ;  /* 0x0000000000340947 */ /* 0x002fea0003800000 */
[----:B------:R-:W1:Y:S02]  /*b1f0*/  QSPC.E.S P0, RZ, [R4+0x4] ;  /* 0x0000040004ff73aa */ /* 0x000e640000000500 */
[----:B-1----:R-:W-:Y:S05]  /*b200*/  @!P0 BRA `(.L_x_241) ;  /* 0x0000000000208947 */ /* 0x002fea0003800000 */
[----:B------:R-:W-:-:S04]  /*b210*/  MOV R2, R4 ;  /* 0x0000000400027202 */ /* 0x000fc80000000f00 */
[----:B------:R-:W-:-:S07]  /*b220*/  MOV R0, R2 ;  /* 0x0000000200007202 */ /* 0x000fce0000000f00 */
.L_x_242:
[----:B------:R-:W0:Y:S02]  /*b230*/  LDS R2, [R0+0x4] ;  /* 0x0000040000027984 */ /* 0x000e240000000800 */
[----:B0-----:R-:W-:-:S06]  /*b240*/  HADD2 R3, R2, R17 ;  /* 0x0000001102037230 */ /* 0x001fcc0000000000 */
[----:B------:R-:W0:Y:S02]  /*b250*/  ATOMS.CAST.SPIN R3, [R0+0x4], R2, R3 ;  /* 0x000004020003738d */ /* 0x000e240001800003 */
[----:B0-----:R-:W-:-:S13]  /*b260*/  ISETP.EQ.U32.AND P0, PT, R3, 0x1, PT ;  /* 0x000000010300780c */ /* 0x001fda0003f02070 */
[----:B------:R-:W-:Y:S05]  /*b270*/  @!P0 BRA `(.L_x_242) ;  /* 0xfffffffc00ec8947 */ /* 0x000fea000383ffff */
[----:B------:R-:W-:Y:S05]  /*b280*/  BRA `(.L_x_240) ;  /* 0x00000000000c7947 */ /* 0x000fea0003800000 */
.L_x_241:
[----:B------:R-:W0:Y:S02]  /*b290*/  LD.E R0, desc[UR6][R4.64+0x4] ;  /* 0x0000040604007980 */ /* 0x000e24000c101900 */
[----:B0-----:R-:W-:-:S05]  /*b2a0*/  IADD3 R3, R17, R0, RZ ;  /* 0x0000000011037210 */ /* 0x001fca0007ffe0ff */
[----:B------:R1:W-:Y:S02]  /*b2b0*/  ST.E desc[UR6][R4.64+0x4], R3 ;  /* 0x0000040304007985 */ /* 0x0003e4000c101906 */
.L_x_240:
[----:B------:R-:W-:Y:S05]  /*b2c0*/  BSYNC B0 ;  /* 0x0000000000007941 */ /* 0x000fea0003800000 */
.L_x_239:
        /* <DEDUP_REMOVED lines=12> */
.L_x_246:
[----:B------:R-:W0:Y:S02]  /*b390*/  LDS R2, [R0] ;  /* 0x0000000000027984 */ /* 0x000e240000000800 */
[----:B0-----:R-:W-:-:S10]  /*b3a0*/  HFMA2.MMA R3, R2, 1, 1, R7 ;  /* 0x3c003c0002037835 */ /* 0x001fd40000000007 */
[----:B------:R-:W0:Y:S02]  /*b3b0*/  ATOMS.CAST.SPIN R3, [R0], R2, R3 ;  /* 0x000000020003738d */ /* 0x000e240001800003 */
[----:B0-----:R-:W-:-:S13]  /*b3c0*/  ISETP.EQ.U32.AND P0, PT, R3, 0x1, PT ;  /* 0x000000010300780c */ /* 0x001fda0003f02070 */
[----:B------:R-:W-:Y:S05]  /*b3d0*/  @!P0 BRA `(.L_x_246) ;  /* 0xfffffffc00ec8947 */ /* 0x000fea000383ffff */
[----:B------:R-:W-:Y:S05]  /*b3e0*/  BRA `(.L_x_244) ;  /* 0x00000000000c7947 */ /* 0x000fea0003800000 */
.L_x_245:
[----:B------:R-:W2:Y:S02]  /*b3f0*/  LD.E R0, desc[UR6][R4.64] ;  /* 0x0000000604007980 */ /* 0x000ea4000c101900 */
[----:B--2---:R-:W-:-:S05]  /*b400*/  IADD3 R3, R7, R0, RZ ;  /* 0x0000000007037210 */ /* 0x004fca0007ffe0ff */
[----:B------:R0:W-:Y:S02]  /*b410*/  ST.E desc[UR6][R4.64], R3 ;  /* 0x0000000304007985 */ /* 0x0001e4000c101906 */
.L_x_244:
[----:B------:R-:W-:Y:S05]  /*b420*/  BSYNC B0 ;  /* 0x0000000000007941 */ /* 0x000fea0003800000 */
.L_x_243:
[----:B------:R1:W-:Y:S01]  /*b430*/  ATOM.E.ADD.F16x2.RN.STRONG.GPU P0, RZ, desc[UR6][R4.64+0x4], R15 ;  /* 0x0000040f04ff79a2 */ /* 0x0003e2000810e1c6 */
[----:B------:R-:W-:Y:S04]  /*b440*/  BSSY B0, `(.L_x_247) ;  /* 0x000000f000007945 */ /* 0x000fe80003800000 */
[----:B-1----:R-:W-:Y:S05]  /*b450*/  @P0 BRA `(.L_x_248) ;  /* 0x0000000000340947 */ /* 0x002fea0003800000 */
[----:B------:R-:W1:Y:S02]  /*b460*/  QSPC.E.S P0, RZ, [R4+0x4] ;  /* 0x0000040004ff73aa */ /* 0x000e640000000500 */
[----:B-1----:R-:W-:Y:S05]  /*b470*/  @!P0 BRA `(.L_x_249) ;  /* 0x0000000000208947 */ /* 0x002fea0003800000 */
[----:B------:R-:W-:-:S04]  /*b480*/  MOV R2, R4 ;  /* 0x0000000400027202 */ /* 0x000fc80000000f00 */
[----:B------:R-:W-:-:S07]  /*b490*/  MOV R0, R2 ;  /* 0x0000000200007202 */ /* 0x000fce0000000f00 */
.L_x_250:
[----:B------:R-:W0:Y:S02]  /*b4a0*/  LDS R2, [R0+0x4] ;  /* 0x0000040000027984 */ /* 0x000e240000000800 */
[----:B0-----:R-:W-:-:S06]  /*b4b0*/  HADD2 R3, R2, R15 ;  /* 0x0000000f02037230 */ /* 0x001fcc0000000000 */
[----:B------:R-:W0:Y:S02]  /*b4c0*/  ATOMS.CAST.SPIN R3, [R0+0x4], R2, R3 ;  /* 0x000004020003738d */ /* 0x000e240001800003 */
[----:B0-----:R-:W-:-:S13]  /*b4d0*/  ISETP.EQ.U32.AND P0, PT, R3, 0x1, PT ;  /* 0x000000010300780c */ /* 0x001fda0003f02070 */
[----:B------:R-:W-:Y:S05]  /*b4e0*/  @!P0 BRA `(.L_x_250) ;  /* 0xfffffffc00ec8947 */ /* 0x000fea000383ffff */
[----:B------:R-:W-:Y:S05]  /*b4f0*/  BRA `(.L_x_248) ;  /* 0x00000000000c7947 */ /* 0x000fea0003800000 */
.L_x_249:
[----:B------:R-:W0:Y:S02]  /*b500*/  LD.E R0, desc[UR6][R4.64+0x4] ;  /* 0x0000040604007980 */ /* 0x000e24000c101900 */
[----:B0-----:R-:W-:-:S05]  /*b510*/  IADD3 R3, R15, R0, RZ ;  /* 0x000000000f037210 */ /* 0x001fca0007ffe0ff */
[----:B------:R1:W-:Y:S02]  /*b520*/  ST.E desc[UR6][R4.64+0x4], R3 ;  /* 0x0000040304007985 */ /* 0x0003e4000c101906 */
.L_x_248:
[----:B------:R-:W-:Y:S05]  /*b530*/  BSYNC B0 ;  /* 0x0000000000007941 */ /* 0x000fea0003800000 */
.L_x_247:
        /* <DEDUP_REMOVED lines=12> */
.L_x_254:
[----:B------:R-:W0:Y:S02]  /*b600*/  LDS R2, [R0] ;  /* 0x0000000000027984 */ /* 0x000e240000000800 */
[----:B0-----:R-:W-:-:S10]  /*b610*/  HFMA2.MMA R3, R2, 1, 1, R7 ;  /* 0x3c003c0002037835 */ /* 0x001fd40000000007 */
[----:B------:R-:W0:Y:S02]  /*b620*/  ATOMS.CAST.SPIN R3, [R0], R2, R3 ;  /* 0x000000020003738d */ /* 0x000e240001800003 */
[----:B0-----:R-:W-:-:S13]  /*b630*/  ISETP.EQ.U32.AND P0, PT, R3, 0x1, PT ;  /* 0x000000010300780c */ /* 0x001fda0003f02070 */
[----:B------:R-:W-:Y:S05]  /*b640*/  @!P0 BRA `(.L_x_254) ;  /* 0xfffffffc00ec8947 */ /* 0x000fea000383ffff */
[----:B------:R-:W-:Y:S05]  /*b650*/  BRA `(.L_x_252) ;  /* 0x00000000000c7947 */ /* 0x000fea0003800000 */
.L_x_253:
[----:B------:R-:W2:Y:S02]  /*b660*/  LD.E R0, desc[UR6][R4.64] ;  /* 0x0000000604007980 */ /* 0x000ea4000c101900 */
[----:B--2---:R-:W-:-:S05]  /*b670*/  IADD3 R3, R7, R0, RZ ;  /* 0x0000000007037210 */ /* 0x004fca0007ffe0ff */
[----:B------:R0:W-:Y:S02]  /*b680*/  ST.E desc[UR6][R4.64], R3 ;  /* 0x0000000304007985 */ /* 0x0001e4000c101906 */
.L_x_252:
[----:B------:R-:W-:Y:S05]  /*b690*/  BSYNC B0 ;  /* 0x0000000000007941 */ /* 0x000fea0003800000 */
.L_x_251:
[----:B------:R1:W-:Y:S02]  /*b6a0*/  ATOM.E.ADD.F16x2.RN.STRONG.GPU P0, RZ, desc[UR6][R4.64+0x4], R13 ;  /* 0x0000040d04ff79a2 */ /* 0x0003e4000810e1c6 */
[----:B-1----:R-:W-:Y:S05]  /*b6b0*/  @P0 EXIT ;  /* 0x000000000000094d */ /* 0x002fea0003800000 */
[----:B------:R-:W1:Y:S02]  /*b6c0*/  QSPC.E.S P0, RZ, [R4+0x4] ;  /* 0x0000040004ff73aa */ /* 0x000e640000000500 */
[----:B-1----:R-:W-:Y:S05]  /*b6d0*/  @!P0 BRA `(.L_x_255) ;  /* 0x0000000000208947 */ /* 0x002fea0003800000 */
[----:B------:R-:W-:-:S04]  /*b6e0*/  MOV R2, R4 ;  /* 0x0000000400027202 */ /* 0x000fc80000000f00 */
[----:B------:R-:W-:-:S07]  /*b6f0*/  MOV R0, R2 ;  /* 0x0000000200007202 */ /* 0x000fce0000000f00 */
.L_x_256:
[----:B------:R-:W0:Y:S02]  /*b700*/  LDS R2, [R0+0x4] ;  /* 0x0000040000027984 */ /* 0x000e240000000800 */
[----:B0-----:R-:W-:-:S06]  /*b710*/  HADD2 R3, R2, R13 ;  /* 0x0000000d02037230 */ /* 0x001fcc0000000000 */
[----:B------:R-:W0:Y:S02]  /*b720*/  ATOMS.CAST.SPIN R3, [R0+0x4], R2, R3 ;  /* 0x000004020003738d */ /* 0x000e240001800003 */
[----:B0-----:R-:W-:-:S13]  /*b730*/  ISETP.EQ.U32.AND P0, PT, R3, 0x1, PT ;  /* 0x000000010300780c */ /* 0x001fda0003f02070 */
[----:B------:R-:W-:Y:S05]  /*b740*/  @!P0 BRA `(.L_x_256) ;  /* 0xfffffffc00ec8947 */ /* 0x000fea000383ffff */
[----:B------:R-:W-:Y:S05]  /*b750*/  EXIT ;  /* 0x000000000000794d */ /* 0x000fea0003800000 */
.L_x_255:
[----:B------:R-:W0:Y:S02]  /*b760*/  LD.E R0, desc[UR6][R4.64+0x4] ;  /* 0x0000040604007980 */ /* 0x000e24000c101900 */
[----:B0-----:R-:W-:-:S05]  /*b770*/  IADD3 R3, R13, R0, RZ ;  /* 0x000000000d037210 */ /* 0x001fca0007ffe0ff */
[----:B------:R-:W-:Y:S01]  /*b780*/  ST.E desc[UR6][R4.64+0x4], R3 ;  /* 0x0000040304007985 */ /* 0x000fe2000c101906 */
[----:B------:R-:W-:Y:S05]  /*b790*/  EXIT ;  /* 0x000000000000794d */ /* 0x000fea0003800000 */
.L_x_257:
        /* <DEDUP_REMOVED lines=14> */
.L_x_3663:


//--------------------- .text._Z23gemm_half_q_half_kernelILi4ELi8ELb1ELb1ELi64EEvPK6__halfPKjS4_S2_PS0_iiiiPKtS7_iiiiiibS2_i --------------------------
	.section	.text._Z23gemm_half_q_half_kernelILi4ELi8ELb1ELb1ELi64EEvPK6__halfPKjS4_S2_PS0_iiiiPKtS7_iiiiiibS2_i,"ax",@progbits
	.align	128
        .global         _Z23gemm_half_q_half_kernelILi4ELi8ELb1ELb1ELi64EEvPK6__halfPKjS4_S2_PS0_iiiiPKtS7_iiiiiibS2_i
        .type           _Z23gemm_half_q_half_kernelILi4ELi8ELb1ELb1ELi64EEvPK6__halfPKjS4_S2_PS0_iiiiPKtS7_iiiiiibS2_i,@function
        .size           _Z23gemm_half_q_half_kernelILi4ELi8ELb1ELb1ELi64EEvPK6__halfPKjS4_S2_PS0_iiiiPKtS7_iiiiiibS2_i,(.L_x_3664 - _Z23gemm_half_q_half_kernelILi4ELi8ELb1ELb1ELi64EEvPK6__halfPKjS4_S2_PS0_iiiiPKtS7_iiiiiibS2_i)
        .other          _Z23gemm_half_q_half_kernelILi4ELi8ELb1ELb1ELi64EEvPK6__halfPKjS4_S2_PS0_iiiiPKtS7_iiiiiibS2_i,@"STO_CUDA_ENTRY STV_DEFAULT"
_Z23gemm_half_q_half_kernelILi4ELi8ELb1ELb1ELi64EEvPK6__halfPKjS4_S2_PS0_iiiiPKtS7_iiiiiibS2_i:
.text._Z23gemm_half_q_half_kernelILi4ELi8ELb1ELb1ELi64EEvPK6__halfPKjS4_S2_PS0_iiiiPKtS7_iiiiiibS2_i:
        /* <DEDUP_REMOVED lines=41> */
[----:B------:R-:W-:Y:S02]  /*0290*/  IADD3.X R15, R13, R18, RZ, P2, !PT ;  /* 0x000000120d0f7210 */ /* 0x000fe400017fe4ff */
[----:B------:R-:W-:-:S03]  /*02a0*/  PRMT R4, RZ, 0x7610, R4 ;  /* 0x00007610ff047816 */ /* 0x000fc60000000004 */
[----:B------:R-:W2:Y:S02]  /*02b0*/  LDG.E.U16 R5, desc[UR6][R14.64] ;  /* 0x000000060e057981 */ /* 0x000ea4000c1e1500 */
[----:B------:R-:W-:-:S04]  /*02c0*/  @P0 LEA R12, P2, R19, R12, 0x2 ;  /* 0x0000000c130c0211 */ /* 0x000fc800078410ff */
[----:B------:R-:W-:-:S05]  /*02d0*/  @P0 LEA.HI.X R13, R19, R13, R17, 0x2, P2 ;  /* 0x0000000d130d0211 */ /* 0x000fca00010f1411 */
[----:B------:R-:W3:Y:S01]  /*02e0*/  @P0 LDG.E.U16 R4, desc[UR6][R12.64] ;  /* 0x000000060c040981 */ /* 0x000ee2000c1e1500 */
[----:B--2---:R-:W-:-:S04]  /*02f0*/  LOP3.LUT R16, R5, R16, RZ, 0xfc, !PT ;  /* 0x0000001005107212 */ /* 0x004fc800078efcff */
[----:B---3--:R-:W-:-:S04]  /*0300*/  @P0 LOP3.LUT R17, R4, R16, RZ, 0xfc, !PT ;  /* 0x0000001004110212 */ /* 0x008fc800078efcff */
[----:B------:R-:W-:-:S07]  /*0310*/  @P0 PRMT R16, R17, 0x7610, R16 ;  /* 0x0000761011100816 */ /* 0x000fce0000000010 */
.L_x_258:
        /* <DEDUP_REMOVED lines=12> */
[----:B------:R-:W-:Y:S01]  /*03e0*/  LEA R14, P0, R12, UR4, 0x1 ;  /* 0x000000040c0e7c11 */ /* 0x000fe2000f8008ff */
[----:B------:R-:W-:-:S03]  /*03f0*/  ULDC.64 UR8, c[0x0][0x210] ;  /* 0x0000840000087ab9 */ /* 0x000fc60000000a00 */
[----:B------:R-:W-:-:S05]  /*0400*/  LEA.HI.X R15, R12, UR5, R15, 0x1, P0 ;  /* 0x000000050c0f7c11 */ /* 0x000fca00080f0c0f */
[----:B------:R-:W2:Y:S01]  /*0410*/  LDG.E.U16.CONSTANT R14, desc[UR6][R14.64] ;  /* 0x000000060e0e7981 */ /* 0x000ea2000c1e9500 */
[----:B------:R-:W0:Y:S01]  /*0420*/  S2UR UR5, SR_CgaCtaId ;  /* 0x00000000000579c3 */ /* 0x000e220000008800 */
[----:B------:R-:W-:Y:S01]  /*0430*/  IMAD R12, R2, R3, RZ ;  /* 0x00000003020c7224 */ /* 0x000fe200078e02ff */
[----:B------:R-:W-:Y:S01]  /*0440*/  ISETP.GT.AND P2, PT, R40, 0x3, PT ;  /* 0x000000032800780c */ /* 0x000fe20003f44270 */
[----:B------:R-:W-:Y:S01]  /*0450*/  UMOV UR4, 0x400 ;  /* 0x0000040000047882 */ /* 0x000fe20000000000 */
[----:B------:R-:W-:Y:S02]  /*0460*/  HFMA2.MMA R23, -RZ, RZ, 0, 0 ;  /* 0x00000000ff177435 */ /* 0x000fe400000001ff */
[----:B------:R-:W-:Y:S01]  /*0470*/  SHF.L.U32 R13, R12, 0x2, RZ ;  /* 0x000000020c0d7819 */ /* 0x000fe200000006ff */
[----:B0-----:R-:W-:-:S06]  /*0480*/  ULEA UR4, UR5, UR4, 0x18 ;  /* 0x0000000405047291 */ /* 0x001fcc000f8ec03f */
[----:B------:R-:W-:Y:S02]  /*0490*/  LEA R20, R11, UR4, 0x1 ;  /* 0x000000040b147c11 */ /* 0x000fe4000f8e08ff */
[----:B--2---:R-:W-:-:S04]  /*04a0*/  IADD3 R16, P0, R14, R13, RZ ;  /* 0x0000000d0e107210 */ /* 0x004fc80007f1e0ff */
[----:B------:R-:W-:Y:S02]  /*04b0*/  LEA.HI.X.SX32 R13, R13, RZ, 0x1, P0 ;  /* 0x000000ff0d0d7211 */ /* 0x000fe400000f0eff */
[----:B------:R-:W-:-:S04]  /*04c0*/  LEA R12, P0, R16, UR8, 0x1 ;  /* 0x00000008100c7c11 */ /* 0x000fc8000f8008ff */
[----:B------:R-:W-:Y:S02]  /*04d0*/  LEA.HI.X R13, R16, UR9, R13, 0x1, P0 ;  /* 0x00000009100d7c11 */ /* 0x000fe400080f0c0d */
[----:B------:R-:W-:Y:S01]  /*04e0*/  PLOP3.LUT P0, PT, PT, PT, PT, 0x80, 0x0 ;  /* 0x000000000000781c */ /* 0x000fe20003f0f070 */
[----:B------:R-:W-:-:S12]  /*04f0*/  @!P2 BRA `(.L_x_262) ;  /* 0x000000000048a947 */ /* 0x000fd80003800000 */
[----:B------:R-:W-:Y:S02]  /*0500*/  PLOP3.LUT P0, PT, PT, PT, PT, 0x8, 0x0 ;  /* 0x000000000000781c */ /* 0x000fe40003f0e170 */
[----:B------:R-:W-:-:S11]  /*0510*/  IADD3 R22, R40, -0x3, RZ ;  /* 0xfffffffd28167810 */ /* 0x000fd60007ffe0ff */
.L_x_263:
        /* <DEDUP_REMOVED lines=16> */
.L_x_262:
        /* <DEDUP_REMOVED lines=16> */
.L_x_261:
[----:B------:R-:W0:Y:S01]  /*0720*/  S2UR UR5, SR_CgaCtaId ;  /* 0x00000000000579c3 */ /* 0x000e220000008800 */
[----:B------:R-:W-:Y:S01]  /*0730*/  IMAD R13, R2, R3, RZ ;  /* 0x00000003020d7224 */ /* 0x000fe200078e02ff */
[----:B------:R-:W-:Y:S01]  /*0740*/  ISETP.GT.AND P2, PT, R40, 0x3, PT ;  /* 0x000000032800780c */ /* 0x000fe20003f44270 */
[----:B------:R-:W-:Y:S01]  /*0750*/  UMOV UR4, 0x400 ;  /* 0x0000040000047882 */ /* 0x000fe20000000000 */
[----:B------:R-:W-:Y:S01]  /*0760*/  ULDC.64 UR8, c[0x0][0x210] ;  /* 0x0000840000087ab9 */ /* 0x000fe20000000a00 */
[----:B------:R-:W-:Y:S01]  /*0770*/  HFMA2.MMA R23, -RZ, RZ, 0, 0 ;  /* 0x00000000ff177435 */ /* 0x000fe200000001ff */
[----:B------:R-:W-:-:S04]  /*0780*/  SHF.L.U32 R14, R13, 0x2, RZ ;  /* 0x000000020d0e7819 */ /* 0x000fc800000006ff */
        /* <DEDUP_REMOVED lines=10> */
.L_x_265:
        /* <DEDUP_REMOVED lines=16> */
.L_x_264:
        /* <DEDUP_REMOVED lines=14> */
.L_x_260:
[----:B------:R-:W-:Y:S05]  /*0a10*/  BSYNC B0 ;  /* 0x0000000000007941 */ /* 0x000fea0003800000 */
.L_x_259:
[----:B-1----:R-:W1:Y:S02]  /*0a20*/  LDC R3, c[0x0][0x23c] ;  /* 0x00008f00ff037b82 */ /* 0x002e640000000800 */
[----:B-1----:R-:W-:-:S13]  /*0a30*/  ISETP.GE.AND P0, PT, R24, R3, PT ;  /* 0x000000031800720c */ /* 0x002fda0003f06270 */
[----:B------:R-:W-:Y:S05]  /*0a40*/  @P0 EXIT ;  /* 0x000000000000094d */ /* 0x000fea0003800000 */
[----:B------:R-:W1:Y:S02]  /*0a50*/  LDC.U8 R12, c[0x0][0x270] ;  /* 0x00009c00ff0c7b82 */ /* 0x000e640000000000 */
[----:B-1----:R-:W-:-:S04]  /*0a60*/  PRMT R12, R12, 0x8880, RZ ;  /* 0x000088800c0c7816 */ /* 0x002fc800000000ff */
[----:B------:R-:W-:-:S04]  /*0a70*/  ISETP.NE.AND P0, PT, R12, RZ, PT ;  /* 0x000000ff0c00720c */ /* 0x000fc80003f05270 */
[----:B------:R-:W-:-:S04]  /*0a80*/  ISETP.NE.OR P0, PT, R0, RZ, !P0 ;  /* 0x000000ff0000720c */ /* 0x000fc80004705670 */
[----:B------:R-:W-:-:S13]  /*0a90*/  ISETP.LT.OR P0, PT, R21, 0x1, P0 ;  /* 0x000000011500780c */ /* 0x000fda0000701670 */
[----:B------:R-:W-:Y:S05]  /*0aa0*/  @P0 BRA `(.L_x_266) ;  /* 0x0000000000840947 */ /* 0x000fea0003800000 */
[----:B0-----:R-:W0:Y:S01]  /*0ab0*/  LDC.64 R12, c[0x0][0x230] ;  /* 0x00008c00ff0c7b82 */ /* 0x001e220000000a00 */
[----:B------:R-:W-:Y:S01]  /*0ac0*/  IMAD R15, R2, R3, RZ ;  /* 0x00000003020f7224 */ /* 0x000fe200078e02ff */
[----:B------:R-:W-:Y:S01]  /*0ad0*/  ISETP.GT.AND P2, PT, R40, 0x3, PT ;  /* 0x000000032800780c */ /* 0x000fe20003f44270 */
[----:B------:R-:W-:Y:S01]  /*0ae0*/  HFMA2.MMA R19, -RZ, RZ, 0, 0 ;  /* 0x00000000ff137435 */ /* 0x000fe200000001ff */
[----:B------:R-:W-:Y:S02]  /*0af0*/  PLOP3.LUT P0, PT, PT, PT, PT, 0x80, 0x0 ;  /* 0x000000000000781c */ /* 0x000fe40003f0f070 */
[----:B------:R-:W-:-:S04]  /*0b00*/  LEA R10, R10, R15, 0x6 ;  /* 0x0000000f0a0a7211 */ /* 0x000fc800078e30ff */
[----:B------:R-:W-:-:S04]  /*0b10*/  IADD3 R11, R11, R10, RZ ;  /* 0x0000000a0b0b7210 */ /* 0x000fc80007ffe0ff */
[----:B------:R-:W-:-:S05]  /*0b20*/  SHF.L.U32 R11, R11, 0x2, RZ ;  /* 0x000000020b0b7819 */ /* 0x000fca00000006ff */
[----:B0-----:R-:W-:Y:S01]  /*0b30*/  IMAD.WIDE R10, R11, 0x2, R12 ;  /* 0x000000020b0a7825 */ /* 0x001fe200078e020c */
[----:B------:R-:W-:Y:S06]  /*0b40*/  @!P2 BRA `(.L_x_267) ;  /* 0x000000000034a947 */ /* 0x000fec0003800000 */
[----:B------:R-:W-:Y:S02]  /*0b50*/  PLOP3.LUT P0, PT, PT, PT, PT, 0x8, 0x0 ;  /* 0x000000000000781c */ /* 0x000fe40003f0e170 */
[----:B------:R-:W-:-:S11]  /*0b60*/  IADD3 R2, R40, -0x3, RZ ;  /* 0xfffffffd28027810 */ /* 0x000fd60007ffe0ff */
.L_x_268:
[----:B-1----:R-:W-:Y:S01]  /*0b70*/  IMAD.WIDE R12, R3, 0x2, R10 ;  /* 0x00000002030c7825 */ /* 0x002fe200078e020a */
[----:B------:R0:W-:Y:S01]  /*0b80*/  STG.E.64 desc[UR6][R10.64], RZ ;  /* 0x000000ff0a007986 */ /* 0x0001e2000c101b06 */
[----:B------:R-:W-:-:S03]  /*0b90*/  IADD3 R19, R19, 0x4, RZ ;  /* 0x0000000413137810 */ /* 0x000fc60007ffe0ff */
[----:B------:R1:W-:Y:S01]  /*0ba0*/  STG.E.64 desc[UR6][R12.64], RZ ;  /* 0x000000ff0c007986 */ /* 0x0003e2000c101b06 */
[----:B------:R-:W-:Y:S01]  /*0bb0*/  IMAD.WIDE R14, R3, 0x2, R12 ;  /* 0x00000002030e7825 */ /* 0x000fe200078e020c */
[----:B------:R-:W-:-:S04]  /*0bc0*/  ISETP.GE.AND P2, PT, R19, R2, PT ;  /* 0x000000021300720c */ /* 0x000fc80003f46270 */
[----:B------:R1:W-:Y:S01]  /*0bd0*/  STG.E.64 desc[UR6][R14.64], RZ ;  /* 0x000000ff0e007986 */ /* 0x0003e2000c101b06 */
[----:B------:R-:W-:-:S05]  /*0be0*/  IMAD.WIDE R16, R3, 0x2, R14 ;  /* 0x0000000203107825 */ /* 0x000fca00078e020e */
[----:B------:R1:W-:Y:S01]  /*0bf0*/  STG.E.64 desc[UR6][R16.64], RZ ;  /* 0x000000ff10007986 */ /* 0x0003e2000c101b06 */
[----:B0-----:R-:W-:Y:S02]  /*0c00*/  IMAD.WIDE R10, R3, 0x2, R16 ;  /* 0x00000002030a7825 */ /* 0x001fe400078e0210 */
[----:B------:R-:W-:Y:S05]  /*0c10*/  @!P2 BRA `(.L_x_268) ;  /* 0xfffffffc00d4a947 */ /* 0x000fea000383ffff */
.L_x_267:
        /* <DEDUP_REMOVED lines=10> */
.L_x_266:
[----:B-1----:R-:W1:Y:S08]  /*0cc0*/  LDC.64 R10, c[0x0][0x248] ;  /* 0x00009200ff0a7b82 */ /* 0x002e700000000a00 */
[----:B------:R-:W-:Y:S01]  /*0cd0*/  BAR.SYNC.DEFER_BLOCKING 0x0 ;  /* 0x0000000000007b1d */ /* 0x000fe20000010000 */
[----:B------:R-:W-:Y:S02]  /*0ce0*/  ISETP.GE.AND P0, PT, R8, R9, PT ;  /* 0x000000090800720c */ /* 0x000fe40003f06270 */
[----:B------:R-:W-:-:S05]  /*0cf0*/  SHF.L.U32 R15, R0, 0x7, RZ ;  /* 0x00000007000f7819 */ /* 0x000fca00000006ff */
[----:B------:R-:W2:Y:S08]  /*0d00*/  LDC R17, c[0x0][0x25c] ;  /* 0x00009700ff117b82 */ /* 0x000eb00000000800 */
[----:B0-----:R-:W0:Y:S01]  /*0d10*/  LDC R13, c[0x0][0x264] ;  /* 0x00009900ff0d7b82 */ /* 0x001e220000000800 */
[----:B-1----:R-:W-:Y:S01]  /*0d20*/  IMAD.WIDE R14, R15, 0x2, R10 ;  /* 0x000000020f0e7825 */ /* 0x002fe200078e020a */
[----:B------:R-:W-:Y:S06]  /*0d30*/  @P0 BRA `(.L_x_269) ;  /* 0x0000000000d00947 */ /* 0x000fec0003800000 */
[----:B------:R1:W5:Y:S01]  /*0d40*/  LDG.E.U16.CONSTANT R0, desc[UR6][R14.64] ;  /* 0x000000060e007981 */ /* 0x000362000c1e9500 */
[----:B------:R-:W-:Y:S02]  /*0d50*/  SHF.R.S32.HI R19, RZ, 0x1f, R24 ;  /* 0x0000001fff137819 */ /* 0x000fe40000011418 */
[----:B------:R-:W-:Y:S02]  /*0d60*/  SHF.L.U32 R16, R24, 0x2, RZ ;  /* 0x0000000218107819 */ /* 0x000fe400000006ff */
[----:B------:R-:W-:Y:S02]  /*0d70*/  LEA.HI R18, R19, R24, RZ, 0x3 ;  /* 0x0000001813127211 */ /* 0x000fe400078f18ff */
[----:B------:R-:W-:Y:S02]  /*0d80*/  MOV R2, RZ ;  /* 0x000000ff00027202 */ /* 0x000fe40000000f00 */
[----:B------:R-:W-:Y:S02]  /*0d90*/  MOV R12, R8 ;  /* 0x00000008000c7202 */ /* 0x000fe40000000f00 */
[----:B------:R-:W-:-:S02]  /*0da0*/  LOP3.LUT R16, R16, 0x10, RZ, 0xc0, !PT ;  /* 0x0000001010107812 */ /* 0x000fc400078ec0ff */
[----:B-1----:R-:W-:-:S07]  /*0db0*/  SHF.R.S32.HI R18, RZ, 0x3, R18 ;  /* 0x00000003ff127819 */ /* 0x002fce0000011412 */
.L_x_270:
[----:B-1----:R-:W1:Y:S01]  /*0dc0*/  LDC.64 R22, c[0x0][0x220] ;  /* 0x00008800ff167b82 */ /* 0x002e620000000a00 */
[----:B-----5:R-:W-:-:S05]  /*0dd0*/  IADD3 R19, R0, R2, RZ ;  /* 0x0000000200137210 */ /* 0x020fca0007ffe0ff */
[----:B------:R-:W-:Y:S02]  /*0de0*/  IMAD R20, R19, R3, RZ ;  /* 0x0000000313147224 */ /* 0x000fe400078e02ff */
[----:B------:R-:W3:Y:S03]  /*0df0*/  LDC.64 R26, c[0x0][0x228] ;  /* 0x00008a00ff1a7b82 */ /* 0x000ee60000000a00 */
[----:B------:R-:W-:-:S04]  /*0e00*/  SHF.R.S32.HI R25, RZ, 0x1f, R20 ;  /* 0x0000001fff197819 */ /* 0x000fc80000011414 */
[----:B------:R-:W-:-:S04]  /*0e10*/  LEA.HI R25, R25, R20, RZ, 0x3 ;  /* 0x0000001419197211 */ /* 0x000fc800078f18ff */
[----:B------:R-:W-:-:S05]  /*0e20*/  LEA.HI.SX32 R25, R25, R18, 0x1d ;  /* 0x0000001219197211 */ /* 0x000fca00078feaff */
[----:B-1----:R-:W-:-:S06]  /*0e30*/  IMAD.WIDE R22, R25, 0x4, R22 ;  /* 0x0000000419167825 */ /* 0x002fcc00078e0216 */
[----:B------:R-:W4:Y:S01]  /*0e40*/  LDG.E.CONSTANT R23, desc[UR6][R22.64] ;  /* 0x0000000616177981 */ /* 0x000f22000c1e9900 */
[----:B------:R-:W-:Y:S01]  /*0e50*/  LEA R29, R12, 0x1, 0x1 ;  /* 0x000000010c1d7811 */ /* 0x000fe200078e08ff */
[----:B---3--:R-:W-:-:S04]  /*0e60*/  IMAD.WIDE R26, R19, 0x2, R26 ;  /* 0x00000002131a7825 */ /* 0x008fc800078e021a */
[----:B------:R-:W-:Y:S02]  /*0e70*/  IMAD.WIDE R28, R29, 0x2, R10 ;  /* 0x000000021d1c7825 */ /* 0x000fe400078e020a */
[----:B------:R1:W3:Y:S04]  /*0e80*/  LDG.E.U16.CONSTANT R26, desc[UR6][R26.64] ;  /* 0x000000061a1a7981 */ /* 0x0002e8000c1e9500 */
[----:B------:R-:W2:Y:S01]  /*0e90*/  LDG.E.U16.CONSTANT R29, desc[UR6][R28.64] ;  /* 0x000000061c1d7981 */ /* 0x000ea2000c1e9500 */
[----:B----4-:R-:W-:-:S04]  /*0ea0*/  SHF.R.U32.HI R19, RZ, R16, R23 ;  /* 0x00000010ff137219 */ /* 0x010fc80000011617 */
[----:B------:R-:W-:Y:S02]  /*0eb0*/  LOP3.LUT R20, R19, 0xf, RZ, 0xc0, !PT ;  /* 0x0000000f13147812 */ /* 0x000fe400078ec0ff */
[--C-:B------:R-:W-:Y:S02]  /*0ec0*/  SHF.R.U32.HI R25, RZ, 0x4, R19.reuse ;  /* 0x00000004ff197819 */ /* 0x100fe40000011613 */
[----:B------:R-:W-:Y:S02]  /*0ed0*/  IADD3 R20, R20, 0x1, RZ ;  /* 0x0000000114147810 */ /* 0x000fe40007ffe0ff */
[----:B------:R-:W-:Y:S02]  /*0ee0*/  LOP3.LUT R25, R25, 0xf, RZ, 0xc0, !PT ;  /* 0x0000000f19197812 */ /* 0x000fe400078ec0ff */
[----:B--2---:R-:W-:Y:S01]  /*0ef0*/  IADD3 R12, R29, R12, RZ ;  /* 0x0000000c1d0c7210 */ /* 0x004fe20007ffe0ff */
[----:B------:R-:W-:Y:S01]  /*0f00*/  IMAD R22, R20, R20, RZ ;  /* 0x0000001414167224 */ /* 0x000fe200078e02ff */
[----:B------:R-:W-:-:S02]  /*0f10*/  SHF.R.U32.HI R20, RZ, 0xc, R19 ;  /* 0x0000000cff147819 */ /* 0x000fc40000011613 */
[----:B------:R-:W-:Y:S02]  /*0f20*/  SHF.R.U32.HI R19, RZ, 0x8, R19 ;  /* 0x00000008ff137819 */ /* 0x000fe40000011613 */
[----:B------:R-:W-:Y:S01]  /*0f30*/  LOP3.LUT R20, R20, 0xf, RZ, 0xc0, !PT ;  /* 0x0000000f14147812 */ /* 0x000fe200078ec0ff */
[----:B------:R-:W-:Y:S01]  /*0f40*/  I2F.F16 R22, R22 ;  /* 0x0000001600167306 */ /* 0x000fe20000200c00 */
[----:B------:R-:W-:Y:S02]  /*0f50*/  LOP3.LUT R19, R19, 0xf, RZ, 0xc0, !PT ;  /* 0x0000000f13137812 */ /* 0x000fe400078ec0ff */
[----:B------:R-:W-:Y:S02]  /*0f60*/  IADD3 R20, R20, 0x1, RZ ;  /* 0x0000000114147810 */ /* 0x000fe40007ffe0ff */
[----:B------:R-:W-:Y:S02]  /*0f70*/  IADD3 R25, R25, 0x1, RZ ;  /* 0x0000000119197810 */ /* 0x000fe40007ffe0ff */
[----:B------:R-:W-:Y:S01]  /*0f80*/  IADD3 R19, R19, 0x1, RZ ;  /* 0x0000000113137810 */ /* 0x000fe20007ffe0ff */
[----:B-1----:R-:W-:Y:S01]  /*0f90*/  IMAD R27, R20, R20, RZ ;  /* 0x00000014141b7224 */ /* 0x002fe200078e02ff */
[----:B------:R-:W-:Y:S01]  /*0fa0*/  ISETP.GE.AND P2, PT, R12, R9, PT ;  /* 0x000000090c00720c */ /* 0x000fe20003f46270 */
[----:B------:R-:W-:-:S02]  /*0fb0*/  IMAD R25, R25, R25, RZ ;  /* 0x0000001919197224 */ /* 0x000fc400078e02ff */
[----:B------:R-:W-:Y:S01]  /*0fc0*/  IMAD R20, R19, R19, RZ ;  /* 0x0000001313147224 */ /* 0x000fe200078e02ff */
[C---:B------:R-:W-:Y:S01]  /*0fd0*/  LEA R19, R2.reuse, R1, 0x3 ;  /* 0x0000000102137211 */ /* 0x040fe200078e18ff */
[----:B------:R-:W-:Y:S01]  /*0fe0*/  I2F.F16 R27, R27 ;  /* 0x0000001b001b7306 */ /* 0x000fe20000200c00 */
[----:B------:R-:W-:-:S07]  /*0ff0*/  IADD3 R2, R2, 0x1, RZ ;  /* 0x0000000102027810 */ /* 0x000fce0007ffe0ff */
[----:B------:R-:W1:Y:S08]  /*1000*/  I2F.F16 R25, R25 ;  /* 0x0000001900197306 */ /* 0x000e700000200c00 */
[----:B------:R-:W2:Y:S01]  /*1010*/  I2F.F16 R20, R20 ;  /* 0x0000001400147306 */ /* 0x000ea20000200c00 */
[----:B-1----:R-:W-:-:S05]  /*1020*/  PRMT R25, R22, 0x5410, R25 ;  /* 0x0000541016197816 */ /* 0x002fca0000000019 */
[----:B---3--:R-:W-:Y:S01]  /*1030*/  HMUL2 R22, R25, R26.H0_H0 ;  /* 0x2000001a19167232 */ /* 0x008fe20000000000 */
[----:B--2---:R-:W-:-:S05]  /*1040*/  PRMT R23, R20, 0x5410, R27 ;  /* 0x0000541014177816 */ /* 0x004fca000000001b */
[----:B------:R-:W-:-:S05]  /*1050*/  HMUL2 R23, R23, R26.H0_H0 ;  /* 0x2000001a17177232 */ /* 0x000fca0000000000 */
[----:B------:R1:W-:Y:S01]  /*1060*/  STL.64 [R19], R22 ;  /* 0x0000001613007387 */ /* 0x0003e20000100a00 */
[----:B------:R-:W-:Y:S05]  /*1070*/  @!P2 BRA `(.L_x_270) ;  /* 0xfffffffc0050a947 */ /* 0x000fea000383ffff */
.L_x_269:
[----:B------:R-:W-:Y:S01]  /*1080*/  ULDC UR4, c[0x0][0x258] ;  /* 0x0000960000047ab9 */ /* 0x000fe20000000800 */
[----:B------:R-:W-:Y:S01]  /*1090*/  ULDC UR5, c[0x0][0x260] ;  /* 0x0000980000057ab9 */ /* 0x000fe20000000800 */
[C---:B------:R-:W-:Y:S01]  /*10a0*/  ISETP.GT.AND P2, PT, R8.reuse, UR4, PT ;  /* 0x0000000408007c0c */ /* 0x040fe2000bf44270 */
[----:B------:R-:W-:Y:S01]  /*10b0*/  ULDC UR8, c[0x0][0x268] ;  /* 0x00009a0000087ab9 */ /* 0x000fe20000000800 */
[C---:B------:R-:W-:Y:S02]  /*10c0*/  VIMNMX R0, R8.reuse, UR4, PT ;  /* 0x0000000408007c48 */ /* 0x040fe4000bfe0100 */
[C---:B------:R-:W-:Y:S02]  /*10d0*/  ISETP.GT.AND P4, PT, R8.reuse, UR5, PT ;  /* 0x0000000508007c0c */ /* 0x040fe4000bf84270 */
[----:B------:R-:W-:Y:S02]  /*10e0*/  SHF.R.S32.HI R11, RZ, 0x1f, R0 ;  /* 0x0000001fff0b7819 */ /* 0x000fe40000011400 */
[----:B------:R-:W-:-:S02]  /*10f0*/  ISETP.GT.AND P6, PT, R8, UR8, PT ;  /* 0x0000000808007c0c */ /* 0x000fc4000bfc4270 */
[----:B------:R-:W-:Y:S01]  /*1100*/  LEA.HI R10, R11, R0, RZ, 0x5 ;  /* 0x000000000b0a7211 */ /* 0x000fe200078f28ff */
[----:B------:R-:W-:Y:S01]  /*1110*/  HFMA2.MMA R0, -RZ, RZ, 0, 0 ;  /* 0x00000000ff007435 */ /* 0x000fe200000001ff */
[C---:B--2---:R-:W-:Y:S02]  /*1120*/  ISETP.GT.AND P3, PT, R8.reuse, R17, PT ;  /* 0x000000110800720c */ /* 0x044fe40003f64270 */
[----:B0-----:R-:W-:Y:S02]  /*1130*/  ISETP.GT.AND P5, PT, R8, R13, PT ;  /* 0x0000000d0800720c */ /* 0x001fe40003fa4270 */
[----:B------:R-:W-:Y:S01]  /*1140*/  MOV R2, RZ ;  /* 0x000000ff00027202 */ /* 0x000fe20000000f00 */
[----:B------:R-:W-:Y:S10]  /*1150*/  @!P2 BRA `(.L_x_271) ;  /* 0x00000000001ca947 */ /* 0x000ff40003800000 */
[----:B------:R-:W0:Y:S02]  /*1160*/  LDC R11, c[0x0][0x25c] ;  /* 0x00009700ff0b7b82 */ /* 0x000e240000000800 */
[----:B0-----:R-:W-:-:S04]  /*1170*/  VIMNMX R2, R8, R11, PT ;  /* 0x0000000b08027248 */ /* 0x001fc80003fe0100 */
[----:B------:R-:W-:-:S04]  /*1180*/  IADD3 R2, R2, -UR4, RZ ;  /* 0x8000000402027c10 */ /* 0x000fc8000fffe0ff */
[----:B------:R-:W-:-:S04]  /*1190*/  SHF.R.S32.HI R11, RZ, 0x1f, R2 ;  /* 0x0000001fff0b7819 */ /* 0x000fc80000011402 */
[----:B------:R-:W-:-:S04]  /*11a0*/  LEA.HI R11, R11, R2, RZ, 0x5 ;  /* 0x000000020b0b7211 */ /* 0x000fc800078f28ff */
[----:B------:R-:W-:-:S05]  /*11b0*/  SHF.R.S32.HI R11, RZ, 0x5, R11 ;  /* 0x00000005ff0b7819 */ /* 0x000fca000001140b */
[----:B------:R-:W-:-:S07]  /*11c0*/  IMAD R2, R11, 0x6, RZ ;  /* 0x000000060b027824 */ /* 0x000fce00078e02ff */
.L_x_271:
        /* <DEDUP_REMOVED lines=8> */
.L_x_272:
[----:B------:R-:W-:Y:S01]  /*1250*/  HFMA2.MMA R11, -RZ, RZ, 0, 0 ;  /* 0x00000000ff0b7435 */ /* 0x000fe200000001ff */
[----:B------:R-:W-:Y:S01]  /*1260*/  MOV R12, RZ ;  /* 0x000000ff000c7202 */ /* 0x000fe20000000f00 */
[----:B------:R-:W-:Y:S01]  /*1270*/  HFMA2.MMA R17, -RZ, RZ, 0, 0 ;  /* 0x00000000ff117435 */ /* 0x000fe200000001ff */
[----:B-1----:R-:W-:Y:S01]  /*1280*/  SHF.R.S32.HI R23, RZ, 0x5, R10 ;  /* 0x00000005ff177819 */ /* 0x002fe2000001140a */
        /* <DEDUP_REMOVED lines=8> */
.L_x_273:
        /* <DEDUP_REMOVED lines=8> */
.L_x_274:
        /* <DEDUP_REMOVED lines=8> */
.L_x_275:
        /* <DEDUP_REMOVED lines=14> */
[----:B------:R-:W3:Y:S01]  /*14f0*/  LDG.E.U16.CONSTANT R23, desc[UR6][R14.64+0x2] ;  /* 0x000002060e177981 */ /* 0x000ee2000c1e9500 */
[----:B------:R-:W0:Y:S01]  /*1500*/  S2UR UR5, SR_CgaCtaId ;  /* 0x00000000000579c3 */ /* 0x000e220000008800 */
[----:B------:R-:W-:Y:S01]  /*1510*/  IMAD R0, R0, R3, RZ ;  /* 0x0000000300007224 */ /* 0x000fe200078e02ff */
[----:B------:R-:W-:Y:S01]  /*1520*/  PRMT R2, R4, 0x9910, RZ ;  /* 0x0000991004027816 */ /* 0x000fe200000000ff */
[----:B------:R-:W-:Y:S01]  /*1530*/  ULDC.64 UR8, c[0x0][0x218] ;  /* 0x0000860000087ab9 */ /* 0x000fe20000000a00 */
[----:B------:R-:W-:Y:S01]  /*1540*/  UMOV UR4, 0x400 ;  /* 0x0000040000047882 */ /* 0x000fe20000000000 */
[----:B------:R-:W-:-:S02]  /*1550*/  PRMT R10, R10, 0x5410, RZ ;  /* 0x000054100a0a7816 */ /* 0x000fc400000000ff */
[----:B------:R-:W-:Y:S02]  /*1560*/  SHF.R.S32.HI R3, RZ, 0x1f, R0 ;  /* 0x0000001fff037819 */ /* 0x000fe40000011400 */
[----:B------:R-:W-:Y:S02]  /*1570*/  IADD3 R0, P2, R24, R0, RZ ;  /* 0x0000000018007210 */ /* 0x000fe40007f5e0ff */
[----:B------:R-:W-:Y:S02]  /*1580*/  ISETP.NE.AND P0, PT, R2, RZ, PT ;  /* 0x000000ff0200720c */ /* 0x000fe40003f05270 */
[----:B------:R-:W-:Y:S02]  /*1590*/  LEA.HI.X.SX32 R3, R24, R3, 0x1, P2 ;  /* 0x0000000318037211 */ /* 0x000fe400010f0eff */
[----:B------:R-:W-:Y:S02]  /*15a0*/  LEA R42, P2, R0, UR8, 0x2 ;  /* 0x00000008002a7c11 */ /* 0x000fe4000f8410ff */
[----:B------:R-:W-:-:S02]  /*15b0*/  ISETP.LT.OR P0, PT, R21, 0x4, !P0 ;  /* 0x000000041500780c */ /* 0x000fc40004701670 */
[----:B------:R-:W-:Y:S02]  /*15c0*/  LEA.HI.X R43, R0, UR9, R3, 0x2, P2 ;  /* 0x00000009002b7c11 */ /* 0x000fe400090f1403 */
[----:B------:R-:W-:Y:S01]  /*15d0*/  MOV R21, RZ ;  /* 0x000000ff00157202 */ /* 0x000fe20000000f00 */
[----:B0-----:R-:W-:-:S03]  /*15e0*/  ULEA UR4, UR5, UR4, 0x18 ;  /* 0x0000000405047291 */ /* 0x001fc6000f8ec03f */
[----:B------:R-:W-:Y:S01]  /*15f0*/  ULDC UR5, c[0x0][0x264] ;  /* 0x0000990000057ab9 */ /* 0x000fe20000000800 */
[----:B--2---:R-:W-:Y:S02]  /*1600*/  PRMT R0, R12, 0x7610, R12 ;  /* 0x000076100c007816 */ /* 0x004fe4000000000c */
[----:B------:R-:W-:Y:S02]  /*1610*/  PRMT R2, R13, 0x7610, R13 ;  /* 0x000076100d027816 */ /* 0x000fe4000000000d */
[----:B---3--:R-:W-:-:S07]  /*1620*/  IADD3 R23, R8, R23, RZ ;  /* 0x0000001708177210 */ /* 0x008fce0007ffe0ff */
.L_x_293:
[----:B------:R-:W-:-:S13]  /*1630*/  ISETP.NE.AND P2, PT, R8, R23, PT ;  /* 0x000000170800720c */ /* 0x000fda0003f45270 */
[----:B------:R-:W0:Y:S01]  /*1640*/  @!P2 LDC.64 R12, c[0x0][0x248] ;  /* 0x00009200ff0cab82 */ /* 0x000e220000000a00 */
[----:B------:R-:W-:Y:S02]  /*1650*/  @!P2 SHF.L.U32 R3, R8, 0x1, RZ ;  /* 0x000000010803a819 */ /* 0x000fe400000006ff */
[----:B------:R-:W-:-:S03]  /*1660*/  @!P2 IADD3 R21, R21, 0x1, RZ ;  /* 0x000000011515a810 */ /* 0x000fc60007ffe0ff */
[----:B0-----:R-:W-:Y:S01]  /*1670*/  @!P2 IMAD.WIDE R12, R3, 0x2, R12 ;  /* 0x00000002030ca825 */ /* 0x001fe200078e020c */
[----:B------:R-:W-:-:S05]  /*1680*/  @!P2 LEA R3, R21, R1, 0x3 ;  /* 0x000000011503a211 */ /* 0x000fca00078e18ff */
        /* <DEDUP_REMOVED lines=9> */
[----:B------:R-:W-:Y:S01]  /*1720*/  PRMT R25, R7, 0x9910, RZ ;  /* 0x0000991007197816 */ /* 0x000fe200000000ff */
[----:B------:R-:W-:Y:S01]  /*1730*/  HFMA2.MMA R3, -RZ, RZ, 0, 0.0625 ;  /* 0x00002c00ff037435 */ /* 0x000fe200000001ff */
[----:B------:R-:W-:Y:S02]  /*1740*/  ISETP.GE.AND P3, PT, R40, 0x2, PT ;  /* 0x000000022800780c */ /* 0x000fe40003f66270 */
[----:B------:R-:W-:Y:S02]  /*1750*/  ISETP.NE.AND P2, PT, R25, RZ, PT ;  /* 0x000000ff1900720c */ /* 0x000fe40003f45270 */
[----:B--2---:R-:W-:Y:S02]  /*1760*/  LOP3.LUT R24, R12, 0xf000f, RZ, 0xc0, !PT ;  /* 0x000f000f0c187812 */ /* 0x004fe400078ec0ff */
[----:B------:R-:W-:Y:S02]  /*1770*/  SHF.R.U32.HI R25, RZ, 0x8, R12 ;  /* 0x00000008ff197819 */ /* 0x000fe4000001160c */
[----:B------:R-:W-:-:S02]  /*1780*/  LOP3.LUT R30, R14, 0xf000f, RZ, 0xc0, !PT ;  /* 0x000f000f0e1e7812 */ /* 0x000fc400078ec0ff */
[----:B------:R-:W-:Y:S02]  /*1790*/  LOP3.LUT R31, R14, 0xf000f0, RZ, 0xc0, !PT ;  /* 0x00f000f00e1f7812 */ /* 0x000fe400078ec0ff */
[----:B------:R-:W-:Y:S02]  /*17a0*/  SHF.R.U32.HI R29, RZ, 0x8, R13 ;  /* 0x00000008ff1d7819 */ /* 0x000fe4000001160d */
[----:B------:R-:W-:Y:S02]  /*17b0*/  SHF.R.U32.HI R14, RZ, 0x8, R14 ;  /* 0x00000008ff0e7819 */ /* 0x000fe4000001160e */
[----:B------:R-:W-:Y:S02]  /*17c0*/  LOP3.LUT R27, R13, 0xf000f, RZ, 0xc0, !PT ;  /* 0x000f000f0d1b7812 */ /* 0x000fe400078ec0ff */
[----:B------:R-:W-:Y:S02]  /*17d0*/  SHF.R.U32.HI R38, RZ, 0x8, R15 ;  /* 0x00000008ff267819 */ /* 0x000fe4000001160f */
[----:B------:R-:W-:-:S02]  /*17e0*/  LOP3.LUT R26, R12, 0xf000f0, RZ, 0xc0, !PT ;  /* 0x00f000f00c1a7812 */ /* 0x000fc400078ec0ff */
[----:B------:R-:W-:Y:S02]  /*17f0*/  LOP3.LUT R28, R13, 0xf000f0, RZ, 0xc0, !PT ;  /* 0x00f000f00d1c7812 */ /* 0x000fe400078ec0ff */
[----:B------:R-:W-:Y:S02]  /*1800*/  LOP3.LUT R12, R24, 0x64006400, RZ, 0xfc, !PT ;  /* 0x64006400180c7812 */ /* 0x000fe400078efcff */
[----:B------:R-:W-:Y:S02]  /*1810*/  LOP3.LUT R34, R25, 0xf000f0, RZ, 0xc0, !PT ;  /* 0x00f000f019227812 */ /* 0x000fe400078ec0ff */
[C---:B------:R-:W-:Y:S01]  /*1820*/  LOP3.LUT R32, R15.reuse, 0xf000f, RZ, 0xc0, !PT ;  /* 0x000f000f0f207812 */ /* 0x040fe200078ec0ff */
[----:B------:R-:W-:Y:S01]  /*1830*/  HADD2 R12, R12, -1032, -1032 ;  /* 0xe408e4080c0c7430 */ /* 0x000fe20000000000 */
[----:B------:R-:W-:Y:S02]  /*1840*/  LOP3.LUT R33, R15, 0xf000f0, RZ, 0xc0, !PT ;  /* 0x00f000f00f217812 */ /* 0x000fe400078ec0ff */
[----:B------:R-:W-:-:S02]  /*1850*/  LOP3.LUT R35, R29, 0xf000f, RZ, 0xc0, !PT ;  /* 0x000f000f1d237812 */ /* 0x000fc400078ec0ff */
[C---:B------:R-:W-:Y:S02]  /*1860*/  LOP3.LUT R37, R14.reuse, 0xf000f, RZ, 0xc0, !PT ;  /* 0x000f000f0e257812 */ /* 0x040fe400078ec0ff */
        /* <DEDUP_REMOVED lines=15> */
[----:B------:R-:W-:Y:S01]  /*1960*/  LOP3.LUT R32, R33, 0x64006400, RZ, 0xfc, !PT ;  /* 0x6400640021207812 */ /* 0x000fe200078efcff */
[-C--:B------:R-:W-:Y:S01]  /*1970*/  HFMA2 R33, R34, R3.reuse.H0_H0, -72, -72 ;  /* 0xd480d48022217431 */ /* 0x080fe20000040003 */
[----:B------:R-:W-:Y:S01]  /*1980*/  LOP3.LUT R37, R37, 0x64006400, RZ, 0xfc, !PT ;  /* 0x6400640025257812 */ /* 0x000fe200078efcff */
[----:B------:R-:W-:Y:S01]  /*1990*/  HADD2 R34, R35, -1032, -1032 ;  /* 0xe408e40823227430 */ /* 0x000fe20000000000 */
        /* <DEDUP_REMOVED lines=8> */
[-C--:B------:R-:W-:Y:S02]  /*1a20*/  HFMA2 R13, R26, R3.reuse.H0_H0, -72, -72 ;  /* 0xd480d4801a0d7431 */ /* 0x080fe40000040003 */
[----:B------:R-:W-:Y:S02]  /*1a30*/  HFMA2 R31, R32, R3.H0_H0, -72, -72 ;  /* 0xd480d480201f7431 */ /* 0x000fe40000040003 */
[----:B------:R-:W-:Y:S02]  /*1a40*/  HADD2 R36, R37, -1032, -1032 ;  /* 0xe408e40825247430 */ /* 0x000fe40000000000 */
[----:B------:R-:W-:-:S02]  /*1a50*/  HADD2 R26, R15, -1032, -1032 ;  /* 0xe408e4080f1a7430 */ /* 0x000fc40000000000 */
[----:B------:R-:W-:Y:S02]  /*1a60*/  HADD2 R32, R25, -1032, -1032 ;  /* 0xe408e40819207430 */ /* 0x000fe40000000000 */
[-C--:B------:R-:W-:Y:S02]  /*1a70*/  HFMA2 R37, R24, R3.reuse.H0_H0, -72, -72 ;  /* 0xd480d48018257431 */ /* 0x080fe40000040003 */
[----:B------:R-:W-:Y:S02]  /*1a80*/  HADD2 R38, R38, -1032, -1032 ;  /* 0xe408e40826267430 */ /* 0x000fe40000000000 */
[----:B------:R-:W-:Y:S01]  /*1a90*/  HFMA2 R39, R14, R3.H0_H0, -72, -72 ;  /* 0xd480d4800e277431 */ /* 0x000fe20000040003 */
[----:B------:R-:W-:Y:S06]  /*1aa0*/  @!P2 BRA `(.L_x_278) ;  /* 0x000000040068a947 */ /* 0x000fec0003800000 */
[----:B------:R-:W0:Y:S01]  /*1ab0*/  LDS.64 R14, [UR4] ;  /* 0x00000004ff0e7984 */ /* 0x000e220008000a00 */
[--C-:B------:R-:W-:Y:S02]  /*1ac0*/  HADD2.F32 R44, -RZ, R12.reuse.H0_H0 ;  /* 0x2000000cff2c7230 */ /* 0x100fe40000004100 */
[----:B------:R-:W-:Y:S01]  /*1ad0*/  HADD2.F32 R46, -RZ, R12.H1_H1 ;  /* 0x3000000cff2e7230 */ /* 0x000fe20000004100 */
[----:B------:R-:W1:Y:S01]  /*1ae0*/  LDS.64 R24, [UR4+0x8] ;  /* 0x00000804ff187984 */ /* 0x000e620008000a00 */
[----:B------:R-:W-:Y:S02]  /*1af0*/  HADD2.F32 R50, -RZ, R28.H0_H0 ;  /* 0x2000001cff327230 */ /* 0x000fe40000004100 */
[--C-:B0-----:R-:W-:Y:S02]  /*1b00*/  HADD2.F32 R41, -RZ, R14.reuse.H0_H0 ;  /* 0x2000000eff297230 */ /* 0x101fe40000004100 */
[----:B------:R-:W-:Y:S02]  /*1b10*/  HADD2.F32 R45, -RZ, R14.H1_H1 ;  /* 0x3000000eff2d7230 */ /* 0x000fe40000004100 */
[----:B------:R-:W-:-:S02]  /*1b20*/  HADD2.F32 R14, -RZ, R13.H0_H0 ;  /* 0x2000000dff0e7230 */ /* 0x000fc40000004100 */
[----:B------:R-:W-:Y:S01]  /*1b30*/  FFMA.FTZ R47, R44, R41, RZ ;  /* 0x000000292c2f7223 */ /* 0x000fe200000100ff */
[--C-:B------:R-:W-:Y:S02]  /*1b40*/  HADD2.F32 R44, -RZ, R15.reuse.H0_H0 ;  /* 0x2000000fff2c7230 */ /* 0x100fe40000004100 */
[----:B------:R-:W-:Y:S01]  /*1b50*/  FFMA.FTZ R50, R41, R50, RZ ;  /* 0x0000003229327223 */ /* 0x000fe200000100ff */
[----:B------:R-:W-:Y:S01]  /*1b60*/  FFMA.FTZ R47, R46, R45, R47 ;  /* 0x0000002d2e2f7223 */ /* 0x000fe2000001002f */
[----:B------:R-:W-:Y:S02]  /*1b70*/  HADD2.F32 R46, -RZ, R15.H1_H1 ;  /* 0x3000000fff2e7230 */ /* 0x000fe40000004100 */
[----:B------:R-:W-:Y:S02]  /*1b80*/  HADD2.F32 R15, -RZ, R13.H1_H1 ;  /* 0x3000000dff0f7230 */ /* 0x000fe40000004100 */
[----:B------:R-:W-:Y:S01]  /*1b90*/  FFMA.FTZ R14, R14, R44, R47 ;  /* 0x0000002c0e0e7223 */ /* 0x000fe2000001002f */
[----:B------:R-:W-:-:S03]  /*1ba0*/  HADD2.F32 R47, -RZ, R32.H0_H0 ;  /* 0x20000020ff2f7230 */ /* 0x000fc60000004100 */
[----:B------:R-:W-:Y:S01]  /*1bb0*/  FFMA.FTZ R14, R15, R46, R14 ;  /* 0x0000002e0f0e7223 */ /* 0x000fe2000001000e */
[----:B-1----:R-:W-:-:S05]  /*1bc0*/  HADD2.F32 R15, -RZ, R24.H0_H0 ;  /* 0x20000018ff0f7230 */ /* 0x002fca0000004100 */
[----:B------:R-:W-:Y:S01]  /*1bd0*/  FFMA.FTZ R49, R47, R15, R14 ;  /* 0x0000000f2f317223 */ /* 0x000fe2000001000e */
[----:B------:R-:W-:Y:S02]  /*1be0*/  HADD2.F32 R14, -RZ, R32.H1_H1 ;  /* 0x30000020ff0e7230 */ /* 0x000fe40000004100 */
[----:B------:R-:W-:Y:S02]  /*1bf0*/  HADD2.F32 R47, -RZ, R24.H1_H1 ;  /* 0x30000018ff2f7230 */ /* 0x000fe40000004100 */
[----:B------:R-:W-:-:S03]  /*1c00*/  HADD2.F32 R24, -RZ, R25.H0_H0 ;  /* 0x20000019ff187230 */ /* 0x000fc60000004100 */
[----:B------:R-:W-:Y:S01]  /*1c10*/  FFMA.FTZ R49, R14, R47, R49 ;  /* 0x0000002f0e317223 */ /* 0x000fe20000010031 */
[----:B------:R-:W-:-:S05]  /*1c20*/  HADD2.F32 R14, -RZ, R33.H0_H0 ;  /* 0x20000021ff0e7230 */ /* 0x000fca0000004100 */
[----:B------:R-:W-:Y:S01]  /*1c30*/  FFMA.FTZ R51, R14, R24, R49 ;  /* 0x000000180e337223 */ /* 0x000fe20000010031 */
[----:B------:R-:W-:Y:S02]  /*1c40*/  HADD2.F32 R14, -RZ, R33.H1_H1 ;  /* 0x30000021ff0e7230 */ /* 0x000fe40000004100 */
[----:B------:R-:W-:Y:S02]  /*1c50*/  HADD2.F32 R49, -RZ, R25.H1_H1 ;  /* 0x30000019ff317230 */ /* 0x000fe40000004100 */
[----:B------:R-:W-:-:S03]  /*1c60*/  HADD2.F32 R25, -RZ, R0.H0_H0 ;  /* 0x20000000ff197230 */ /* 0x000fc60000004100 */
[----:B------:R-:W-:-:S04]  /*1c70*/  FFMA.FTZ R14, R14, R49, R51 ;  /* 0x000000310e0e7223 */ /* 0x000fc80000010033 */
[----:B------:R-:W-:Y:S01]  /*1c80*/  FMUL.FTZ R25, R14, R25 ;  /* 0x000000190e197220 */ /* 0x000fe20000410000 */
[----:B------:R-:W-:-:S04]  /*1c90*/  HADD2.F32 R14, -RZ, R26.H0_H0 ;  /* 0x2000001aff0e7230 */ /* 0x000fc80000004100 */
[----:B------:R-:W-:Y:S01]  /*1ca0*/  F2FP.F16.F32.PACK_AB R25, RZ, R25 ;  /* 0x00000019ff19723e */ /* 0x000fe200000000ff */
[----:B------:R-:W-:Y:S01]  /*1cb0*/  FFMA.FTZ R48, R41, R14, RZ ;  /* 0x0000000e29307223 */ /* 0x000fe200000100ff */
[----:B------:R-:W-:-:S05]  /*1cc0*/  HADD2.F32 R14, -RZ, R26.H1_H1 ;  /* 0x3000001aff0e7230 */ /* 0x000fca0000004100 */
[----:B------:R-:W-:Y:S01]  /*1cd0*/  FFMA.FTZ R51, R45, R14, R48 ;  /* 0x0000000e2d337223 */ /* 0x000fe20000010030 */
[----:B------:R-:W-:Y:S02]  /*1ce0*/  HADD2.F32 R14, -RZ, R27.H0_H0 ;  /* 0x2000001bff0e7230 */ /* 0x000fe40000004100 */
[----:B------:R-:W-:-:S03]  /*1cf0*/  HADD2.F32 R48, -RZ, R34.H0_H0 ;  /* 0x20000022ff307230 */ /* 0x000fc60000004100 */
[----:B------:R-:W-:Y:S01]  /*1d00*/  FFMA.FTZ R53, R44, R14, R51 ;  /* 0x0000000e2c357223 */ /* 0x000fe20000010033 */
[----:B------:R-:W-:-:S05]  /*1d10*/  HADD2.F32 R51, -RZ, R27.H1_H1 ;  /* 0x3000001bff337230 */ /* 0x000fca0000004100 */
[----:B------:R-:W-:-:S04]  /*1d20*/  FFMA.FTZ R14, R46, R51, R53 ;  /* 0x000000332e0e7223 */ /* 0x000fc80000010035 */
[----:B------:R-:W-:Y:S01]  /*1d30*/  FFMA.FTZ R48, R15, R48, R14 ;  /* 0x000000300f307223 */ /* 0x000fe2000001000e */
[----:B------:R-:W-:-:S05]  /*1d40*/  HADD2.F32 R14, -RZ, R34.H1_H1 ;  /* 0x30000022ff0e7230 */ /* 0x000fca0000004100 */
[----:B------:R-:W-:Y:S01]  /*1d50*/  FFMA.FTZ R51, R47, R14, R48 ;  /* 0x0000000e2f337223 */ /* 0x000fe20000010030 */
[----:B------:R-:W-:-:S05]  /*1d60*/  HADD2.F32 R14, -RZ, R35.H0_H0 ;  /* 0x20000023ff0e7230 */ /* 0x000fca0000004100 */
[----:B------:R-:W-:Y:S01]  /*1d70*/  FFMA.FTZ R48, R24, R14, R51 ;  /* 0x0000000e18307223 */ /* 0x000fe20000010033 */
[----:B------:R-:W-:Y:S02]  /*1d80*/  HADD2.F32 R14, -RZ, R35.H1_H1 ;  /* 0x30000023ff0e7230 */ /* 0x000fe40000004100 */
[----:B------:R-:W-:-:S03]  /*1d90*/  HADD2.F32 R51, -RZ, R0.H1_H1 ;  /* 0x30000000ff337230 */ /* 0x000fc60000004100 */
[----:B------:R-:W-:Y:S01]  /*1da0*/  FFMA.FTZ R48, R49, R14, R48 ;  /* 0x0000000e31307223 */ /* 0x000fe20000010030 */
[----:B------:R-:W-:-:S03]  /*1db0*/  HADD2.F32 R14, -RZ, R30.H0_H0 ;  /* 0x2000001eff0e7230 */ /* 0x000fc60000004100 */
[----:B------:R-:W-:Y:S01]  /*1dc0*/  FMUL.FTZ R48, R48, R51 ;  /* 0x0000003330307220 */ /* 0x000fe20000410000 */
[----:B------:R-:W-:Y:S02]  /*1dd0*/  HADD2.F32 R51, -RZ, R30.H1_H1 ;  /* 0x3000001eff337230 */ /* 0x000fe40000004100 */
[----:B------:R-:W-:Y:S01]  /*1de0*/  FFMA.FTZ R14, R41, R14, RZ ;  /* 0x0000000e290e7223 */ /* 0x000fe200000100ff */
[----:B------:R-:W-:Y:S01]  /*1df0*/  HADD2.F32 R41, -RZ, R28.H1_H1 ;  /* 0x3000001cff297230 */ /* 0x000fe20000004100 */
[----:B------:R-:W-:-:S04]  /*1e00*/  F2FP.F16.F32.PACK_AB R48, RZ, R48 ;  /* 0x00000030ff30723e */ /* 0x000fc800000000ff */
[C---:B------:R-:W-:Y:S01]  /*1e10*/  FFMA.FTZ R41, R45.reuse, R41, R50 ;  /* 0x000000292d297223 */ /* 0x040fe20000010032 */
[----:B------:R-:W-:Y:S01]  /*1e20*/  FFMA.FTZ R45, R45, R51, R14 ;  /* 0x000000332d2d7223 */ /* 0x000fe2000001000e */
[----:B------:R-:W-:Y:S01]  /*1e30*/  HADD2.F32 R50, -RZ, R29.H0_H0 ;  /* 0x2000001dff327230 */ /* 0x000fe20000004100 */
[----:B------:R-:W-:Y:S01]  /*1e40*/  PRMT R25, R25, 0x5410, R48 ;  /* 0x0000541019197816 */ /* 0x000fe20000000030 */
[----:B------:R-:W-:-:S03]  /*1e50*/  HADD2.F32 R14, -RZ, R31.H0_H0 ;  /* 0x2000001fff0e7230 */ /* 0x000fc60000004100 */
[C---:B------:R-:W-:Y:S02]  /*1e60*/  FFMA.FTZ R41, R44.reuse, R50, R41 ;  /* 0x000000322c297223 */ /* 0x040fe40000010029 */
[----:B------:R-:W-:Y:S01]  /*1e70*/  FFMA.FTZ R44, R44, R14, R45 ;  /* 0x0000000e2c2c7223 */ /* 0x000fe2000001002d */
[----:B------:R-:W-:Y:S01]  /*1e80*/  HADD2.F32 R14, -RZ, R29.H1_H1 ;  /* 0x3000001dff0e7230 */ /* 0x000fe20000004100 */
[----:B------:R-:W-:Y:S01]  /*1e90*/  HFMA2.MMA R20, R25, 1, 1, R20 ;  /* 0x3c003c0019147835 */ /* 0x000fe20000000014 */
[----:B------:R-:W-:-:S03]  /*1ea0*/  HADD2.F32 R45, -RZ, R31.H1_H1 ;  /* 0x3000001fff2d7230 */ /* 0x000fc60000004100 */
[C---:B------:R-:W-:Y:S01]  /*1eb0*/  FFMA.FTZ R14, R46.reuse, R14, R41 ;  /* 0x0000000e2e0e7223 */ /* 0x040fe20000010029 */
[----:B------:R-:W-:Y:S02]  /*1ec0*/  HADD2.F32 R41, -RZ, R36.H0_H0 ;  /* 0x20000024ff297230 */ /* 0x000fe40000004100 */
[----:B------:R-:W-:Y:S01]  /*1ed0*/  FFMA.FTZ R46, R46, R45, R44 ;  /* 0x0000002d2e2e7223 */ /* 0x000fe2000001002c */
[----:B------:R-:W-:Y:S02]  /*1ee0*/  HADD2.F32 R45, -RZ, R38.H0_H0 ;  /* 0x20000026ff2d7230 */ /* 0x000fe40000004100 */
[C---:B------:R-:W-:Y:S01]  /*1ef0*/  FFMA.FTZ R44, R15.reuse, R41, R14 ;  /* 0x000000290f2c7223 */ /* 0x040fe2000001000e */
[----:B------:R-:W-:Y:S02]  /*1f00*/  HADD2.F32 R14, -RZ, R36.H1_H1 ;  /* 0x30000024ff0e7230 */ /* 0x000fe40000004100 */
[----:B------:R-:W-:Y:S01]  /*1f10*/  FFMA.FTZ R45, R15, R45, R46 ;  /* 0x0000002d0f2d7223 */ /* 0x000fe2000001002e */
[----:B------:R-:W-:-:S02]  /*1f20*/  HADD2.F32 R46, -RZ, R38.H1_H1 ;  /* 0x30000026ff2e7230 */ /* 0x000fc40000004100 */
[--C-:B------:R-:W-:Y:S02]  /*1f30*/  HADD2.F32 R41, -RZ, R2.reuse.H1_H1 ;  /* 0x30000002ff297230 */ /* 0x100fe40000004100 */
[C---:B------:R-:W-:Y:S01]  /*1f40*/  FFMA.FTZ R15, R47.reuse, R14, R44 ;  /* 0x0000000e2f0f7223 */ /* 0x040fe2000001002c */
[----:B------:R-:W-:Y:S02]  /*1f50*/  HADD2.F32 R14, -RZ, R37.H0_H0 ;  /* 0x20000025ff0e7230 */ /* 0x000fe40000004100 */
[----:B------:R-:W-:Y:S01]  /*1f60*/  FFMA.FTZ R45, R47, R46, R45 ;  /* 0x0000002e2f2d7223 */ /* 0x000fe2000001002d */
[----:B------:R-:W-:Y:S02]  /*1f70*/  HADD2.F32 R46, -RZ, R39.H0_H0 ;  /* 0x20000027ff2e7230 */ /* 0x000fe40000004100 */
[----:B------:R-:W-:Y:S02]  /*1f80*/  HADD2.F32 R44, -RZ, R37.H1_H1 ;  /* 0x30000025ff2c7230 */ /* 0x000fe40000004100 */
[----:B------:R-:W-:Y:S01]  /*1f90*/  FFMA.FTZ R14, R24, R14, R15 ;  /* 0x0000000e180e7223 */ /* 0x000fe2000001000f */
[----:B------:R-:W-:-:S02]  /*1fa0*/  HADD2.F32 R15, -RZ, R2.H0_H0 ;  /* 0x20000002ff0f7230 */ /* 0x000fc40000004100 */
[----:B------:R-:W-:Y:S01]  /*1fb0*/  FFMA.FTZ R45, R24, R46, R45 ;  /* 0x0000002e182d7223 */ /* 0x000fe2000001002d */
[----:B------:R-:W-:Y:S02]  /*1fc0*/  HADD2.F32 R24, -RZ, R39.H1_H1 ;  /* 0x30000027ff187230 */ /* 0x000fe40000004100 */
[----:B------:R-:W-:-:S03]  /*1fd0*/  FFMA.FTZ R14, R49, R44, R14 ;  /* 0x0000002c310e7223 */ /* 0x000fc6000001000e */
[----:B------:R-:W-:Y:S01]  /*1fe0*/  FFMA.FTZ R24, R49, R24, R45 ;  /* 0x0000001831187223 */ /* 0x000fe2000001002d */
[----:B------:R-:W-:-:S03]  /*1ff0*/  FMUL.FTZ R14, R14, R15 ;  /* 0x0000000f0e0e7220 */ /* 0x000fc60000410000 */
[----:B------:R-:W-:Y:S02]  /*2000*/  FMUL.FTZ R24, R24, R41 ;  /* 0x0000002918187220 */ /* 0x000fe40000410000 */
[----:B------:R-:W-:-:S03]  /*2010*/  F2FP.F16.F32.PACK_AB R14, RZ, R14 ;  /* 0x0000000eff0e723e */ /* 0x000fc600000000ff */
[----:B------:R-:W-:-:S04]  /*2020*/  F2FP.F16.F32.PACK_AB R24, RZ, R24 ;  /* 0x00000018ff18723e */ /* 0x000fc800000000ff */
[----:B------:R-:W-:-:S05]  /*2030*/  PRMT R14, R14, 0x5410, R24 ;  /* 0x000054100e0e7816 */ /* 0x000fca0000000018 */
[----:B------:R-:W-:-:S07]  /*2040*/  HADD2 R19, R14, R19 ;  /* 0x000000130e137230 */ /* 0x000fce0000000000 */
.L_x_278:
[----:B------:R-:W-:Y:S05]  /*2050*/  @!P3 BRA `(.L_x_279) ;  /* 0x00000010005cb947 */ /* 0x000fea0003800000 */
[----:B------:R-:W-:Y:S02]  /*2060*/  PRMT R14, R6, 0x9910, RZ ;  /* 0x00009910060e7816 */ /* 0x000fe400000000ff */
[----:B------:R-:W-:Y:S02]  /*2070*/  ISETP.GE.AND P5, PT, R40, 0x3, PT ;  /* 0x000000032800780c */ /* 0x000fe40003fa6270 */
[----:B------:R-:W-:-:S13]  /*2080*/  ISETP.NE.AND P4, PT, R14, RZ, PT ;  /* 0x000000ff0e00720c */ /* 0x000fda0003f85270 */
[----:B------:R-:W-:Y:S05]  /*2090*/  @!P4 BRA `(.L_x_280) ;  /* 0x000000040068c947 */ /* 0x000fea0003800000 */
[----:B------:R-:W0:Y:S01]  /*20a0*/  LDS.64 R14, [UR4+0x80] ;  /* 0x00008004ff0e7984 */ /* 0x000e220008000a00 */
[--C-:B------:R-:W-:Y:S02]  /*20b0*/  HADD2.F32 R41, -RZ, R12.reuse.H0_H0 ;  /* 0x2000000cff297230 */ /* 0x100fe40000004100 */
[----:B------:R-:W-:Y:S01]  /*20c0*/  HADD2.F32 R47, -RZ, R12.H1_H1 ;  /* 0x3000000cff2f7230 */ /* 0x000fe20000004100 */
[----:B------:R-:W1:Y:S01]  /*20d0*/  LDS.64 R24, [UR4+0x88] ;  /* 0x00008804ff187984 */ /* 0x000e620008000a00 */
[----:B------:R-:W-:Y:S02]  /*20e0*/  HADD2.F32 R49, -RZ, R13.H0_H0 ;  /* 0x2000000dff317230 */ /* 0x000fe40000004100 */
[--C-:B0-----:R-:W-:Y:S02]  /*20f0*/  HADD2.F32 R44, -RZ, R14.reuse.H0_H0 ;  /* 0x2000000eff2c7230 */ /* 0x101fe40000004100 */
[----:B------:R-:W-:Y:S02]  /*2100*/  HADD2.F32 R45, -RZ, R14.H1_H1 ;  /* 0x3000000eff2d7230 */ /* 0x000fe40000004100 */
[----:B-1----:R-:W-:-:S02]  /*2110*/  HADD2.F32 R46, -RZ, R24.H0_H0 ;  /* 0x20000018ff2e7230 */ /* 0x002fc40000004100 */
[----:B------:R-:W-:Y:S01]  /*2120*/  FFMA.FTZ R14, R41, R44, RZ ;  /* 0x0000002c290e7223 */ /* 0x000fe200000100ff */
[--C-:B------:R-:W-:Y:S02]  /*2130*/  HADD2.F32 R41, -RZ, R15.reuse.H0_H0 ;  /* 0x2000000fff297230 */ /* 0x100fe40000004100 */
[----:B------:R-:W-:Y:S02]  /*2140*/  HADD2.F32 R48, -RZ, R24.H1_H1 ;  /* 0x30000018ff307230 */ /* 0x000fe40000004100 */
[----:B------:R-:W-:Y:S01]  /*2150*/  FFMA.FTZ R14, R47, R45, R14 ;  /* 0x0000002d2f0e7223 */ /* 0x000fe2000001000e */
[----:B------:R-:W-:Y:S02]  /*2160*/  HADD2.F32 R47, -RZ, R15.H1_H1 ;  /* 0x3000000fff2f7230 */ /* 0x000fe40000004100 */
[----:B------:R-:W-:Y:S02]  /*2170*/  HADD2.F32 R15, -RZ, R13.H1_H1 ;  /* 0x3000000dff0f7230 */ /* 0x000fe40000004100 */
[----:B------:R-:W-:Y:S01]  /*2180*/  FFMA.FTZ R14, R49, R41, R14 ;  /* 0x00000029310e7223 */ /* 0x000fe2000001000e */
[----:B------:R-:W-:-:S02]  /*2190*/  HADD2.F32 R24, -RZ, R25.H0_H0 ;  /* 0x20000019ff187230 */ /* 0x000fc40000004100 */
[----:B------:R-:W-:Y:S02]  /*21a0*/  HADD2.F32 R49, -RZ, R25.H1_H1 ;  /* 0x30000019ff317230 */ /* 0x000fe40000004100 */
[----:B------:R-:W-:Y:S01]  /*21b0*/  FFMA.FTZ R15, R15, R47, R14 ;  /* 0x0000002f0f0f7223 */ /* 0x000fe2000001000e */
[----:B------:R-:W-:Y:S02]  /*21c0*/  HADD2.F32 R14, -RZ, R32.H0_H0 ;  /* 0x20000020ff0e7230 */ /* 0x000fe40000004100 */
[----:B------:R-:W-:-:S03]  /*21d0*/  HADD2.F32 R25, -RZ, R0.H0_H0 ;  /* 0x20000000ff197230 */ /* 0x000fc60000004100 */
[----:B------:R-:W-:Y:S01]  /*21e0*/  FFMA.FTZ R15, R14, R46, R15 ;  /* 0x0000002e0e0f7223 */ /* 0x000fe2000001000f */
[----:B------:R-:W-:-:S05]  /*21f0*/  HADD2.F32 R14, -RZ, R32.H1_H1 ;  /* 0x30000020ff0e7230 */ /* 0x000fca0000004100 */
[----:B------:R-:W-:Y:S01]  /*2200*/  FFMA.FTZ R15, R14, R48, R15 ;  /* 0x000000300e0f7223 */ /* 0x000fe2000001000f */
[----:B------:R-:W-:-:S05]  /*2210*/  HADD2.F32 R14, -RZ, R33.H0_H0 ;  /* 0x20000021ff0e7230 */ /* 0x000fca0000004100 */
[----:B------:R-:W-:Y:S01]  /*2220*/  FFMA.FTZ R14, R14, R24, R15 ;  /* 0x000000180e0e7223 */ /* 0x000fe2000001000f */
[----:B------:R-:W-:-:S05]  /*2230*/  HADD2.F32 R15, -RZ, R33.H1_H1 ;  /* 0x30000021ff0f7230 */ /* 0x000fca0000004100 */
[----:B------:R-:W-:Y:S01]  /*2240*/  FFMA.FTZ R14, R15, R49, R14 ;  /* 0x000000310f0e7223 */ /* 0x000fe2000001000e */
[----:B------:R-:W-:-:S03]  /*2250*/  HADD2.F32 R15, -RZ, R26.H1_H1 ;  /* 0x3000001aff0f7230 */ /* 0x000fc60000004100 */
[----:B------:R-:W-:Y:S01]  /*2260*/  FMUL.FTZ R25, R25, R14 ;  /* 0x0000000e19197220 */ /* 0x000fe20000410000 */
[----:B------:R-:W-:-:S04]  /*2270*/  HADD2.F32 R14, -RZ, R26.H0_H0 ;  /* 0x2000001aff0e7230 */ /* 0x000fc80000004100 */
[----:B------:R-:W-:Y:S01]  /*2280*/  F2FP.F16.F32.PACK_AB R25, RZ, R25 ;  /* 0x00000019ff19723e */ /* 0x000fe200000000ff */
[----:B------:R-:W-:-:S04]  /*2290*/  FFMA.FTZ R14, R14, R44, RZ ;  /* 0x0000002c0e0e7223 */ /* 0x000fc800000100ff */
[----:B------:R-:W-:Y:S01]  /*22a0*/  FFMA.FTZ R14, R15, R45, R14 ;  /* 0x0000002d0f0e7223 */ /* 0x000fe2000001000e */
[----:B------:R-:W-:-:S05]  /*22b0*/  HADD2.F32 R15, -RZ, R27.H0_H0 ;  /* 0x2000001bff0f7230 */ /* 0x000fca0000004100 */
[----:B------:R-:W-:Y:S01]  /*22c0*/  FFMA.FTZ R14, R15, R41, R14 ;  /* 0x000000290f0e7223 */ /* 0x000fe2000001000e */
[----:B------:R-:W-:-:S05]  /*22d0*/  HADD2.F32 R15, -RZ, R27.H1_H1 ;  /* 0x3000001bff0f7230 */ /* 0x000fca0000004100 */
        /* <DEDUP_REMOVED lines=9> */
[----:B------:R-:W-:-:S05]  /*2370*/  HADD2.F32 R15, -RZ, R0.H1_H1 ;  /* 0x30000000ff0f7230 */ /* 0x000fca0000004100 */
[----:B------:R-:W-:Y:S01]  /*2380*/  FMUL.FTZ R50, R15, R14 ;  /* 0x0000000e0f327220 */ /* 0x000fe20000410000 */
[----:B------:R-:W-:Y:S02]  /*2390*/  HADD2.F32 R15, -RZ, R28.H0_H0 ;  /* 0x2000001cff0f7230 */ /* 0x000fe40000004100 */
[----:B------:R-:W-:Y:S02]  /*23a0*/  HADD2.F32 R14, -RZ, R30.H0_H0 ;  /* 0x2000001eff0e7230 */ /* 0x000fe40000004100 */
[----:B------:R-:W-:Y:S01]  /*23b0*/  F2FP.F16.F32.PACK_AB R50, RZ, R50 ;  /* 0x00000032ff32723e */ /* 0x000fe200000000ff */
[-C--:B------:R-:W-:Y:S01]  /*23c0*/  FFMA.FTZ R52, R15, R44.reuse, RZ ;  /* 0x0000002c0f347223 */ /* 0x080fe200000100ff */
[----:B------:R-:W-:Y:S02]  /*23d0*/  HADD2.F32 R15, -RZ, R28.H1_H1 ;  /* 0x3000001cff0f7230 */ /* 0x000fe40000004100 */
[----:B------:R-:W-:Y:S01]  /*23e0*/  FFMA.FTZ R14, R14, R44, RZ ;  /* 0x0000002c0e0e7223 */ /* 0x000fe200000100ff */
[----:B------:R-:W-:Y:S01]  /*23f0*/  HADD2.F32 R44, -RZ, R38.H0_H0 ;  /* 0x20000026ff2c7230 */ /* 0x000fe20000004100 */
[----:B------:R-:W-:Y:S01]  /*2400*/  PRMT R25, R25, 0x5410, R50 ;  /* 0x0000541019197816 */ /* 0x000fe20000000032 */
[----:B------:R-:W-:Y:S01]  /*2410*/  FFMA.FTZ R52, R15, R45, R52 ;  /* 0x0000002d0f347223 */ /* 0x000fe20000010034 */
[----:B------:R-:W-:-:S04]  /*2420*/  HADD2.F32 R15, -RZ, R30.H1_H1 ;  /* 0x3000001eff0f7230 */ /* 0x000fc80000004100 */
[----:B------:R-:W-:Y:S01]  /*2430*/  HFMA2.MMA R18, R25, 1, 1, R18 ;  /* 0x3c003c0019127835 */ /* 0x000fe20000000012 */
[----:B------:R-:W-:Y:S01]  /*2440*/  FFMA.FTZ R14, R15, R45, R14 ;  /* 0x0000002d0f0e7223 */ /* 0x000fe2000001000e */
[----:B------:R-:W-:Y:S02]  /*2450*/  HADD2.F32 R15, -RZ, R31.H0_H0 ;  /* 0x2000001fff0f7230 */ /* 0x000fe40000004100 */
[----:B------:R-:W-:-:S03]  /*2460*/  HADD2.F32 R45, -RZ, R29.H0_H0 ;  /* 0x2000001dff2d7230 */ /* 0x000fc60000004100 */
[-C--:B------:R-:W-:Y:S01]  /*2470*/  FFMA.FTZ R14, R15, R41.reuse, R14 ;  /* 0x000000290f0e7223 */ /* 0x080fe2000001000e */
[----:B------:R-:W-:Y:S02]  /*2480*/  HADD2.F32 R15, -RZ, R29.H1_H1 ;  /* 0x3000001dff0f7230 */ /* 0x000fe40000004100 */
[----:B------:R-:W-:Y:S01]  /*2490*/  FFMA.FTZ R52, R45, R41, R52 ;  /* 0x000000292d347223 */ /* 0x000fe20000010034 */
[----:B------:R-:W-:Y:S02]  /*24a0*/  HADD2.F32 R41, -RZ, R31.H1_H1 ;  /* 0x3000001fff297230 */ /* 0x000fe40000004100 */
[----:B------:R-:W-:Y:S02]  /*24b0*/  HADD2.F32 R45, -RZ, R39.H1_H1 ;  /* 0x30000027ff2d7230 */ /* 0x000fe40000004100 */
[-C--:B------:R-:W-:Y:S01]  /*24c0*/  FFMA.FTZ R15, R15, R47.reuse, R52 ;  /* 0x0000002f0f0f7223 */ /* 0x080fe20000010034 */
[----:B------:R-:W-:Y:S01]  /*24d0*/  FFMA.FTZ R47, R41, R47, R14 ;  /* 0x0000002f292f7223 */ /* 0x000fe2000001000e */
[----:B------:R-:W-:-:S02]  /*24e0*/  HADD2.F32 R14, -RZ, R36.H0_H0 ;  /* 0x20000024ff0e7230 */ /* 0x000fc40000004100 */
[----:B------:R-:W-:Y:S02]  /*24f0*/  HADD2.F32 R41, -RZ, R37.H1_H1 ;  /* 0x30000025ff297230 */ /* 0x000fe40000004100 */
[-C--:B------:R-:W-:Y:S01]  /*2500*/  FFMA.FTZ R47, R44, R46.reuse, R47 ;  /* 0x0000002e2c2f7223 */ /* 0x080fe2000001002f */
[----:B------:R-:W-:Y:S02]  /*2510*/  HADD2.F32 R44, -RZ, R38.H1_H1 ;  /* 0x30000026ff2c7230 */ /* 0x000fe40000004100 */
[----:B------:R-:W-:Y:S01]  /*2520*/  FFMA.FTZ R15, R14, R46, R15 ;  /* 0x0000002e0e0f7223 */ /* 0x000fe2000001000f */
[----:B------:R-:W-:Y:S02]  /*2530*/  HADD2.F32 R14, -RZ, R36.H1_H1 ;  /* 0x30000024ff0e7230 */ /* 0x000fe40000004100 */
[-C--:B------:R-:W-:Y:S01]  /*2540*/  FFMA.FTZ R47, R44, R48.reuse, R47 ;  /* 0x000000302c2f7223 */ /* 0x080fe2000001002f */
[----:B------:R-:W-:Y:S02]  /*2550*/  HADD2.F32 R44, -RZ, R39.H0_H0 ;  /* 0x20000027ff2c7230 */ /* 0x000fe40000004100 */
[----:B------:R-:W-:Y:S01]  /*2560*/  FFMA.FTZ R15, R14, R48, R15 ;  /* 0x000000300e0f7223 */ /* 0x000fe2000001000f */
[----:B------:R-:W-:-:S05]  /*2570*/  HADD2.F32 R14, -RZ, R37.H0_H0 ;  /* 0x20000025ff0e7230 */ /* 0x000fca0000004100 */
[-C--:B------:R-:W-:Y:S01]  /*2580*/  FFMA.FTZ R14, R14, R24.reuse, R15 ;  /* 0x000000180e0e7223 */ /* 0x080fe2000001000f */
[----:B------:R-:W-:Y:S01]  /*2590*/  FFMA.FTZ R24, R44, R24, R47 ;  /* 0x000000182c187223 */ /* 0x000fe2000001002f */
[--C-:B------:R-:W-:Y:S02]  /*25a0*/  HADD2.F32 R15, -RZ, R2.reuse.H0_H0 ;  /* 0x20000002ff0f7230 */ /* 0x100fe40000004100 */
[-C--:B------:R-:W-:Y:S01]  /*25b0*/  FFMA.FTZ R14, R41, R49.reuse, R14 ;  /* 0x00000031290e7223 */ /* 0x080fe2000001000e */
[----:B------:R-:W-:Y:S02]  /*25c0*/  HADD2.F32 R41, -RZ, R2.H1_H1 ;  /* 0x30000002ff297230 */ /* 0x000fe40000004100 */
[----:B------:R-:W-:Y:S01]  /*25d0*/  FFMA.FTZ R24, R45, R49, R24 ;  /* 0x000000312d187223 */ /* 0x000fe20000010018 */
[----:B------:R-:W-:-:S03]  /*25e0*/  FMUL.FTZ R14, R15, R14 ;  /* 0x0000000e0f0e7220 */ /* 0x000fc60000410000 */
[----:B------:R-:W-:Y:S02]  /*25f0*/  FMUL.FTZ R24, R41, R24 ;  /* 0x0000001829187220 */ /* 0x000fe40000410000 */
[----:B------:R-:W-:-:S03]  /*2600*/  F2FP.F16.F32.PACK_AB R14, RZ, R14 ;  /* 0x0000000eff0e723e */ /* 0x000fc600000000ff */
[----:B------:R-:W-:-:S04]  /*2610*/  F2FP.F16.F32.PACK_AB R24, RZ, R24 ;  /* 0x00000018ff18723e */ /* 0x000fc800000000ff */
[----:B------:R-:W-:-:S05]  /*2620*/  PRMT R14, R14, 0x5410, R24 ;  /* 0x000054100e0e7816 */ /* 0x000fca0000000018 */
[----:B------:R-:W-:-:S07]  /*2630*/  HADD2 R17, R14, R17 ;  /* 0x000000110e117230 */ /* 0x000fce0000000000 */
.L_x_280:
[----:B------:R-:W-:Y:S05]  /*2640*/  @!P5 BRA `(.L_x_279) ;  /* 0x0000000800e0d947 */ /* 0x000fea0003800000 */
[----:B------:R-:W-:-:S04]  /*2650*/  PRMT R14, R5, 0x9910, RZ ;  /* 0x00009910050e7816 */ /* 0x000fc800000000ff */
        /* <DEDUP_REMOVED lines=92> */
.L_x_281:
[----:B------:R-:W-:Y:S05]  /*2c20*/  @P0 BRA `(.L_x_279) ;  /* 0x0000000400680947 */ /* 0x000fea0003800000 */
[----:B------:R-:W0:Y:S01]  /*2c30*/  LDS.64 R14, [UR4+0x180] ;  /* 0x00018004ff0e7984 */ /* 0x000e220008000a00 */
[--C-:B------:R-:W-:Y:S02]  /*2c40*/  HADD2.F32 R41, -RZ, R12.reuse.H0_H0 ;  /* 0x2000000cff297230 */ /* 0x100fe40000004100 */
[----:B------:R-:W-:Y:S01]  /*2c50*/  HADD2.F32 R44, -RZ, R12.H1_H1 ;  /* 0x3000000cff2c7230 */ /* 0x000fe20000004100 */
[----:B------:R-:W1:Y:S01]  /*2c60*/  LDS.64 R24, [UR4+0x188] ;  /* 0x00018804ff187984 */ /* 0x000e620008000a00 */
[--C-:B------:R-:W-:Y:S02]  /*2c70*/  HADD2.F32 R12, -RZ, R26.reuse.H0_H0 ;  /* 0x2000001aff0c7230 */ /* 0x100fe40000004100 */
[----:B------:R-:W-:Y:S02]  /*2c80*/  HADD2.F32 R45, -RZ, R26.H1_H1 ;  /* 0x3000001aff2d7230 */ /* 0x000fe40000004100 */
[--C-:B------:R-:W-:Y:S02]  /*2c90*/  HADD2.F32 R26, -RZ, R28.reuse.H0_H0 ;  /* 0x2000001cff1a7230 */ /* 0x100fe40000004100 */
[----:B------:R-:W-:-:S02]  /*2ca0*/  HADD2.F32 R47, -RZ, R28.H1_H1 ;  /* 0x3000001cff2f7230 */ /* 0x000fc40000004100 */
[--C-:B------:R-:W-:Y:S02]  /*2cb0*/  HADD2.F32 R28, -RZ, R30.reuse.H0_H0 ;  /* 0x2000001eff1c7230 */ /* 0x100fe40000004100 */
[----:B------:R-:W-:Y:S02]  /*2cc0*/  HADD2.F32 R30, -RZ, R30.H1_H1 ;  /* 0x3000001eff1e7230 */ /* 0x000fe40000004100 */
[--C-:B0-----:R-:W-:Y:S02]  /*2cd0*/  HADD2.F32 R49, -RZ, R14.reuse.H0_H0 ;  /* 0x2000000eff317230 */ /* 0x101fe40000004100 */
[----:B------:R-:W-:-:S03]  /*2ce0*/  HADD2.F32 R14, -RZ, R14.H1_H1 ;  /* 0x3000000eff0e7230 */ /* 0x000fc60000004100 */
[-C--:B------:R-:W-:Y:S01]  /*2cf0*/  FFMA.FTZ R12, R12, R49.reuse, RZ ;  /* 0x000000310c0c7223 */ /* 0x080fe200000100ff */
[-C--:B------:R-:W-:Y:S01]  /*2d00*/  FFMA.FTZ R41, R41, R49.reuse, RZ ;  /* 0x0000003129297223 */ /* 0x080fe200000100ff */
[-C--:B------:R-:W-:Y:S01]  /*2d10*/  FFMA.FTZ R26, R26, R49.reuse, RZ ;  /* 0x000000311a1a7223 */ /* 0x080fe200000100ff */
[----:B------:R-:W-:Y:S01]  /*2d20*/  FFMA.FTZ R49, R28, R49, RZ ;  /* 0x000000311c317223 */ /* 0x000fe200000100ff */
[-C--:B------:R-:W-:Y:S01]  /*2d30*/  FFMA.FTZ R45, R45, R14.reuse, R12 ;  /* 0x0000000e2d2d7223 */ /* 0x080fe2000001000c */
[----:B------:R-:W-:Y:S02]  /*2d40*/  HADD2.F32 R12, -RZ, R15.H0_H0 ;  /* 0x2000000fff0c7230 */ /* 0x000fe40000004100 */
[-C--:B------:R-:W-:Y:S01]  /*2d50*/  FFMA.FTZ R44, R44, R14.reuse, R41 ;  /* 0x0000000e2c2c7223 */ /* 0x080fe20000010029 */
[----:B------:R-:W-:Y:S02]  /*2d60*/  HADD2.F32 R28, -RZ, R27.H0_H0 ;  /* 0x2000001bff1c7230 */ /* 0x000fe40000004100 */
[----:B------:R-:W-:Y:S01]  /*2d70*/  FFMA.FTZ R47, R47, R14, R26 ;  /* 0x0000000e2f2f7223 */ /* 0x000fe2000001001a */
[----:B------:R-:W-:-:S02]  /*2d80*/  HADD2.F32 R41, -RZ, R13.H0_H0 ;  /* 0x2000000dff297230 */ /* 0x000fc40000004100 */
[----:B------:R-:W-:Y:S01]  /*2d90*/  FFMA.FTZ R49, R30, R14, R49 ;  /* 0x0000000e1e317223 */ /* 0x000fe20000010031 */
[----:B------:R-:W-:Y:S02]  /*2da0*/  HADD2.F32 R26, -RZ, R29.H0_H0 ;  /* 0x2000001dff1a7230 */ /* 0x000fe40000004100 */
[-C--:B------:R-:W-:Y:S01]  /*2db0*/  FFMA.FTZ R14, R28, R12.reuse, R45 ;  /* 0x0000000c1c0e7223 */ /* 0x080fe2000001002d */
[----:B------:R-:W-:Y:S02]  /*2dc0*/  HADD2.F32 R28, -RZ, R31.H0_H0 ;  /* 0x2000001fff1c7230 */ /* 0x000fe40000004100 */
[-C--:B------:R-:W-:Y:S01]  /*2dd0*/  FFMA.FTZ R44, R41, R12.reuse, R44 ;  /* 0x0000000c292c7223 */ /* 0x080fe2000001002c */
[----:B------:R-:W-:Y:S02]  /*2de0*/  HADD2.F32 R15, -RZ, R15.H1_H1 ;  /* 0x3000000fff0f7230 */ /* 0x000fe40000004100 */
[----:B------:R-:W-:Y:S01]  /*2df0*/  FFMA.FTZ R26, R26, R12, R47 ;  /* 0x0000000c1a1a7223 */ /* 0x000fe2000001002f */
[----:B------:R-:W-:-:S02]  /*2e00*/  HADD2.F32 R13, -RZ, R13.H1_H1 ;  /* 0x3000000dff0d7230 */ /* 0x000fc40000004100 */
[----:B------:R-:W-:Y:S01]  /*2e10*/  FFMA.FTZ R12, R28, R12, R49 ;  /* 0x0000000c1c0c7223 */ /* 0x000fe20000010031 */
[----:B------:R-:W-:Y:S02]  /*2e20*/  HADD2.F32 R27, -RZ, R27.H1_H1 ;  /* 0x3000001bff1b7230 */ /* 0x000fe40000004100 */
[----:B------:R-:W-:Y:S02]  /*2e30*/  HADD2.F32 R29, -RZ, R29.H1_H1 ;  /* 0x3000001dff1d7230 */ /* 0x000fe40000004100 */
[-C--:B------:R-:W-:Y:S01]  /*2e40*/  FFMA.FTZ R44, R13, R15.reuse, R44 ;  /* 0x0000000f0d2c7223 */ /* 0x080fe2000001002c */
[----:B------:R-:W-:Y:S02]  /*2e50*/  HADD2.F32 R31, -RZ, R31.H1_H1 ;  /* 0x3000001fff1f7230 */ /* 0x000fe40000004100 */
[-C--:B------:R-:W-:Y:S01]  /*2e60*/  FFMA.FTZ R14, R27, R15.reuse, R14 ;  /* 0x0000000f1b0e7223 */ /* 0x080fe2000001000e */
[----:B-1----:R-:W-:Y:S02]  /*2e70*/  HADD2.F32 R13, -RZ, R24.H0_H0 ;  /* 0x20000018ff0d7230 */ /* 0x002fe40000004100 */
[----:B------:R-:W-:Y:S01]  /*2e80*/  FFMA.FTZ R26, R29, R15, R26 ;  /* 0x0000000f1d1a7223 */ /* 0x000fe2000001001a */
[----:B------:R-:W-:-:S02]  /*2e90*/  HADD2.F32 R27, -RZ, R34.H0_H0 ;  /* 0x20000022ff1b7230 */ /* 0x000fc40000004100 */
[----:B------:R-:W-:Y:S01]  /*2ea0*/  FFMA.FTZ R28, R31, R15, R12 ;  /* 0x0000000f1f1c7223 */ /* 0x000fe2000001000c */
[----:B------:R-:W-:Y:S02]  /*2eb0*/  HADD2.F32 R15, -RZ, R32.H0_H0 ;  /* 0x20000020ff0f7230 */ /* 0x000fe40000004100 */
        /* <DEDUP_REMOVED lines=13> */
[----:B------:R-:W-:Y:S02]  /*2f90*/  HADD2.F32 R12, -RZ, R25.H0_H0 ;  /* 0x20000019ff0c7230 */ /* 0x000fe40000004100 */
[----:B------:R-:W-:Y:S01]  /*2fa0*/  FFMA.FTZ R29, R36, R24, R29 ;  /* 0x00000018241d7223 */ /* 0x000fe2000001001d */
[----:B------:R-:W-:-:S02]  /*2fb0*/  HADD2.F32 R26, -RZ, R35.H0_H0 ;  /* 0x20000023ff1a7230 */ /* 0x000fc40000004100 */
[----:B------:R-:W-:Y:S01]  /*2fc0*/  FFMA.FTZ R13, R38, R24, R13 ;  /* 0x00000018260d7223 */ /* 0x000fe2000001000d */
[----:B------:R-:W-:Y:S02]  /*2fd0*/  HADD2.F32 R14, -RZ, R33.H0_H0 ;  /* 0x20000021ff0e7230 */ /* 0x000fe40000004100 */
[----:B------:R-:W-:Y:S02]  /*2fe0*/  HADD2.F32 R28, -RZ, R39.H0_H0 ;  /* 0x20000027ff1c7230 */ /* 0x000fe40000004100 */
[-C--:B------:R-:W-:Y:S01]  /*2ff0*/  FFMA.FTZ R24, R26, R12.reuse, R27 ;  /* 0x0000000c1a187223 */ /* 0x080fe2000001001b */
[----:B------:R-:W-:Y:S02]  /*3000*/  HADD2.F32 R26, -RZ, R37.H0_H0 ;  /* 0x20000025ff1a7230 */ /* 0x000fe40000004100 */
[----:B------:R-:W-:Y:S01]  /*3010*/  FFMA.FTZ R14, R14, R12, R15 ;  /* 0x0000000c0e0e7223 */ /* 0x000fe2000001000f */
[----:B------:R-:W-:Y:S02]  /*3020*/  HADD2.F32 R25, -RZ, R25.H1_H1 ;  /* 0x30000019ff197230 */ /* 0x000fe40000004100 */
        /* <DEDUP_REMOVED lines=26> */
.L_x_279:
[----:B------:R-:W0:Y:S02]  /*31d0*/  LDC R41, c[0x0][0x23c] ;  /* 0x00008f00ff297b82 */ /* 0x000e240000000800 */
[----:B0-----:R-:W-:-:S05]  /*31e0*/  IMAD.WIDE R44, R41, 0x4, R42 ;  /* 0x00000004292c7825 */ /* 0x001fca00078e022a */
[----:B------:R-:W2:Y:S02]  /*31f0*/  LDG.E.128.CONSTANT R12, desc[UR6][R44.64] ;  /* 0x000000062c0c7981 */ /* 0x000ea4000c1e9d00 */
[----:B--2---:R-:W-:Y:S02]  /*3200*/  LOP3.LUT R24, R12, 0xf000f, RZ, 0xc0, !PT ;  /* 0x000f000f0c187812 */ /* 0x004fe400078ec0ff */
        /* <DEDUP_REMOVED lines=8> */
[----:B------:R-:W-:Y:S02]  /*3290*/  LOP3.LUT R26, R12, 0xf000f0, RZ, 0xc0, !PT ;  /* 0x00f000f00c1a7812 */ /* 0x000fe400078ec0ff */
        /* <DEDUP_REMOVED lines=10> */
[C---:B------:R-:W-:Y:S02]  /*3340*/  LOP3.LUT R38, R15.reuse, 0xf000f, RZ, 0xc0, !PT ;  /* 0x000f000f0f267812 */ /* 0x040fe400078ec0ff */
[----:B------:R-:W-:Y:S02]  /*3350*/  LOP3.LUT R14, R15, 0xf000f0, RZ, 0xc0, !PT ;  /* 0x00f000f00f0e7812 */ /* 0x000fe400078ec0ff */
        /* <DEDUP_REMOVED lines=8> */
[-C--:B------:R-:W-:Y:S01]  /*33e0*/  HFMA2 R31, R32, R3.reuse.H0_H0, -72, -72 ;  /* 0xd480d480201f7431 */ /* 0x080fe20000040003 */
        /* <DEDUP_REMOVED lines=20> */
[----:B------:R-:W-:Y:S01]  /*3530*/  HFMA2 R39, R14, R3.H0_H0, -72, -72 ;  /* 0xd480d4800e277431 */ /* 0x000fe20000040003 */
[----:B------:R-:W-:Y:S06]  /*3540*/  @!P2 BRA `(.L_x_282) ;  /* 0x000000040068a947 */ /* 0x000fec0003800000 */
[----:B------:R-:W0:Y:S01]  /*3550*/  LDS.64 R14, [UR4+0x10] ;  /* 0x00001004ff0e7984 */ /* 0x000e220008000a00 */
[--C-:B------:R-:W-:Y:S02]  /*3560*/  HADD2.F32 R47, -RZ, R12.reuse.H0_H0 ;  /* 0x2000000cff2f7230 */ /* 0x100fe40000004100 */
[----:B------:R-:W-:Y:S01]  /*3570*/  HADD2.F32 R48, -RZ, R12.H1_H1 ;  /* 0x3000000cff307230 */ /* 0x000fe20000004100 */
[----:B------:R-:W1:Y:S01]  /*3580*/  LDS.64 R24, [UR4+0x18] ;  /* 0x00001804ff187984 */ /* 0x000e620008000a00 */
[----:B------:R-:W-:Y:S02]  /*3590*/  HADD2.F32 R51, -RZ, R32.H1_H1 ;  /* 0x30000020ff337230 */ /* 0x000fe40000004100 */
[----:B------:R-:W-:Y:S02]  /*35a0*/  HADD2.F32 R53, -RZ, R33.H1_H1 ;  /* 0x30000021ff357230 */ /* 0x000fe40000004100 */
[----:B0-----:R-:W-:-:S05]  /*35b0*/  HADD2.F32 R46, -RZ, R14.H0_H0 ;  /* 0x2000000eff2e7230 */ /* 0x001fca0000004100 */
[----:B------:R-:W-:Y:S01]  /*35c0*/  FFMA.FTZ R49, R47, R46, RZ ;  /* 0x0000002e2f317223 */ /* 0x000fe200000100ff */
        /* <DEDUP_REMOVED lines=8> */
[----:B------:R-:W-:Y:S01]  /*3650*/  FFMA.FTZ R50, R15, R48, R50 ;  /* 0x000000300f327223 */ /* 0x000fe20000010032 */
[----:B-1----:R-:W-:-:S05]  /*3660*/  HADD2.F32 R15, -RZ, R24.H0_H0 ;  /* 0x20000018ff0f7230 */ /* 0x002fca0000004100 */
[----:B------:R-:W-:Y:S01]  /*3670*/  FFMA.FTZ R50, R49, R15, R50 ;  /* 0x0000000f31327223 */ /* 0x000fe20000010032 */
[----:B------:R-:W-:Y:S02]  /*3680*/  HADD2.F32 R49, -RZ, R24.H1_H1 ;  /* 0x30000018ff317230 */ /* 0x000fe40000004100 */
[----:B------:R-:W-:-:S03]  /*3690*/  HADD2.F32 R24, -RZ, R25.H0_H0 ;  /* 0x20000019ff187230 */ /* 0x000fc60000004100 */
[----:B------:R-:W-:Y:S01]  /*36a0*/  FFMA.FTZ R50, R51, R49, R50 ;  /* 0x0000003133327223 */ /* 0x000fe20000010032 */
[----:B------:R-:W-:-:S05]  /*36b0*/  HADD2.F32 R51, -RZ, R33.H0_H0 ;  /* 0x20000021ff337230 */ /* 0x000fca0000004100 */
[----:B------:R-:W-:Y:S01]  /*36c0*/  FFMA.FTZ R50, R51, R24, R50 ;  /* 0x0000001833327223 */ /* 0x000fe20000010032 */
[----:B------:R-:W-:Y:S02]  /*36d0*/  HADD2.F32 R51, -RZ, R25.H1_H1 ;  /* 0x30000019ff337230 */ /* 0x000fe40000004100 */
[----:B------:R-:W-:-:S03]  /*36e0*/  HADD2.F32 R25, -RZ, R0.H0_H0 ;  /* 0x20000000ff197230 */ /* 0x000fc60000004100 */
[----:B------:R-:W-:Y:S01]  /*36f0*/  FFMA.FTZ R50, R53, R51, R50 ;  /* 0x0000003335327223 */ /* 0x000fe20000010032 */
[----:B------:R-:W-:-:S03]  /*3700*/  HADD2.F32 R53, -RZ, R26.H1_H1 ;  /* 0x3000001aff357230 */ /* 0x000fc60000004100 */
[----:B------:R-:W-:Y:S01]  /*3710*/  FMUL.FTZ R50, R25, R50 ;  /* 0x0000003219327220 */ /* 0x000fe20000410000 */
[----:B------:R-:W-:-:S04]  /*3720*/  HADD2.F32 R25, -RZ, R26.H0_H0 ;  /* 0x2000001aff197230 */ /* 0x000fc80000004100 */
[----:B------:R-:W-:Y:S01]  /*3730*/  F2FP.F16.F32.PACK_AB R50, RZ, R50 ;  /* 0x00000032ff32723e */ /* 0x000fe200000000ff */
[----:B------:R-:W-:Y:S01]  /*3740*/  FFMA.FTZ R52, R46, R25, RZ ;  /* 0x000000192e347223 */ /* 0x000fe200000100ff */
[----:B------:R-:W-:-:S03]  /*3750*/  HADD2.F32 R25, -RZ, R27.H0_H0 ;  /* 0x2000001bff197230 */ /* 0x000fc60000004100 */
[----:B------:R-:W-:Y:S01]  /*3760*/  FFMA.FTZ R53, R47, R53, R52 ;  /* 0x000000352f357223 */ /* 0x000fe20000010034 */
[----:B------:R-:W-:-:S03]  /*3770*/  HADD2.F32 R52, -RZ, R27.H1_H1 ;  /* 0x3000001bff347230 */ /* 0x000fc60000004100 */
[----:B------:R-:W-:Y:S01]  /*3780*/  FFMA.FTZ R25, R14, R25, R53 ;  /* 0x000000190e197223 */ /* 0x000fe20000010035 */
[----:B------:R-:W-:-:S03]  /*3790*/  HADD2.F32 R53, -RZ, R34.H1_H1 ;  /* 0x30000022ff357230 */ /* 0x000fc60000004100 */
[----:B------:R-:W-:Y:S01]  /*37a0*/  FFMA.FTZ R25, R48, R52, R25 ;  /* 0x0000003430197223 */ /* 0x000fe20000010019 */
[----:B------:R-:W-:-:S05]  /*37b0*/  HADD2.F32 R52, -RZ, R34.H0_H0 ;  /* 0x20000022ff347230 */ /* 0x000fca0000004100 */
[----:B------:R-:W-:Y:S01]  /*37c0*/  FFMA.FTZ R52, R15, R52, R25 ;  /* 0x000000340f347223 */ /* 0x000fe20000010019 */
[----:B------:R-:W-:-:S03]  /*37d0*/  HADD2.F32 R25, -RZ, R35.H0_H0 ;  /* 0x20000023ff197230 */ /* 0x000fc60000004100 */
[----:B------:R-:W-:-:S04]  /*37e0*/  FFMA.FTZ R53, R49, R53, R52 ;  /* 0x0000003531357223 */ /* 0x000fc80000010034 */
[----:B------:R-:W-:Y:S01]  /*37f0*/  FFMA.FTZ R52, R24, R25, R53 ;  /* 0x0000001918347223 */ /* 0x000fe20000010035 */
[----:B------:R-:W-:Y:S02]  /*3800*/  HADD2.F32 R25, -RZ, R35.H1_H1 ;  /* 0x30000023ff197230 */ /* 0x000fe40000004100 */
[----:B------:R-:W-:-:S03]  /*3810*/  HADD2.F32 R53, -RZ, R28.H0_H0 ;  /* 0x2000001cff357230 */ /* 0x000fc60000004100 */
[----:B------:R-:W-:Y:S01]  /*3820*/  FFMA.FTZ R52, R51, R25, R52 ;  /* 0x0000001933347223 */ /* 0x000fe20000010034 */
[----:B------:R-:W-:-:S05]  /*3830*/  HADD2.F32 R25, -RZ, R0.H1_H1 ;  /* 0x30000000ff197230 */ /* 0x000fca0000004100 */
[----:B------:R-:W-:-:S05]  /*3840*/  FMUL.FTZ R25, R25, R52 ;  /* 0x0000003419197220 */ /* 0x000fca0000410000 */
[----:B------:R-:W-:-:S04]  /*3850*/  F2FP.F16.F32.PACK_AB R25, RZ, R25 ;  /* 0x00000019ff19723e */ /* 0x000fc800000000ff */
[----:B------:R-:W-:Y:S01]  /*3860*/  PRMT R50, R50, 0x5410, R25 ;  /* 0x0000541032327816 */ /* 0x000fe20000000019 */
[----:B------:R-:W-:-:S05]  /*3870*/  HADD2.F32 R25, -RZ, R30.H0_H0 ;  /* 0x2000001eff197230 */ /* 0x000fca0000004100 */
[----:B------:R-:W-:Y:S01]  /*3880*/  HFMA2.MMA R20, R50, 1, 1, R20 ;  /* 0x3c003c0032147835 */ /* 0x000fe20000000014 */
[C---:B------:R-:W-:Y:S01]  /*3890*/  FFMA.FTZ R50, R46.reuse, R53, RZ ;  /* 0x000000352e327223 */ /* 0x040fe200000100ff */
[----:B------:R-:W-:Y:S01]  /*38a0*/  FFMA.FTZ R46, R46, R25, RZ ;  /* 0x000000192e2e7223 */ /* 0x000fe200000100ff */
[----:B------:R-:W-:Y:S02]  /*38b0*/  HADD2.F32 R25, -RZ, R30.H1_H1 ;  /* 0x3000001eff197230 */ /* 0x000fe40000004100 */
[----:B------:R-:W-:-:S03]  /*38c0*/  HADD2.F32 R53, -RZ, R28.H1_H1 ;  /* 0x3000001cff357230 */ /* 0x000fc60000004100 */
[C---:B------:R-:W-:Y:S01]  /*38d0*/  FFMA.FTZ R25, R47.reuse, R25, R46 ;  /* 0x000000192f197223 */ /* 0x040fe2000001002e */
[----:B------:R-:W-:Y:S02]  /*38e0*/  HADD2.F32 R46, -RZ, R29.H0_H0 ;  /* 0x2000001dff2e7230 */ /* 0x000fe40000004100 */
[----:B------:R-:W-:Y:S01]  /*38f0*/  FFMA.FTZ R53, R47, R53, R50 ;  /* 0x000000352f357223 */ /* 0x000fe20000010032 */
[----:B------:R-:W-:-:S03]  /*3900*/  HADD2.F32 R47, -RZ, R38.H0_H0 ;  /* 0x20000026ff2f7230 */ /* 0x000fc60000004100 */
[----:B------:R-:W-:Y:S01]  /*3910*/  FFMA.FTZ R53, R14, R46, R53 ;  /* 0x0000002e0e357223 */ /* 0x000fe20000010035 */
[----:B------:R-:W-:-:S05]  /*3920*/  HADD2.F32 R46, -RZ, R31.H0_H0 ;  /* 0x2000001fff2e7230 */ /* 0x000fca0000004100 */
[----:B------:R-:W-:Y:S01]  /*3930*/  FFMA.FTZ R25, R14, R46, R25 ;  /* 0x0000002e0e197223 */ /* 0x000fe20000010019 */
[----:B------:R-:W-:Y:S02]  /*3940*/  HADD2.F32 R46, -RZ, R31.H1_H1 ;  /* 0x3000001fff2e7230 */ /* 0x000fe40000004100 */
        /* <DEDUP_REMOVED lines=9> */
[----:B------:R-:W-:Y:S02]  /*39e0*/  HADD2.F32 R25, -RZ, R2.H1_H1 ;  /* 0x30000002ff197230 */ /* 0x000fe40000004100 */
[C---:B------:R-:W-:Y:S01]  /*39f0*/  FFMA.FTZ R47, R49.reuse, R46, R47 ;  /* 0x0000002e312f7223 */ /* 0x040fe2000001002f */
[----:B------:R-:W-:Y:S01]  /*3a00*/  FFMA.FTZ R15, R49, R15, R14 ;  /* 0x0000000f310f7223 */ /* 0x000fe2000001000e */
[----:B------:R-:W-:Y:S02]  /*3a10*/  HADD2.F32 R14, -RZ, R37.H0_H0 ;  /* 0x20000025ff0e7230 */ /* 0x000fe40000004100 */
[----:B------:R-:W-:-:S03]  /*3a20*/  FFMA.FTZ R47, R24, R48, R47 ;  /* 0x00000030182f7223 */ /* 0x000fc6000001002f */
[----:B------:R-:W-:Y:S01]  /*3a30*/  FFMA.FTZ R46, R24, R14, R15 ;  /* 0x0000000e182e7223 */ /* 0x000fe2000001000f */
[----:B------:R-:W-:Y:S02]  /*3a40*/  HADD2.F32 R14, -RZ, R37.H1_H1 ;  /* 0x30000025ff0e7230 */ /* 0x000fe40000004100 */
[----:B------:R-:W-:Y:S02]  /*3a50*/  HADD2.F32 R24, -RZ, R39.H1_H1 ;  /* 0x30000027ff187230 */ /* 0x000fe40000004100 */
[----:B------:R-:W-:Y:S02]  /*3a60*/  HADD2.F32 R15, -RZ, R2.H0_H0 ;  /* 0x20000002ff0f7230 */ /* 0x000fe40000004100 */
[C---:B------:R-:W-:Y:S01]  /*3a70*/  FFMA.FTZ R14, R51.reuse, R14, R46 ;  /* 0x0000000e330e7223 */ /* 0x040fe2000001002e */
[----:B------:R-:W-:-:S03]  /*3a80*/  FFMA.FTZ R24, R51, R24, R47 ;  /* 0x0000001833187223 */ /* 0x000fc6000001002f */
[----:B------:R-:W-:Y:S01]  /*3a90*/  FMUL.FTZ R14, R15, R14 ;  /* 0x0000000e0f0e7220 */ /* 0x000fe20000410000 */
[----:B------:R-:W-:-:S04]  /*3aa0*/  FMUL.FTZ R24, R25, R24 ;  /* 0x0000001819187220 */ /* 0x000fc80000410000 */
[----:B------:R-:W-:Y:S02]  /*3ab0*/  F2FP.F16.F32.PACK_AB R14, RZ, R14 ;  /* 0x0000000eff0e723e */ /* 0x000fe400000000ff */
[----:B------:R-:W-:-:S04]  /*3ac0*/  F2FP.F16.F32.PACK_AB R24, RZ, R24 ;  /* 0x00000018ff18723e */ /* 0x000fc800000000ff */
[----:B------:R-:W-:-:S06]  /*3ad0*/  PRMT R14, R14, 0x5410, R24 ;  /* 0x000054100e0e7816 */ /* 0x000fcc0000000018 */
[----:B------:R-:W-:-:S11]  /*3ae0*/  HFMA2.MMA R19, R14, 1, 1, R19 ;  /* 0x3c003c000e137835 */ /* 0x000fd60000000013 */
.L_x_282:
        /* <DEDUP_REMOVED lines=9> */
[--C-:B------:R-:W-:Y:S02]  /*3b80*/  HADD2.F32 R49, -RZ, R13.reuse.H0_H0 ;  /* 0x2000000dff317230 */ /* 0x100fe40000004100 */
[----:B------:R-:W-:Y:S02]  /*3b90*/  HADD2.F32 R50, -RZ, R13.H1_H1 ;  /* 0x3000000dff327230 */ /* 0x000fe40000004100 */
[----:B------:R-:W-:Y:S02]  /*3ba0*/  HADD2.F32 R51, -RZ, R32.H0_H0 ;  /* 0x20000020ff337230 */ /* 0x000fe40000004100 */
[----:B------:R-:W-:-:S02]  /*3bb0*/  HADD2.F32 R53, -RZ, R33.H0_H0 ;  /* 0x20000021ff357230 */ /* 0x000fc40000004100 */
[--C-:B0-----:R-:W-:Y:S02]  /*3bc0*/  HADD2.F32 R46, -RZ, R14.reuse.H0_H0 ;  /* 0x2000000eff2e7230 */ /* 0x101fe40000004100 */
[----:B------:R-:W-:-:S03]  /*3bd0*/  HADD2.F32 R14, -RZ, R14.H1_H1 ;  /* 0x3000000eff0e7230 */ /* 0x000fc60000004100 */
[----:B------:R-:W-:-:S04]  /*3be0*/  FFMA.FTZ R47, R47, R46, RZ ;  /* 0x0000002e2f2f7223 */ /* 0x000fc800000100ff */
[----:B------:R-:W-:Y:S01]  /*3bf0*/  FFMA.FTZ R48, R48, R14, R47 ;  /* 0x0000000e30307223 */ /* 0x000fe2000001002f */
[----:B------:R-:W-:-:S05]  /*3c00*/  HADD2.F32 R47, -RZ, R15.H0_H0 ;  /* 0x2000000fff2f7230 */ /* 0x000fca0000004100 */
[----:B------:R-:W-:Y:S01]  /*3c10*/  FFMA.FTZ R49, R49, R47, R48 ;  /* 0x0000002f31317223 */ /* 0x000fe20000010030 */
[----:B------:R-:W-:Y:S02]  /*3c20*/  HADD2.F32 R48, -RZ, R15.H1_H1 ;  /* 0x3000000fff307230 */ /* 0x000fe40000004100 */
[----:B-1----:R-:W-:-:S03]  /*3c30*/  HADD2.F32 R15, -RZ, R24.H0_H0 ;  /* 0x20000018ff0f7230 */ /* 0x002fc60000004100 */
[----:B------:R-:W-:Y:S01]  /*3c40*/  FFMA.FTZ R50, R50, R48, R49 ;  /* 0x0000003032327223 */ /* 0x000fe20000010031 */
[----:B------:R-:W-:Y:S02]  /*3c50*/  HADD2.F32 R49, -RZ, R24.H1_H1 ;  /* 0x30000018ff317230 */ /* 0x000fe40000004100 */
[----:B------:R-:W-:Y:S02]  /*3c60*/  HADD2.F32 R24, -RZ, R25.H0_H0 ;  /* 0x20000019ff187230 */ /* 0x000fe40000004100 */
[----:B------:R-:W-:Y:S01]  /*3c70*/  FFMA.FTZ R51, R51, R15, R50 ;  /* 0x0000000f33337223 */ /* 0x000fe20000010032 */
[----:B------:R-:W-:-:S05]  /*3c80*/  HADD2.F32 R50, -RZ, R32.H1_H1 ;  /* 0x30000020ff327230 */ /* 0x000fca0000004100 */
[----:B------:R-:W-:Y:S01]  /*3c90*/  FFMA.FTZ R50, R50, R49, R51 ;  /* 0x0000003132327223 */ /* 0x000fe20000010033 */
[----:B------:R-:W-:Y:S02]  /*3ca0*/  HADD2.F32 R51, -RZ, R25.H1_H1 ;  /* 0x30000019ff337230 */ /* 0x000fe40000004100 */
[----:B------:R-:W-:Y:S02]  /*3cb0*/  HADD2.F32 R25, -RZ, R0.H0_H0 ;  /* 0x20000000ff197230 */ /* 0x000fe40000004100 */
[----:B------:R-:W-:Y:S01]  /*3cc0*/  FFMA.FTZ R53, R53, R24, R50 ;  /* 0x0000001835357223 */ /* 0x000fe20000010032 */
[----:B------:R-:W-:-:S05]  /*3cd0*/  HADD2.F32 R50, -RZ, R33.H1_H1 ;  /* 0x30000021ff327230 */ /* 0x000fca0000004100 */
[----:B------:R-:W-:Y:S01]  /*3ce0*/  FFMA.FTZ R50, R50, R51, R53 ;  /* 0x0000003332327223 */ /* 0x000fe20000010035 */
[----:B------:R-:W-:-:S03]  /*3cf0*/  HADD2.F32 R53, -RZ, R28.H0_H0 ;  /* 0x2000001cff357230 */ /* 0x000fc60000004100 */
[----:B------:R-:W-:Y:S01]  /*3d00*/  FMUL.FTZ R50, R25, R50 ;  /* 0x0000003219327220 */ /* 0x000fe20000410000 */
[--C-:B------:R-:W-:Y:S02]  /*3d10*/  HADD2.F32 R25, -RZ, R26.reuse.H0_H0 ;  /* 0x2000001aff197230 */ /* 0x100fe40000004100 */
[----:B------:R-:W-:Y:S02]  /*3d20*/  FFMA.FTZ R53, R53, R46, RZ ;  /* 0x0000002e35357223 */ /* 0x000fe400000100ff */
[----:B------:R-:W-:Y:S01]  /*3d30*/  F2FP.F16.F32.PACK_AB R50, RZ, R50 ;  /* 0x00000032ff32723e */ /* 0x000fe200000000ff */
[----:B------:R-:W-:Y:S01]  /*3d40*/  FFMA.FTZ R52, R25, R46, RZ ;  /* 0x0000002e19347223 */ /* 0x000fe200000100ff */
        /* <DEDUP_REMOVED lines=15> */
[----:B------:R-:W-:-:S05]  /*3e40*/  FMUL.FTZ R25, R25, R52 ;  /* 0x0000003419197220 */ /* 0x000fca0000410000 */
[----:B------:R-:W-:-:S04]  /*3e50*/  F2FP.F16.F32.PACK_AB R25, RZ, R25 ;  /* 0x00000019ff19723e */ /* 0x000fc800000000ff */
[----:B------:R-:W-:Y:S01]  /*3e60*/  PRMT R50, R50, 0x5410, R25 ;  /* 0x0000541032327816 */ /* 0x000fe20000000019 */
[----:B------:R-:W-:-:S05]  /*3e70*/  HADD2.F32 R25, -RZ, R30.H0_H0 ;  /* 0x2000001eff197230 */ /* 0x000fca0000004100 */
[----:B------:R-:W-:Y:S01]  /*3e80*/  FFMA.FTZ R25, R25, R46, RZ ;  /* 0x0000002e19197223 */ /* 0x000fe200000100ff */
[----:B------:R-:W-:Y:S01]  /*3e90*/  HADD2.F32 R46, -RZ, R28.H1_H1 ;  /* 0x3000001cff2e7230 */ /* 0x000fe20000004100 */
[----:B------:R-:W-:-:S04]  /*3ea0*/  HFMA2.MMA R18, R50, 1, 1, R18 ;  /* 0x3c003c0032127835 */ /* 0x000fc80000000012 */
[----:B------:R-:W-:Y:S01]  /*3eb0*/  FFMA.FTZ R50, R46, R14, R53 ;  /* 0x0000000e2e327223 */ /* 0x000fe20000010035 */
[----:B------:R-:W-:Y:S02]  /*3ec0*/  HADD2.F32 R46, -RZ, R30.H1_H1 ;  /* 0x3000001eff2e7230 */ /* 0x000fe40000004100 */
[----:B------:R-:W-:-:S03]  /*3ed0*/  HADD2.F32 R53, -RZ, R31.H0_H0 ;  /* 0x2000001fff357230 */ /* 0x000fc60000004100 */
[----:B------:R-:W-:Y:S01]  /*3ee0*/  FFMA.FTZ R46, R46, R14, R25 ;  /* 0x0000000e2e2e7223 */ /* 0x000fe20000010019 */
[--C-:B------:R-:W-:Y:S02]  /*3ef0*/  HADD2.F32 R25, -RZ, R29.reuse.H0_H0 ;  /* 0x2000001dff197230 */ /* 0x100fe40000004100 */
[----:B------:R-:W-:-:S03]  /*3f00*/  HADD2.F32 R14, -RZ, R29.H1_H1 ;  /* 0x3000001dff0e7230 */ /* 0x000fc60000004100 */
[-C--:B------:R-:W-:Y:S01]  /*3f10*/  FFMA.FTZ R25, R25, R47.reuse, R50 ;  /* 0x0000002f19197223 */ /* 0x080fe20000010032 */
[----:B------:R-:W-:Y:S01]  /*3f20*/  FFMA.FTZ R47, R53, R47, R46 ;  /* 0x0000002f352f7223 */ /* 0x000fe2000001002e */
[----:B------:R-:W-:Y:S02]  /*3f30*/  HADD2.F32 R46, -RZ, R31.H1_H1 ;  /* 0x3000001fff2e7230 */ /* 0x000fe40000004100 */
[-C--:B------:R-:W-:Y:S01]  /*3f40*/  FFMA.FTZ R14, R14, R48.reuse, R25 ;  /* 0x000000300e0e7223 */ /* 0x080fe20000010019 */
[----:B------:R-:W-:Y:S02]  /*3f50*/  HADD2.F32 R25, -RZ, R36.H0_H0 ;  /* 0x20000024ff197230 */ /* 0x000fe40000004100 */
[----:B------:R-:W-:Y:S01]  /*3f60*/  FFMA.FTZ R48, R46, R48, R47 ;  /* 0x000000302e307223 */ /* 0x000fe2000001002f */
[--C-:B------:R-:W-:Y:S02]  /*3f70*/  HADD2.F32 R47, -RZ, R38.reuse.H0_H0 ;  /* 0x20000026ff2f7230 */ /* 0x100fe40000004100 */
[----:B------:R-:W-:Y:S01]  /*3f80*/  FFMA.FTZ R14, R25, R15, R14 ;  /* 0x0000000f190e7223 */ /* 0x000fe2000001000e */
[----:B------:R-:W-:-:S02]  /*3f90*/  HADD2.F32 R25, -RZ, R38.H1_H1 ;  /* 0x30000026ff197230 */ /* 0x000fc40000004100 */
[----:B------:R-:W-:Y:S01]  /*3fa0*/  FFMA.FTZ R48, R47, R15, R48 ;  /* 0x0000000f2f307223 */ /* 0x000fe20000010030 */
[----:B------:R-:W-:Y:S02]  /*3fb0*/  HADD2.F32 R15, -RZ, R36.H1_H1 ;  /* 0x30000024ff0f7230 */ /* 0x000fe40000004100 */
[----:B------:R-:W-:-:S03]  /*3fc0*/  HADD2.F32 R46, -RZ, R39.H0_H0 ;  /* 0x20000027ff2e7230 */ /* 0x000fc60000004100 */
[-C--:B------:R-:W-:Y:S01]  /*3fd0*/  FFMA.FTZ R15, R15, R49.reuse, R14 ;  /* 0x000000310f0f7223 */ /* 0x080fe2000001000e */
[----:B------:R-:W-:Y:S02]  /*3fe0*/  HADD2.F32 R14, -RZ, R37.H0_H0 ;  /* 0x20000025ff0e7230 */ /* 0x000fe40000004100 */
[----:B------:R-:W-:Y:S01]  /*3ff0*/  FFMA.FTZ R49, R25, R49, R48 ;  /* 0x0000003119317223 */ /* 0x000fe20000010030 */
[----:B------:R-:W-:Y:S02]  /*4000*/  HADD2.F32 R25, -RZ, R39.H1_H1 ;  /* 0x30000027ff197230 */ /* 0x000fe40000004100 */
[-C--:B------:R-:W-:Y:S01]  /*4010*/  FFMA.FTZ R14, R14, R24.reuse, R15 ;  /* 0x000000180e0e7223 */ /* 0x080fe2000001000f */
[----:B------:R-:W-:Y:S02]  /*4020*/  HADD2.F32 R15, -RZ, R37.H1_H1 ;  /* 0x30000025ff0f7230 */ /* 0x000fe40000004100 */
[----:B------:R-:W-:-:S03]  /*4030*/  FFMA.FTZ R24, R46, R24, R49 ;  /* 0x000000182e187223 */ /* 0x000fc60000010031 */
[-C--:B------:R-:W-:Y:S01]  /*4040*/  FFMA.FTZ R14, R15, R51.reuse, R14 ;  /* 0x000000330f0e7223 */ /* 0x080fe2000001000e */
[----:B------:R-:W-:Y:S01]  /*4050*/  FFMA.FTZ R24, R25, R51, R24 ;  /* 0x0000003319187223 */ /* 0x000fe20000010018 */
[--C-:B------:R-:W-:Y:S02]  /*4060*/  HADD2.F32 R15, -RZ, R2.reuse.H0_H0 ;  /* 0x20000002ff0f7230 */ /* 0x100fe40000004100 */
[----:B------:R-:W-:-:S03]  /*4070*/  HADD2.F32 R25, -RZ, R2.H1_H1 ;  /* 0x30000002ff197230 */ /* 0x000fc60000004100 */
[----:B------:R-:W-:Y:S02]  /*4080*/  FMUL.FTZ R14, R15, R14 ;  /* 0x0000000e0f0e7220 */ /* 0x000fe40000410000 */
[----:B------:R-:W-:-:S03]  /*4090*/  FMUL.FTZ R24, R25, R24 ;  /* 0x0000001819187220 */ /* 0x000fc60000410000 */
[----:B------:R-:W-:Y:S02]  /*40a0*/  F2FP.F16.F32.PACK_AB R14, RZ, R14 ;  /* 0x0000000eff0e723e */ /* 0x000fe400000000ff */
[----:B------:R-:W-:-:S04]  /*40b0*/  F2FP.F16.F32.PACK_AB R24, RZ, R24 ;  /* 0x00000018ff18723e */ /* 0x000fc800000000ff */
[----:B------:R-:W-:-:S06]  /*40c0*/  PRMT R14, R14, 0x5410, R24 ;  /* 0x000054100e0e7816 */ /* 0x000fcc0000000018 */
[----:B------:R-:W-:-:S11]  /*40d0*/  HFMA2.MMA R17, R14, 1, 1, R17 ;  /* 0x3c003c000e117835 */ /* 0x000fd60000000011 */
.L_x_284:
        /* <DEDUP_REMOVED lines=94> */
.L_x_285:
[----:B------:R-:W-:Y:S05]  /*46c0*/  @P0 BRA `(.L_x_283) ;  /* 0x0000000400680947 */ /* 0x000fea0003800000 */
[----:B------:R-:W0:Y:S01]  /*46d0*/  LDS.64 R24, [UR4+0x190] ;  /* 0x00019004ff187984 */ /* 0x000e220008000a00 */
[----:B------:R-:W-:Y:S02]  /*46e0*/  HADD2.F32 R14, -RZ, R12.H0_H0 ;  /* 0x2000000cff0e7230 */ /* 0x000fe40000004100 */
[--C-:B------:R-:W-:Y:S02]  /*46f0*/  HADD2.F32 R15, -RZ, R26.reuse.H0_H0 ;  /* 0x2000001aff0f7230 */ /* 0x100fe40000004100 */
[----:B------:R-:W-:Y:S02]  /*4700*/  HADD2.F32 R51, -RZ, R26.H1_H1 ;  /* 0x3000001aff337230 */ /* 0x000fe40000004100 */
[----:B------:R-:W-:Y:S02]  /*4710*/  HADD2.F32 R46, -RZ, R28.H0_H0 ;  /* 0x2000001cff2e7230 */ /* 0x000fe40000004100 */
[----:B------:R-:W-:Y:S02]  /*4720*/  HADD2.F32 R47, -RZ, R30.H0_H0 ;  /* 0x2000001eff2f7230 */ /* 0x000fe40000004100 */
[----:B------:R-:W-:-:S02]  /*4730*/  HADD2.F32 R12, -RZ, R12.H1_H1 ;  /* 0x3000000cff0c7230 */ /* 0x000fc40000004100 */
[----:B------:R-:W-:Y:S02]  /*4740*/  HADD2.F32 R30, -RZ, R30.H1_H1 ;  /* 0x3000001eff1e7230 */ /* 0x000fe40000004100 */
[----:B------:R-:W-:Y:S02]  /*4750*/  HADD2.F32 R53, -RZ, R29.H0_H0 ;  /* 0x2000001dff357230 */ /* 0x000fe40000004100 */
[----:B------:R-:W-:Y:S02]  /*4760*/  HADD2.F32 R26, -RZ, R27.H0_H0 ;  /* 0x2000001bff1a7230 */ /* 0x000fe40000004100 */
[----:B------:R-:W-:Y:S02]  /*4770*/  HADD2.F32 R29, -RZ, R29.H1_H1 ;  /* 0x3000001dff1d7230 */ /* 0x000fe40000004100 */
[----:B------:R-:W-:Y:S02]  /*4780*/  HADD2.F32 R27, -RZ, R27.H1_H1 ;  /* 0x3000001bff1b7230 */ /* 0x000fe40000004100 */
[----:B0-----:R-:W-:-:S02]  /*4790*/  HADD2.F32 R48, -RZ, R24.H0_H0 ;  /* 0x20000018ff307230 */ /* 0x001fc40000004100 */
[----:B------:R-:W-:-:S03]  /*47a0*/  HADD2.F32 R24, -RZ, R24.H1_H1 ;  /* 0x30000018ff187230 */ /* 0x000fc60000004100 */
[-C--:B------:R-:W-:Y:S01]  /*47b0*/  FFMA.FTZ R49, R14, R48.reuse, RZ ;  /* 0x000000300e317223 */ /* 0x080fe200000100ff */
[-C--:B------:R-:W-:Y:S01]  /*47c0*/  FFMA.FTZ R50, R15, R48.reuse, RZ ;  /* 0x000000300f327223 */ /* 0x080fe200000100ff */
[-C--:B------:R-:W-:Y:S01]  /*47d0*/  FFMA.FTZ R46, R46, R48.reuse, RZ ;  /* 0x000000302e2e7223 */ /* 0x080fe200000100ff */
[----:B------:R-:W0:Y:S01]  /*47e0*/  LDS.64 R14, [UR4+0x198] ;  /* 0x00019804ff0e7984 */ /* 0x000e220008000a00 */
[----:B------:R-:W-:Y:S01]  /*47f0*/  FFMA.FTZ R47, R47, R48, RZ ;  /* 0x000000302f2f7223 */ /* 0x000fe200000100ff */
[-C--:B------:R-:W-:Y:S01]  /*4800*/  FFMA.FTZ R50, R51, R24.reuse, R50 ;  /* 0x0000001833327223 */ /* 0x080fe20000010032 */
[----:B------:R-:W-:Y:S02]  /*4810*/  HADD2.F32 R51, -RZ, R28.H1_H1 ;  /* 0x3000001cff337230 */ /* 0x000fe40000004100 */
[----:B------:R-:W-:Y:S01]  /*4820*/  FFMA.FTZ R49, R12, R24, R49 ;  /* 0x000000180c317223 */ /* 0x000fe20000010031 */
[--C-:B------:R-:W-:Y:S02]  /*4830*/  HADD2.F32 R12, -RZ, R31.reuse.H0_H0 ;  /* 0x2000001fff0c7230 */ /* 0x100fe40000004100 */
[----:B------:R-:W-:-:S02]  /*4840*/  HADD2.F32 R31, -RZ, R31.H1_H1 ;  /* 0x3000001fff1f7230 */ /* 0x000fc40000004100 */
[-C--:B------:R-:W-:Y:S01]  /*4850*/  FFMA.FTZ R46, R51, R24.reuse, R46 ;  /* 0x00000018332e7223 */ /* 0x080fe2000001002e */
[----:B------:R-:W-:Y:S01]  /*4860*/  FFMA.FTZ R51, R30, R24, R47 ;  /* 0x000000181e337223 */ /* 0x000fe2000001002f */
[----:B------:R-:W-:Y:S02]  /*4870*/  HADD2.F32 R24, -RZ, R13.H0_H0 ;  /* 0x2000000dff187230 */ /* 0x000fe40000004100 */
[--C-:B------:R-:W-:Y:S02]  /*4880*/  HADD2.F32 R47, -RZ, R25.reuse.H0_H0 ;  /* 0x20000019ff2f7230 */ /* 0x100fe40000004100 */
[----:B------:R-:W-:Y:S02]  /*4890*/  HADD2.F32 R25, -RZ, R25.H1_H1 ;  /* 0x30000019ff197230 */ /* 0x000fe40000004100 */
[----:B------:R-:W-:Y:S02]  /*48a0*/  HADD2.F32 R13, -RZ, R13.H1_H1 ;  /* 0x3000000dff0d7230 */ /* 0x000fe40000004100 */
[-C--:B------:R-:W-:Y:S01]  /*48b0*/  FFMA.FTZ R24, R24, R47.reuse, R49 ;  /* 0x0000002f18187223 */ /* 0x080fe20000010031 */
[-C--:B------:R-:W-:Y:S01]  /*48c0*/  FFMA.FTZ R46, R53, R47.reuse, R46 ;  /* 0x0000002f352e7223 */ /* 0x080fe2000001002e */
[-C--:B------:R-:W-:Y:S01]  /*48d0*/  FFMA.FTZ R50, R26, R47.reuse, R50 ;  /* 0x0000002f1a327223 */ /* 0x080fe20000010032 */
[----:B------:R-:W-:Y:S01]  /*48e0*/  FFMA.FTZ R12, R12, R47, R51 ;  /* 0x0000002f0c0c7223 */ /* 0x000fe20000010033 */
[-C--:B------:R-:W-:Y:S01]  /*48f0*/  FFMA.FTZ R24, R13, R25.reuse, R24 ;  /* 0x000000190d187223 */ /* 0x080fe20000010018 */
[-C--:B------:R-:W-:Y:S01]  /*4900*/  FFMA.FTZ R46, R29, R25.reuse, R46 ;  /* 0x000000191d2e7223 */ /* 0x080fe2000001002e */
[----:B------:R-:W-:Y:S01]  /*4910*/  FFMA.FTZ R50, R27, R25, R50 ;  /* 0x000000191b327223 */ /* 0x000fe20000010032 */
[----:B------:R-:W-:-:S02]  /*4920*/  HADD2.F32 R29, -RZ, R32.H0_H0 ;  /* 0x20000020ff1d7230 */ /* 0x000fc40000004100 */
[----:B------:R-:W-:Y:S01]  /*4930*/  FFMA.FTZ R25, R31, R25, R12 ;  /* 0x000000191f197223 */ /* 0x000fe2000001000c */
[----:B------:R-:W-:Y:S02]  /*4940*/  HADD2.F32 R27, -RZ, R34.H0_H0 ;  /* 0x20000022ff1b7230 */ /* 0x000fe40000004100 */
[----:B------:R-:W-:Y:S02]  /*4950*/  HADD2.F32 R31, -RZ, R36.H0_H0 ;  /* 0x20000024ff1f7230 */ /* 0x000fe40000004100 */
[----:B------:R-:W-:Y:S02]  /*4960*/  HADD2.F32 R26, -RZ, R38.H0_H0 ;  /* 0x20000026ff1a7230 */ /* 0x000fe40000004100 */
[----:B------:R-:W-:Y:S02]  /*4970*/  HADD2.F32 R32, -RZ, R32.H1_H1 ;  /* 0x30000020ff207230 */ /* 0x000fe40000004100 */
[----:B------:R-:W-:Y:S02]  /*4980*/  HADD2.F32 R34, -RZ, R34.H1_H1 ;  /* 0x30000022ff227230 */ /* 0x000fe40000004100 */
[----:B------:R-:W-:-:S02]  /*4990*/  HADD2.F32 R36, -RZ, R36.H1_H1 ;  /* 0x30000024ff247230 */ /* 0x000fc40000004100 */
[----:B------:R-:W-:Y:S02]  /*49a0*/  HADD2.F32 R38, -RZ, R38.H1_H1 ;  /* 0x30000026ff267230 */ /* 0x000fe40000004100 */
[--C-:B0-----:R-:W-:Y:S02]  /*49b0*/  HADD2.F32 R13, -RZ, R14.reuse.H0_H0 ;  /* 0x2000000eff0d7230 */ /* 0x101fe40000004100 */
[----:B------:R-:W-:Y:S02]  /*49c0*/  HADD2.F32 R14, -RZ, R14.H1_H1 ;  /* 0x3000000eff0e7230 */ /* 0x000fe40000004100 */
[----:B------:R-:W-:Y:S02]  /*49d0*/  HADD2.F32 R12, -RZ, R15.H0_H0 ;  /* 0x2000000fff0c7230 */ /* 0x000fe40000004100 */
[-C--:B------:R-:W-:Y:S01]  /*49e0*/  FFMA.FTZ R29, R29, R13.reuse, R24 ;  /* 0x0000000d1d1d7223 */ /* 0x080fe20000010018 */
[-C--:B------:R-:W-:Y:S01]  /*49f0*/  FFMA.FTZ R27, R27, R13.reuse, R50 ;  /* 0x0000000d1b1b7223 */ /* 0x080fe20000010032 */
[-C--:B------:R-:W-:Y:S01]  /*4a00*/  FFMA.FTZ R31, R31, R13.reuse, R46 ;  /* 0x0000000d1f1f7223 */ /* 0x080fe2000001002e */
[----:B------:R-:W-:Y:S01]  /*4a10*/  FFMA.FTZ R25, R26, R13, R25 ;  /* 0x0000000d1a197223 */ /* 0x000fe20000010019 */
[----:B------:R-:W-:-:S02]  /*4a20*/  HADD2.F32 R24, -RZ, R33.H0_H0 ;  /* 0x20000021ff187230 */ /* 0x000fc40000004100 */
[-C--:B------:R-:W-:Y:S01]  /*4a30*/  FFMA.FTZ R29, R32, R14.reuse, R29 ;  /* 0x0000000e201d7223 */ /* 0x080fe2000001001d */
[----:B------:R-:W-:Y:S02]  /*4a40*/  HADD2.F32 R26, -RZ, R35.H0_H0 ;  /* 0x20000023ff1a7230 */ /* 0x000fe40000004100 */
[-C--:B------:R-:W-:Y:S01]  /*4a50*/  FFMA.FTZ R27, R34, R14.reuse, R27 ;  /* 0x0000000e221b7223 */ /* 0x080fe2000001001b */
[-C--:B------:R-:W-:Y:S01]  /*4a60*/  FFMA.FTZ R31, R36, R14.reuse, R31 ;  /* 0x0000000e241f7223 */ /* 0x080fe2000001001f */
[----:B------:R-:W-:Y:S01]  /*4a70*/  FFMA.FTZ R25, R38, R14, R25 ;  /* 0x0000000e26197223 */ /* 0x000fe20000010019 */
[-C--:B------:R-:W-:Y:S01]  /*4a80*/  FFMA.FTZ R14, R24, R12.reuse, R29 ;  /* 0x0000000c180e7223 */ /* 0x080fe2000001001d */
[----:B------:R-:W-:Y:S01]  /*4a90*/  FFMA.FTZ R24, R26, R12, R27 ;  /* 0x0000000c1a187223 */ /* 0x000fe2000001001b */
[----:B------:R-:W-:Y:S02]  /*4aa0*/  HADD2.F32 R26, -RZ, R37.H0_H0 ;  /* 0x20000025ff1a7230 */ /* 0x000fe40000004100 */
[----:B------:R-:W-:-:S02]  /*4ab0*/  HADD2.F32 R28, -RZ, R39.H0_H0 ;  /* 0x20000027ff1c7230 */ /* 0x000fc40000004100 */
[----:B------:R-:W-:Y:S02]  /*4ac0*/  HADD2.F32 R15, -RZ, R15.H1_H1 ;  /* 0x3000000fff0f7230 */ /* 0x000fe40000004100 */
[-C--:B------:R-:W-:Y:S01]  /*4ad0*/  FFMA.FTZ R26, R26, R12.reuse, R31 ;  /* 0x0000000c1a1a7223 */ /* 0x080fe2000001001f */
[----:B------:R-:W-:Y:S02]  /*4ae0*/  HADD2.F32 R33, -RZ, R33.H1_H1 ;  /* 0x30000021ff217230 */ /* 0x000fe40000004100 */
[----:B------:R-:W-:Y:S01]  /*4af0*/  FFMA.FTZ R12, R28, R12, R25 ;  /* 0x0000000c1c0c7223 */ /* 0x000fe20000010019 */
[----:B------:R-:W-:Y:S02]  /*4b00*/  HADD2.F32 R35, -RZ, R35.H1_H1 ;  /* 0x30000023ff237230 */ /* 0x000fe40000004100 */
[----:B------:R-:W-:Y:S02]  /*4b10*/  HADD2.F32 R37, -RZ, R37.H1_H1 ;  /* 0x30000025ff257230 */ /* 0x000fe40000004100 */
[----:B------:R-:W-:Y:S01]  /*4b20*/  FFMA.FTZ R14, R33, R15, R14 ;  /* 0x0000000f210e7223 */ /* 0x000fe2000001000e */
[----:B------:R-:W-:-:S02]  /*4b30*/  HADD2.F32 R39, -RZ, R39.H1_H1 ;  /* 0x30000027ff277230 */ /* 0x000fc40000004100 */
[-C--:B------:R-:W-:Y:S01]  /*4b40*/  FFMA.FTZ R24, R35, R15.reuse, R24 ;  /* 0x0000000f23187223 */ /* 0x080fe20000010018 */
[--C-:B------:R-:W-:Y:S02]  /*4b50*/  HADD2.F32 R13, -RZ, R0.reuse.H0_H0 ;  /* 0x20000000ff0d7230 */ /* 0x100fe40000004100 */
[-C--:B------:R-:W-:Y:S01]  /*4b60*/  FFMA.FTZ R26, R37, R15.reuse, R26 ;  /* 0x0000000f251a7223 */ /* 0x080fe2000001001a */
        /* <DEDUP_REMOVED lines=16> */
.L_x_283:
[----:B------:R-:W-:-:S05]  /*4c70*/  IMAD.WIDE R44, R41, 0x4, R44 ;  /* 0x00000004292c7825 */ /* 0x000fca00078e022c */
        /* <DEDUP_REMOVED lines=144> */
.L_x_286:
        /* <DEDUP_REMOVED lines=95> */
.L_x_288:
        /* <DEDUP_REMOVED lines=94> */
.L_x_289:
        /* <DEDUP_REMOVED lines=91> */
.L_x_287:
[----:B------:R-:W-:-:S06]  /*6700*/  IMAD.WIDE R12, R41, 0x4, R44 ;  /* 0x00000004290c7825 */ /* 0x000fcc00078e022c */
[----:B------:R-:W2:Y:S02]  /*6710*/  LDG.E.128.CONSTANT R12, desc[UR6][R12.64] ;  /* 0x000000060c0c7981 */ /* 0x000ea4000c1e9d00 */
[----:B--2---:R-:W-:Y:S02]  /*6720*/  SHF.R.U32.HI R25, RZ, 0x8, R13 ;  /* 0x00000008ff197819 */ /* 0x004fe4000001160d */
[C---:B------:R-:W-:Y:S02]  /*6730*/  LOP3.LUT R33, R12.reuse, 0xf000f, RZ, 0xc0, !PT ;  /* 0x000f000f0c217812 */ /* 0x040fe400078ec0ff */
[----:B------:R-:W-:Y:S02]  /*6740*/  LOP3.LUT R26, R12, 0xf000f0, RZ, 0xc0, !PT ;  /* 0x00f000f00c1a7812 */ /* 0x000fe400078ec0ff */
[----:B------:R-:W-:Y:S02]  /*6750*/  SHF.R.U32.HI R34, RZ, 0x8, R12 ;  /* 0x00000008ff227819 */ /* 0x000fe4000001160c */
[----:B------:R-:W-:-:S02]  /*6760*/  LOP3.LUT R31, R13, 0xf000f, RZ, 0xc0, !PT ;  /* 0x000f000f0d1f7812 */ /* 0x000fc400078ec0ff */
[----:B------:R-:W-:Y:S02]  /*6770*/  LOP3.LUT R27, R13, 0xf000f0, RZ, 0xc0, !PT ;  /* 0x00f000f00d1b7812 */ /* 0x000fe400078ec0ff */
[----:B------:R-:W-:Y:S02]  /*6780*/  LOP3.LUT R12, R15, 0xf000f0, RZ, 0xc0, !PT ;  /* 0x00f000f00f0c7812 */ /* 0x000fe400078ec0ff */
[----:B------:R-:W-:Y:S02]  /*6790*/  LOP3.LUT R13, R25, 0xf000f0, RZ, 0xc0, !PT ;  /* 0x00f000f0190d7812 */ /* 0x000fe400078ec0ff */
[C---:B------:R-:W-:Y:S02]  /*67a0*/  LOP3.LUT R24, R14.reuse, 0xf000f, RZ, 0xc0, !PT ;  /* 0x000f000f0e187812 */ /* 0x040fe400078ec0ff */
[----:B------:R-:W-:Y:S02]  /*67b0*/  LOP3.LUT R29, R14, 0xf000f0, RZ, 0xc0, !PT ;  /* 0x00f000f00e1d7812 */ /* 0x000fe400078ec0ff */
[----:B------:R-:W-:-:S02]  /*67c0*/  LOP3.LUT R32, R15, 0xf000f, RZ, 0xc0, !PT ;  /* 0x000f000f0f207812 */ /* 0x000fc400078ec0ff */
[----:B------:R-:W-:Y:S02]  /*67d0*/  SHF.R.U32.HI R14, RZ, 0x8, R14 ;  /* 0x00000008ff0e7819 */ /* 0x000fe4000001160e */
[----:B------:R-:W-:Y:S02]  /*67e0*/  SHF.R.U32.HI R15, RZ, 0x8, R15 ;  /* 0x00000008ff0f7819 */ /* 0x000fe4000001160f */
        /* <DEDUP_REMOVED lines=33> */
[----:B------:R-:W-:-:S02]  /*6a00*/  HFMA2 R3, R48, R3.H0_H0, -72, -72 ;  /* 0xd480d48030037431 */ /* 0x000fc40000040003 */
[----:B------:R-:W-:Y:S02]  /*6a10*/  HADD2 R33, R24, -1032, -1032 ;  /* 0xe408e40818217430 */ /* 0x000fe40000000000 */
[----:B------:R-:W-:Y:S02]  /*6a20*/  HADD2 R35, R35, -1032, -1032 ;  /* 0xe408e40823237430 */ /* 0x000fe40000000000 */
[----:B------:R-:W-:Y:S02]  /*6a30*/  HADD2 R36, R25, -1032, -1032 ;  /* 0xe408e40819247430 */ /* 0x000fe40000000000 */
[----:B------:R-:W-:Y:S02]  /*6a40*/  HADD2 R37, R14, -1032, -1032 ;  /* 0xe408e4080e257430 */ /* 0x000fe40000000000 */
[----:B------:R-:W-:Y:S01]  /*6a50*/  HADD2 R38, R15, -1032, -1032 ;  /* 0xe408e4080f267430 */ /* 0x000fe20000000000 */
[----:B------:R-:W-:Y:S06]  /*6a60*/  @!P2 BRA `(.L_x_290) ;  /* 0x000000040068a947 */ /* 0x000fec0003800000 */
[----:B------:R-:W0:Y:S01]  /*6a70*/  LDS.64 R14, [UR4+0x30] ;  /* 0x00003004ff0e7984 */ /* 0x000e220008000a00 */
[----:B------:R-:W-:Y:S02]  /*6a80*/  HADD2.F32 R48, -RZ, R32.H0_H0 ;  /* 0x20000020ff307230 */ /* 0x000fe40000004100 */
[--C-:B------:R-:W-:Y:S01]  /*6a90*/  HADD2.F32 R44, -RZ, R31.reuse.H0_H0 ;  /* 0x2000001fff2c7230 */ /* 0x100fe20000004100 */
[----:B------:R-:W1:Y:S01]  /*6aa0*/  LDS.64 R24, [UR4+0x38] ;  /* 0x00003804ff187984 */ /* 0x000e620008000a00 */
[----:B------:R-:W-:Y:S02]  /*6ab0*/  HADD2.F32 R46, -RZ, R31.H1_H1 ;  /* 0x3000001fff2e7230 */ /* 0x000fe40000004100 */
[----:B------:R-:W-:Y:S02]  /*6ac0*/  HADD2.F32 R50, -RZ, R0.H1_H1 ;  /* 0x30000000ff327230 */ /* 0x000fe40000004100 */
[--C-:B0-----:R-:W-:Y:S02]  /*6ad0*/  HADD2.F32 R39, -RZ, R14.reuse.H0_H0 ;  /* 0x2000000eff277230 */ /* 0x101fe40000004100 */
[----:B------:R-:W-:-:S02]  /*6ae0*/  HADD2.F32 R41, -RZ, R14.H1_H1 ;  /* 0x3000000eff297230 */ /* 0x000fc40000004100 */
[----:B------:R-:W-:Y:S02]  /*6af0*/  HADD2.F32 R14, -RZ, R32.H1_H1 ;  /* 0x30000020ff0e7230 */ /* 0x000fe40000004100 */
[----:B------:R-:W-:Y:S01]  /*6b00*/  FFMA.FTZ R48, R39, R48, RZ ;  /* 0x0000003027307223 */ /* 0x000fe200000100ff */
[----:B------:R-:W-:Y:S01]  /*6b10*/  FFMA.FTZ R45, R44, R39, RZ ;  /* 0x000000272c2d7223 */ /* 0x000fe200000100ff */
[----:B------:R-:W-:Y:S02]  /*6b20*/  HADD2.F32 R44, -RZ, R15.H0_H0 ;  /* 0x2000000fff2c7230 */ /* 0x000fe40000004100 */
[----:B------:R-:W-:Y:S01]  /*6b30*/  FFMA.FTZ R49, R41, R14, R48 ;  /* 0x0000000e29317223 */ /* 0x000fe20000010030 */
[----:B------:R-:W-:Y:S02]  /*6b40*/  HADD2.F32 R14, -RZ, R30.H0_H0 ;  /* 0x2000001eff0e7230 */ /* 0x000fe40000004100 */
[----:B------:R-:W-:Y:S01]  /*6b50*/  FFMA.FTZ R45, R46, R41, R45 ;  /* 0x000000292e2d7223 */ /* 0x000fe2000001002d */
[----:B------:R-:W-:-:S03]  /*6b60*/  HADD2.F32 R46, -RZ, R29.H0_H0 ;  /* 0x2000001dff2e7230 */ /* 0x000fc60000004100 */
[----:B------:R-:W-:Y:S01]  /*6b70*/  FFMA.FTZ R47, R14, R44, R45 ;  /* 0x0000002c0e2f7223 */ /* 0x000fe2000001002d */
[----:B------:R-:W-:Y:S02]  /*6b80*/  HADD2.F32 R45, -RZ, R15.H1_H1 ;  /* 0x3000000fff2d7230 */ /* 0x000fe40000004100 */
[----:B------:R-:W-:Y:S01]  /*6b90*/  FFMA.FTZ R48, R44, R46, R49 ;  /* 0x0000002e2c307223 */ /* 0x000fe20000010031 */
[----:B------:R-:W-:Y:S02]  /*6ba0*/  HADD2.F32 R14, -RZ, R30.H1_H1 ;  /* 0x3000001eff0e7230 */ /* 0x000fe40000004100 */
[----:B------:R-:W-:Y:S02]  /*6bb0*/  HADD2.F32 R46, -RZ, R29.H1_H1 ;  /* 0x3000001dff2e7230 */ /* 0x000fe40000004100 */
[----:B-1----:R-:W-:Y:S02]  /*6bc0*/  HADD2.F32 R15, -RZ, R24.H0_H0 ;  /* 0x20000018ff0f7230 */ /* 0x002fe40000004100 */
[----:B------:R-:W-:Y:S01]  /*6bd0*/  FFMA.FTZ R14, R14, R45, R47 ;  /* 0x0000002d0e0e7223 */ /* 0x000fe2000001002f */
[----:B------:R-:W-:-:S02]  /*6be0*/  HADD2.F32 R47, -RZ, R35.H0_H0 ;  /* 0x20000023ff2f7230 */ /* 0x000fc40000004100 */
[----:B------:R-:W-:Y:S01]  /*6bf0*/  FFMA.FTZ R46, R45, R46, R48 ;  /* 0x0000002e2d2e7223 */ /* 0x000fe20000010030 */
[----:B------:R-:W-:Y:S02]  /*6c00*/  HADD2.F32 R48, -RZ, R36.H0_H0 ;  /* 0x20000024ff307230 */ /* 0x000fe40000004100 */
[----:B------:R-:W-:Y:S02]  /*6c10*/  HADD2.F32 R24, -RZ, R24.H1_H1 ;  /* 0x30000018ff187230 */ /* 0x000fe40000004100 */
[----:B------:R-:W-:Y:S01]  /*6c20*/  FFMA.FTZ R47, R47, R15, R14 ;  /* 0x0000000f2f2f7223 */ /* 0x000fe2000001000e */
[----:B------:R-:W-:Y:S02]  /*6c30*/  HADD2.F32 R14, -RZ, R35.H1_H1 ;  /* 0x30000023ff0e7230 */ /* 0x000fe40000004100 */
[----:B------:R-:W-:Y:S01]  /*6c40*/  FFMA.FTZ R51, R15, R48, R46 ;  /* 0x000000300f337223 */ /* 0x000fe2000001002e */
[----:B------:R-:W-:Y:S02]  /*6c50*/  HADD2.F32 R49, -RZ, R36.H1_H1 ;  /* 0x30000024ff317230 */ /* 0x000fe40000004100 */
[----:B------:R-:W-:-:S02]  /*6c60*/  HADD2.F32 R46, -RZ, R25.H0_H0 ;  /* 0x20000019ff2e7230 */ /* 0x000fc40000004100 */
[----:B------:R-:W-:Y:S01]  /*6c70*/  FFMA.FTZ R47, R14, R24, R47 ;  /* 0x000000180e2f7223 */ /* 0x000fe2000001002f */
[--C-:B------:R-:W-:Y:S02]  /*6c80*/  HADD2.F32 R14, -RZ, R26.reuse.H0_H0 ;  /* 0x2000001aff0e7230 */ /* 0x100fe40000004100 */
[----:B------:R-:W-:Y:S01]  /*6c90*/  FFMA.FTZ R49, R24, R49, R51 ;  /* 0x0000003118317223 */ /* 0x000fe20000010033 */
[----:B------:R-:W-:Y:S02]  /*6ca0*/  HADD2.F32 R48, -RZ, R13.H0_H0 ;  /* 0x2000000dff307230 */ /* 0x000fe40000004100 */
[----:B------:R-:W-:Y:S02]  /*6cb0*/  HADD2.F32 R25, -RZ, R25.H1_H1 ;  /* 0x30000019ff197230 */ /* 0x000fe40000004100 */
[----:B------:R-:W-:Y:S01]  /*6cc0*/  FFMA.FTZ R14, R14, R46, R47 ;  /* 0x0000002e0e0e7223 */ /* 0x000fe2000001002f */
[----:B------:R-:W-:Y:S02]  /*6cd0*/  HADD2.F32 R47, -RZ, R26.H1_H1 ;  /* 0x3000001aff2f7230 */ /* 0x000fe40000004100 */
[----:B------:R-:W-:Y:S01]  /*6ce0*/  FFMA.FTZ R48, R46, R48, R49 ;  /* 0x000000302e307223 */ /* 0x000fe20000010031 */
[----:B------:R-:W-:-:S02]  /*6cf0*/  HADD2.F32 R49, -RZ, R13.H1_H1 ;  /* 0x3000000dff317230 */ /* 0x000fc40000004100 */
[----:B------:R-:W-:-:S03]  /*6d00*/  FFMA.FTZ R14, R47, R25, R14 ;  /* 0x000000192f0e7223 */ /* 0x000fc6000001000e */
[----:B------:R-:W-:Y:S01]  /*6d10*/  FFMA.FTZ R47, R25, R49, R48 ;  /* 0x00000031192f7223 */ /* 0x000fe20000010030 */
[----:B------:R-:W-:-:S03]  /*6d20*/  HADD2.F32 R49, -RZ, R0.H0_H0 ;  /* 0x20000000ff317230 */ /* 0x000fc60000004100 */
[----:B------:R-:W-:Y:S01]  /*6d30*/  FMUL.FTZ R47, R50, R47 ;  /* 0x0000002f322f7220 */ /* 0x000fe20000410000 */
[--C-:B------:R-:W-:Y:S02]  /*6d40*/  HADD2.F32 R50, -RZ, R33.reuse.H0_H0 ;  /* 0x20000021ff327230 */ /* 0x100fe40000004100 */
[----:B------:R-:W-:Y:S01]  /*6d50*/  FMUL.FTZ R48, R49, R14 ;  /* 0x0000000e31307220 */ /* 0x000fe20000410000 */
[--C-:B------:R-:W-:Y:S02]  /*6d60*/  HADD2.F32 R14, -RZ, R34.reuse.H0_H0 ;  /* 0x20000022ff0e7230 */ /* 0x100fe40000004100 */
[----:B------:R-:W-:Y:S02]  /*6d70*/  HADD2.F32 R49, -RZ, R34.H1_H1 ;  /* 0x30000022ff317230 */ /* 0x000fe40000004100 */
[C---:B------:R-:W-:Y:S01]  /*6d80*/  FFMA.FTZ R50, R39.reuse, R50, RZ ;  /* 0x0000003227327223 */ /* 0x040fe200000100ff */
[----:B------:R-:W-:Y:S01]  /*6d90*/  F2FP.F16.F32.PACK_AB R48, RZ, R48 ;  /* 0x00000030ff30723e */ /* 0x000fe200000000ff */
[----:B------:R-:W-:Y:S01]  /*6da0*/  FFMA.FTZ R14, R39, R14, RZ ;  /* 0x0000000e270e7223 */ /* 0x000fe200000100ff */
[----:B------:R-:W-:Y:S01]  /*6db0*/  HADD2.F32 R39, -RZ, R33.H1_H1 ;  /* 0x30000021ff277230 */ /* 0x000fe20000004100 */
[----:B------:R-:W-:-:S02]  /*6dc0*/  F2FP.F16.F32.PACK_AB R47, RZ, R47 ;  /* 0x0000002fff2f723e */ /* 0x000fc400000000ff */
[C---:B------:R-:W-:Y:S01]  /*6dd0*/  FFMA.FTZ R49, R41.reuse, R49, R14 ;  /* 0x0000003129317223 */ /* 0x040fe2000001000e */
[----:B------:R-:W-:Y:S02]  /*6de0*/  HADD2.F32 R14, -RZ, R28.H0_H0 ;  /* 0x2000001cff0e7230 */ /* 0x000fe40000004100 */
[----:B------:R-:W-:Y:S01]  /*6df0*/  FFMA.FTZ R39, R41, R39, R50 ;  /* 0x0000002729277223 */ /* 0x000fe20000010032 */
[--C-:B------:R-:W-:Y:S01]  /*6e00*/  HADD2.F32 R50, -RZ, R27.reuse.H0_H0 ;  /* 0x2000001bff327230 */ /* 0x100fe20000004100 */
[----:B------:R-:W-:Y:S01]  /*6e10*/  PRMT R48, R48, 0x5410, R47 ;  /* 0x0000541030307816 */ /* 0x000fe2000000002f */
[----:B------:R-:W-:Y:S02]  /*6e20*/  HADD2.F32 R41, -RZ, R38.H0_H0 ;  /* 0x20000026ff297230 */ /* 0x000fe40000004100 */
[C---:B------:R-:W-:Y:S01]  /*6e30*/  FFMA.FTZ R14, R44.reuse, R14, R39 ;  /* 0x0000000e2c0e7223 */ /* 0x040fe20000010027 */
[----:B------:R-:W-:Y:S02]  /*6e40*/  HADD2.F32 R39, -RZ, R28.H1_H1 ;  /* 0x3000001cff277230 */ /* 0x000fe40000004100 */
[----:B------:R-:W-:Y:S01]  /*6e50*/  FFMA.FTZ R49, R44, R50, R49 ;  /* 0x000000322c317223 */ /* 0x000fe20000010031 */
[----:B------:R-:W-:Y:S01]  /*6e60*/  HADD2.F32 R44, -RZ, R27.H1_H1 ;  /* 0x3000001bff2c7230 */ /* 0x000fe20000004100 */
[----:B------:R-:W-:Y:S01]  /*6e70*/  HFMA2.MMA R20, R48, 1, 1, R20 ;  /* 0x3c003c0030147835 */ /* 0x000fe20000000014 */
[----:B------:R-:W-:Y:S01]  /*6e80*/  FFMA.FTZ R14, R45, R39, R14 ;  /* 0x000000272d0e7223 */ /* 0x000fe2000001000e */
[----:B------:R-:W-:-:S02]  /*6e90*/  HADD2.F32 R39, -RZ, R37.H0_H0 ;  /* 0x20000025ff277230 */ /* 0x000fc40000004100 */
[----:B------:R-:W-:-:S04]  /*6ea0*/  FFMA.FTZ R44, R45, R44, R49 ;  /* 0x0000002c2d2c7223 */ /* 0x000fc80000010031 */
[C---:B------:R-:W-:Y:S01]  /*6eb0*/  FFMA.FTZ R44, R15.reuse, R41, R44 ;  /* 0x000000290f2c7223 */ /* 0x040fe2000001002c */
[----:B------:R-:W-:Y:S02]  /*6ec0*/  HADD2.F32 R41, -RZ, R38.H1_H1 ;  /* 0x30000026ff297230 */ /* 0x000fe40000004100 */
[----:B------:R-:W-:Y:S01]  /*6ed0*/  FFMA.FTZ R39, R15, R39, R14 ;  /* 0x000000270f277223 */ /* 0x000fe2000001000e */
[----:B------:R-:W-:Y:S02]  /*6ee0*/  HADD2.F32 R15, -RZ, R37.H1_H1 ;  /* 0x30000025ff0f7230 */ /* 0x000fe40000004100 */
[--C-:B------:R-:W-:Y:S02]  /*6ef0*/  HADD2.F32 R14, -RZ, R12.reuse.H0_H0 ;  /* 0x2000000cff0e7230 */ /* 0x100fe40000004100 */
[C---:B------:R-:W-:Y:S01]  /*6f00*/  FFMA.FTZ R41, R24.reuse, R41, R44 ;  /* 0x0000002918297223 */ /* 0x040fe2000001002c */
[----:B------:R-:W-:Y:S02]  /*6f10*/  HADD2.F32 R44, -RZ, R3.H0_H0 ;  /* 0x20000003ff2c7230 */ /* 0x000fe40000004100 */
[----:B------:R-:W-:Y:S01]  /*6f20*/  FFMA.FTZ R15, R24, R15, R39 ;  /* 0x0000000f180f7223 */ /* 0x000fe20000010027 */
[----:B------:R-:W-:-:S03]  /*6f30*/  HADD2.F32 R24, -RZ, R12.H1_H1 ;  /* 0x3000000cff187230 */ /* 0x000fc60000004100 */
[C---:B------:R-:W-:Y:S01]  /*6f40*/  FFMA.FTZ R14, R46.reuse, R14, R15 ;  /* 0x0000000e2e0e7223 */ /* 0x040fe2000001000f */
[----:B------:R-:W-:Y:S01]  /*6f50*/  FFMA.FTZ R41, R46, R44, R41 ;  /* 0x0000002c2e297223 */ /* 0x000fe20000010029 */
[----:B------:R-:W-:Y:S02]  /*6f60*/  HADD2.F32 R44, -RZ, R3.H1_H1 ;  /* 0x30000003ff2c7230 */ /* 0x000fe40000004100 */
[C---:B------:R-:W-:Y:S01]  /*6f70*/  FFMA.FTZ R14, R25.reuse, R24, R14 ;  /* 0x00000018190e7223 */ /* 0x040fe2000001000e */
[--C-:B------:R-:W-:Y:S02]  /*6f80*/  HADD2.F32 R15, -RZ, R2.reuse.H0_H0 ;  /* 0x20000002ff0f7230 */ /* 0x100fe40000004100 */
        /* <DEDUP_REMOVED lines=8> */
.L_x_290:
        /* <DEDUP_REMOVED lines=11> */
[----:B------:R-:W-:Y:S02]  /*70c0*/  HADD2.F32 R49, -RZ, R13.H0_H0 ;  /* 0x2000000dff317230 */ /* 0x000fe40000004100 */
[----:B0-----:R-:W-:-:S02]  /*70d0*/  HADD2.F32 R44, -RZ, R14.H0_H0 ;  /* 0x2000000eff2c7230 */ /* 0x001fc40000004100 */
[----:B------:R-:W-:-:S03]  /*70e0*/  HADD2.F32 R45, -RZ, R14.H1_H1 ;  /* 0x3000000eff2d7230 */ /* 0x000fc60000004100 */
[-C--:B------:R-:W-:Y:S01]  /*70f0*/  FFMA.FTZ R14, R39, R44.reuse, RZ ;  /* 0x0000002c270e7223 */ /* 0x080fe200000100ff */
[----:B------:R-:W-:Y:S02]  /*7100*/  HADD2.F32 R39, -RZ, R32.H1_H1 ;  /* 0x30000020ff277230 */ /* 0x000fe40000004100 */
[----:B------:R-:W-:Y:S01]  /*7110*/  FFMA.FTZ R46, R41, R44, RZ ;  /* 0x0000002c292e7223 */ /* 0x000fe200000100ff */
[----:B------:R-:W-:Y:S02]  /*7120*/  HADD2.F32 R41, -RZ, R30.H0_H0 ;  /* 0x2000001eff297230 */ /* 0x000fe40000004100 */
[-C--:B------:R-:W-:Y:S01]  /*7130*/  FFMA.FTZ R14, R47, R45.reuse, R14 ;  /* 0x0000002d2f0e7223 */ /* 0x080fe2000001000e */
[----:B------:R-:W-:Y:S02]  /*7140*/  HADD2.F32 R47, -RZ, R29.H0_H0 ;  /* 0x2000001dff2f7230 */ /* 0x000fe40000004100 */
[----:B------:R-:W-:Y:S01]  /*7150*/  FFMA.FTZ R46, R39, R45, R46 ;  /* 0x0000002d272e7223 */ /* 0x000fe2000001002e */
[----:B------:R-:W-:-:S05]  /*7160*/  HADD2.F32 R39, -RZ, R15.H0_H0 ;  /* 0x2000000fff277230 */ /* 0x000fca0000004100 */
[-C--:B------:R-:W-:Y:S01]  /*7170*/  FFMA.FTZ R41, R41, R39.reuse, R14 ;  /* 0x0000002729297223 */ /* 0x080fe2000001000e */
[----:B------:R-:W-:Y:S01]  /*7180*/  FFMA.FTZ R47, R47, R39, R46 ;  /* 0x000000272f2f7223 */ /* 0x000fe2000001002e */
[----:B------:R-:W-:Y:S02]  /*7190*/  HADD2.F32 R46, -RZ, R15.H1_H1 ;  /* 0x3000000fff2e7230 */ /* 0x000fe40000004100 */
[----:B------:R-:W-:Y:S02]  /*71a0*/  HADD2.F32 R14, -RZ, R30.H1_H1 ;  /* 0x3000001eff0e7230 */ /* 0x000fe40000004100 */
[----:B------:R-:W-:Y:S02]  /*71b0*/  HADD2.F32 R15, -RZ, R35.H0_H0 ;  /* 0x20000023ff0f7230 */ /* 0x000fe40000004100 */
[-C--:B------:R-:W-:Y:S01]  /*71c0*/  FFMA.FTZ R48, R48, R46.reuse, R47 ;  /* 0x0000002e30307223 */ /* 0x080fe2000001002f */
[----:B------:R-:W-:Y:S02]  /*71d0*/  HADD2.F32 R47, -RZ, R36.H0_H0 ;  /* 0x20000024ff2f7230 */ /* 0x000fe40000004100 */
[----:B------:R-:W-:Y:S01]  /*71e0*/  FFMA.FTZ R14, R14, R46, R41 ;  /* 0x0000002e0e0e7223 */ /* 0x000fe20000010029 */
[----:B-1----:R-:W-:-:S02]  /*71f0*/  HADD2.F32 R41, -RZ, R24.H0_H0 ;  /* 0x20000018ff297230 */ /* 0x002fc40000004100 */
[----:B------:R-:W-:-:S03]  /*7200*/  HADD2.F32 R24, -RZ, R24.H1_H1 ;  /* 0x30000018ff187230 */ /* 0x000fc60000004100 */
[-C--:B------:R-:W-:Y:S01]  /*7210*/  FFMA.FTZ R47, R47, R41.reuse, R48 ;  /* 0x000000292f2f7223 */ /* 0x080fe20000010030 */
[----:B------:R-:W-:Y:S01]  /*7220*/  FFMA.FTZ R15, R15, R41, R14 ;  /* 0x000000290f0f7223 */ /* 0x000fe2000001000e */
[----:B------:R-:W-:Y:S02]  /*7230*/  HADD2.F32 R48, -RZ, R36.H1_H1 ;  /* 0x30000024ff307230 */ /* 0x000fe40000004100 */
[----:B------:R-:W-:-:S03]  /*7240*/  HADD2.F32 R14, -RZ, R35.H1_H1 ;  /* 0x30000023ff0e7230 */ /* 0x000fc60000004100 */
[-C--:B------:R-:W-:Y:S01]  /*7250*/  FFMA.FTZ R48, R48, R24.reuse, R47 ;  /* 0x0000001830307223 */ /* 0x080fe2000001002f */
[--C-:B------:R-:W-:Y:S02]  /*7260*/  HADD2.F32 R47, -RZ, R25.reuse.H0_H0 ;  /* 0x20000019ff2f7230 */ /* 0x100fe40000004100 */
[----:B------:R-:W-:Y:S01]  /*7270*/  FFMA.FTZ R14, R14, R24, R15 ;  /* 0x000000180e0e7223 */ /* 0x000fe2000001000f */
[--C-:B------:R-:W-:Y:S02]  /*7280*/  HADD2.F32 R15, -RZ, R26.reuse.H0_H0 ;  /* 0x2000001aff0f7230 */ /* 0x100fe40000004100 */
[----:B------:R-:W-:Y:S02]  /*7290*/  HADD2.F32 R25, -RZ, R25.H1_H1 ;  /* 0x30000019ff197230 */ /* 0x000fe40000004100 */
[-C--:B------:R-:W-:Y:S01]  /*72a0*/  FFMA.FTZ R48, R49, R47.reuse, R48 ;  /* 0x0000002f31307223 */ /* 0x080fe20000010030 */
[----:B------:R-:W-:Y:S02]  /*72b0*/  HADD2.F32 R49, -RZ, R13.H1_H1 ;  /* 0x3000000dff317230 */ /* 0x000fe40000004100 */
[----:B------:R-:W-:Y:S01]  /*72c0*/  FFMA.FTZ R14, R15, R47, R14 ;  /* 0x0000002f0f0e7223 */ /* 0x000fe2000001000e */
[----:B------:R-:W-:-:S02]  /*72d0*/  HADD2.F32 R15, -RZ, R26.H1_H1 ;  /* 0x3000001aff0f7230 */ /* 0x000fc40000004100 */
[-C--:B------:R-:W-:Y:S01]  /*72e0*/  FFMA.FTZ R48, R49, R25.reuse, R48 ;  /* 0x0000001931307223 */ /* 0x080fe20000010030 */
[--C-:B------:R-:W-:Y:S02]  /*72f0*/  HADD2.F32 R49, -RZ, R0.reuse.H0_H0 ;  /* 0x20000000ff317230 */ /* 0x100fe40000004100 */
[----:B------:R-:W-:Y:S01]  /*7300*/  FFMA.FTZ R14, R15, R25, R14 ;  /* 0x000000190f0e7223 */ /* 0x000fe2000001000e */
[----:B------:R-:W-:-:S03]  /*7310*/  HADD2.F32 R15, -RZ, R0.H1_H1 ;  /* 0x30000000ff0f7230 */ /* 0x000fc60000004100 */
[----:B------:R-:W-:Y:S01]  /*7320*/  FMUL.FTZ R49, R49, R14 ;  /* 0x0000000e31317220 */ /* 0x000fe20000410000 */
[--C-:B------:R-:W-:Y:S02]  /*7330*/  HADD2.F32 R14, -RZ, R33.reuse.H0_H0 ;  /* 0x20000021ff0e7230 */ /* 0x100fe40000004100 */
[----:B------:R-:W-:Y:S01]  /*7340*/  FMUL.FTZ R48, R15, R48 ;  /* 0x000000300f307220 */ /* 0x000fe20000410000 */
[----:B------:R-:W-:Y:S01]  /*7350*/  HADD2.F32 R15, -RZ, R34.H0_H0 ;  /* 0x20000022ff0f7230 */ /* 0x000fe20000004100 */
[----:B------:R-:W-:Y:S01]  /*7360*/  F2FP.F16.F32.PACK_AB R49, RZ, R49 ;  /* 0x00000031ff31723e */ /* 0x000fe200000000ff */
[----:B------:R-:W-:Y:S02]  /*7370*/  FFMA.FTZ R14, R14, R44, RZ ;  /* 0x0000002c0e0e7223 */ /* 0x000fe400000100ff */
[----:B------:R-:W-:Y:S01]  /*7380*/  F2FP.F16.F32.PACK_AB R48, RZ, R48 ;  /* 0x00000030ff30723e */ /* 0x000fe200000000ff */
[----:B------:R-:W-:Y:S01]  /*7390*/  FFMA.FTZ R44, R15, R44, RZ ;  /* 0x0000002c0f2c7223 */ /* 0x000fe200000100ff */
[----:B------:R-:W-:-:S02]  /*73a0*/  HADD2.F32 R15, -RZ, R33.H1_H1 ;  /* 0x30000021ff0f7230 */ /* 0x000fc40000004100 */
[----:B------:R-:W-:-:S03]  /*73b0*/  PRMT R49, R49, 0x5410, R48 ;  /* 0x0000541031317816 */ /* 0x000fc60000000030 */
[----:B------:R-:W-:Y:S01]  /*73c0*/  FFMA.FTZ R14, R15, R45, R14 ;  /* 0x0000002d0f0e7223 */ /* 0x000fe2000001000e */
[----:B------:R-:W-:Y:S02]  /*73d0*/  HADD2.F32 R15, -RZ, R34.H1_H1 ;  /* 0x30000022ff0f7230 */ /* 0x000fe40000004100 */
[----:B------:R-:W-:-:S03]  /*73e0*/  HFMA2.MMA R18, R49, 1, 1, R18 ;  /* 0x3c003c0031127835 */ /* 0x000fc60000000012 */
[----:B------:R-:W-:Y:S01]  /*73f0*/  FFMA.FTZ R44, R15, R45, R44 ;  /* 0x0000002d0f2c7223 */ /* 0x000fe2000001002c */
[----:B------:R-:W-:Y:S02]  /*7400*/  HADD2.F32 R15, -RZ, R28.H0_H0 ;  /* 0x2000001cff0f7230 */ /* 0x000fe40000004100 */
[----:B------:R-:W-:-:S03]  /*7410*/  HADD2.F32 R45, -RZ, R27.H0_H0 ;  /* 0x2000001bff2d7230 */ /* 0x000fc60000004100 */
[-C--:B------:R-:W-:Y:S01]  /*7420*/  FFMA.FTZ R15, R15, R39.reuse, R14 ;  /* 0x000000270f0f7223 */ /* 0x080fe2000001000e */
[----:B------:R-:W-:Y:S02]  /*7430*/  HADD2.F32 R14, -RZ, R28.H1_H1 ;  /* 0x3000001cff0e7230 */ /* 0x000fe40000004100 */
[----:B------:R-:W-:Y:S01]  /*7440*/  FFMA.FTZ R39, R45, R39, R44 ;  /* 0x000000272d277223 */ /* 0x000fe2000001002c */
[----:B------:R-:W-:Y:S02]  /*7450*/  HADD2.F32 R44, -RZ, R27.H1_H1 ;  /* 0x3000001bff2c7230 */ /* 0x000fe40000004100 */
        /* <DEDUP_REMOVED lines=8> */
[--C-:B------:R-:W-:Y:S02]  /*74e0*/  HADD2.F32 R39, -RZ, R12.reuse.H1_H1 ;  /* 0x3000000cff277230 */ /* 0x100fe40000004100 */
[-C--:B------:R-:W-:Y:S01]  /*74f0*/  FFMA.FTZ R14, R14, R24.reuse, R15 ;  /* 0x000000180e0e7223 */ /* 0x080fe2000001000f */
[----:B------:R-:W-:Y:S01]  /*7500*/  FFMA.FTZ R24, R44, R24, R41 ;  /* 0x000000182c187223 */ /* 0x000fe20000010029 */
[----:B------:R-:W-:-:S02]  /*7510*/  HADD2.F32 R15, -RZ, R12.H0_H0 ;  /* 0x2000000cff0f7230 */ /* 0x000fc40000004100 */
[----:B------:R-:W-:-:S03]  /*7520*/  HADD2.F32 R41, -RZ, R3.H0_H0 ;  /* 0x20000003ff297230 */ /* 0x000fc60000004100 */
[-C--:B------:R-:W-:Y:S01]  /*7530*/  FFMA.FTZ R14, R15, R47.reuse, R14 ;  /* 0x0000002f0f0e7223 */ /* 0x080fe2000001000e */
[--C-:B------:R-:W-:Y:S02]  /*7540*/  HADD2.F32 R15, -RZ, R2.reuse.H0_H0 ;  /* 0x20000002ff0f7230 */ /* 0x100fe40000004100 */
[----:B------:R-:W-:Y:S01]  /*7550*/  FFMA.FTZ R24, R41, R47, R24 ;  /* 0x0000002f29187223 */ /* 0x000fe20000010018 */
[----:B------:R-:W-:Y:S02]  /*7560*/  HADD2.F32 R41, -RZ, R3.H1_H1 ;  /* 0x30000003ff297230 */ /* 0x000fe40000004100 */
        /* <DEDUP_REMOVED lines=9> */
.L_x_291:
        /* <DEDUP_REMOVED lines=94> */
.L_x_292:
[----:B------:R-:W-:Y:S05]  /*7be0*/  @P0 BRA `(.L_x_277) ;  /* 0x0000000400680947 */ /* 0x000fea0003800000 */
[----:B------:R-:W0:Y:S01]  /*7bf0*/  LDS.64 R14, [UR4+0x1b0] ;  /* 0x0001b004ff0e7984 */ /* 0x000e220008000a00 */
[--C-:B------:R-:W-:Y:S02]  /*7c00*/  HADD2.F32 R41, -RZ, R32.reuse.H0_H0 ;  /* 0x20000020ff297230 */ /* 0x100fe40000004100 */
[--C-:B------:R-:W-:Y:S01]  /*7c10*/  HADD2.F32 R39, -RZ, R31.reuse.H0_H0 ;  /* 0x2000001fff277230 */ /* 0x100fe20000004100 */
[----:B------:R-:W1:Y:S01]  /*7c20*/  LDS.64 R24, [UR4+0x1b8] ;  /* 0x0001b804ff187984 */ /* 0x000e620008000a00 */
[----:B------:R-:W-:Y:S02]  /*7c30*/  HADD2.F32 R45, -RZ, R32.H1_H1 ;  /* 0x30000020ff2d7230 */ /* 0x000fe40000004100 */
[----:B------:R-:W-:Y:S02]  /*7c40*/  HADD2.F32 R47, -RZ, R31.H1_H1 ;  /* 0x3000001fff2f7230 */ /* 0x000fe40000004100 */
[----:B------:R-:W-:Y:S02]  /*7c50*/  HADD2.F32 R32, -RZ, R33.H0_H0 ;  /* 0x20000021ff207230 */ /* 0x000fe40000004100 */
[----:B------:R-:W-:-:S02]  /*7c60*/  HADD2.F32 R31, -RZ, R34.H0_H0 ;  /* 0x20000022ff1f7230 */ /* 0x000fc40000004100 */
        /* <DEDUP_REMOVED lines=17> */
[----:B------:R-:W-:Y:S02]  /*7d80*/  HADD2.F32 R15, -RZ, R15.H1_H1 ;  /* 0x3000000fff0f7230 */ /* 0x000fe40000004100 */
[-C--:B------:R-:W-:Y:S01]  /*7d90*/  FFMA.FTZ R34, R44, R32.reuse, R45 ;  /* 0x000000202c227223 */ /* 0x080fe2000001002d */
[----:B------:R-:W-:Y:S02]  /*7da0*/  HADD2.F32 R29, -RZ, R29.H1_H1 ;  /* 0x3000001dff1d7230 */ /* 0x000fe40000004100 */
        /* <DEDUP_REMOVED lines=8> */
[----:B-1----:R-:W-:Y:S02]  /*7e30*/  HADD2.F32 R28, -RZ, R24.H0_H0 ;  /* 0x20000018ff1c7230 */ /* 0x002fe40000004100 */
[----:B------:R-:W-:Y:S01]  /*7e40*/  FFMA.FTZ R31, R39, R15, R44 ;  /* 0x0000000f271f7223 */ /* 0x000fe2000001002c */
[----:B------:R-:W-:-:S02]  /*7e50*/  HADD2.F32 R30, -RZ, R35.H0_H0 ;  /* 0x20000023ff1e7230 */ /* 0x000fc40000004100 */
[----:B------:R-:W-:Y:S01]  /*7e60*/  FFMA.FTZ R15, R41, R15, R32 ;  /* 0x0000000f290f7223 */ /* 0x000fe20000010020 */
[----:B------:R-:W-:Y:S02]  /*7e70*/  HADD2.F32 R24, -RZ, R24.H1_H1 ;  /* 0x30000018ff187230 */ /* 0x000fe40000004100 */
[----:B------:R-:W-:Y:S02]  /*7e80*/  HADD2.F32 R34, -RZ, R36.H0_H0 ;  /* 0x20000024ff227230 */ /* 0x000fe40000004100 */
[-C--:B------:R-:W-:Y:S01]  /*7e90*/  FFMA.FTZ R27, R30, R28.reuse, R27 ;  /* 0x0000001c1e1b7223 */ /* 0x080fe2000001001b */
[----:B------:R-:W-:Y:S02]  /*7ea0*/  HADD2.F32 R32, -RZ, R35.H1_H1 ;  /* 0x30000023ff207230 */ /* 0x000fe40000004100 */
[----:B------:R-:W-:Y:S02]  /*7eb0*/  HADD2.F32 R44, -RZ, R37.H0_H0 ;  /* 0x20000025ff2c7230 */ /* 0x000fe40000004100 */
        /* <DEDUP_REMOVED lines=9> */
[----:B------:R-:W-:-:S02]  /*7f50*/  HADD2.F32 R14, -RZ, R25.H0_H0 ;  /* 0x20000019ff0e7230 */ /* 0x000fc40000004100 */
[-C--:B------:R-:W-:Y:S01]  /*7f60*/  FFMA.FTZ R31, R32, R24.reuse, R31 ;  /* 0x00000018201f7223 */ /* 0x080fe2000001001f */
[--C-:B------:R-:W-:Y:S02]  /*7f70*/  HADD2.F32 R28, -RZ, R26.reuse.H0_H0 ;  /* 0x2000001aff1c7230 */ /* 0x100fe40000004100 */
[----:B------:R-:W-:Y:S01]  /*7f80*/  FFMA.FTZ R15, R38, R24, R15 ;  /* 0x00000018260f7223 */ /* 0x000fe2000001000f */
[----:B------:R-:W-:Y:S02]  /*7f90*/  HADD2.F32 R30, -RZ, R13.H0_H0 ;  /* 0x2000000dff1e7230 */ /* 0x000fe40000004100 */
[----:B------:R-:W-:Y:S02]  /*7fa0*/  HADD2.F32 R25, -RZ, R25.H1_H1 ;  /* 0x30000019ff197230 */ /* 0x000fe40000004100 */
[-C--:B------:R-:W-:Y:S01]  /*7fb0*/  FFMA.FTZ R24, R28, R14.reuse, R27 ;  /* 0x0000000e1c187223 */ /* 0x080fe2000001001b */
[----:B------:R-:W-:Y:S02]  /*7fc0*/  HADD2.F32 R27, -RZ, R26.H1_H1 ;  /* 0x3000001aff1b7230 */ /* 0x000fe40000004100 */
[----:B------:R-:W-:Y:S01]  /*7fd0*/  FFMA.FTZ R28, R30, R14, R29 ;  /* 0x0000000e1e1c7223 */ /* 0x000fe2000001001d */
[----:B------:R-:W-:-:S02]  /*7fe0*/  HADD2.F32 R30, -RZ, R12.H0_H0 ;  /* 0x2000000cff1e7230 */ /* 0x000fc40000004100 */
[----:B------:R-:W-:Y:S02]  /*7ff0*/  HADD2.F32 R13, -RZ, R13.H1_H1 ;  /* 0x3000000dff0d7230 */ /* 0x000fe40000004100 */
[-C--:B------:R-:W-:Y:S01]  /*8000*/  FFMA.FTZ R24, R27, R25.reuse, R24 ;  /* 0x000000191b187223 */ /* 0x080fe20000010018 */
[--C-:B------:R-:W-:Y:S02]  /*8010*/  HADD2.F32 R32, -RZ, R3.reuse.H0_H0 ;  /* 0x20000003ff207230 */ /* 0x100fe40000004100 */
[----:B------:R-:W-:Y:S02]  /*8020*/  HADD2.F32 R29, -RZ, R12.H1_H1 ;  /* 0x3000000cff1d7230 */ /* 0x000fe40000004100 */
[-C--:B------:R-:W-:Y:S01]  /*8030*/  FFMA.FTZ R12, R30, R14.reuse, R31 ;  /* 0x0000000e1e0c7223 */ /* 0x080fe2000001001f */
[----:B------:R-:W-:Y:S01]  /*8040*/  FFMA.FTZ R28, R13, R25, R28 ;  /* 0x000000190d1c7223 */ /* 0x000fe2000001001c */
        /* <DEDUP_REMOVED lines=20> */
.L_x_277:
[----:B------:R-:W0:Y:S01]  /*8190*/  LDC R3, c[0x0][0x23c] ;  /* 0x00008f00ff037b82 */ /* 0x000e220000000800 */
[----:B------:R-:W-:Y:S01]  /*81a0*/  IADD3 R8, R8, 0x20, RZ ;  /* 0x0000002008087810 */ /* 0x000fe20007ffe0ff */
[----:B------:R-:W-:-:S03]  /*81b0*/  UIADD3 UR4, UR4, 0x40, URZ ;  /* 0x0000004004047890 */ /* 0x000fc6000fffe03f */
[C---:B------:R-:W-:Y:S02]  /*81c0*/  ISETP.GE.AND P2, PT, R8.reuse, UR5, PT ;  /* 0x0000000508007c0c */ /* 0x040fe4000bf46270 */
[----:B------:R-:W-:Y:S01]  /*81d0*/  ISETP.LT.AND P3, PT, R8, R9, PT ;  /* 0x000000090800720c */ /* 0x000fe20003f61270 */
[----:B0-----:R-:W-:-:S12]  /*81e0*/  IMAD.WIDE R42, R3, 0x10, R42 ;  /* 0x00000010032a7825 */ /* 0x001fd800078e022a */
[----:B------:R-:W-:Y:S05]  /*81f0*/  @!P2 BRA P3, `(.L_x_293) ;  /* 0xffffff94000ca947 */ /* 0x000fea000183ffff */
.L_x_276:
        /* <DEDUP_REMOVED lines=19> */
.L_x_297:
[----:B------:R-:W0:Y:S02]  /*8330*/  LDS R12, [R0] ;  /* 0x00000000000c7984 */ /* 0x000e240000000800 */
[----:B0-----:R-:W-:-:S10]  /*8340*/  HFMA2.MMA R13, R12, 1, 1, R15 ;  /* 0x3c003c000c0d7835 */ /* 0x001fd4000000000f */
[----:B------:R-:W0:Y:S02]  /*8350*/  ATOMS.CAST.SPIN R13, [R0], R12, R13 ;  /* 0x0000000c000d738d */ /* 0x000e24000180000d */
[----:B0-----:R-:W-:-:S13]  /*8360*/  ISETP.EQ.U32.AND P0, PT, R13, 0x1, PT ;  /* 0x000000010d00780c */ /* 0x001fda0003f02070 */
[----:B------:R-:W-:Y:S05]  /*8370*/  @!P0 BRA `(.L_x_297) ;  /* 0xfffffffc00ec8947 */ /* 0x000fea000383ffff */
[----:B------:R-:W-:Y:S05]  /*8380*/  BRA `(.L_x_295) ;  /* 0x00000000000c7947 */ /* 0x000fea0003800000 */
.L_x_296:
[----:B------:R-:W2:Y:S02]  /*8390*/  LD.E R0, desc[UR6][R8.64] ;  /* 0x0000000608007980 */ /* 0x000ea4000c101900 */
[----:B--2---:R-:W-:-:S05]  /*83a0*/  IADD3 R7, R15, R0, RZ ;  /* 0x000000000f077210 */ /* 0x004fca0007ffe0ff */
[----:B------:R0:W-:Y:S02]  /*83b0*/  ST.E desc[UR6][R8.64], R7 ;  /* 0x0000000708007985 */ /* 0x0001e4000c101906 */
.L_x_295:
[----:B------:R-:W-:Y:S05]  /*83c0*/  BSYNC B0 ;  /* 0x0000000000007941 */ /* 0x000fea0003800000 */
.L_x_294:
[----:B------:R1:W-:Y:S01]  /*83d0*/  ATOM.E.ADD.F16x2.RN.STRONG.GPU P0, RZ, desc[UR6][R8.64+0x4], R19 ;  /* 0x0000041308ff79a2 */ /* 0x0003e2000810e1c6 */
[----:B------:R-:W-:Y:S04]  /*83e0*/  BSSY B0, `(.L_x_298) ;  /* 0x000000f000007945 */ /* 0x000fe80003800000 */
[----:B-1----:R-:W-:Y:S05]  /*83f0*/  @P0 BRA `(.L_x_299) ;  /* 0x0000000000340947 */ /* 0x002fea0003800000 */
[----:B------:R-:W1:Y:S02]  /*8400*/  QSPC.E.S P0, RZ, [R8+0x4] ;  /* 0x0000040008ff73aa */ /* 0x000e640000000500 */
[----:B-1----:R-:W-:Y:S05]  /*8410*/  @!P0 BRA `(.L_x_300) ;  /* 0x0000000000208947 */ /* 0x002fea0003800000 */
[----:B------:R-:W-:-:S04]  /*8420*/  MOV R12, R8 ;  /* 0x00000008000c7202 */ /* 0x000fc80000000f00 */
[----:B------:R-:W-:-:S07]  /*8430*/  MOV R0, R12 ;  /* 0x0000000c00007202 */ /* 0x000fce0000000f00 */
.L_x_301:
[----:B------:R-:W1:Y:S02]  /*8440*/  LDS R12, [R0+0x4] ;  /* 0x00000400000c7984 */ /* 0x000e640000000800 */
[----:B-1----:R-:W-:-:S06]  /*8450*/  HADD2 R13, R12, R19 ;  /* 0x000000130c0d7230 */ /* 0x002fcc0000000000 */
[----:B------:R-:W1:Y:S02]  /*8460*/  ATOMS.CAST.SPIN R13, [R0+0x4], R12, R13 ;  /* 0x0000040c000d738d */ /* 0x000e64000180000d */
[----:B-1----:R-:W-:-:S13]  /*8470*/  ISETP.EQ.U32.AND P0, PT, R13, 0x1, PT ;  /* 0x000000010d00780c */ /* 0x002fda0003f02070 */
[----:B------:R-:W-:Y:S05]  /*8480*/  @!P0 BRA `(.L_x_301) ;  /* 0xfffffffc00ec8947 */ /* 0x000fea000383ffff */
[----:B------:R-:W-:Y:S05]  /*8490*/  BRA `(.L_x_299) ;  /* 0x00000000000c7947 */ /* 0x000fea0003800000 */
.L_x_300:
[----:B------:R-:W0:Y:S02]  /*84a0*/  LD.E R0, desc[UR6][R8.64+0x4] ;  /* 0x0000040608007980 */ /* 0x000e24000c101900 */
[----:B0-----:R-:W-:-:S05]  /*84b0*/  IADD3 R7, R19, R0, RZ ;  /* 0x0000000013077210 */ /* 0x001fca0007ffe0ff */
[----:B------:R1:W-:Y:S02]  /*84c0*/  ST.E desc[UR6][R8.64+0x4], R7 ;  /* 0x0000040708007985 */ /* 0x0003e4000c101906 */
.L_x_299:
[----:B------:R-:W-:Y:S05]  /*84d0*/  BSYNC B0 ;  /* 0x0000000000007941 */ /* 0x000fea0003800000 */
.L_x_298:
        /* <DEDUP_REMOVED lines=12> */
.L_x_305:
[----:B------:R-:W0:Y:S02]  /*85a0*/  LDS R6, [R0] ;  /* 0x0000000000067984 */ /* 0x000e240000000800 */
[----:B0-----:R-:W-:-:S10]  /*85b0*/  HFMA2.MMA R7, R6, 1, 1, R13 ;  /* 0x3c003c0006077835 */ /* 0x001fd4000000000d */
[----:B------:R-:W0:Y:S02]  /*85c0*/  ATOMS.CAST.SPIN R7, [R0], R6, R7 ;  /* 0x000000060007738d */ /* 0x000e240001800007 */
[----:B0-----:R-:W-:-:S13]  /*85d0*/  ISETP.EQ.U32.AND P0, PT, R7, 0x1, PT ;  /* 0x000000010700780c */ /* 0x001fda0003f02070 */
[----:B------:R-:W-:Y:S05]  /*85e0*/  @!P0 BRA `(.L_x_305) ;  /* 0xfffffffc00ec8947 */ /* 0x000fea000383ffff */
[----:B------:R-:W-:Y:S05]  /*85f0*/  BRA `(.L_x_303) ;  /* 0x00000000000c7947 */ /* 0x000fea0003800000 */
.L_x_304:
[----:B------:R-:W2:Y:S02]  /*8600*/  LD.E R0, desc[UR6][R8.64] ;  /* 0x0000000608007980 */ /* 0x000ea4000c101900 */
[----:B--2---:R-:W-:-:S05]  /*8610*/  IADD3 R7, R13, R0, RZ ;  /* 0x000000000d077210 */ /* 0x004fca0007ffe0ff */
[----:B------:R0:W-:Y:S02]  /*8620*/  ST.E desc[UR6][R8.64], R7 ;  /* 0x0000000708007985 */ /* 0x0001e4000c101906 */
.L_x_303:
[----:B------:R-:W-:Y:S05]  /*8630*/  BSYNC B0 ;  /* 0x0000000000007941 */ /* 0x000fea0003800000 */
.L_x_302:
[----:B------:R1:W-:Y:S01]  /*8640*/  ATOM.E.ADD.F16x2.RN.STRONG.GPU P0, RZ, desc[UR6][R8.64+0x4], R17 ;  /* 0x0000041108ff79a2 */ /* 0x0003e2000810e1c6 */
[----:B------:R-:W-:Y:S04]  /*8650*/  BSSY B0, `(.L_x_306) ;  /* 0x000000f000007945 */ /* 0x000fe80003800000 */
[----:B-1----:R-:W-:Y:S05]  /*8660*/  @P0 BRA `(.L_x_307) ;  /* 0x0000000000340947 */ /* 0x002fea0003800000 */
[----:B------:R-:W1:Y:S02]  /*8670*/  QSPC.E.S P0, RZ, [R8+0x4] ;  /* 0x0000040008ff73aa */ /* 0x000e640000000500 */
[----:B-1----:R-:W-:Y:S05]  /*8680*/  @!P0 BRA `(.L_x_308) ;  /* 0x0000000000208947 */ /* 0x002fea0003800000 */
[----:B------:R-:W-:-:S04]  /*8690*/  MOV R6, R8 ;  /* 0x0000000800067202 */ /* 0x000fc80000000f00 */
[----:B------:R-:W-:-:S07]  /*86a0*/  MOV R0, R6 ;  /* 0x0000000600007202 */ /* 0x000fce0000000f00 */
.L_x_309:
[----:B------:R-:W0:Y:S02]  /*86b0*/  LDS R6, [R0+0x4] ;  /* 0x0000040000067984 */ /* 0x000e240000000800 */
[----:B0-----:R-:W-:-:S06]  /*86c0*/  HADD2 R7, R6, R17 ;  /* 0x0000001106077230 */ /* 0x001fcc0000000000 */
[----:B------:R-:W0:Y:S02]  /*86d0*/  ATOMS.CAST.SPIN R7, [R0+0x4], R6, R7 ;  /* 0x000004060007738d */ /* 0x000e240001800007 */
[----:B0-----:R-:W-:-:S13]  /*86e0*/  ISETP.EQ.U32.AND P0, PT, R7, 0x1, PT ;  /* 0x000000010700780c */ /* 0x001fda0003f02070 */
[----:B------:R-:W-:Y:S05]  /*86f0*/  @!P0 BRA `(.L_x_309) ;  /* 0xfffffffc00ec8947 */ /* 0x000fea000383ffff */
[----:B------:R-:W-:Y:S05]  /*8700*/  BRA `(.L_x_307) ;  /* 0x00000000000c7947 */ /* 0x000fea0003800000 */
.L_x_308:
[----:B------:R-:W0:Y:S02]  /*8710*/  LD.E R0, desc[UR6][R8.64+0x4] ;  /* 0x0000040608007980 */ /* 0x000e24000c101900 */
[----:B0-----:R-:W-:-:S05]  /*8720*/  IADD3 R7, R17, R0, RZ ;  /* 0x0000000011077210 */ /* 0x001fca0007ffe0ff */
[----:B------:R1:W-:Y:S02]  /*8730*/  ST.E desc[UR6][R8.64+0x4], R7 ;  /* 0x0000040708007985 */ /* 0x0003e4000c101906 */
.L_x_307:
[----:B------:R-:W-:Y:S05]  /*8740*/  BSYNC B0 ;  /* 0x0000000000007941 */ /* 0x000fea0003800000 */
.L_x_306:
        /* <DEDUP_REMOVED lines=12> */
.L_x_313:
[----:B------:R-:W0:Y:S02]  /*8810*/  LDS R6, [R0] ;  /* 0x0000000000067984 */ /* 0x000e240000000800 */
[----:B0-----:R-:W-:-:S10]  /*8820*/  HFMA2.MMA R7, R6, 1, 1, R13 ;  /* 0x3c003c0006077835 */ /* 0x001fd4000000000d */
[----:B------:R-:W0:Y:S02]  /*8830*/  ATOMS.CAST.SPIN R7, [R0], R6, R7 ;  /* 0x000000060007738d */ /* 0x000e240001800007 */
[----:B0-----:R-:W-:-:S13]  /*8840*/  ISETP.EQ.U32.AND P0, PT, R7, 0x1, PT ;  /* 0x000000010700780c */ /* 0x001fda0003f02070 */
[----:B------:R-:W-:Y:S05]  /*8850*/  @!P0 BRA `(.L_x_313) ;  /* 0xfffffffc00ec8947 */ /* 0x000fea000383ffff */
[----:B------:R-:W-:Y:S05]  /*8860*/  BRA `(.L_x_311) ;  /* 0x00000000000c7947 */ /* 0x000fea0003800000 */
.L_x_312:
[----:B------:R-:W2:Y:S02]  /*8870*/  LD.E R0, desc[UR6][R8.64] ;  /* 0x0000000608007980 */ /* 0x000ea4000c101900 */
[----:B--2---:R-:W-:-:S05]  /*8880*/  IADD3 R5, R13, R0, RZ ;  /* 0x000000000d057210 */ /* 0x004fca0007ffe0ff */
[----:B------:R0:W-:Y:S02]  /*8890*/  ST.E desc[UR6][R8.64], R5 ;  /* 0x0000000508007985 */ /* 0x0001e4000c101906 */
.L_x_311:
[----:B------:R-:W-:Y:S05]  /*88a0*/  BSYNC B0 ;  /* 0x0000000000007941 */ /* 0x000fea0003800000 */
.L_x_310:
[----:B------:R1:W-:Y:S01]  /*88b0*/  ATOM.E.ADD.F16x2.RN.STRONG.GPU P0, RZ, desc[UR6][R8.64+0x4], R11 ;  /* 0x0000040b08ff79a2 */ /* 0x0003e2000810e1c6 */
[----:B------:R-:W-:Y:S04]  /*88c0*/  BSSY B0, `(.L_x_314) ;  /* 0x000000f000007945 */ /* 0x000fe80003800000 */
[----:B-1----:R-:W-:Y:S05]  /*88d0*/  @P0 BRA `(.L_x_315) ;  /* 0x0000000000340947 */ /* 0x002fea0003800000 */
[----:B------:R-:W1:Y:S02]  /*88e0*/  QSPC.E.S P0, RZ, [R8+0x4] ;  /* 0x0000040008ff73aa */ /* 0x000e640000000500 */
[----:B-1----:R-:W-:Y:S05]  /*88f0*/  @!P0 BRA `(.L_x_316) ;  /* 0x0000000000208947 */ /* 0x002fea0003800000 */
[----:B------:R-:W-:-:S04]  /*8900*/  MOV R6, R8 ;  /* 0x0000000800067202 */ /* 0x000fc80000000f00 */
[----:B------:R-:W-:-:S07]  /*8910*/  MOV R0, R6 ;  /* 0x0000000600007202 */ /* 0x000fce0000000f00 */
.L_x_317:
[----:B------:R-:W1:Y:S02]  /*8920*/  LDS R6, [R0+0x4] ;  /* 0x0000040000067984 */ /* 0x000e640000000800 */
[----:B-1----:R-:W-:-:S06]  /*8930*/  HADD2 R7, R6, R11 ;  /* 0x0000000b06077230 */ /* 0x002fcc0000000000 */
[----:B------:R-:W1:Y:S02]  /*8940*/  ATOMS.CAST.SPIN R7, [R0+0x4], R6, R7 ;  /* 0x000004060007738d */ /* 0x000e640001800007 */
[----:B-1----:R-:W-:-:S13]  /*8950*/  ISETP.EQ.U32.AND P0, PT, R7, 0x1, PT ;  /* 0x000000010700780c */ /* 0x002fda0003f02070 */
[----:B------:R-:W-:Y:S05]  /*8960*/  @!P0 BRA `(.L_x_317) ;  /* 0xfffffffc00ec8947 */ /* 0x000fea000383ffff */
[----:B------:R-:W-:Y:S05]  /*8970*/  BRA `(.L_x_315) ;  /* 0x00000000000c7947 */ /* 0x000fea0003800000 */
.L_x_316:
[----:B------:R-:W0:Y:S02]  /*8980*/  LD.E R0, desc[UR6][R8.64+0x4] ;  /* 0x0000040608007980 */ /* 0x000e24000c101900 */
[----:B0-----:R-:W-:-:S05]  /*8990*/  IADD3 R5, R11, R0, RZ ;  /* 0x000000000b057210 */ /* 0x001fca0007ffe0ff */
[----:B------:R1:W-:Y:S02]  /*89a0*/  ST.E desc[UR6][R8.64+0x4], R5 ;  /* 0x0000040508007985 */ /* 0x0003e4000c101906 */
.L_x_315:
[----:B------:R-:W-:Y:S05]  /*89b0*/  BSYNC B0 ;  /* 0x0000000000007941 */ /* 0x000fea0003800000 */
.L_x_314:
        /* <DEDUP_REMOVED lines=12> */
.L_x_321:
[----:B------:R-:W0:Y:S02]  /*8a80*/  LDS R2, [R0] ;  /* 0x0000000000027984 */ /* 0x000e240000000800 */
[----:B0-----:R-:W-:-:S10]  /*8a90*/  HFMA2.MMA R3, R2, 1, 1, R5 ;  /* 0x3c003c0002037835 */ /* 0x001fd40000000005 */
[----:B------:R-:W0:Y:S02]  /*8aa0*/  ATOMS.CAST.SPIN R3, [R0], R2, R3 ;  /* 0x000000020003738d */ /* 0x000e240001800003 */
[----:B0-----:R-:W-:-:S13]  /*8ab0*/  ISETP.EQ.U32.AND P0, PT, R3, 0x1, PT ;  /* 0x000000010300780c */ /* 0x001fda0003f02070 */
[----:B------:R-:W-:Y:S05]  /*8ac0*/  @!P0 BRA `(.L_x_321) ;  /* 0xfffffffc00ec8947 */ /* 0x000fea000383ffff */
[----:B------:R-:W-:Y:S05]  /*8ad0*/  BRA `(.L_x_319) ;  /* 0x00000000000c7947 */ /* 0x000fea0003800000 */
.L_x_320:
[----:B------:R-:W2:Y:S02]  /*8ae0*/  LD.E R0, desc[UR6][R8.64] ;  /* 0x0000000608007980 */ /* 0x000ea4000c101900 */
[----:B--2---:R-:W-:-:S05]  /*8af0*/  IADD3 R3, R5, R0, RZ ;  /* 0x0000000005037210 */ /* 0x004fca0007ffe0ff */
[----:B------:R0:W-:Y:S02]  /*8b00*/  ST.E desc[UR6][R8.64], R3 ;  /* 0x0000000308007985 */ /* 0x0001e4000c101906 */
.L_x_319:
[----:B------:R-:W-:Y:S05]  /*8b10*/  BSYNC B0 ;  /* 0x0000000000007941 */ /* 0x000fea0003800000 */
.L_x_318:
[----:B------:R1:W-:Y:S02]  /*8b20*/  ATOM.E.ADD.F16x2.RN.STRONG.GPU P0, RZ, desc[UR6][R8.64+0x4], R7 ;  /* 0x0000040708ff79a2 */ /* 0x0003e4000810e1c6 */
[----:B-1----:R-:W-:Y:S05]  /*8b30*/  @P0 EXIT ;  /* 0x000000000000094d */ /* 0x002fea0003800000 */
[----:B------:R-:W1:Y:S02]  /*8b40*/  QSPC.E.S P0, RZ, [R8+0x4] ;  /* 0x0000040008ff73aa */ /* 0x000e640000000500 */
[----:B-1----:R-:W-:Y:S05]  /*8b50*/  @!P0 BRA `(.L_x_322) ;  /* 0x0000000000208947 */ /* 0x002fea0003800000 */
[----:B------:R-:W-:-:S04]  /*8b60*/  MOV R2, R8 ;  /* 0x0000000800027202 */ /* 0x000fc80000000f00 */
[----:B------:R-:W-:-:S07]  /*8b70*/  MOV R0, R2 ;  /* 0x0000000200007202 */ /* 0x000fce0000000f00 */
.L_x_323:
[----:B------:R-:W0:Y:S02]  /*8b80*/  LDS R2, [R0+0x4] ;  /* 0x0000040000027984 */ /* 0x000e240000000800 */
[----:B0-----:R-:W-:-:S06]  /*8b90*/  HADD2 R3, R2, R7 ;  /* 0x0000000702037230 */ /* 0x001fcc0000000000 */
[----:B------:R-:W0:Y:S02]  /*8ba0*/  ATOMS.CAST.SPIN R3, [R0+0x4], R2, R3 ;  /* 0x000004020003738d */ /* 0x000e240001800003 */
[----:B0-----:R-:W-:-:S13]  /*8bb0*/  ISETP.EQ.U32.AND P0, PT, R3, 0x1, PT ;  /* 0x000000010300780c */ /* 0x001fda0003f02070 */
[----:B------:R-:W-:Y:S05]  /*8bc0*/  @!P0 BRA `(.L_x_323) ;  /* 0xfffffffc00ec8947 */ /* 0x000fea000383ffff */
[----:B------:R-:W-:Y:S05]  /*8bd0*/  EXIT ;  /* 0x000000000000794d */ /* 0x000fea0003800000 */
.L_x_322:
[----:B------:R-:W0:Y:S02]  /*8be0*/  LD.E R0, desc[UR6][R8.64+0x4] ;  /* 0x0000040608007980 */ /* 0x000e24000c101900 */
[----:B0-----:R-:W-:-:S05]  /*8bf0*/  IADD3 R3, R7, R0, RZ ;  /* 0x0000000007037210 */ /* 0x001fca0007ffe0ff */
[----:B------:R-:W-:Y:S01]  /*8c00*/  ST.E desc[UR6][R8.64+0x4], R3 ;  /* 0x0000040308007985 */ /* 0x000fe2000c101906 */
[----:B------:R-:W-:Y:S05]  /*8c10*/  EXIT ;  /* 0x000000000000794d */ /* 0x000fea0003800000 */
.L_x_324:
        /* <DEDUP_REMOVED lines=14> */
.L_x_3664:


//--------------------- .text._Z23gemm_half_q_half_kernelILi4ELi12ELb1ELb1ELi64EEvPK6__halfPKjS4_S2_PS0_iiiiPKtS7_iiiiiibS2_i --------------------------
	.section	.text._Z23gemm_half_q_half_kernelILi4ELi12ELb1ELb1ELi64EEvPK6__halfPKjS4_S2_PS0_iiiiPKtS7_iiiiiibS2_i,"ax",@progbits
	.align	128
        .global         _Z23gemm_half_q_half_kernelILi4ELi12ELb1ELb1ELi64EEvPK6__halfPKjS4_S2_PS0_iiiiPKtS7_iiiiiibS2_i
        .type           _Z23gemm_half_q_half_kernelILi4ELi12ELb1ELb1ELi64EEvPK6__halfPKjS4_S2_PS0_iiiiPKtS7_iiiiiibS2_i,@function
        .size           _Z23gemm_half_q_half_kernelILi4ELi12ELb1ELb1ELi64EEvPK6__halfPKjS4_S2_PS0_iiiiPKtS7_iiiiiibS2_i,(.L_x_3665 - _Z23gemm_half_q_half_kernelILi4ELi12ELb1ELb1ELi64EEvPK6__halfPKjS4_S2_PS0_iiiiPKtS7_iiiiiibS2_i)
        .other          _Z23gemm_half_q_half_kernelILi4ELi12ELb1ELb1ELi64EEvPK6__halfPKjS4_S2_PS0_iiiiPKtS7_iiiiiibS2_i,@"STO_CUDA_ENTRY STV_DEFAULT"
_Z23gemm_half_q_half_kernelILi4ELi12ELb1ELb1ELi64EEvPK6__halfPKjS4_S2_PS0_iiiiPKtS7_iiiiiibS2_i:
.text._Z23gemm_half_q_half_kernelILi4ELi12ELb1ELb1ELi64EEvPK6__halfPKjS4_S2_PS0_iiiiPKtS7_iiiiiibS2_i:
        /* <DEDUP_REMOVED lines=50> */
.L_x_325:
        /* <DEDUP_REMOVED lines=25> */
.L_x_330:
[----:B0-----:R-:W-:-:S04]  /*04b0*/  LEA R7, R2, R5, 0x2 ;  /* 0x0000000502077211 */ /* 0x001fc800078e10ff */
[C---:B------:R-:W-:Y:S01]  /*04c0*/  IADD3 R11, R7.reuse, 0x1, RZ ;  /* 0x00000001070b7810 */ /* 0x040fe20007ffe0ff */
        /* <DEDUP_REMOVED lines=16> */
[----:B------:R-:W-:Y:S02]  /*05d0*/  LEA R12, P2, R19, UR4, 0x1 ;  /* 0x00000004130c7c11 */ /* 0x000fe4000f8408ff */
[----:B------:R-:W-:Y:S02]  /*05e0*/  LEA.HI.X.SX32 R22, R15, RZ, 0x1, P5 ;  /* 0x000000ff0f167211 */ /* 0x000fe400028f0eff */
        /* <DEDUP_REMOVED lines=17> */
.L_x_329:
        /* <DEDUP_REMOVED lines=24> */
.L_x_331:
        /* <DEDUP_REMOVED lines=14> */
.L_x_328:
        /* <DEDUP_REMOVED lines=10> */
.L_x_333:
        /* <DEDUP_REMOVED lines=37> */
.L_x_332:
        /* <DEDUP_REMOVED lines=24> */
.L_x_334:
        /* <DEDUP_REMOVED lines=13> */
.L_x_327:
[----:B------:R-:W-:Y:S05]  /*0ea0*/  BSYNC B0 ;  /* 0x0000000000007941 */ /* 0x000fea0003800000 */
.L_x_326:
[----:B------:R-:W-:Y:S02]  /*0eb0*/  ULDC UR4, c[0x0][0x23c] ;  /* 0x00008f0000047ab9 */ /* 0x000fe40000000800 */
[----:B------:R-:W-:-:S04]  /*0ec0*/  MOV R85, UR4 ;  /* 0x0000000400557c02 */ /* 0x000fc80008000f00 */
[----:B------:R-:W-:-:S13]  /*0ed0*/  ISETP.GE.AND P0, PT, R6, R85, PT ;  /* 0x000000550600720c */ /* 0x000fda0003f06270 */
[----:B------:R-:W-:Y:S05]  /*0ee0*/  @P0 EXIT ;  /* 0x000000000000094d */ /* 0x000fea0003800000 */
[----:B-12---:R-:W1:Y:S02]  /*0ef0*/  LDC.U8 R3, c[0x0][0x270] ;  /* 0x00009c00ff037b82 */ /* 0x006e640000000000 */
[----:B-1----:R-:W-:-:S04]  /*0f00*/  PRMT R3, R3, 0x8880, RZ ;  /* 0x0000888003037816 */ /* 0x002fc800000000ff */
        /* <DEDUP_REMOVED lines=8> */
[----:B------:R-:W1:Y:S01]  /*0f90*/  LDC.64 R14, c[0x0][0x230] ;  /* 0x00008c00ff0e7b82 */ /* 0x000e620000000a00 */
[----:B------:R-:W-:Y:S02]  /*0fa0*/  PLOP3.LUT P0, PT, PT, PT, PT, 0x8, 0x0 ;  /* 0x000000000000781c */ /* 0x000fe40003f0e170 */
[----:B------:R-:W-:-:S11]  /*0fb0*/  IADD3 R18, R94, -0x3, RZ ;  /* 0xfffffffd5e127810 */ /* 0x000fd60007ffe0ff */
.L_x_337:
[----:B--2---:R-:W-:Y:S02]  /*0fc0*/  LEA R4, R2, R3, 0x2 ;  /* 0x0000000302047211 */ /* 0x004fe400078e10ff */
[----:B------:R-:W-:Y:S02]  /*0fd0*/  IADD3 R3, R3, 0x4, RZ ;  /* 0x0000000403037810 */ /* 0x000fe40007ffe0ff */
[C---:B0-----:R-:W-:Y:S01]  /*0fe0*/  IADD3 R7, R4.reuse, 0x1, RZ ;  /* 0x0000000104077810 */ /* 0x041fe20007ffe0ff */
[CCC-:B------:R-:W-:Y:S01]  /*0ff0*/  IMAD R5, R4.reuse, R85.reuse, R6.reuse ;  /* 0x0000005504057224 */ /* 0x1c0fe200078e0206 */
[C---:B------:R-:W-:Y:S02]  /*1000*/  IADD3 R8, R4.reuse, 0x2, RZ ;  /* 0x0000000204087810 */ /* 0x040fe40007ffe0ff */
[----:B------:R-:W-:Y:S01]  /*1010*/  IADD3 R9, R4, 0x3, RZ ;  /* 0x0000000304097810 */ /* 0x000fe20007ffe0ff */
[-CC-:B------:R-:W-:Y:S01]  /*1020*/  IMAD R7, R7, R85.reuse, R6.reuse ;  /* 0x0000005507077224 */ /* 0x180fe200078e0206 */
[----:B------:R-:W-:Y:S01]  /*1030*/  ISETP.GE.AND P2, PT, R3, R18, PT ;  /* 0x000000120300720c */ /* 0x000fe20003f46270 */
[----:B------:R-:W-:-:S02]  /*1040*/  IMAD R11, R8, R85, R6 ;  /* 0x00000055080b7224 */ /* 0x000fc400078e0206 */
[----:B------:R-:W-:Y:S02]  /*1050*/  IMAD R13, R9, R85, R6 ;  /* 0x00000055090d7224 */ /* 0x000fe400078e0206 */
[----:B-1----:R-:W-:-:S04]  /*1060*/  IMAD.WIDE R4, R5, 0x2, R14 ;  /* 0x0000000205047825 */ /* 0x002fc800078e020e */
        /* <DEDUP_REMOVED lines=8> */
.L_x_336:
[----:B--2---:R-:W-:-:S04]  /*10f0*/  IADD3 R4, R94, -R3, RZ ;  /* 0x800000035e047210 */ /* 0x004fc80007ffe0ff */
[----:B------:R-:W-:-:S13]  /*1100*/  ISETP.GT.AND P2, PT, R4, 0x1, PT ;  /* 0x000000010400780c */ /* 0x000fda0003f44270 */
[----:B------:R-:W-:Y:S05]  /*1110*/  @!P2 BRA `(.L_x_338) ;  /* 0x00000000002ca947 */ /* 0x000fea0003800000 */
[----:B------:R-:W1:Y:S01]  /*1120*/  LDC.64 R8, c[0x0][0x230] ;  /* 0x00008c00ff087b82 */ /* 0x000e620000000a00 */
[----:B------:R-:W-:Y:S02]  /*1130*/  LEA R4, R2, R3, 0x2 ;  /* 0x0000000302047211 */ /* 0x000fe400078e10ff */
[----:B------:R-:W-:Y:S02]  /*1140*/  PLOP3.LUT P0, PT, PT, PT, PT, 0x8, 0x0 ;  /* 0x000000000000781c */ /* 0x000fe40003f0e170 */
[C---:B0-----:R-:W-:Y:S01]  /*1150*/  IADD3 R7, R4.reuse, 0x1, RZ ;  /* 0x0000000104077810 */ /* 0x041fe20007ffe0ff */
[----:B------:R-:W-:Y:S01]  /*1160*/  IMAD R5, R4, R85, R6 ;  /* 0x0000005504057224 */ /* 0x000fe200078e0206 */
[----:B------:R-:W-:-:S03]  /*1170*/  IADD3 R3, R3, 0x2, RZ ;  /* 0x0000000203037810 */ /* 0x000fc60007ffe0ff */
[----:B------:R-:W-:Y:S02]  /*1180*/  IMAD R7, R7, R85, R6 ;  /* 0x0000005507077224 */ /* 0x000fe400078e0206 */
[----:B-1----:R-:W-:-:S04]  /*1190*/  IMAD.WIDE R4, R5, 0x2, R8 ;  /* 0x0000000205047825 */ /* 0x002fc800078e0208 */
[----:B------:R-:W-:Y:S01]  /*11a0*/  IMAD.WIDE R8, R7, 0x2, R8 ;  /* 0x0000000207087825 */ /* 0x000fe200078e0208 */
[----:B------:R1:W-:Y:S04]  /*11b0*/  STG.E.64 desc[UR6][R4.64], RZ ;  /* 0x000000ff04007986 */ /* 0x0003e8000c101b06 */
[----:B------:R1:W-:Y:S02]  /*11c0*/  STG.E.64 desc[UR6][R8.64], RZ ;  /* 0x000000ff08007986 */ /* 0x0003e4000c101b06 */
.L_x_338:
[----:B------:R-:W-:-:S13]  /*11d0*/  ISETP.LT.OR P0, PT, R3, R94, P0 ;  /* 0x0000005e0300720c */ /* 0x000fda0000701670 */
[----:B01----:R-:W0:Y:S01]  /*11e0*/  @P0 LDC.64 R4, c[0x0][0x230] ;  /* 0x00008c00ff040b82 */ /* 0x003e220000000a00 */
[----:B------:R-:W-:-:S05]  /*11f0*/  @P0 LEA R2, R2, R3, 0x2 ;  /* 0x0000000302020211 */ /* 0x000fca00078e10ff */
[----:B------:R-:W-:-:S04]  /*1200*/  @P0 IMAD R3, R2, R85, R6 ;  /* 0x0000005502030224 */ /* 0x000fc800078e0206 */
[----:B0-----:R-:W-:-:S05]  /*1210*/  @P0 IMAD.WIDE R2, R3, 0x2, R4 ;  /* 0x0000000203020825 */ /* 0x001fca00078e0204 */
[----:B------:R1:W-:Y:S02]  /*1220*/  @P0 STG.E.64 desc[UR6][R2.64], RZ ;  /* 0x000000ff02000986 */ /* 0x0003e4000c101b06 */
.L_x_335:
[----:B0-----:R-:W0:Y:S01]  /*1230*/  LDC.64 R10, c[0x0][0x248] ;  /* 0x00009200ff0a7b82 */ /* 0x001e220000000a00 */
[----:B-1----:R-:W-:-:S05]  /*1240*/  SHF.L.U32 R3, R0, 0x7, RZ ;  /* 0x0000000700037819 */ /* 0x002fca00000006ff */
        /* <DEDUP_REMOVED lines=13> */
.L_x_340:
        /* <DEDUP_REMOVED lines=44> */
.L_x_339:
[----:B------:R1:W5:Y:S01]  /*15e0*/  LDL.64 R8, [R1] ;  /* 0x0000000001087983 */ /* 0x0003620000100a00 */
[----:B0-----:R-:W0:Y:S01]  /*15f0*/  LDC R2, c[0x0][0x25c] ;  /* 0x00009700ff027b82 */ /* 0x001e220000000800 */
[----:B------:R-:W-:Y:S01]  /*1600*/  ULDC UR4, c[0x0][0x258] ;  /* 0x0000960000047ab9 */ /* 0x000fe20000000800 */
[----:B------:R-:W-:Y:S01]  /*1610*/  ULDC UR5, c[0x0][0x260] ;  /* 0x0000980000057ab9 */ /* 0x000fe20000000800 */
[C---:B------:R-:W-:Y:S01]  /*1620*/  ISETP.GT.AND P2, PT, R93.reuse, UR4, PT ;  /* 0x000000045d007c0c */ /* 0x040fe2000bf44270 */
[----:B------:R-:W-:Y:S01]  /*1630*/  ULDC UR8, c[0x0][0x268] ;  /* 0x00009a0000087ab9 */ /* 0x000fe20000000800 */
[C---:B------:R-:W-:Y:S02]  /*1640*/  VIMNMX R0, R93.reuse, UR4, PT ;  /* 0x000000045d007c48 */ /* 0x040fe4000bfe0100 */
[----:B------:R-:W-:Y:S01]  /*1650*/  ISETP.GT.AND P4, PT, R93, UR5, PT ;  /* 0x000000055d007c0c */ /* 0x000fe2000bf84270 */
[----:B------:R-:W2:Y:S01]  /*1660*/  LDC R4, c[0x0][0x264] ;  /* 0x00009900ff047b82 */ /* 0x000ea20000000800 */
[----:B------:R-:W-:-:S02]  /*1670*/  SHF.R.S32.HI R3, RZ, 0x1f, R0 ;  /* 0x0000001fff037819 */ /* 0x000fc40000011400 */
[----:B------:R-:W-:Y:S02]  /*1680*/  ISETP.GT.AND P6, PT, R93, UR8, PT ;  /* 0x000000085d007c0c */ /* 0x000fe4000bfc4270 */
[----:B------:R-:W-:Y:S01]  /*1690*/  LEA.HI R7, R3, R0, RZ, 0x5 ;  /* 0x0000000003077211 */ /* 0x000fe200078f28ff */
[----:B------:R-:W-:Y:S01]  /*16a0*/  HFMA2.MMA R0, -RZ, RZ, 0, 0 ;  /* 0x00000000ff007435 */ /* 0x000fe200000001ff */
[----:B------:R-:W-:Y:S02]  /*16b0*/  MOV R3, RZ ;  /* 0x000000ff00037202 */ /* 0x000fe40000000f00 */
[C---:B0-----:R-:W-:Y:S02]  /*16c0*/  ISETP.GT.AND P3, PT, R93.reuse, R2, PT ;  /* 0x000000025d00720c */ /* 0x041fe40003f64270 */
[----:B--2---:R-:W-:Y:S01]  /*16d0*/  ISETP.GT.AND P5, PT, R93, R4, PT ;  /* 0x000000045d00720c */ /* 0x004fe20003fa4270 */
        /* <DEDUP_REMOVED lines=8> */
.L_x_341:
        /* <DEDUP_REMOVED lines=8> */
.L_x_342:
[----:B------:R-:W-:Y:S01]  /*17e0*/  HFMA2.MMA R2, -RZ, RZ, 0, 0 ;  /* 0x00000000ff027435 */ /* 0x000fe200000001ff */
[----:B------:R-:W-:Y:S01]  /*17f0*/  MOV R11, RZ ;  /* 0x000000ff000b7202 */ /* 0x000fe20000000f00 */
        /* <DEDUP_REMOVED lines=10> */
.L_x_343:
        /* <DEDUP_REMOVED lines=8> */
.L_x_344:
        /* <DEDUP_REMOVED lines=8> */
.L_x_345:
        /* <DEDUP_REMOVED lines=27> */
[----:B------:R-:W-:Y:S01]  /*1b50*/  HFMA2.MMA R87, -RZ, RZ, 0, 0 ;  /* 0x00000000ff577435 */ /* 0x000fe200000001ff */
[----:B------:R-:W-:Y:S01]  /*1b60*/  PRMT R9, RZ, 0x7610, R9 ;  /* 0x00007610ff097816 */ /* 0x000fe20000000009 */
[----:B------:R-:W-:Y:S01]  /*1b70*/  ULDC UR8, c[0x0][0x264] ;  /* 0x0000990000087ab9 */ /* 0x000fe20000000800 */
[----:B------:R-:W-:-:S08]  /*1b80*/  ULDC UR9, c[0x0][0x240] ;  /* 0x0000900000097ab9 */ /* 0x000fd00000000800 */
.L_x_363:
[----:B------:R-:W-:-:S13]  /*1b90*/  ISETP.NE.AND P0, PT, R93, R86, PT ;  /* 0x000000565d00720c */ /* 0x000fda0003f05270 */
[----:B------:R-:W0:Y:S01]  /*1ba0*/  @!P0 LDC.64 R10, c[0x0][0x248] ;  /* 0x00009200ff0a8b82 */ /* 0x000e220000000a00 */
[----:B------:R-:W-:Y:S02]  /*1bb0*/  @!P0 IADD3 R87, R87, 0x1, RZ ;  /* 0x0000000157578810 */ /* 0x000fe40007ffe0ff */
[----:B------:R-:W-:Y:S02]  /*1bc0*/  @!P0 SHF.L.U32 R13, R93, 0x1, RZ ;  /* 0x000000015d0d8819 */ /* 0x000fe400000006ff */
[----:B------:R-:W-:-:S03]  /*1bd0*/  @!P0 LEA R0, R87, R1, 0x3 ;  /* 0x0000000157008211 */ /* 0x000fc600078e18ff */
[----:B0-----:R-:W-:Y:S02]  /*1be0*/  @!P0 IMAD.WIDE R10, R13, 0x2, R10 ;  /* 0x000000020d0a8825 */ /* 0x001fe400078e020a */
[----:B------:R-:W2:Y:S04]  /*1bf0*/  @!P0 LDL.64 R12, [R0] ;  /* 0x00000000000c8983 */ /* 0x000ea80000100a00 */
[----:B------:R-:W3:Y:S01]  /*1c00*/  @!P0 LDG.E.U16.CONSTANT R10, desc[UR6][R10.64+0x2] ;  /* 0x000002060a0a8981 */ /* 0x000ee2000c1e9500 */
[----:B--2---:R-:W-:Y:S02]  /*1c10*/  @!P0 PRMT R95, R12, 0x7610, R95 ;  /* 0x000076100c5f8816 */ /* 0x004fe4000000005f */
[----:B------:R-:W-:Y:S02]  /*1c20*/  @!P0 PRMT R98, R13, 0x7610, R98 ;  /* 0x000076100d628816 */ /* 0x000fe40000000062 */
[----:B---3--:R-:W-:-:S02]  /*1c30*/  @!P0 IADD3 R86, R10, R93, RZ ;  /* 0x0000005d0a568210 */ /* 0x008fc40007ffe0ff */
[----:B------:R-:W-:Y:S02]  /*1c40*/  @!P0 PRMT R95, R95, 0x7610, R12 ;  /* 0x000076105f5f8816 */ /* 0x000fe4000000000c */
        /* <DEDUP_REMOVED lines=9> */
[C---:B------:R-:W-:Y:S02]  /*1ce0*/  LOP3.LUT R12, R21.reuse, 0xf000f, RZ, 0xc0, !PT ;  /* 0x000f000f150c7812 */ /* 0x040fe400078ec0ff */
[----:B------:R-:W-:Y:S02]  /*1cf0*/  LOP3.LUT R17, R21, 0xf000f0, RZ, 0xc0, !PT ;  /* 0x00f000f015117812 */ /* 0x000fe400078ec0ff */
[----:B------:R-:W-:Y:S02]  /*1d00*/  LOP3.LUT R19, R22, 0xf000f0, RZ, 0xc0, !PT ;  /* 0x00f000f016137812 */ /* 0x000fe400078ec0ff */
[C---:B------:R-:W-:Y:S02]  /*1d10*/  LOP3.LUT R26, R23.reuse, 0xf000f, RZ, 0xc0, !PT ;  /* 0x000f000f171a7812 */ /* 0x040fe400078ec0ff */
[----:B------:R-:W-:Y:S02]  /*1d20*/  LOP3.LUT R27, R23, 0xf000f0, RZ, 0xc0, !PT ;  /* 0x00f000f0171b7812 */ /* 0x000fe400078ec0ff */
[----:B------:R-:W-:-:S02]  /*1d30*/  SHF.R.U32.HI R20, RZ, 0x8, R20 ;  /* 0x00000008ff147819 */ /* 0x000fc40000011614 */
[----:B------:R-:W-:Y:S02]  /*1d40*/  SHF.R.U32.HI R21, RZ, 0x8, R21 ;  /* 0x00000008ff157819 */ /* 0x000fe40000011615 */
[----:B------:R-:W-:Y:S02]  /*1d50*/  SHF.R.U32.HI R25, RZ, 0x8, R22 ;  /* 0x00000008ff197819 */ /* 0x000fe40000011616 */
[----:B------:R-:W-:Y:S02]  /*1d60*/  SHF.R.U32.HI R23, RZ, 0x8, R23 ;  /* 0x00000008ff177819 */ /* 0x000fe40000011617 */
[----:B------:R-:W-:Y:S02]  /*1d70*/  LOP3.LUT R18, R22, 0xf000f, RZ, 0xc0, !PT ;  /* 0x000f000f16127812 */ /* 0x000fe400078ec0ff */
[----:B------:R-:W-:Y:S02]  /*1d80*/  LOP3.LUT R22, R17, 0x64006400, RZ, 0xfc, !PT ;  /* 0x6400640011167812 */ /* 0x000fe400078efcff */
[----:B------:R-:W-:-:S02]  /*1d90*/  LOP3.LUT R24, R19, 0x64006400, RZ, 0xfc, !PT ;  /* 0x6400640013187812 */ /* 0x000fc400078efcff */
[----:B------:R-:W-:Y:S01]  /*1da0*/  LOP3.LUT R34, R27, 0x64006400, RZ, 0xfc, !PT ;  /* 0x640064001b227812 */ /* 0x000fe200078efcff */
[-C--:B------:R-:W-:Y:S01]  /*1db0*/  HFMA2 R22, R22, R13.reuse.H0_H0, -72, -72 ;  /* 0xd480d48016167431 */ /* 0x080fe2000004000d */
[C---:B------:R-:W-:Y:S01]  /*1dc0*/  LOP3.LUT R11, R20.reuse, 0xf000f, RZ, 0xc0, !PT ;  /* 0x000f000f140b7812 */ /* 0x040fe200078ec0ff */
[----:B------:R-:W-:Y:S01]  /*1dd0*/  HFMA2 R24, R24, R13.H0_H0, -72, -72 ;  /* 0xd480d48018187431 */ /* 0x000fe2000004000d */
        /* <DEDUP_REMOVED lines=14> */
[----:B------:R-:W-:Y:S01]  /*1ec0*/  HADD2 R20, R12, -1032, -1032 ;  /* 0xe408e4080c147430 */ /* 0x000fe20000000000 */
        /* <DEDUP_REMOVED lines=9> */
[----:B------:R-:W-:Y:S01]  /*1f60*/  HFMA2 R26, R34, R13.H0_H0, -72, -72 ;  /* 0xd480d480221a7431 */ /* 0x000fe2000004000d */
[----:B------:R-:W-:Y:S01]  /*1f70*/  LOP3.LUT R36, R23, 0x64006400, RZ, 0xfc, !PT ;  /* 0x6400640017247812 */ /* 0x000fe200078efcff */
[----:B------:R-:W-:-:S02]  /*1f80*/  HADD2 R23, R18, -1032, -1032 ;  /* 0xe408e40812177430 */ /* 0x000fc40000000000 */
[----:B------:R-:W-:Y:S02]  /*1f90*/  HADD2 R27, R11, -1032, -1032 ;  /* 0xe408e4080b1b7430 */ /* 0x000fe40000000000 */
[----:B------:R-:W-:Y:S02]  /*1fa0*/  HADD2 R29, R29, -1032, -1032 ;  /* 0xe408e4081d1d7430 */ /* 0x000fe40000000000 */
[-C--:B------:R-:W-:Y:S02]  /*1fb0*/  HFMA2 R30, R30, R13.reuse.H0_H0, -72, -72 ;  /* 0xd480d4801e1e7431 */ /* 0x080fe4000004000d */
[----:B------:R-:W-:Y:S02]  /*1fc0*/  HADD2 R31, R19, -1032, -1032 ;  /* 0xe408e408131f7430 */ /* 0x000fe40000000000 */
[----:B------:R-:W-:Y:S02]  /*1fd0*/  HFMA2 R32, R32, R13.H0_H0, -72, -72 ;  /* 0xd480d48020207431 */ /* 0x000fe4000004000d */
[----:B------:R-:W-:-:S02]  /*1fe0*/  HADD2 R33, R33, -1032, -1032 ;  /* 0xe408e40821217430 */ /* 0x000fc40000000000 */
[----:B------:R-:W-:Y:S01]  /*1ff0*/  HFMA2 R34, R36, R13.H0_H0, -72, -72 ;  /* 0xd480d48024227431 */ /* 0x000fe2000004000d */
[----:B------:R-:W-:Y:S06]  /*2000*/  @!P2 BRA `(.L_x_348) ;  /* 0x000000040068a947 */ /* 0x000fec0003800000 */
[----:B------:R-:W0:Y:S01]  /*2010*/  LDS.64 R36, [UR4] ;  /* 0x00000004ff247984 */ /* 0x000e220008000a00 */
[--C-:B------:R-:W-:Y:S02]  /*2020*/  HADD2.F32 R40, -RZ, R20.reuse.H0_H0 ;  /* 0x20000014ff287230 */ /* 0x100fe40000004100 */
[--C-:B------:R-:W-:Y:S01]  /*2030*/  HADD2.F32 R0, -RZ, R21.reuse.H0_H0 ;  /* 0x20000015ff007230 */ /* 0x100fe20000004100 */
[----:B------:R-:W1:Y:S01]  /*2040*/  LDS.64 R18, [UR4+0x8] ;  /* 0x00000804ff127984 */ /* 0x000e620008000a00 */
[----:B------:R-:W-:Y:S02]  /*2050*/  HADD2.F32 R39, -RZ, R20.H1_H1 ;  /* 0x30000014ff277230 */ /* 0x000fe40000004100 */
[----:B------:R-:W-:Y:S02]  /*2060*/  HADD2.F32 R35, -RZ, R21.H1_H1 ;  /* 0x30000015ff237230 */ /* 0x000fe40000004100 */
[----:B------:R-:W-:Y:S02]  /*2070*/  HADD2.F32 R10, -RZ, R23.H0_H0 ;  /* 0x20000017ff0a7230 */ /* 0x000fe40000004100 */
[----:B------:R-:W-:-:S02]  /*2080*/  HADD2.F32 R12, -RZ, R25.H0_H0 ;  /* 0x20000019ff0c7230 */ /* 0x000fc40000004100 */
        /* <DEDUP_REMOVED lines=8> */
[----:B------:R-:W-:Y:S01]  /*2110*/  FFMA.FTZ R0, R35, R36, R0 ;  /* 0x0000002423007223 */ /* 0x000fe20000010000 */
[----:B------:R-:W-:-:S02]  /*2120*/  HADD2.F32 R41, -RZ, R25.H1_H1 ;  /* 0x30000019ff297230 */ /* 0x000fc40000004100 */
[----:B------:R-:W-:Y:S02]  /*2130*/  HADD2.F32 R35, -RZ, R23.H1_H1 ;  /* 0x30000017ff237230 */ /* 0x000fe40000004100 */
[----:B------:R-:W-:Y:S02]  /*2140*/  HADD2.F32 R10, -RZ, R22.H0_H0 ;  /* 0x20000016ff0a7230 */ /* 0x000fe40000004100 */
[C---:B------:R-:W-:Y:S01]  /*2150*/  FFMA.FTZ R41, R36.reuse, R41, R12 ;  /* 0x0000002924297223 */ /* 0x040fe2000001000c */
[----:B------:R-:W-:Y:S02]  /*2160*/  HADD2.F32 R11, -RZ, R17.H0_H0 ;  /* 0x20000011ff0b7230 */ /* 0x000fe40000004100 */
[----:B------:R-:W-:Y:S01]  /*2170*/  FFMA.FTZ R35, R36, R35, R43 ;  /* 0x0000002324237223 */ /* 0x000fe2000001002b */
        /* <DEDUP_REMOVED lines=8> */
[----:B------:R-:W-:Y:S02]  /*2200*/  HADD2.F32 R10, -RZ, R22.H1_H1 ;  /* 0x30000016ff0a7230 */ /* 0x000fe40000004100 */
[----:B------:R-:W-:Y:S02]  /*2210*/  HADD2.F32 R40, -RZ, R26.H1_H1 ;  /* 0x3000001aff287230 */ /* 0x000fe40000004100 */
[----:B------:R-:W-:Y:S01]  /*2220*/  FFMA.FTZ R0, R0, R37, R11 ;  /* 0x0000002500007223 */ /* 0x000fe2000001000b */
[----:B------:R-:W-:-:S02]  /*2230*/  HADD2.F32 R36, -RZ, R24.H1_H1 ;  /* 0x30000018ff247230 */ /* 0x000fc40000004100 */
[C---:B------:R-:W-:Y:S01]  /*2240*/  FFMA.FTZ R39, R37.reuse, R10, R12 ;  /* 0x0000000a25277223 */ /* 0x040fe2000001000c */
[----:B-1----:R-:W-:Y:S02]  /*2250*/  HADD2.F32 R12, -RZ, R18.H0_H0 ;  /* 0x20000012ff0c7230 */ /* 0x002fe40000004100 */
[C---:B------:R-:W-:Y:S01]  /*2260*/  FFMA.FTZ R43, R37.reuse, R40, R43 ;  /* 0x00000028252b7223 */ /* 0x040fe2000001002b */
[----:B------:R-:W-:Y:S02]  /*2270*/  HADD2.F32 R11, -RZ, R27.H0_H0 ;  /* 0x2000001bff0b7230 */ /* 0x000fe40000004100 */
[----:B------:R-:W-:Y:S01]  /*2280*/  FFMA.FTZ R41, R37, R36, R35 ;  /* 0x0000002425297223 */ /* 0x000fe20000010023 */
[----:B------:R-:W-:Y:S02]  /*2290*/  HADD2.F32 R38, -RZ, R31.H0_H0 ;  /* 0x2000001fff267230 */ /* 0x000fe40000004100 */
[----:B------:R-:W-:Y:S02]  /*22a0*/  HADD2.F32 R40, -RZ, R33.H0_H0 ;  /* 0x20000021ff287230 */ /* 0x000fe40000004100 */
[----:B------:R-:W-:Y:S01]  /*22b0*/  FFMA.FTZ R11, R11, R12, R0 ;  /* 0x0000000c0b0b7223 */ /* 0x000fe20000010000 */
[----:B------:R-:W-:-:S02]  /*22c0*/  HADD2.F32 R36, -RZ, R29.H0_H0 ;  /* 0x2000001dff247230 */ /* 0x000fc40000004100 */
[C---:B------:R-:W-:Y:S01]  /*22d0*/  FFMA.FTZ R41, R12.reuse, R38, R41 ;  /* 0x000000260c297223 */ /* 0x040fe20000010029 */
        /* <DEDUP_REMOVED lines=9> */
[--C-:B------:R-:W-:Y:S02]  /*2370*/  HADD2.F32 R18, -RZ, R19.reuse.H0_H0 ;  /* 0x20000013ff127230 */ /* 0x100fe40000004100 */
[C---:B------:R-:W-:Y:S01]  /*2380*/  FFMA.FTZ R41, R35.reuse, R38, R41 ;  /* 0x0000002623297223 */ /* 0x040fe20000010029 */
[----:B------:R-:W-:Y:S02]  /*2390*/  HADD2.F32 R11, -RZ, R28.H0_H0 ;  /* 0x2000001cff0b7230 */ /* 0x000fe40000004100 */
[----:B------:R-:W-:Y:S01]  /*23a0*/  FFMA.FTZ R43, R35, R40, R43 ;  /* 0x00000028232b7223 */ /* 0x000fe2000001002b */
[----:B------:R-:W-:Y:S02]  /*23b0*/  HADD2.F32 R12, -RZ, R30.H0_H0 ;  /* 0x2000001eff0c7230 */ /* 0x000fe40000004100 */
[----:B------:R-:W-:Y:S02]  /*23c0*/  HADD2.F32 R35, -RZ, R32.H0_H0 ;  /* 0x20000020ff237230 */ /* 0x000fe40000004100 */
[----:B------:R-:W-:Y:S01]  /*23d0*/  FFMA.FTZ R11, R11, R18, R10 ;  /* 0x000000120b0b7223 */ /* 0x000fe2000001000a */
[----:B------:R-:W-:-:S02]  /*23e0*/  HADD2.F32 R19, -RZ, R19.H1_H1 ;  /* 0x30000013ff137230 */ /* 0x000fc40000004100 */
[C---:B------:R-:W-:Y:S01]  /*23f0*/  FFMA.FTZ R12, R18.reuse, R12, R37 ;  /* 0x0000000c120c7223 */ /* 0x040fe20000010025 */
[----:B------:R-:W-:Y:S02]  /*2400*/  HADD2.F32 R10, -RZ, R30.H1_H1 ;  /* 0x3000001eff0a7230 */ /* 0x000fe40000004100 */
[----:B------:R-:W-:Y:S01]  /*2410*/  FFMA.FTZ R35, R18, R35, R41 ;  /* 0x0000002312237223 */ /* 0x000fe20000010029 */
[----:B------:R-:W-:Y:S02]  /*2420*/  HADD2.F32 R0, -RZ, R28.H1_H1 ;  /* 0x3000001cff007230 */ /* 0x000fe40000004100 */
[----:B------:R-:W-:Y:S02]  /*2430*/  HADD2.F32 R36, -RZ, R32.H1_H1 ;  /* 0x30000020ff247230 */ /* 0x000fe40000004100 */
[----:B------:R-:W-:Y:S01]  /*2440*/  FFMA.FTZ R10, R19, R10, R12 ;  /* 0x0000000a130a7223 */ /* 0x000fe2000001000c */
[--C-:B------:R-:W-:Y:S02]  /*2450*/  HADD2.F32 R38, -RZ, R34.reuse.H0_H0 ;  /* 0x20000022ff267230 */ /* 0x100fe40000004100 */
[----:B------:R-:W-:Y:S01]  /*2460*/  FFMA.FTZ R0, R0, R19, R11 ;  /* 0x0000001300007223 */ /* 0x000fe2000001000b */
[----:B------:R-:W-:-:S02]  /*2470*/  HADD2.F32 R12, -RZ, R34.H1_H1 ;  /* 0x30000022ff0c7230 */ /* 0x000fc40000004100 */
[C---:B------:R-:W-:Y:S01]  /*2480*/  FFMA.FTZ R36, R19.reuse, R36, R35 ;  /* 0x0000002413247223 */ /* 0x040fe20000010023 */
[--C-:B------:R-:W-:Y:S02]  /*2490*/  HADD2.F32 R11, -RZ, R95.reuse.H0_H0 ;  /* 0x2000005fff0b7230 */ /* 0x100fe40000004100 */
[----:B------:R-:W-:Y:S01]  /*24a0*/  FFMA.FTZ R38, R18, R38, R43 ;  /* 0x0000002612267223 */ /* 0x000fe2000001002b */
[----:B------:R-:W-:Y:S02]  /*24b0*/  HADD2.F32 R35, -RZ, R95.H1_H1 ;  /* 0x3000005fff237230 */ /* 0x000fe40000004100 */
[--C-:B------:R-:W-:Y:S02]  /*24c0*/  HADD2.F32 R37, -RZ, R98.reuse.H0_H0 ;  /* 0x20000062ff257230 */ /* 0x100fe40000004100 */
[----:B------:R-:W-:Y:S01]  /*24d0*/  FFMA.FTZ R12, R19, R12, R38 ;  /* 0x0000000c130c7223 */ /* 0x000fe20000010026 */
[----:B------:R-:W-:Y:S02]  /*24e0*/  HADD2.F32 R39, -RZ, R98.H1_H1 ;  /* 0x30000062ff277230 */ /* 0x000fe40000004100 */
[----:B------:R-:W-:Y:S01]  /*24f0*/  FMUL.FTZ R0, R0, R11 ;  /* 0x0000000b00007220 */ /* 0x000fe20000410000 */
[----:B------:R-:W-:Y:S01]  /*2500*/  FMUL.FTZ R10, R10, R35 ;  /* 0x000000230a0a7220 */ /* 0x000fe20000410000 */
[----:B------:R-:W-:Y:S01]  /*2510*/  FMUL.FTZ R36, R36, R37 ;  /* 0x0000002524247220 */ /* 0x000fe20000410000 */
[----:B------:R-:W-:-:S02]  /*2520*/  FMUL.FTZ R12, R12, R39 ;  /* 0x000000270c0c7220 */ /* 0x000fc40000410000 */
[----:B------:R-:W-:Y:S02]  /*2530*/  F2FP.F16.F32.PACK_AB R0, RZ, R0 ;  /* 0x00000000ff00723e */ /* 0x000fe400000000ff */
[----:B------:R-:W-:Y:S02]  /*2540*/  F2FP.F16.F32.PACK_AB R10, RZ, R10 ;  /* 0x0000000aff0a723e */ /* 0x000fe400000000ff */
[----:B------:R-:W-:Y:S02]  /*2550*/  F2FP.F16.F32.PACK_AB R36, RZ, R36 ;  /* 0x00000024ff24723e */ /* 0x000fe400000000ff */
[----:B------:R-:W-:Y:S02]  /*2560*/  F2FP.F16.F32.PACK_AB R12, RZ, R12 ;  /* 0x0000000cff0c723e */ /* 0x000fe400000000ff */
[----:B------:R-:W-:Y:S02]  /*2570*/  PRMT R0, R0, 0x5410, R10 ;  /* 0x0000541000007816 */ /* 0x000fe4000000000a */
[----:B------:R-:W-:-:S04]  /*2580*/  PRMT R36, R36, 0x5410, R12 ;  /* 0x0000541024247816 */ /* 0x000fc8000000000c */
[----:B------:R-:W-:Y:S01]  /*2590*/  HFMA2.MMA R9, R0, 1, 1, R9 ;  /* 0x3c003c0000097835 */ /* 0x000fe20000000009 */
[----:B------:R-:W-:-:S10]  /*25a0*/  HADD2 R8, R36, R8 ;  /* 0x0000000824087230 */ /* 0x000fd40000000000 */
.L_x_348:
        /* <DEDUP_REMOVED lines=95> */
.L_x_350:
[----:B------:R-:W-:Y:S05]  /*2ba0*/  @!P4 BRA `(.L_x_349) ;  /* 0x0000000800ecc947 */ /* 0x000fea0003800000 */
[----:B------:R-:W-:Y:S02]  /*2bb0*/  PRMT R0, R91, 0x9910, RZ ;  /* 0x000099105b007816 */ /* 0x000fe400000000ff */
[----:B------:R-:W-:Y:S02]  /*2bc0*/  PRMT R10, R88, 0x9910, RZ ;  /* 0x00009910580a7816 */ /* 0x000fe400000000ff */
[----:B------:R-:W-:Y:S02]  /*2bd0*/  ISETP.NE.AND P4, PT, R0, RZ, PT ;  /* 0x000000ff0000720c */ /* 0x000fe40003f85270 */
[----:B------:R-:W-:-:S04]  /*2be0*/  ISETP.NE.AND P0, PT, R10, RZ, PT ;  /* 0x000000ff0a00720c */ /* 0x000fc80003f05270 */
[----:B------:R-:W-:-:S07]  /*2bf0*/  ISETP.LT.OR P0, PT, R16, 0x4, !P0 ;  /* 0x000000041000780c */ /* 0x000fce0004701670 */
[----:B------:R-:W-:Y:S06]  /*2c00*/  @!P4 BRA `(.L_x_351) ;  /* 0x000000040068c947 */ /* 0x000fec0003800000 */
        /* <DEDUP_REMOVED lines=90> */
.L_x_351:
        /* <DEDUP_REMOVED lines=16> */
[----:B------:R-:W-:-:S02]  /*32b0*/  HADD2.F32 R40, -RZ, R25.H1_H1 ;  /* 0x30000019ff287230 */ /* 0x000fc40000004100 */
[-C--:B------:R-:W-:Y:S01]  /*32c0*/  FFMA.FTZ R11, R11, R35.reuse, RZ ;  /* 0x000000230b0b7223 */ /* 0x080fe200000100ff */
[----:B------:R-:W-:Y:S01]  /*32d0*/  FFMA.FTZ R35, R12, R35, RZ ;  /* 0x000000230c237223 */ /* 0x000fe200000100ff */
[----:B------:R-:W-:Y:S02]  /*32e0*/  HADD2.F32 R12, -RZ, R23.H1_H1 ;  /* 0x30000017ff0c7230 */ /* 0x000fe40000004100 */
[-C--:B------:R-:W-:Y:S01]  /*32f0*/  FFMA.FTZ R39, R20, R36.reuse, R39 ;  /* 0x0000002414277223 */ /* 0x080fe20000010027 */
[----:B------:R-:W-:Y:S02]  /*3300*/  HADD2.F32 R20, -RZ, R24.H0_H0 ;  /* 0x20000018ff147230 */ /* 0x000fe40000004100 */
[-C--:B------:R-:W-:Y:S01]  /*3310*/  FFMA.FTZ R35, R40, R36.reuse, R35 ;  /* 0x0000002428237223 */ /* 0x080fe20000010023 */
[----:B------:R-:W-:Y:S02]  /*3320*/  HADD2.F32 R0, -RZ, R17.H0_H0 ;  /* 0x20000011ff007230 */ /* 0x000fe40000004100 */
[----:B------:R-:W-:Y:S01]  /*3330*/  FFMA.FTZ R11, R12, R36, R11 ;  /* 0x000000240c0b7223 */ /* 0x000fe2000001000b */
[----:B------:R-:W-:-:S02]  /*3340*/  HADD2.F32 R10, -RZ, R22.H0_H0 ;  /* 0x20000016ff0a7230 */ /* 0x000fc40000004100 */
[----:B------:R-:W-:Y:S02]  /*3350*/  HADD2.F32 R12, -RZ, R26.H0_H0 ;  /* 0x2000001aff0c7230 */ /* 0x000fe40000004100 */
[-C--:B------:R-:W-:Y:S01]  /*3360*/  FFMA.FTZ R20, R20, R38.reuse, R11 ;  /* 0x0000002614147223 */ /* 0x080fe2000001000b */
[-C--:B------:R-:W-:Y:S01]  /*3370*/  FFMA.FTZ R0, R0, R38.reuse, R21 ;  /* 0x0000002600007223 */ /* 0x080fe20000010015 */
        /* <DEDUP_REMOVED lines=62> */
.L_x_349:
[----:B------:R-:W0:Y:S02]  /*3760*/  LDC R17, c[0x0][0x23c] ;  /* 0x00008f00ff117b82 */ /* 0x000e240000000800 */
[----:B0-----:R-:W-:-:S05]  /*3770*/  IMAD.WIDE R18, R17, 0x4, R14 ;  /* 0x0000000411127825 */ /* 0x001fca00078e020e */
[----:B------:R-:W2:Y:S02]  /*3780*/  LDG.E.128.CONSTANT R20, desc[UR6][R18.64] ;  /* 0x0000000612147981 */ /* 0x000ea4000c1e9d00 */
[C---:B--2---:R-:W-:Y:S02]  /*3790*/  LOP3.LUT R12, R21.reuse, 0xf000f, RZ, 0xc0, !PT ;  /* 0x000f000f150c7812 */ /* 0x044fe400078ec0ff */
[----:B------:R-:W-:Y:S02]  /*37a0*/  LOP3.LUT R24, R21, 0xf000f0, RZ, 0xc0, !PT ;  /* 0x00f000f015187812 */ /* 0x000fe400078ec0ff */
[----:B------:R-:W-:Y:S02]  /*37b0*/  SHF.R.U32.HI R29, RZ, 0x8, R22 ;  /* 0x00000008ff1d7819 */ /* 0x000fe40000011616 */
[C---:B------:R-:W-:Y:S02]  /*37c0*/  LOP3.LUT R0, R20.reuse, 0xf000f, RZ, 0xc0, !PT ;  /* 0x000f000f14007812 */ /* 0x040fe400078ec0ff */
[----:B------:R-:W-:-:S02]  /*37d0*/  LOP3.LUT R10, R20, 0xf000f0, RZ, 0xc0, !PT ;  /* 0x00f000f0140a7812 */ /* 0x000fc400078ec0ff */
[----:B------:R-:W-:Y:S02]  /*37e0*/  SHF.R.U32.HI R21, RZ, 0x8, R21 ;  /* 0x00000008ff157819 */ /* 0x000fe40000011615 */
[----:B------:R-:W-:Y:S02]  /*37f0*/  SHF.R.U32.HI R20, RZ, 0x8, R20 ;  /* 0x00000008ff147819 */ /* 0x000fe40000011614 */
[----:B------:R-:W-:Y:S02]  /*3800*/  LOP3.LUT R25, R22, 0xf000f, RZ, 0xc0, !PT ;  /* 0x000f000f16197812 */ /* 0x000fe400078ec0ff */
[----:B------:R-:W-:Y:S02]  /*3810*/  SHF.R.U32.HI R32, RZ, 0x8, R23 ;  /* 0x00000008ff207819 */ /* 0x000fe40000011617 */
[C---:B------:R-:W-:Y:S02]  /*3820*/  LOP3.LUT R30, R23.reuse, 0xf000f, RZ, 0xc0, !PT ;  /* 0x000f000f171e7812 */ /* 0x040fe400078ec0ff */
        /* <DEDUP_REMOVED lines=17> */
[----:B------:R-:W-:Y:S02]  /*3940*/  LOP3.LUT R37, R24, 0x64006400, RZ, 0xfc, !PT ;  /* 0x6400640018257812 */ /* 0x000fe400078efcff */
[----:B------:R-:W-:Y:S01]  /*3950*/  LOP3.LUT R0, R0, 0x64006400, RZ, 0xfc, !PT ;  /* 0x6400640000007812 */ /* 0x000fe200078efcff */
[----:B------:R-:W-:Y:S01]  /*3960*/  HFMA2 R33, R34, R13.H0_H0, -72, -72 ;  /* 0xd480d48022217431 */ /* 0x000fe2000004000d */
[----:B------:R-:W-:Y:S01]  /*3970*/  LOP3.LUT R10, R10, 0x64006400, RZ, 0xfc, !PT ;  /* 0x640064000a0a7812 */ /* 0x000fe200078efcff */
[----:B------:R-:W-:Y:S01]  /*3980*/  HADD2 R36, R37, -1032, -1032 ;  /* 0xe408e40825247430 */ /* 0x000fe20000000000 */
[----:B------:R-:W-:Y:S01]  /*3990*/  LOP3.LUT R12, R12, 0x64006400, RZ, 0xfc, !PT ;  /* 0x640064000c0c7812 */ /* 0x000fe200078efcff */
        /* <DEDUP_REMOVED lines=10> */
[----:B------:R-:W-:Y:S02]  /*3a40*/  HFMA2 R25, R26, R13.H0_H0, -72, -72 ;  /* 0xd480d4801a197431 */ /* 0x000fe4000004000d */
[----:B------:R-:W-:-:S02]  /*3a50*/  HADD2 R26, R27, -1032, -1032 ;  /* 0xe408e4081b1a7430 */ /* 0x000fc40000000000 */
[-C--:B------:R-:W-:Y:S02]  /*3a60*/  HFMA2 R27, R28, R13.reuse.H0_H0, -72, -72 ;  /* 0xd480d4801c1b7431 */ /* 0x080fe4000004000d */
[----:B------:R-:W-:Y:S02]  /*3a70*/  HADD2 R28, R30, -1032, -1032 ;  /* 0xe408e4081e1c7430 */ /* 0x000fe40000000000 */
[----:B------:R-:W-:Y:S02]  /*3a80*/  HADD2 R30, R11, -1032, -1032 ;  /* 0xe408e4080b1e7430 */ /* 0x000fe40000000000 */
[----:B------:R-:W-:Y:S02]  /*3a90*/  HFMA2 R31, R20, R13.H0_H0, -72, -72 ;  /* 0xd480d480141f7431 */ /* 0x000fe4000004000d */
[----:B------:R-:W-:Y:S02]  /*3aa0*/  HADD2 R32, R32, -1032, -1032 ;  /* 0xe408e40820207430 */ /* 0x000fe40000000000 */
[----:B------:R-:W-:-:S02]  /*3ab0*/  HADD2 R34, R21, -1032, -1032 ;  /* 0xe408e40815227430 */ /* 0x000fc40000000000 */
[----:B------:R-:W-:Y:S01]  /*3ac0*/  HFMA2 R37, R40, R13.H0_H0, -72, -72 ;  /* 0xd480d48028257431 */ /* 0x000fe2000004000d */
[----:B------:R-:W-:Y:S06]  /*3ad0*/  @!P2 BRA `(.L_x_352) ;  /* 0x000000040068a947 */ /* 0x000fec0003800000 */
[----:B------:R-:W0:Y:S01]  /*3ae0*/  LDS.64 R38, [UR4+0x10] ;  /* 0x00001004ff267984 */ /* 0x000e220008000a00 */
        /* <DEDUP_REMOVED lines=89> */
.L_x_352:
        /* <DEDUP_REMOVED lines=95> */
.L_x_354:
        /* <DEDUP_REMOVED lines=97> */
.L_x_355:
        /* <DEDUP_REMOVED lines=91> */
.L_x_353:
[----:B------:R-:W-:-:S05]  /*5230*/  IMAD.WIDE R18, R17, 0x4, R18 ;  /* 0x0000000411127825 */ /* 0x000fca00078e0212 */
        /* <DEDUP_REMOVED lines=144> */
.L_x_356:
        /* <DEDUP_REMOVED lines=95> */
.L_x_358:
        /* <DEDUP_REMOVED lines=97> */
.L_x_359:
        /* <DEDUP_REMOVED lines=91> */
.L_x_357:
[----:B------:R-:W-:-:S06]  /*6cf0*/  IMAD.WIDE R20, R17, 0x4, R18 ;  /* 0x0000000411147825 */ /* 0x000fcc00078e0212 */
[----:B------:R-:W2:Y:S02]  /*6d00*/  LDG.E.128.CONSTANT R20, desc[UR6][R20.64] ;  /* 0x0000000614147981 */ /* 0x000ea4000c1e9d00 */
[C---:B--2---:R-:W-:Y:S02]  /*6d10*/  LOP3.LUT R18, R21.reuse, 0xf000f, RZ, 0xc0, !PT ;  /* 0x000f000f15127812 */ /* 0x044fe400078ec0ff */
[----:B------:R-:W-:Y:S02]  /*6d20*/  LOP3.LUT R12, R21, 0xf000f0, RZ, 0xc0, !PT ;  /* 0x00f000f0150c7812 */ /* 0x000fe400078ec0ff */
[----:B------:R-:W-:Y:S02]  /*6d30*/  SHF.R.U32.HI R19, RZ, 0x8, R21 ;  /* 0x00000008ff137819 */ /* 0x000fe40000011615 */
[----:B------:R-:W-:Y:S02]  /*6d40*/  LOP3.LUT R21, R23, 0xf000f0, RZ, 0xc0, !PT ;  /* 0x00f000f017157812 */ /* 0x000fe400078ec0ff */
[----:B------:R-:W-:-:S02]  /*6d50*/  LOP3.LUT R17, R22, 0xf000f0, RZ, 0xc0, !PT ;  /* 0x00f000f016117812 */ /* 0x000fc400078ec0ff */
[----:B------:R-:W-:Y:S02]  /*6d60*/  SHF.R.U32.HI R28, RZ, 0x8, R22 ;  /* 0x00000008ff1c7819 */ /* 0x000fe40000011616 */
[----:B------:R-:W-:Y:S02]  /*6d70*/  SHF.R.U32.HI R11, RZ, 0x8, R20 ;  /* 0x00000008ff0b7819 */ /* 0x000fe40000011614 */
[----:B------:R-:W-:Y:S02]  /*6d80*/  SHF.R.U32.HI R31, RZ, 0x8, R23 ;  /* 0x00000008ff1f7819 */ /* 0x000fe40000011617 */
        /* <DEDUP_REMOVED lines=10> */
[----:B------:R-:W-:Y:S01]  /*6e30*/  HFMA2 R20, R20, R13.H0_H0, -72, -72 ;  /* 0xd480d48014147431 */ /* 0x000fe2000004000d */
        /* <DEDUP_REMOVED lines=124> */
.L_x_360:
        /* <DEDUP_REMOVED lines=61> */
[--C-:B------:R-:W-:Y:S02]  /*79d0*/  HADD2.F32 R34, -RZ, R24.reuse.H0_H0 ;  /* 0x20000018ff227230 */ /* 0x100fe40000004100 */
        /* <DEDUP_REMOVED lines=33> */
.L_x_361:
        /* <DEDUP_REMOVED lines=97> */
.L_x_362:
[----:B------:R-:W-:Y:S05]  /*8200*/  @P0 BRA `(.L_x_347) ;  /* 0x0000000400680947 */ /* 0x000fea0003800000 */
[----:B------:R-:W0:Y:S01]  /*8210*/  LDS.64 R10, [UR4+0x1b0] ;  /* 0x0001b004ff0a7984 */ /* 0x000e220008000a00 */
[--C-:B------:R-:W-:Y:S02]  /*8220*/  HADD2.F32 R0, -RZ, R28.reuse.H0_H0 ;  /* 0x2000001cff007230 */ /* 0x100fe40000004100 */
        /* <DEDUP_REMOVED lines=18> */
[----:B------:R-:W-:Y:S02]  /*8350*/  HADD2.F32 R28, -RZ, R29.H1_H1 ;  /* 0x3000001dff1c7230 */ /* 0x000fe40000004100 */
[----:B------:R-:W-:Y:S01]  /*8360*/  FFMA.FTZ R37, R0, R36, R37 ;  /* 0x0000002400257223 */ /* 0x000fe20000010025 */
[----:B------:R-:W-:Y:S02]  /*8370*/  HADD2.F32 R10, -RZ, R20.H0_H0 ;  /* 0x20000014ff0a7230 */ /* 0x000fe40000004100 */
[----:B------:R-:W-:Y:S01]  /*8380*/  FFMA.FTZ R11, R12, R34, R11 ;  /* 0x000000220c0b7223 */ /* 0x000fe2000001000b */
[----:B------:R-:W-:-:S02]  /*8390*/  HADD2.F32 R12, -RZ, R22.H0_H0 ;  /* 0x20000016ff0c7230 */ /* 0x000fc40000004100 */
[----:B------:R-:W-:Y:S01]  /*83a0*/  FFMA.FTZ R35, R28, R34, R35 ;  /* 0x000000221c237223 */ /* 0x000fe20000010023 */
[----:B------:R-:W-:Y:S02]  /*83b0*/  HADD2.F32 R0, -RZ, R17.H1_H1 ;  /* 0x30000011ff007230 */ /* 0x000fe40000004100 */
[-C--:B------:R-:W-:Y:S01]  /*83c0*/  FFMA.FTZ R39, R10, R36.reuse, R39 ;  /* 0x000000240a277223 */ /* 0x080fe20000010027 */
[----:B------:R-:W-:Y:S02]  /*83d0*/  HADD2.F32 R26, -RZ, R21.H0_H0 ;  /* 0x20000015ff1a7230 */ /* 0x000fe40000004100 */
[----:B------:R-:W-:Y:S01]  /*83e0*/  FFMA.FTZ R35, R12, R36, R35 ;  /* 0x000000240c237223 */ /* 0x000fe20000010023 */
[----:B------:R-:W-:Y:S02]  /*83f0*/  HADD2.F32 R20, -RZ, R20.H1_H1 ;  /* 0x30000014ff147230 */ /* 0x000fe40000004100 */
[----:B------:R-:W-:Y:S01]  /*8400*/  FFMA.FTZ R37, R0, R38, R37 ;  /* 0x0000002600257223 */ /* 0x000fe20000010025 */
[----:B------:R-:W-:-:S02]  /*8410*/  HADD2.F32 R22, -RZ, R22.H1_H1 ;  /* 0x30000016ff167230 */ /* 0x000fc40000004100 */
[----:B------:R-:W-:Y:S01]  /*8420*/  FFMA.FTZ R11, R26, R36, R11 ;  /* 0x000000241a0b7223 */ /* 0x000fe2000001000b */
[----:B------:R-:W-:Y:S02]  /*8430*/  HADD2.F32 R10, -RZ, R21.H1_H1 ;  /* 0x30000015ff0a7230 */ /* 0x000fe40000004100 */
[-C--:B------:R-:W-:Y:S01]  /*8440*/  FFMA.FTZ R39, R20, R38.reuse, R39 ;  /* 0x0000002614277223 */ /* 0x080fe20000010027 */
[----:B-1----:R-:W-:Y:S02]  /*8450*/  HADD2.F32 R0, -RZ, R18.H0_H0 ;  /* 0x20000012ff007230 */ /* 0x002fe40000004100 */
[-C--:B------:R-:W-:Y:S01]  /*8460*/  FFMA.FTZ R35, R22, R38.reuse, R35 ;  /* 0x0000002616237223 */ /* 0x080fe20000010023 */
[----:B------:R-:W-:Y:S02]  /*8470*/  HADD2.F32 R12, -RZ, R30.H0_H0 ;  /* 0x2000001eff0c7230 */ /* 0x000fe40000004100 */
[----:B------:R-:W-:Y:S01]  /*8480*/  FFMA.FTZ R11, R10, R38, R11 ;  /* 0x000000260a0b7223 */ /* 0x000fe2000001000b */
[----:B------:R-:W-:-:S02]  /*8490*/  HADD2.F32 R20, -RZ, R31.H0_H0 ;  /* 0x2000001fff147230 */ /* 0x000fc40000004100 */
[----:B------:R-:W-:Y:S02]  /*84a0*/  HADD2.F32 R22, -RZ, R32.H0_H0 ;  /* 0x20000020ff167230 */ /* 0x000fe40000004100 */
[-C--:B------:R-:W-:Y:S01]  /*84b0*/  FFMA.FTZ R37, R12, R0.reuse, R37 ;  /* 0x000000000c257223 */ /* 0x080fe20000010025 */
[----:B------:R-:W-:Y:S02]  /*84c0*/  HADD2.F32 R26, -RZ, R33.H0_H0 ;  /* 0x20000021ff1a7230 */ /* 0x000fe40000004100 */
[-C--:B------:R-:W-:Y:S01]  /*84d0*/  FFMA.FTZ R39, R20, R0.reuse, R39 ;  /* 0x0000000014277223 */ /* 0x080fe20000010027 */
[----:B------:R-:W-:Y:S02]  /*84e0*/  HADD2.F32 R18, -RZ, R18.H1_H1 ;  /* 0x30000012ff127230 */ /* 0x000fe40000004100 */
[-C--:B------:R-:W-:Y:S01]  /*84f0*/  FFMA.FTZ R11, R22, R0.reuse, R11 ;  /* 0x00000000160b7223 */ /* 0x080fe2000001000b */
[----:B------:R-:W-:Y:S02]  /*8500*/  HADD2.F32 R12, -RZ, R31.H1_H1 ;  /* 0x3000001fff0c7230 */ /* 0x000fe40000004100 */
[----:B------:R-:W-:Y:S01]  /*8510*/  FFMA.FTZ R35, R26, R0, R35 ;  /* 0x000000001a237223 */ /* 0x000fe20000010023 */
[----:B------:R-:W-:-:S02]  /*8520*/  HADD2.F32 R30, -RZ, R30.H1_H1 ;  /* 0x3000001eff1e7230 */ /* 0x000fc40000004100 */
[----:B------:R-:W-:Y:S02]  /*8530*/  HADD2.F32 R32, -RZ, R32.H1_H1 ;  /* 0x30000020ff207230 */ /* 0x000fe40000004100 */
[-C--:B------:R-:W-:Y:S01]  /*8540*/  FFMA.FTZ R39, R12, R18.reuse, R39 ;  /* 0x000000120c277223 */ /* 0x080fe20000010027 */
        /* <DEDUP_REMOVED lines=38> */
.L_x_347:
[----:B------:R-:W0:Y:S01]  /*87b0*/  S2UR UR5, SR_CTAID.Z ;  /* 0x00000000000579c3 */ /* 0x000e220000002700 */
[----:B------:R-:W-:Y:S01]  /*87c0*/  IADD3 R93, R93, 0x20, RZ ;  /* 0x000000205d5d7810 */ /* 0x000fe20007ffe0ff */
[----:B------:R-:W-:-:S03]  /*87d0*/  UIADD3 UR4, UR4, 0x40, URZ ;  /* 0x0000004004047890 */ /* 0x000fc6000fffe03f */
[----:B------:R-:W-:-:S03]  /*87e0*/  ISETP.GE.AND P0, PT, R93, UR8, PT ;  /* 0x000000085d007c0c */ /* 0x000fc6000bf06270 */
[----:B------:R-:W1:Y:S01]  /*87f0*/  LDC R85, c[0x0][0x23c] ;  /* 0x00008f00ff557b82 */ /* 0x000e620000000800 */
[----:B0-----:R-:W-:-:S04]  /*8800*/  ULEA UR5, UR5, 0x40, 0x6 ;  /* 0x0000004005057891 */ /* 0x001fc8000f8e303f */
[----:B------:R-:W-:-:S04]  /*8810*/  UISETP.LT.AND UP0, UPT, UR5, UR9, UPT ;  /* 0x000000090500728c */ /* 0x000fc8000bf01270 */
[----:B------:R-:W-:Y:S01]  /*8820*/  USEL UR5, UR5, UR9, UP0 ;  /* 0x0000000905057287 */ /* 0x000fe20008000000 */
[----:B-1----:R-:W-:-:S05]  /*8830*/  IMAD.WIDE R14, R85, 0x10, R14 ;  /* 0x00000010550e7825 */ /* 0x002fca00078e020e */
[----:B------:R-:W-:-:S13]  /*8840*/  ISETP.LT.AND P2, PT, R93, UR5, PT ;  /* 0x000000055d007c0c */ /* 0x000fda000bf41270 */
[----:B------:R-:W-:Y:S05]  /*8850*/  @!P0 BRA P2, `(.L_x_363) ;  /* 0xffffff9000cc8947 */ /* 0x000fea000103ffff */
.L_x_346:
        /* <DEDUP_REMOVED lines=8> */
.L_x_369:
[----:B------:R-:W-:Y:S01]  /*88e0*/  ISETP.NE.AND P2, PT, R93, R86, PT ;  /* 0x000000565d00720c */ /* 0x000fe20003f45270 */
[----:B------:R-:W0:Y:S01]  /*88f0*/  LDC R85, c[0x0][0x23c] ;  /* 0x00008f00ff557b82 */ /* 0x000e220000000800 */
[----:B-----5:R1:W5:Y:S11]  /*8900*/  LDG.E.128.CONSTANT R20, desc[UR6][R14.64] ;  /* 0x000000060e147981 */ /* 0x020376000c1e9d00 */
[----:B------:R-:W2:Y:S01]  /*8910*/  @!P2 LDC.64 R10, c[0x0][0x248] ;  /* 0x00009200ff0aab82 */ /* 0x000ea20000000a00 */
[----:B------:R-:W-:-:S02]  /*8920*/  @!P2 IADD3 R87, R87, 0x1, RZ ;  /* 0x000000015757a810 */ /* 0x000fc40007ffe0ff */
[----:B------:R-:W-:Y:S02]  /*8930*/  @!P2 LEA R13, R93, 0x1, 0x1 ;  /* 0x000000015d0da811 */ /* 0x000fe400078e08ff */
[----:B------:R-:W-:-:S06]  /*8940*/  @!P2 LEA R24, R87, R1, 0x3 ;  /* 0x000000015718a211 */ /* 0x000fcc00078e18ff */
[----:B------:R-:W3:Y:S01]  /*8950*/  @!P2 LDL.64 R24, [R24] ;  /* 0x000000001818a983 */ /* 0x000ee20000100a00 */
[----:B--2---:R-:W-:-:S04]  /*8960*/  @!P2 IMAD.WIDE R10, R13, 0x2, R10 ;  /* 0x000000020d0aa825 */ /* 0x004fc800078e020a */
[C---:B0-----:R-:W-:Y:S02]  /*8970*/  IMAD.WIDE R12, R85.reuse, 0x4, R14 ;  /* 0x00000004550c7825 */ /* 0x041fe400078e020e */
[----:B------:R-:W2:Y:S04]  /*8980*/  @!P2 LDG.E.U16.CONSTANT R10, desc[UR6][R10.64] ;  /* 0x000000060a0aa981 */ /* 0x000ea8000c1e9500 */
[----:B------:R1:W5:Y:S01]  /*8990*/  LDG.E.128.CONSTANT R16, desc[UR6][R12.64] ;  /* 0x000000060c107981 */ /* 0x000362000c1e9d00 */
[----:B------:R-:W-:Y:S01]  /*89a0*/  IMAD.WIDE R96, R85, 0x4, R12 ;  /* 0x0000000455607825 */ /* 0x000fe200078e020c */
[----:B---3--:R-:W-:Y:S02]  /*89b0*/  @!P2 PRMT R95, R24, 0x7610, R95 ;  /* 0x00007610185fa816 */ /* 0x008fe4000000005f */
[----:B------:R-:W-:-:S02]  /*89c0*/  @!P2 PRMT R98, R25, 0x7610, R98 ;  /* 0x000076101962a816 */ /* 0x000fc40000000062 */
[----:B------:R-:W-:Y:S02]  /*89d0*/  @!P2 PRMT R95, R95, 0x7610, R24 ;  /* 0x000076105f5fa816 */ /* 0x000fe40000000018 */
[----:B------:R-:W-:Y:S02]  /*89e0*/  @!P2 PRMT R98, R98, 0x7610, R25 ;  /* 0x000076106262a816 */ /* 0x000fe40000000019 */
[----:B--2---:R-:W-:Y:S01]  /*89f0*/  @!P2 IADD3 R86, R10, R93, RZ ;  /* 0x0000005d0a56a210 */ /* 0x004fe20007ffe0ff */
[----:B-1----:R-:W-:Y:S06]  /*8a00*/  @!P1 BRA `(.L_x_365) ;  /* 0x0000002000849947 */ /* 0x002fec0003800000 */
[----:B------:R-:W2:Y:S01]  /*8a10*/  LDG.E.128.CONSTANT R12, desc[UR6][R96.64] ;  /* 0x00000006600c7981 */ /* 0x000ea2000c1e9d00 */
[--C-:B-----5:R-:W-:Y:S01]  /*8a20*/  SHF.R.U32.HI R29, RZ, 0xf, R23.reuse ;  /* 0x0000000fff1d7819 */ /* 0x120fe20000011617 */
[----:B------:R-:W-:Y:S01]  /*8a30*/  HFMA2.MMA R40, -RZ, RZ, 0, 0.015625 ;  /* 0x00002400ff287435 */ /* 0x000fe200000001ff */
[----:B------:R-:W-:Y:S02]  /*8a40*/  SHF.R.U32.HI R10, RZ, 0xf, R20 ;  /* 0x0000000fff0a7819 */ /* 0x000fe40000011614 */
[C---:B------:R-:W-:Y:S02]  /*8a50*/  LOP3.LUT R58, R23.reuse, 0x380038, RZ, 0xc0, !PT ;  /* 0x00380038173a7812 */ /* 0x040fe400078ec0ff */
[----:B------:R-:W-:Y:S02]  /*8a60*/  SHF.R.U32.HI R35, RZ, 0x6, R23 ;  /* 0x00000006ff237819 */ /* 0x000fe40000011617 */
[----:B------:R-:W-:Y:S02]  /*8a70*/  LOP3.LUT R42, R23, 0x70007, RZ, 0xc0, !PT ;  /* 0x00070007172a7812 */ /* 0x000fe400078ec0ff */
[----:B------:R-:W-:-:S02]  /*8a80*/  SHF.R.U32.HI R28, RZ, 0xe, R18 ;  /* 0x0000000eff1c7819 */ /* 0x000fc40000011612 */
[C---:B------:R-:W-:Y:S02]  /*8a90*/  LOP3.LUT R23, R18.reuse, 0x380038, RZ, 0xc0, !PT ;  /* 0x0038003812177812 */ /* 0x040fe400078ec0ff */
[----:B------:R-:W-:Y:S02]  /*8aa0*/  SHF.R.U32.HI R43, RZ, 0x6, R18 ;  /* 0x00000006ff2b7819 */ /* 0x000fe40000011612 */
[----:B------:R-:W-:Y:S02]  /*8ab0*/  LOP3.LUT R53, R18, 0x70007, RZ, 0xc0, !PT ;  /* 0x0007000712357812 */ /* 0x000fe400078ec0ff */
[--C-:B------:R-:W-:Y:S02]  /*8ac0*/  SHF.R.U32.HI R25, RZ, 0xf, R21.reuse ;  /* 0x0000000fff197819 */ /* 0x100fe40000011615 */
[----:B------:R-:W-:Y:S02]  /*8ad0*/  LOP3.LUT R24, R21, 0x380038, RZ, 0xc0, !PT ;  /* 0x0038003815187812 */ /* 0x000fe400078ec0ff */
[----:B------:R-:W-:-:S02]  /*8ae0*/  SHF.R.U32.HI R32, RZ, 0x6, R21 ;  /* 0x00000006ff207819 */ /* 0x000fc40000011615 */
[----:B------:R-:W-:Y:S02]  /*8af0*/  LOP3.LUT R36, R21, 0x70007, RZ, 0xc0, !PT ;  /* 0x0007000715247812 */ /* 0x000fe400078ec0ff */
[----:B------:R-:W-:Y:S02]  /*8b00*/  SHF.R.U32.HI R18, RZ, 0xe, R19 ;  /* 0x0000000eff127819 */ /* 0x000fe40000011613 */
[----:B------:R-:W-:Y:S02]  /*8b10*/  LOP3.LUT R29, R29, 0x10001, RZ, 0xc0, !PT ;  /* 0x000100011d1d7812 */ /* 0x000fe400078ec0ff */
[----:B------:R-:W-:Y:S02]  /*8b20*/  SHF.R.U32.HI R21, RZ, 0xe, R16 ;  /* 0x0000000eff157819 */ /* 0x000fe40000011610 */
[----:B------:R-:W-:Y:S02]  /*8b30*/  LOP3.LUT R10, R10, 0x10001, RZ, 0xc0, !PT ;  /* 0x000100010a0a7812 */ /* 0x000fe400078ec0ff */
[----:B------:R-:W-:-:S02]  /*8b40*/  SHF.R.U32.HI R26, RZ, 0xf, R22 ;  /* 0x0000000fff1a7819 */ /* 0x000fc40000011616 */
[C---:B------:R-:W-:Y:S02]  /*8b50*/  LOP3.LUT R60, R19.reuse, 0x380038, RZ, 0xc0, !PT ;  /* 0x00380038133c7812 */ /* 0x040fe400078ec0ff */
[----:B------:R-:W-:Y:S02]  /*8b60*/  SHF.R.U32.HI R44, RZ, 0x6, R19 ;  /* 0x00000006ff2c7819 */ /* 0x000fe40000011613 */
[----:B------:R-:W-:Y:S02]  /*8b70*/  LOP3.LUT R66, R19, 0x70007, RZ, 0xc0, !PT ;  /* 0x0007000713427812 */ /* 0x000fe400078ec0ff */
[C---:B------:R-:W-:Y:S02]  /*8b80*/  LOP3.LUT R27, R22.reuse, 0x380038, RZ, 0xc0, !PT ;  /* 0x00380038161b7812 */ /* 0x040fe400078ec0ff */
[----:B------:R-:W-:Y:S02]  /*8b90*/  SHF.R.U32.HI R33, RZ, 0x6, R22 ;  /* 0x00000006ff217819 */ /* 0x000fe40000011616 */
[----:B------:R-:W-:-:S02]  /*8ba0*/  LOP3.LUT R37, R22, 0x70007, RZ, 0xc0, !PT ;  /* 0x0007000716257812 */ /* 0x000fc400078ec0ff */
[C---:B------:R-:W-:Y:S02]  /*8bb0*/  LOP3.LUT R11, R16.reuse, 0x380038, RZ, 0xc0, !PT ;  /* 0x00380038100b7812 */ /* 0x040fe400078ec0ff */
[----:B------:R-:W-:Y:S02]  /*8bc0*/  SHF.R.U32.HI R39, RZ, 0x6, R16 ;  /* 0x00000006ff277819 */ /* 0x000fe40000011610 */
[----:B------:R-:W-:Y:S02]  /*8bd0*/  LOP3.LUT R54, R16, 0x70007, RZ, 0xc0, !PT ;  /* 0x0007000710367812 */ /* 0x000fe400078ec0ff */
[----:B------:R-:W-:Y:S02]  /*8be0*/  LOP3.LUT R19, R29, 0x20002, R18, 0xf8, !PT ;  /* 0x000200021d137812 */ /* 0x000fe400078ef812 */
[----:B------:R-:W-:Y:S02]  /*8bf0*/  SHF.R.U32.HI R16, RZ, 0xe, R17 ;  /* 0x0000000eff107819 */ /* 0x000fe40000011611 */
[----:B------:R-:W-:-:S02]  /*8c00*/  LOP3.LUT R22, R17, 0x380038, RZ, 0xc0, !PT ;  /* 0x0038003811167812 */ /* 0x000fc400078ec0ff */
[----:B------:R-:W-:Y:S02]  /*8c10*/  SHF.R.U32.HI R38, RZ, 0x6, R17 ;  /* 0x00000006ff267819 */ /* 0x000fe40000011611 */
[----:B------:R-:W-:Y:S02]  /*8c20*/  LOP3.LUT R51, R17, 0x70007, RZ, 0xc0, !PT ;  /* 0x0007000711337812 */ /* 0x000fe400078ec0ff */
[----:B------:R-:W-:Y:S02]  /*8c30*/  LOP3.LUT R10, R10, 0x20002, R21, 0xf8, !PT ;  /* 0x000200020a0a7812 */ /* 0x000fe400078ef815 */
[----:B------:R-:W-:Y:S02]  /*8c40*/  LOP3.LUT R17, R26, 0x10001, RZ, 0xc0, !PT ;  /* 0x000100011a117812 */ /* 0x000fe400078ec0ff */
[----:B------:R-:W-:Y:S02]  /*8c50*/  LOP3.LUT R0, R20, 0x380038, RZ, 0xc0, !PT ;  /* 0x0038003814007812 */ /* 0x000fe400078ec0ff */
[----:B------:R-:W-:-:S02]  /*8c60*/  SHF.R.U32.HI R34, RZ, 0x6, R20 ;  /* 0x00000006ff227819 */ /* 0x000fc40000011614 */
[----:B------:R-:W-:Y:S02]  /*8c70*/  LOP3.LUT R25, R25, 0x10001, RZ, 0xc0, !PT ;  /* 0x0001000119197812 */ /* 0x000fe400078ec0ff */
[----:B------:R-:W-:Y:S02]  /*8c80*/  LOP3.LUT R17, R17, 0x20002, R28, 0xf8, !PT ;  /* 0x0002000211117812 */ /* 0x000fe400078ef81c */
[----:B------:R-:W-:Y:S02]  /*8c90*/  LOP3.LUT R83, R0, 0x64006400, RZ, 0xfc, !PT ;  /* 0x6400640000537812 */ /* 0x000fe400078efcff */
[----:B------:R-:W-:Y:S02]  /*8ca0*/  LOP3.LUT R41, R20, 0x70007, RZ, 0xc0, !PT ;  /* 0x0007000714297812 */ /* 0x000fe400078ec0ff */
[----:B------:R-:W-:Y:S02]  /*8cb0*/  LOP3.LUT R26, R25, 0x20002, R16, 0xf8, !PT ;  /* 0x00020002191a7812 */ /* 0x000fe400078ef810 */
[----:B------:R-:W-:-:S02]  /*8cc0*/  LOP3.LUT R0, R34, 0x380038, RZ, 0xc0, !PT ;  /* 0x0038003822007812 */ /* 0x000fc400078ec0ff */
[----:B------:R-:W-:Y:S02]  /*8cd0*/  MOV R20, 0x3000 ;  /* 0x0000300000147802 */ /* 0x000fe40000000f00 */
[----:B------:R-:W-:Y:S02]  /*8ce0*/  LOP3.LUT R25, R23, 0x64006400, RZ, 0xfc, !PT ;  /* 0x6400640017197812 */ /* 0x000fe400078efcff */
[----:B------:R-:W-:Y:S01]  /*8cf0*/  PRMT R21, R90, 0x9910, RZ ;  /* 0x000099105a157816 */ /* 0x000fe200000000ff */
[-C--:B------:R-:W-:Y:S01]  /*8d00*/  HFMA2 R83, R83, R20.reuse.H0_H0, -132, -132 ;  /* 0xd820d82053537431 */ /* 0x080fe20000040014 */
        /* <DEDUP_REMOVED lines=10> */
[----:B------:R-:W-:Y:S01]  /*8db0*/  ISETP.NE.AND P2, PT, R21, RZ, PT ;  /* 0x000000ff1500720c */ /* 0x000fe20003f45270 */
[----:B------:R-:W-:Y:S01]  /*8dc0*/  HFMA2 R57, R57, R20.H0_H0, -132, -132 ;  /* 0xd820d82039397431 */ /* 0x000fe20000040014 */
[----:B------:R-:W-:-:S02]  /*8dd0*/  LOP3.LUT R69, R60, 0x64006400, RZ, 0xfc, !PT ;  /* 0x640064003c457812 */ /* 0x000fc400078efcff */
[----:B------:R-:W-:Y:S02]  /*8de0*/  LOP3.LUT R11, R11, 0x64006400, RZ, 0xfc, !PT ;  /* 0x640064000b0b7812 */ /* 0x000fe400078efcff */
[----:B------:R-:W-:Y:S01]  /*8df0*/  LOP3.LUT R67, R23, 0x64006400, RZ, 0xfc, !PT ;  /* 0x6400640017437812 */ /* 0x000fe200078efcff */
        /* <DEDUP_REMOVED lines=14> */
[----:B------:R-:W-:Y:S01]  /*8ee0*/  ISETP.GE.AND P3, PT, R94, 0x2, PT ;  /* 0x000000025e00780c */ /* 0x000fe20003f66270 */
[----:B------:R-:W-:Y:S01]  /*8ef0*/  HADD2 R72, R37, -1028, -1028 ;  /* 0xe404e40425487430 */ /* 0x000fe20000000000 */
[----:B--2---:R-:W-:Y:S02]  /*8f00*/  SHF.R.U32.HI R29, RZ, 0xd, R12 ;  /* 0x0000000dff1d7819 */ /* 0x004fe4000001160c */
[----:B------:R-:W-:Y:S02]  /*8f10*/  SHF.R.U32.HI R30, RZ, 0xd, R14 ;  /* 0x0000000dff1e7819 */ /* 0x000fe4000001160e */
[----:B------:R-:W-:Y:S02]  /*8f20*/  LOP3.LUT R29, R10, 0x40004, R29, 0xf8, !PT ;  /* 0x000400040a1d7812 */ /* 0x000fe400078ef81d */
[----:B------:R-:W-:Y:S02]  /*8f30*/  LOP3.LUT R10, R39, 0x380038, RZ, 0xc0, !PT ;  /* 0x00380038270a7812 */ /* 0x000fe400078ec0ff */
[----:B------:R-:W-:-:S02]  /*8f40*/  SHF.R.U32.HI R45, RZ, 0x6, R13 ;  /* 0x00000006ff2d7819 */ /* 0x000fc4000001160d */
[--C-:B------:R-:W-:Y:S02]  /*8f50*/  SHF.R.U32.HI R28, RZ, 0xd, R15.reuse ;  /* 0x0000000dff1c7819 */ /* 0x100fe4000001160f */
[C---:B------:R-:W-:Y:S02]  /*8f60*/  LOP3.LUT R62, R15.reuse, 0x380038, RZ, 0xc0, !PT ;  /* 0x003800380f3e7812 */ /* 0x040fe400078ec0ff */
[----:B------:R-:W-:Y:S02]  /*8f70*/  SHF.R.U32.HI R50, RZ, 0x6, R15 ;  /* 0x00000006ff327819 */ /* 0x000fe4000001160f */
[----:B------:R-:W-:Y:S02]  /*8f80*/  LOP3.LUT R55, R15, 0x70007, RZ, 0xc0, !PT ;  /* 0x000700070f377812 */ /* 0x000fe400078ec0ff */
[----:B------:R-:W-:Y:S02]  /*8f90*/  LOP3.LUT R16, R12, 0x380038, RZ, 0xc0, !PT ;  /* 0x003800380c107812 */ /* 0x000fe400078ec0ff */
[----:B------:R-:W-:-:S02]  /*8fa0*/  SHF.R.U32.HI R46, RZ, 0x6, R12 ;  /* 0x00000006ff2e7819 */ /* 0x000fc4000001160c */
[----:B------:R-:W-:Y:S02]  /*8fb0*/  LOP3.LUT R48, R12, 0x70007, RZ, 0xc0, !PT ;  /* 0x000700070c307812 */ /* 0x000fe400078ec0ff */
[----:B------:R-:W-:Y:S02]  /*8fc0*/  SHF.R.U32.HI R31, RZ, 0xd, R13 ;  /* 0x0000000dff1f7819 */ /* 0x000fe4000001160d */
[C---:B------:R-:W-:Y:S02]  /*8fd0*/  LOP3.LUT R18, R13.reuse, 0x380038, RZ, 0xc0, !PT ;  /* 0x003800380d127812 */ /* 0x040fe400078ec0ff */
[----:B------:R-:W-:Y:S02]  /*8fe0*/  LOP3.LUT R49, R13, 0x70007, RZ, 0xc0, !PT ;  /* 0x000700070d317812 */ /* 0x000fe400078ec0ff */
[----:B------:R-:W-:Y:S02]  /*8ff0*/  LOP3.LUT R15, R33, 0x380038, RZ, 0xc0, !PT ;  /* 0x00380038210f7812 */ /* 0x000fe400078ec0ff */
[----:B------:R-:W-:-:S02]  /*9000*/  LOP3.LUT R30, R17, 0x40004, R30, 0xf8, !PT ;  /* 0x00040004111e7812 */ /* 0x000fc400078ef81e */
[----:B------:R-:W-:Y:S02]  /*9010*/  LOP3.LUT R12, R32, 0x380038, RZ, 0xc0, !PT ;  /* 0x00380038200c7812 */ /* 0x000fe400078ec0ff */
[----:B------:R-:W-:Y:S02]  /*9020*/  LOP3.LUT R13, R10, 0x64006400, RZ, 0xfc, !PT ;  /* 0x640064000a0d7812 */ /* 0x000fe400078efcff */
[C---:B------:R-:W-:Y:S02]  /*9030*/  LOP3.LUT R56, R14.reuse, 0x380038, RZ, 0xc0, !PT ;  /* 0x003800380e387812 */ /* 0x040fe400078ec0ff */
[----:B------:R-:W-:Y:S02]  /*9040*/  SHF.R.U32.HI R47, RZ, 0x6, R14 ;  /* 0x00000006ff2f7819 */ /* 0x000fe4000001160e */
[----:B------:R-:W-:Y:S02]  /*9050*/  LOP3.LUT R52, R14, 0x70007, RZ, 0xc0, !PT ;  /* 0x000700070e347812 */ /* 0x000fe400078ec0ff */
[----:B------:R-:W-:-:S02]  /*9060*/  LOP3.LUT R17, R24, 0x64006400, RZ, 0xfc, !PT ;  /* 0x6400640018117812 */ /* 0x000fc400078efcff */
[----:B------:R-:W-:Y:S02]  /*9070*/  LOP3.LUT R10, R45, 0x380038, RZ, 0xc0, !PT ;  /* 0x003800382d0a7812 */ /* 0x000fe400078ec0ff */
[----:B------:R-:W-:Y:S01]  /*9080*/  LOP3.LUT R14, R38, 0x380038, RZ, 0xc0, !PT ;  /* 0x00380038260e7812 */ /* 0x000fe200078ec0ff */
[-C--:B------:R-:W-:Y:S01]  /*9090*/  HFMA2 R78, R17, R20.reuse.H0_H0, -132, -132 ;  /* 0xd820d820114e7431 */ /* 0x080fe20000040014 */
[----:B------:R-:W-:Y:S02]  /*90a0*/  LOP3.LUT R28, R19, 0x40004, R28, 0xf8, !PT ;  /* 0x00040004131c7812 */ /* 0x000fe400078ef81c */
        /* <DEDUP_REMOVED lines=201> */
.L_x_366:
        /* <DEDUP_REMOVED lines=81> */
.L_x_367:
        /* <DEDUP_REMOVED lines=80> */
.L_x_368:
        /* <DEDUP_REMOVED lines=77> */
.L_x_365:
[----:B------:R-:W-:Y:S01]  /*ac20*/  IADD3 R93, R93, 0x20, RZ ;  /* 0x000000205d5d7810 */ /* 0x000fe20007ffe0ff */
[----:B------:R-:W-:Y:S01]  /*ac30*/  UIADD3 UR4, UR4, 0x40, URZ ;  /* 0x0000004004047890 */ /* 0x000fe2000fffe03f */
[----:B------:R-:W-:Y:S02]  /*ac40*/  IMAD.WIDE R14, R85, 0x4, R96 ;  /* 0x00000004550e7825 */ /* 0x000fe400078e0260 */
[C---:B------:R-:W-:Y:S02]  /*ac50*/  ISETP.GE.AND P2, PT, R93.reuse, UR5, PT ;  /* 0x000000055d007c0c */ /* 0x040fe4000bf46270 */
[----:B------:R-:W-:-:S13]  /*ac60*/  ISETP.LT.AND P3, PT, R93, R92, PT ;  /* 0x0000005c5d00720c */ /* 0x000fda0003f61270 */
[----:B------:R-:W-:Y:S05]  /*ac70*/  @!P2 BRA P3, `(.L_x_369) ;  /* 0xffffffdc0018a947 */ /* 0x000fea000183ffff */
.L_x_364:
        /* <DEDUP_REMOVED lines=19> */
.L_x_373:
[----:B------:R-:W0:Y:S02]  /*adb0*/  LDS R8, [R0] ;  /* 0x0000000000087984 */ /* 0x000e240000000800 */
[----:B0-----:R-:W-:-:S06]  /*adc0*/  HADD2 R9, R8, R15 ;  /* 0x0000000f08097230 */ /* 0x001fcc0000000000 */
[----:B------:R-:W0:Y:S02]  /*add0*/  ATOMS.CAST.SPIN R9, [R0], R8, R9 ;  /* 0x000000080009738d */ /* 0x000e240001800009 */
[----:B0-----:R-:W-:-:S13]  /*ade0*/  ISETP.EQ.U32.AND P0, PT, R9, 0x1, PT ;  /* 0x000000010900780c */ /* 0x001fda0003f02070 */
[----:B------:R-:W-:Y:S05]  /*adf0*/  @!P0 BRA `(.L_x_373) ;  /* 0xfffffffc00ec8947 */ /* 0x000fea000383ffff */
[----:B------:R-:W-:Y:S05]  /*ae00*/  BRA `(.L_x_371) ;  /* 0x00000000000c7947 */ /* 0x000fea0003800000 */
.L_x_372:
[----:B------:R-:W2:Y:S02]  /*ae10*/  LD.E R0, desc[UR6][R10.64] ;  /* 0x000000060a007980 */ /* 0x000ea4000c101900 */
[----:B--2---:R-:W-:-:S05]  /*ae20*/  IADD3 R9, R15, R0, RZ ;  /* 0x000000000f097210 */ /* 0x004fca0007ffe0ff */
[----:B------:R0:W-:Y:S02]  /*ae30*/  ST.E desc[UR6][R10.64], R9 ;  /* 0x000000090a007985 */ /* 0x0001e4000c101906 */
.L_x_371:
[----:B------:R-:W-:Y:S05]  /*ae40*/  BSYNC B0 ;  /* 0x0000000000007941 */ /* 0x000fea0003800000 */
.L_x_370:
[----:B------:R1:W-:Y:S01]  /*ae50*/  ATOM.E.ADD.F16x2.RN.STRONG.GPU P0, RZ, desc[UR6][R10.64+0x4], R13 ;  /* 0x0000040d0aff79a2 */ /* 0x0003e2000810e1c6 */
[----:B------:R-:W-:Y:S04]  /*ae60*/  BSSY B0, `(.L_x_374) ;  /* 0x000000f000007945 */ /* 0x000fe80003800000 */
[----:B-1----:R-:W-:Y:S05]  /*ae70*/  @P0 BRA `(.L_x_375) ;  /* 0x0000000000340947 */ /* 0x002fea0003800000 */
[----:B------:R-:W1:Y:S02]  /*ae80*/  QSPC.E.S P0, RZ, [R10+0x4] ;  /* 0x000004000aff73aa */ /* 0x000e640000000500 */
[----:B-1----:R-:W-:Y:S05]  /*ae90*/  @!P0 BRA `(.L_x_376) ;  /* 0x0000000000208947 */ /* 0x002fea0003800000 */
[----:B------:R-:W-:-:S04]  /*aea0*/  MOV R8, R10 ;  /* 0x0000000a00087202 */ /* 0x000fc80000000f00 */
[----:B------:R-:W-:-:S07]  /*aeb0*/  MOV R0, R8 ;  /* 0x0000000800007202 */ /* 0x000fce0000000f00 */
.L_x_377:
[----:B------:R-:W0:Y:S02]  /*aec0*/  LDS R8, [R0+0x4] ;  /* 0x0000040000087984 */ /* 0x000e240000000800 */
[----:B0-----:R-:W-:-:S10]  /*aed0*/  HFMA2.MMA R9, R8, 1, 1, R13 ;  /* 0x3c003c0008097835 */ /* 0x001fd4000000000d */
[----:B------:R-:W0:Y:S02]  /*aee0*/  ATOMS.CAST.SPIN R9, [R0+0x4], R8, R9 ;  /* 0x000004080009738d */ /* 0x000e240001800009 */
[----:B0-----:R-:W-:-:S13]  /*aef0*/  ISETP.EQ.U32.AND P0, PT, R9, 0x1, PT ;  /* 0x000000010900780c */ /* 0x001fda0003f02070 */
[----:B------:R-:W-:Y:S05]  /*af00*/  @!P0 BRA `(.L_x_377) ;  /* 0xfffffffc00ec8947 */ /* 0x000fea000383ffff */
[----:B------:R-:W-:Y:S05]  /*af10*/  BRA `(.L_x_375) ;  /* 0x00000000000c7947 */ /* 0x000fea0003800000 */
.L_x_376:
[----:B------:R-:W0:Y:S02]  /*af20*/  LD.E R0, desc[UR6][R10.64+0x4] ;  /* 0x000004060a007980 */ /* 0x000e24000c101900 */
[----:B0-----:R-:W-:-:S05]  /*af30*/  IADD3 R9, R13, R0, RZ ;  /* 0x000000000d097210 */ /* 0x001fca0007ffe0ff */
[----:B------:R1:W-:Y:S02]  /*af40*/  ST.E desc[UR6][R10.64+0x4], R9 ;  /* 0x000004090a007985 */ /* 0x0003e4000c101906 */
.L_x_375:
[----:B------:R-:W-:Y:S05]  /*af50*/  BSYNC B0 ;  /* 0x0000000000007941 */ /* 0x000fea0003800000 */
.L_x_374:
        /* <DEDUP_REMOVED lines=12> */
.L_x_381:
[----:B------:R-:W0:Y:S02]  /*b020*/  LDS R6, [R0] ;  /* 0x0000000000067984 */ /* 0x000e240000000800 */
[----:B0-----:R-:W-:-:S06]  /*b030*/  HADD2 R7, R6, R9 ;  /* 0x0000000906077230 */ /* 0x001fcc0000000000 */
[----:B------:R-:W0:Y:S02]  /*b040*/  ATOMS.CAST.SPIN R7, [R0], R6, R7 ;  /* 0x000000060007738d */ /* 0x000e240001800007 */
[----:B0-----:R-:W-:-:S13]  /*b050*/  ISETP.EQ.U32.AND P0, PT, R7, 0x1, PT ;  /* 0x000000010700780c */ /* 0x001fda0003f02070 */
[----:B------:R-:W-:Y:S05]  /*b060*/  @!P0 BRA `(.L_x_381) ;  /* 0xfffffffc00ec8947 */ /* 0x000fea000383ffff */
[----:B------:R-:W-:Y:S05]  /*b070*/  BRA `(.L_x_379) ;  /* 0x00000000000c7947 */ /* 0x000fea0003800000 */
.L_x_380:
[----:B------:R-:W2:Y:S02]  /*b080*/  LD.E R0, desc[UR6][R10.64] ;  /* 0x000000060a007980 */ /* 0x000ea4000c101900 */
[----:B--2---:R-:W-:-:S05]  /*b090*/  IADD3 R7, R9, R0, RZ ;  /* 0x0000000009077210 */ /* 0x004fca0007ffe0ff */
[----:B------:R0:W-:Y:S02]  /*b0a0*/  ST.E desc[UR6][R10.64], R7 ;  /* 0x000000070a007985 */ /* 0x0001e4000c101906 */
.L_x_379:
[----:B------:R-:W-:Y:S05]  /*b0b0*/  BSYNC B0 ;  /* 0x0000000000007941 */ /* 0x000fea0003800000 */
.L_x_378:
[----:B------:R1:W-:Y:S01]  /*b0c0*/  ATOM.E.ADD.F16x2.RN.STRONG.GPU P0, RZ, desc[UR6][R10.64+0x4], R89 ;  /* 0x000004590aff79a2 */ /* 0x0003e2000810e1c6 */
[----:B------:R-:W-:Y:S04]  /*b0d0*/  BSSY B0, `(.L_x_382) ;  /* 0x000000f000007945 */ /* 0x000fe80003800000 */
[----:B-1----:R-:W-:Y:S05]  /*b0e0*/  @P0 BRA `(.L_x_383) ;  /* 0x0000000000340947 */ /* 0x002fea0003800000 */
[----:B------:R-:W1:Y:S02]  /*b0f0*/  QSPC.E.S P0, RZ, [R10+0x4] ;  /* 0x000004000aff73aa */ /* 0x000e640000000500 */
[----:B-1----:R-:W-:Y:S05]  /*b100*/  @!P0 BRA `(.L_x_384) ;  /* 0x0000000000208947 */ /* 0x002fea0003800000 */
[----:B------:R-:W-:-:S04]  /*b110*/  MOV R6, R10 ;  /* 0x0000000a00067202 */ /* 0x000fc80000000f00 */
[----:B------:R-:W-:-:S07]  /*b120*/  MOV R0, R6 ;  /* 0x0000000600007202 */ /* 0x000fce0000000f00 */
.L_x_385:
[----:B------:R-:W0:Y:S02]  /*b130*/  LDS R6, [R0+0x4] ;  /* 0x0000040000067984 */ /* 0x000e240000000800 */
[----:B0-----:R-:W-:-:S10]  /*b140*/  HFMA2.MMA R7, R6, 1, 1, R89 ;  /* 0x3c003c0006077835 */ /* 0x001fd40000000059 */
[----:B------:R-:W0:Y:S02]  /*b150*/  ATOMS.CAST.SPIN R7, [R0+0x4], R6, R7 ;  /* 0x000004060007738d */ /* 0x000e240001800007 */
[----:B0-----:R-:W-:-:S13]  /*b160*/  ISETP.EQ.U32.AND P0, PT, R7, 0x1, PT ;  /* 0x000000010700780c */ /* 0x001fda0003f02070 */
[----:B------:R-:W-:Y:S05]  /*b170*/  @!P0 BRA `(.L_x_385) ;  /* 0xfffffffc00ec8947 */ /* 0x000fea000383ffff */
[----:B------:R-:W-:Y:S05]  /*b180*/  BRA `(.L_x_383) ;  /* 0x00000000000c7947 */ /* 0x000fea0003800000 */
.L_x_384:
[----:B------:R-:W0:Y:S02]  /*b190*/  LD.E R0, desc[UR6][R10.64+0x4] ;  /* 0x000004060a007980 */ /* 0x000e24000c101900 */
[----:B0-----:R-:W-:-:S05]  /*b1a0*/  IADD3 R7, R89, R0, RZ ;  /* 0x0000000059077210 */ /* 0x001fca0007ffe0ff */
[----:B------:R1:W-:Y:S02]  /*b1b0*/  ST.E desc[UR6][R10.64+0x4], R7 ;  /* 0x000004070a007985 */ /* 0x0003e4000c101906 */
.L_x_383:
[----:B------:R-:W-:Y:S05]  /*b1c0*/  BSYNC B0 ;  /* 0x0000000000007941 */ /* 0x000fea0003800000 */
.L_x_382:
        /* <DEDUP_REMOVED lines=12> */
.L_x_389:
[----:B------:R-:W0:Y:S02]  /*b290*/  LDS R4, [R0] ;  /* 0x0000000000047984 */ /* 0x000e240000000800 */
[----:B0-----:R-:W-:-:S06]  /*b2a0*/  HADD2 R5, R4, R7 ;  /* 0x0000000704057230 */ /* 0x001fcc0000000000 */
[----:B------:R-:W0:Y:S02]  /*b2b0*/  ATOMS.CAST.SPIN R5, [R0], R4, R5 ;  /* 0x000000040005738d */ /* 0x000e240001800005 */
[----:B0-----:R-:W-:-:S13]  /*b2c0*/  ISETP.EQ.U32.AND P0, PT, R5, 0x1, PT ;  /* 0x000000010500780c */ /* 0x001fda0003f02070 */
[----:B------:R-:W-:Y:S05]  /*b2d0*/  @!P0 BRA `(.L_x_389) ;  /* 0xfffffffc00ec8947 */ /* 0x000fea000383ffff */
[----:B------:R-:W-:Y:S05]  /*b2e0*/  BRA `(.L_x_387) ;  /* 0x00000000000c7947 */ /* 0x000fea0003800000 */
.L_x_388:
[----:B------:R-:W2:Y:S02]  /*b2f0*/  LD.E R0, desc[UR6][R10.64] ;  /* 0x000000060a007980 */ /* 0x000ea4000c101900 */
[----:B--2---:R-:W-:-:S05]  /*b300*/  IADD3 R5, R7, R0, RZ ;  /* 0x0000000007057210 */ /* 0x004fca0007ffe0ff */
[----:B------:R0:W-:Y:S02]  /*b310*/  ST.E desc[UR6][R10.64], R5 ;  /* 0x000000050a007985 */ /* 0x0001e4000c101906 */
.L_x_387:
[----:B------:R-:W-:Y:S05]  /*b320*/  BSYNC B0 ;  /* 0x0000000000007941 */ /* 0x000fea0003800000 */
.L_x_386:
[----:B------:R1:W-:Y:S01]  /*b330*/  ATOM.E.ADD.F16x2.RN.STRONG.GPU P0, RZ, desc[UR6][R10.64+0x4], R91 ;  /* 0x0000045b0aff79a2 */ /* 0x0003e2000810e1c6 */
[----:B------:R-:W-:Y:S04]  /*b340*/  BSSY B0, `(.L_x_390) ;  /* 0x000000f000007945 */ /* 0x000fe80003800000 */
[----:B-1----:R-:W-:Y:S05]  /*b350*/  @P0 BRA `(.L_x_391) ;  /* 0x0000000000340947 */ /* 0x002fea0003800000 */
[----:B------:R-:W1:Y:S02]  /*b360*/  QSPC.E.S P0, RZ, [R10+0x4] ;  /* 0x000004000aff73aa */ /* 0x000e640000000500 */
[----:B-1----:R-:W-:Y:S05]  /*b370*/  @!P0 BRA `(.L_x_392) ;  /* 0x0000000000208947 */ /* 0x002fea0003800000 */
[----:B------:R-:W-:-:S04]  /*b380*/  MOV R4, R10 ;  /* 0x0000000a00047202 */ /* 0x000fc80000000f00 */
[----:B------:R-:W-:-:S07]  /*b390*/  MOV R0, R4 ;  /* 0x0000000400007202 */ /* 0x000fce0000000f00 */
.L_x_393:
[----:B------:R-:W0:Y:S02]  /*b3a0*/  LDS R4, [R0+0x4] ;  /* 0x0000040000047984 */ /* 0x000e240000000800 */
[----:B0-----:R-:W-:-:S10]  /*b3b0*/  HFMA2.MMA R5, R4, 1, 1, R91 ;  /* 0x3c003c0004057835 */ /* 0x001fd4000000005b */
[----:B------:R-:W0:Y:S02]  /*b3c0*/  ATOMS.CAST.SPIN R5, [R0+0x4], R4, R5 ;  /* 0x000004040005738d */ /* 0x000e240001800005 */
[----:B0-----:R-:W-:-:S13]  /*b3d0*/  ISETP.EQ.U32.AND P0, PT, R5, 0x1, PT ;  /* 0x000000010500780c */ /* 0x001fda0003f02070 */
[----:B------:R-:W-:Y:S05]  /*b3e0*/  @!P0 BRA `(.L_x_393) ;  /* 0xfffffffc00ec8947 */ /* 0x000fea000383ffff */
[----:B------:R-:W-:Y:S05]  /*b3f0*/  BRA `(.L_x_391) ;  /* 0x00000000000c7947 */ /* 0x000fea0003800000 */
.L_x_392:
[----:B------:R-:W0:Y:S02]  /*b400*/  LD.E R0, desc[UR6][R10.64+0x4] ;  /* 0x000004060a007980 */ /* 0x000e24000c101900 */
[----:B0-----:R-:W-:-:S05]  /*b410*/  IADD3 R5, R91, R0, RZ ;  /* 0x000000005b057210 */ /* 0x001fca0007ffe0ff */
[----:B------:R1:W-:Y:S02]  /*b420*/  ST.E desc[UR6][R10.64+0x4], R5 ;  /* 0x000004050a007985 */ /* 0x0003e4000c101906 */
.L_x_391:
[----:B------:R-:W-:Y:S05]  /*b430*/  BSYNC B0 ;  /* 0x0000000000007941 */ /* 0x000fea0003800000 */
.L_x_390:
        /* <DEDUP_REMOVED lines=12> */
.L_x_397:
[----:B------:R-:W0:Y:S02]  /*b500*/  LDS R2, [R0] ;  /* 0x0000000000027984 */ /* 0x000e240000000800 */
[----:B0-----:R-:W-:-:S06]  /*b510*/  HADD2 R3, R2, R5 ;  /* 0x0000000502037230 */ /* 0x001fcc0000000000 */
[----:B------:R-:W0:Y:S02]  /*b520*/  ATOMS.CAST.SPIN R3, [R0], R2, R3 ;  /* 0x000000020003738d */ /* 0x000e240001800003 */
[----:B0-----:R-:W-:-:S13]  /*b530*/  ISETP.EQ.U32.AND P0, PT, R3, 0x1, PT ;  /* 0x000000010300780c */ /* 0x001fda0003f02070 */
[----:B------:R-:W-:Y:S05]  /*b540*/  @!P0 BRA `(.L_x_397) ;  /* 0xfffffffc00ec8947 */ /* 0x000fea000383ffff */
[----:B------:R-:W-:Y:S05]  /*b550*/  BRA `(.L_x_395) ;  /* 0x00000000000c7947 */ /* 0x000fea0003800000 */
.L_x_396:
[----:B------:R-:W2:Y:S02]  /*b560*/  LD.E R0, desc[UR6][R10.64] ;  /* 0x000000060a007980 */ /* 0x000ea4000c101900 */
[----:B--2---:R-:W-:-:S05]  /*b570*/  IADD3 R3, R5, R0, RZ ;  /* 0x0000000005037210 */ /* 0x004fca0007ffe0ff */
[----:B------:R0:W-:Y:S02]  /*b580*/  ST.E desc[UR6][R10.64], R3 ;  /* 0x000000030a007985 */ /* 0x0001e4000c101906 */
.L_x_395:
[----:B------:R-:W-:Y:S05]  /*b590*/  BSYNC B0 ;  /* 0x0000000000007941 */ /* 0x000fea0003800000 */
.L_x_394:
[----:B------:R1:W-:Y:S02]  /*b5a0*/  ATOM.E.ADD.F16x2.RN.STRONG.GPU P0, RZ, desc[UR6][R10.64+0x4], R7 ;  /* 0x000004070aff79a2 */ /* 0x0003e4000810e1c6 */
[----:B-1----:R-:W-:Y:S05]  /*b5b0*/  @P0 EXIT ;  /* 0x000000000000094d */ /* 0x002fea0003800000 */
[----:B------:R-:W1:Y:S02]  /*b5c0*/  QSPC.E.S P0, RZ, [R10+0x4] ;  /* 0x000004000aff73aa */ /* 0x000e640000000500 */
[----:B-1----:R-:W-:Y:S05]  /*b5d0*/  @!P0 BRA `(.L_x_398) ;  /* 0x0000000000208947 */ /* 0x002fea0003800000 */
[----:B------:R-:W-:-:S04]  /*b5e0*/  MOV R2, R10 ;  /* 0x0000000a00027202 */ /* 0x000fc80000000f00 */
[----:B------:R-:W-:-:S07]  /*b5f0*/  MOV R0, R2 ;  /* 0x0000000200007202 */ /* 0x000fce0000000f00 */
.L_x_399:
[----:B------:R-:W0:Y:S02]  /*b600*/  LDS R2, [R0+0x4] ;  /* 0x0000040000027984 */ /* 0x000e240000000800 */
[----:B0-----:R-:W-:-:S10]  /*b610*/  HFMA2.MMA R3, R2, 1, 1, R7 ;  /* 0x3c003c0002037835 */ /* 0x001fd40000000007 */
[----:B------:R-:W0:Y:S02]  /*b620*/  ATOMS.CAST.SPIN R3, [R0+0x4], R2, R3 ;  /* 0x000004020003738d */ /* 0x000e240001800003 */
[----:B0-----:R-:W-:-:S13]  /*b630*/  ISETP.EQ.U32.AND P0, PT, R3, 0x1, PT ;  /* 0x000000010300780c */ /* 0x001fda0003f02070 */
[----:B------:R-:W-:Y:S05]  /*b640*/  @!P0 BRA `(.L_x_399) ;  /* 0xfffffffc00ec8947 */ /* 0x000fea000383ffff */
[----:B------:R-:W-:Y:S05]  /*b650*/  EXIT ;  /* 0x000000000000794d */ /* 0x000fea0003800000 */
.L_x_398:
[----:B------:R-:W0:Y:S02]  /*b660*/  LD.E R0, desc[UR6][R10.64+0x4] ;  /* 0x000004060a007980 */ /* 0x000e24000c101900 */
[----:B0-----:R-:W-:-:S05]  /*b670*/  IADD3 R3, R7, R0, RZ ;  /* 0x0000000007037210 */ /* 0x001fca0007ffe0ff */
[----:B------:R-:W-:Y:S01]  /*b680*/  ST.E desc[UR6][R10.64+0x4], R3 ;  /* 0x000004030a007985 */ /* 0x000fe2000c101906 */
[----:B------:R-:W-:Y:S05]  /*b690*/  EXIT ;  /* 0x000000000000794d */ /* 0x000fea0003800000 */
.L_x_400:
        /* <DEDUP_REMOVED lines=14> */
.L_x_3665:


//--------------------- .text._Z23gemm_half_q_half_kernelILi4ELi14ELb1ELb1ELi64EEvPK6__halfPKjS4_S2_PS0_iiiiPKtS7_iiiiiibS2_i --------------------------
	.section	.text._Z23gemm_half_q_half_kernelILi4ELi14ELb1ELb1ELi64EEvPK6__halfPKjS4_S2_PS0_iiiiPKtS7_iiiiiibS2_i,"ax",@progbits
	.align	128
        .global         _Z23gemm_half_q_half_kernelILi4ELi14ELb1ELb1ELi64EEvPK6__halfPKjS4_S2_PS0_iiiiPKtS7_iiiiiibS2_i
        .type           _Z23gemm_half_q_half_kernelILi4ELi14ELb1ELb1ELi64EEvPK6__halfPKjS4_S2_PS0_iiiiPKtS7_iiiiiibS2_i,@function
        .size           _Z23gemm_half_q_half_kernelILi4ELi14ELb1ELb1ELi64EEvPK6__halfPKjS4_S2_PS0_iiiiPKtS7_iiiiiibS2_i,(.L_x_3666 - _Z23gemm_half_q_half_kernelILi4ELi14ELb1ELb1ELi64EEvPK6__halfPKjS4_S2_PS0_iiiiPKtS7_iiiiiibS2_i)
        .other          _Z23gemm_half_q_half_kernelILi4ELi14ELb1ELb1ELi64EEvPK6__halfPKjS4_S2_PS0_iiiiPKtS7_iiiiiibS2_i,@"STO_CUDA_ENTRY STV_DEFAULT"
_Z23gemm_half_q_half_kernelILi4ELi14ELb1ELb1ELi64EEvPK6__halfPKjS4_S2_PS0_iiiiPKtS7_iiiiiibS2_i:
.text._Z23gemm_half_q_half_kernelILi4ELi14ELb1ELb1ELi64EEvPK6__halfPKjS4_S2_PS0_iiiiPKtS7_iiiiiibS2_i:
        /* <DEDUP_REMOVED lines=49> */
.L_x_401:
        /* <DEDUP_REMOVED lines=25> */
.L_x_406:
        /* <DEDUP_REMOVED lines=37> */
.L_x_405:
        /* <DEDUP_REMOVED lines=24> */
.L_x_407:
        /* <DEDUP_REMOVED lines=14> */
.L_x_404:
        /* <DEDUP_REMOVED lines=10> */
.L_x_409:
        /* <DEDUP_REMOVED lines=37> */
.L_x_408:
        /* <DEDUP_REMOVED lines=24> */
.L_x_410:
        /* <DEDUP_REMOVED lines=13> */
.L_x_403:
[----:B------:R-:W-:Y:S05]  /*0e90*/  BSYNC B0 ;  /* 0x0000000000007941 */ /* 0x000fea0003800000 */
.L_x_402:
        /* <DEDUP_REMOVED lines=17> */
.L_x_413:
        /* <DEDUP_REMOVED lines=19> */
.L_x_412:
        /* <DEDUP_REMOVED lines=14> */
.L_x_414:
[----:B------:R-:W-:-:S13]  /*11c0*/  ISETP.LT.OR P0, PT, R3, R95, P0 ;  /* 0x0000005f0300720c */ /* 0x000fda0000701670 */
[----:B--2---:R-:W2:Y:S01]  /*11d0*/  @P0 LDC.64 R4, c[0x0][0x230] ;  /* 0x00008c00ff040b82 */ /* 0x004ea20000000a00 */
[----:B------:R-:W-:-:S05]  /*11e0*/  @P0 LEA R0, R0, R3, 0x2 ;  /* 0x0000000300000211 */ /* 0x000fca00078e10ff */
[----:B------:R-:W-:-:S04]  /*11f0*/  @P0 IMAD R3, R0, R85, R2 ;  /* 0x0000005500030224 */ /* 0x000fc800078e0202 */
[----:B--2---:R-:W-:-:S05]  /*1200*/  @P0 IMAD.WIDE R4, R3, 0x2, R4 ;  /* 0x0000000203040825 */ /* 0x004fca00078e0204 */
[----:B------:R2:W-:Y:S02]  /*1210*/  @P0 STG.E.64 desc[UR6][R4.64], RZ ;  /* 0x000000ff04000986 */ /* 0x0005e4000c101b06 */
.L_x_411:
        /* <DEDUP_REMOVED lines=15> */
.L_x_416:
        /* <DEDUP_REMOVED lines=44> */
.L_x_415:
[----:B0-----:R0:W5:Y:S01]  /*15d0*/  LDL.64 R6, [R1] ;  /* 0x0000000001067983 */ /* 0x0011620000100a00 */
[----:B------:R-:W1:Y:S01]  /*15e0*/  LDC R3, c[0x0][0x25c] ;  /* 0x00009700ff037b82 */ /* 0x000e620000000800 */
        /* <DEDUP_REMOVED lines=8> */
[C---:B------:R-:W-:Y:S02]  /*1670*/  ISETP.GT.AND P6, PT, R94.reuse, UR8, PT ;  /* 0x000000085e007c0c */ /* 0x040fe4000bfc4270 */
[----:B------:R-:W-:Y:S01]  /*1680*/  LEA.HI R8, R9, R0, RZ, 0x5 ;  /* 0x0000000009087211 */ /* 0x000fe200078f28ff */
[----:B------:R-:W-:Y:S01]  /*1690*/  HFMA2.MMA R0, -RZ, RZ, 0, 0 ;  /* 0x00000000ff007435 */ /* 0x000fe200000001ff */
        /* <DEDUP_REMOVED lines=11> */
.L_x_417:
        /* <DEDUP_REMOVED lines=8> */
.L_x_418:
        /* <DEDUP_REMOVED lines=12> */
.L_x_419:
        /* <DEDUP_REMOVED lines=8> */
.L_x_420:
        /* <DEDUP_REMOVED lines=8> */
.L_x_421:
        /* <DEDUP_REMOVED lines=31> */
.L_x_439:
        /* <DEDUP_REMOVED lines=10> */
[----:B------:R-:W-:-:S02]  /*1c20*/  @!P0 PRMT R97, R97, 0x7610, R14 ;  /* 0x0000761061618816 */ /* 0x000fc4000000000e */
[----:B------:R-:W-:Y:S02]  /*1c30*/  @!P0 PRMT R100, R100, 0x7610, R15 ;  /* 0x0000761064648816 */ /* 0x000fe4000000000f */
[----:B---3--:R-:W-:Y:S02]  /*1c40*/  @!P0 IADD3 R87, R13, R94, RZ ;  /* 0x0000005e0d578210 */ /* 0x008fe40007ffe0ff */
[----:B------:R-:W-:Y:S02]  /*1c50*/  MOV R14, R0 ;  /* 0x00000000000e7202 */ /* 0x000fe40000000f00 */
[----:B------:R-:W-:Y:S01]  /*1c60*/  MOV R15, R11 ;  /* 0x0000000b000f7202 */ /* 0x000fe20000000f00 */
        /* <DEDUP_REMOVED lines=149> */
.L_x_424:
        /* <DEDUP_REMOVED lines=95> */
.L_x_426:
        /* <DEDUP_REMOVED lines=97> */
.L_x_427:
        /* <DEDUP_REMOVED lines=91> */
.L_x_425:
        /* <DEDUP_REMOVED lines=8> */
[----:B------:R-:W-:Y:S02]  /*37f0*/  LOP3.LUT R26, R22, 0xf000f0, RZ, 0xc0, !PT ;  /* 0x00f000f0161a7812 */ /* 0x000fe400078ec0ff */
        /* <DEDUP_REMOVED lines=8> */
[----:B------:R-:W-:Y:S01]  /*3880*/  LOP3.LUT R18, R21, 0xf000f, RZ, 0xc0, !PT ;  /* 0x000f000f15127812 */ /* 0x000fe200078ec0ff */
[----:B------:R-:W-:Y:S01]  /*3890*/  HFMA2 R24, R24, R13.H0_H0, -72, -72 ;  /* 0xd480d48018187431 */ /* 0x000fe2000004000d */
        /* <DEDUP_REMOVED lines=27> */
[-C--:B------:R-:W-:Y:S01]  /*3a50*/  HFMA2 R30, R20, R13.reuse.H0_H0, -72, -72 ;  /* 0xd480d480141e7431 */ /* 0x080fe2000004000d */
[----:B------:R-:W-:Y:S01]  /*3a60*/  LOP3.LUT R36, R29, 0x64006400, RZ, 0xfc, !PT ;  /* 0x640064001d247812 */ /* 0x000fe200078efcff */
[----:B------:R-:W-:Y:S02]  /*3a70*/  HADD2 R29, R11, -1032, -1032 ;  /* 0xe408e4080b1d7430 */ /* 0x000fe40000000000 */
[----:B------:R-:W-:Y:S02]  /*3a80*/  HADD2 R31, R31, -1032, -1032 ;  /* 0xe408e4081f1f7430 */ /* 0x000fe40000000000 */
        /* <DEDUP_REMOVED lines=96> */
.L_x_428:
        /* <DEDUP_REMOVED lines=95> */
.L_x_430:
        /* <DEDUP_REMOVED lines=97> */
.L_x_431:
        /* <DEDUP_REMOVED lines=26> */
[----:B------:R-:W-:Y:S02]  /*4e30*/  HADD2.F32 R23, -RZ, R24.H1_H1 ;  /* 0x30000018ff177230 */ /* 0x000fe40000004100 */
[----:B------:R-:W-:Y:S01]  /*4e40*/  FFMA.FTZ R12, R22, R40, R11 ;  /* 0x00000028160c7223 */ /* 0x000fe2000001000b */
        /* <DEDUP_REMOVED lines=8> */
[-C--:B------:R-:W-:Y:S01]  /*4ed0*/  FFMA.FTZ R22, R25, R39.reuse, R12 ;  /* 0x0000002719167223 */ /* 0x080fe2000001000c */
[-C--:B------:R-:W-:Y:S01]  /*4ee0*/  FFMA.FTZ R0, R11, R39.reuse, R0 ;  /* 0x000000270b007223 */ /* 0x080fe20000010000 */
[--C-:B-1----:R-:W-:Y:S02]  /*4ef0*/  HADD2.F32 R10, -RZ, R21.reuse.H0_H0 ;  /* 0x20000015ff0a7230 */ /* 0x102fe40000004100 */
[----:B------:R-:W-:Y:S01]  /*4f00*/  FFMA.FTZ R40, R27, R39, R40 ;  /* 0x000000271b287223 */ /* 0x000fe20000010028 */
[----:B------:R-:W-:Y:S02]  /*4f10*/  HADD2.F32 R12, -RZ, R21.H1_H1 ;  /* 0x30000015ff0c7230 */ /* 0x000fe40000004100 */
[----:B------:R-:W-:Y:S02]  /*4f20*/  HADD2.F32 R11, -RZ, R20.H0_H0 ;  /* 0x20000014ff0b7230 */ /* 0x000fe40000004100 */
[----:B------:R-:W-:-:S02]  /*4f30*/  HADD2.F32 R21, -RZ, R29.H0_H0 ;  /* 0x2000001dff157230 */ /* 0x000fc40000004100 */
[----:B------:R-:W-:Y:S02]  /*4f40*/  HADD2.F32 R23, -RZ, R31.H0_H0 ;  /* 0x2000001fff177230 */ /* 0x000fe40000004100 */
[----:B------:R-:W-:Y:S02]  /*4f50*/  HADD2.F32 R20, -RZ, R20.H1_H1 ;  /* 0x30000014ff147230 */ /* 0x000fe40000004100 */
[-C--:B------:R-:W-:Y:S01]  /*4f60*/  FFMA.FTZ R21, R21, R11.reuse, R0 ;  /* 0x0000000b15157223 */ /* 0x080fe20000010000 */
[----:B------:R-:W-:Y:S02]  /*4f70*/  HADD2.F32 R24, -RZ, R29.H1_H1 ;  /* 0x3000001dff187230 */ /* 0x000fe40000004100 */
[----:B------:R-:W-:Y:S01]  /*4f80*/  FFMA.FTZ R23, R23, R11, R18 ;  /* 0x0000000b17177223 */ /* 0x000fe20000010012 */
[----:B------:R-:W-:Y:S02]  /*4f90*/  HADD2.F32 R25, -RZ, R33.H0_H0 ;  /* 0x20000021ff197230 */ /* 0x000fe40000004100 */
[----:B------:R-:W-:-:S02]  /*4fa0*/  HADD2.F32 R27, -RZ, R35.H0_H0 ;  /* 0x20000023ff1b7230 */ /* 0x000fc40000004100 */
[-C--:B------:R-:W-:Y:S01]  /*4fb0*/  FFMA.FTZ R21, R24, R20.reuse, R21 ;  /* 0x0000001418157223 */ /* 0x080fe20000010015 */
        /* <DEDUP_REMOVED lines=8> */
[----:B------:R-:W-:Y:S02]  /*5040*/  HADD2.F32 R22, -RZ, R32.H0_H0 ;  /* 0x20000020ff167230 */ /* 0x000fe40000004100 */
[-C--:B------:R-:W-:Y:S01]  /*5050*/  FFMA.FTZ R25, R24, R20.reuse, R25 ;  /* 0x0000001418197223 */ /* 0x080fe20000010019 */
        /* <DEDUP_REMOVED lines=30> */
.L_x_429:
[----:B------:R-:W-:-:S05]  /*5240*/  IMAD.WIDE R16, R19, 0x4, R16 ;  /* 0x0000000413107825 */ /* 0x000fca00078e0210 */
        /* <DEDUP_REMOVED lines=144> */
.L_x_432:
        /* <DEDUP_REMOVED lines=95> */
.L_x_434:
        /* <DEDUP_REMOVED lines=97> */
.L_x_435:
        /* <DEDUP_REMOVED lines=91> */
.L_x_433:
        /* <DEDUP_REMOVED lines=145> */
.L_x_436:
        /* <DEDUP_REMOVED lines=95> */
.L_x_437:
        /* <DEDUP_REMOVED lines=97> */
.L_x_438:
        /* <DEDUP_REMOVED lines=91> */
.L_x_423:
[----:B------:R-:W0:Y:S01]  /*87c0*/  LDC R85, c[0x0][0x23c] ;  /* 0x00008f00ff557b82 */ /* 0x000e220000000800 */
[----:B------:R-:W-:Y:S01]  /*87d0*/  LEA R0, R86, 0x40, 0x6 ;  /* 0x0000004056007811 */ /* 0x000fe200078e30ff */
[----:B------:R-:W-:Y:S01]  /*87e0*/  UIADD3 UR4, UR4, 0x40, URZ ;  /* 0x0000004004047890 */ /* 0x000fe2000fffe03f */
[----:B------:R-:W-:Y:S02]  /*87f0*/  IADD3 R94, R94, 0x20, RZ ;  /* 0x000000205e5e7810 */ /* 0x000fe40007ffe0ff */
[----:B------:R-:W-:Y:S02]  /*8800*/  VIMNMX R13, R0, UR8, PT ;  /* 0x00000008000d7c48 */ /* 0x000fe4000bfe0100 */
[C---:B------:R-:W-:Y:S02]  /*8810*/  ISETP.GE.AND P0, PT, R94.reuse, UR5, PT ;  /* 0x000000055e007c0c */ /* 0x040fe4000bf06270 */
[----:B------:R-:W-:Y:S01]  /*8820*/  ISETP.LT.AND P2, PT, R94, R13, PT ;  /* 0x0000000d5e00720c */ /* 0x000fe20003f41270 */
[----:B0-----:R-:W-:-:S03]  /*8830*/  IMAD.WIDE R10, R85, 0x10, R14 ;  /* 0x00000010550a7825 */ /* 0x001fc600078e020e */
[----:B------:R-:W-:-:S09]  /*8840*/  MOV R0, R10 ;  /* 0x0000000a00007202 */ /* 0x000fd20000000f00 */
[----:B------:R-:W-:Y:S05]  /*8850*/  @!P0 BRA P2, `(.L_x_439) ;  /* 0xffffff9000c88947 */ /* 0x000fea000103ffff */
.L_x_422:
        /* <DEDUP_REMOVED lines=8> */
.L_x_445:
[----:B------:R-:W-:Y:S01]  /*88e0*/  ISETP.NE.AND P2, PT, R94, R87, PT ;  /* 0x000000575e00720c */ /* 0x000fe20003f45270 */
[----:B------:R-:W0:-:S12]  /*88f0*/  LDC R85, c[0x0][0x23c] ;  /* 0x00008f00ff557b82 */ /* 0x000e180000000800 */
[----:B------:R-:W1:Y:S01]  /*8900*/  @!P2 LDC.64 R12, c[0x0][0x248] ;  /* 0x00009200ff0cab82 */ /* 0x000e620000000a00 */
[----:B------:R-:W-:Y:S02]  /*8910*/  @!P2 IADD3 R88, R88, 0x1, RZ ;  /* 0x000000015858a810 */ /* 0x000fe40007ffe0ff */
[----:B------:R-:W-:Y:S02]  /*8920*/  @!P2 LEA R15, R94, 0x1, 0x1 ;  /* 0x000000015e0fa811 */ /* 0x000fe400078e08ff */
[----:B------:R-:W-:Y:S02]  /*8930*/  @!P2 LEA R14, R88, R1, 0x3 ;  /* 0x00000001580ea211 */ /* 0x000fe400078e18ff */
[----:B-----5:R-:W-:Y:S02]  /*8940*/  MOV R20, R0 ;  /* 0x0000000000147202 */ /* 0x020fe40000000f00 */
[----:B------:R-:W-:-:S03]  /*8950*/  MOV R21, R11 ;  /* 0x0000000b00157202 */ /* 0x000fc60000000f00 */
[----:B0-----:R-:W-:-:S03]  /*8960*/  IMAD.WIDE R10, R85, 0x4, R20 ;  /* 0x00000004550a7825 */ /* 0x001fc600078e0214 */
[----:B------:R-:W5:Y:S04]  /*8970*/  LDG.E.128.CONSTANT R20, desc[UR6][R20.64] ;  /* 0x0000000614147981 */ /* 0x000f68000c1e9d00 */
[----:B------:R0:W5:Y:S01]  /*8980*/  LDG.E.128.CONSTANT R16, desc[UR6][R10.64] ;  /* 0x000000060a107981 */ /* 0x000162000c1e9d00 */
[----:B-1----:R-:W-:-:S03]  /*8990*/  @!P2 IMAD.WIDE R12, R15, 0x2, R12 ;  /* 0x000000020f0ca825 */ /* 0x002fc600078e020c */
[----:B------:R-:W2:Y:S04]  /*89a0*/  @!P2 LDL.64 R14, [R14] ;  /* 0x000000000e0ea983 */ /* 0x000ea80000100a00 */
[----:B------:R-:W3:Y:S01]  /*89b0*/  @!P2 LDG.E.U16.CONSTANT R13, desc[UR6][R12.64] ;  /* 0x000000060c0da981 */ /* 0x000ee2000c1e9500 */
[----:B------:R-:W-:Y:S01]  /*89c0*/  IMAD.WIDE R98, R85, 0x4, R10 ;  /* 0x0000000455627825 */ /* 0x000fe200078e020a */
[----:B--2---:R-:W-:Y:S02]  /*89d0*/  @!P2 PRMT R97, R14, 0x7610, R97 ;  /* 0x000076100e61a816 */ /* 0x004fe40000000061 */
[----:B------:R-:W-:Y:S02]  /*89e0*/  @!P2 PRMT R100, R15, 0x7610, R100 ;  /* 0x000076100f64a816 */ /* 0x000fe40000000064 */
[----:B---3--:R-:W-:-:S02]  /*89f0*/  @!P2 IADD3 R87, R13, R94, RZ ;  /* 0x0000005e0d57a210 */ /* 0x008fc40007ffe0ff */
[----:B------:R-:W-:Y:S02]  /*8a00*/  @!P2 PRMT R97, R97, 0x7610, R14 ;  /* 0x000076106161a816 */ /* 0x000fe4000000000e */
[----:B------:R-:W-:Y:S01]  /*8a10*/  @!P2 PRMT R100, R100, 0x7610, R15 ;  /* 0x000076106464a816 */ /* 0x000fe2000000000f */
[----:B0-----:R-:W-:Y:S06]  /*8a20*/  @!P1 BRA `(.L_x_441) ;  /* 0x0000002000849947 */ /* 0x001fec0003800000 */
[----:B------:R-:W2:Y:S01]  /*8a30*/  LDG.E.128.CONSTANT R12, desc[UR6][R98.64] ;  /* 0x00000006620c7981 */ /* 0x000ea2000c1e9d00 */
[----:B-----5:R-:W-:Y:S02]  /*8a40*/  SHF.R.U32.HI R10, RZ, 0xf, R20 ;  /* 0x0000000fff0a7819 */ /* 0x020fe40000011614 */
[----:B------:R-:W-:Y:S02]  /*8a50*/  SHF.R.U32.HI R25, RZ, 0xf, R21 ;  /* 0x0000000fff197819 */ /* 0x000fe40000011615 */
[----:B------:R-:W-:Y:S02]  /*8a60*/  SHF.R.U32.HI R29, RZ, 0xf, R23 ;  /* 0x0000000fff1d7819 */ /* 0x000fe40000011617 */
[----:B------:R-:W-:Y:S02]  /*8a70*/  SHF.R.U32.HI R27, RZ, 0xf, R22 ;  /* 0x0000000fff1b7819 */ /* 0x000fe40000011616 */
[----:B------:R-:W-:Y:S02]  /*8a80*/  LOP3.LUT R24, R21, 0x380038, RZ, 0xc0, !PT ;  /* 0x0038003815187812 */ /* 0x000fe400078ec0ff */
[----:B------:R-:W-:-:S02]  /*8a90*/  SHF.R.U32.HI R32, RZ, 0x6, R21 ;  /* 0x00000006ff207819 */ /* 0x000fc40000011615 */
[----:B------:R-:W-:Y:S02]  /*8aa0*/  LOP3.LUT R36, R21, 0x70007, RZ, 0xc0, !PT ;  /* 0x0007000715247812 */ /* 0x000fe400078ec0ff */
[C---:B------:R-:W-:Y:S02]  /*8ab0*/  LOP3.LUT R58, R23.reuse, 0x380038, RZ, 0xc0, !PT ;  /* 0x00380038173a7812 */ /* 0x040fe400078ec0ff */
[----:B------:R-:W-:Y:S02]  /*8ac0*/  SHF.R.U32.HI R35, RZ, 0x6, R23 ;  /* 0x00000006ff237819 */ /* 0x000fe40000011617 */
[----:B------:R-:W-:Y:S02]  /*8ad0*/  LOP3.LUT R43, R23, 0x70007, RZ, 0xc0, !PT ;  /* 0x00070007172b7812 */ /* 0x000fe400078ec0ff */
[----:B------:R-:W-:Y:S02]  /*8ae0*/  SHF.R.U32.HI R21, RZ, 0xe, R16 ;  /* 0x0000000eff157819 */ /* 0x000fe40000011610 */
[----:B------:R-:W-:-:S02]  /*8af0*/  LOP3.LUT R11, R16, 0x380038, RZ, 0xc0, !PT ;  /* 0x00380038100b7812 */ /* 0x000fc400078ec0ff */
[----:B------:R-:W-:Y:S02]  /*8b00*/  SHF.R.U32.HI R38, RZ, 0x6, R16 ;  /* 0x00000006ff267819 */ /* 0x000fe40000011610 */
[----:B------:R-:W-:Y:S02]  /*8b10*/  LOP3.LUT R50, R16, 0x70007, RZ, 0xc0, !PT ;  /* 0x0007000710327812 */ /* 0x000fe400078ec0ff */
[--C-:B------:R-:W-:Y:S02]  /*8b20*/  SHF.R.U32.HI R28, RZ, 0xe, R18.reuse ;  /* 0x0000000eff1c7819 */ /* 0x100fe40000011612 */
[C---:B------:R-:W-:Y:S02]  /*8b30*/  LOP3.LUT R23, R18.reuse, 0x380038, RZ, 0xc0, !PT ;  /* 0x0038003812177812 */ /* 0x040fe400078ec0ff */
[----:B------:R-:W-:Y:S02]  /*8b40*/  SHF.R.U32.HI R42, RZ, 0x6, R18 ;  /* 0x00000006ff2a7819 */ /* 0x000fe40000011612 */
[----:B------:R-:W-:-:S02]  /*8b50*/  LOP3.LUT R49, R18, 0x70007, RZ, 0xc0, !PT ;  /* 0x0007000712317812 */ /* 0x000fc400078ec0ff */
[----:B------:R-:W-:Y:S02]  /*8b60*/  LOP3.LUT R10, R10, 0x10001, RZ, 0xc0, !PT ;  /* 0x000100010a0a7812 */ /* 0x000fe400078ec0ff */
[----:B------:R-:W-:Y:S02]  /*8b70*/  SHF.R.U32.HI R16, RZ, 0xe, R17 ;  /* 0x0000000eff107819 */ /* 0x000fe40000011611 */
[----:B------:R-:W-:Y:S02]  /*8b80*/  SHF.R.U32.HI R18, RZ, 0xe, R19 ;  /* 0x0000000eff127819 */ /* 0x000fe40000011613 */
[----:B------:R-:W-:Y:S02]  /*8b90*/  LOP3.LUT R25, R25, 0x10001, RZ, 0xc0, !PT ;  /* 0x0001000119197812 */ /* 0x000fe400078ec0ff */
[----:B------:R-:W-:Y:S02]  /*8ba0*/  LOP3.LUT R29, R29, 0x10001, RZ, 0xc0, !PT ;  /* 0x000100011d1d7812 */ /* 0x000fe400078ec0ff */
[----:B------:R-:W-:-:S02]  /*8bb0*/  LOP3.LUT R27, R27, 0x10001, RZ, 0xc0, !PT ;  /* 0x000100011b1b7812 */ /* 0x000fc400078ec0ff */
[C---:B------:R-:W-:Y:S02]  /*8bc0*/  LOP3.LUT R26, R22.reuse, 0x380038, RZ, 0xc0, !PT ;  /* 0x00380038161a7812 */ /* 0x040fe400078ec0ff */
[----:B------:R-:W-:Y:S02]  /*8bd0*/  SHF.R.U32.HI R33, RZ, 0x6, R22 ;  /* 0x00000006ff217819 */ /* 0x000fe40000011616 */
[----:B------:R-:W-:Y:S02]  /*8be0*/  LOP3.LUT R37, R22, 0x70007, RZ, 0xc0, !PT ;  /* 0x0007000716257812 */ /* 0x000fe400078ec0ff */
[C---:B------:R-:W-:Y:S02]  /*8bf0*/  LOP3.LUT R22, R17.reuse, 0x380038, RZ, 0xc0, !PT ;  /* 0x0038003811167812 */ /* 0x040fe400078ec0ff */
[----:B------:R-:W-:Y:S02]  /*8c00*/  SHF.R.U32.HI R39, RZ, 0x6, R17 ;  /* 0x00000006ff277819 */ /* 0x000fe40000011611 */
[----:B------:R-:W-:-:S02]  /*8c10*/  LOP3.LUT R45, R17, 0x70007, RZ, 0xc0, !PT ;  /* 0x00070007112d7812 */ /* 0x000fc400078ec0ff */
[----:B------:R-:W-:Y:S02]  /*8c20*/  LOP3.LUT R21, R10, 0x20002, R21, 0xf8, !PT ;  /* 0x000200020a157812 */ /* 0x000fe400078ef815 */
[----:B------:R-:W-:Y:S02]  /*8c30*/  LOP3.LUT R10, R25, 0x20002, R16, 0xf8, !PT ;  /* 0x00020002190a7812 */ /* 0x000fe400078ef810 */
[----:B------:R-:W-:Y:S02]  /*8c40*/  LOP3.LUT R17, R29, 0x20002, R18, 0xf8, !PT ;  /* 0x000200021d117812 */ /* 0x000fe400078ef812 */
[----:B------:R-:W-:Y:S02]  /*8c50*/  LOP3.LUT R28, R27, 0x20002, R28, 0xf8, !PT ;  /* 0x000200021b1c7812 */ /* 0x000fe400078ef81c */
[----:B------:R-:W-:Y:S02]  /*8c60*/  LOP3.LUT R0, R20, 0x380038, RZ, 0xc0, !PT ;  /* 0x0038003814007812 */ /* 0x000fe400078ec0ff */
[----:B------:R-:W-:-:S02]  /*8c70*/  SHF.R.U32.HI R34, RZ, 0x6, R20 ;  /* 0x00000006ff227819 */ /* 0x000fc40000011614 */
[----:B------:R-:W-:Y:S01]  /*8c80*/  LOP3.LUT R41, R20, 0x70007, RZ, 0xc0, !PT ;  /* 0x0007000714297812 */ /* 0x000fe200078ec0ff */
[----:B------:R-:W-:Y:S01]  /*8c90*/  HFMA2.MMA R20, -RZ, RZ, 0, 0.125 ;  /* 0x00003000ff147435 */ /* 0x000fe200000001ff */
[C---:B------:R-:W-:Y:S02]  /*8ca0*/  LOP3.LUT R60, R19.reuse, 0x380038, RZ, 0xc0, !PT ;  /* 0x00380038133c7812 */ /* 0x040fe400078ec0ff */
[----:B------:R-:W-:Y:S02]  /*8cb0*/  SHF.R.U32.HI R44, RZ, 0x6, R19 ;  /* 0x00000006ff2c7819 */ /* 0x000fe40000011613 */
[----:B------:R-:W-:Y:S02]  /*8cc0*/  LOP3.LUT R66, R19, 0x70007, RZ, 0xc0, !PT ;  /* 0x0007000713427812 */ /* 0x000fe400078ec0ff */
[----:B------:R-:W-:Y:S02]  /*8cd0*/  PRMT R19, R91, 0x9910, RZ ;  /* 0x000099105b137816 */ /* 0x000fe400000000ff */
[----:B------:R-:W-:-:S02]  /*8ce0*/  LOP3.LUT R83, R0, 0x64006400, RZ, 0xfc, !PT ;  /* 0x6400640000537812 */ /* 0x000fc400078efcff */
[----:B------:R-:W-:Y:S02]  /*8cf0*/  LOP3.LUT R59, R58, 0x64006400, RZ, 0xfc, !PT ;  /* 0x640064003a3b7812 */ /* 0x000fe400078efcff */
[----:B------:R-:W-:Y:S01]  /*8d00*/  LOP3.LUT R0, R34, 0x380038, RZ, 0xc0, !PT ;  /* 0x0038003822007812 */ /* 0x000fe200078ec0ff */
[-C--:B------:R-:W-:Y:S01]  /*8d10*/  HFMA2 R83, R83, R20.reuse.H0_H0, -132, -132 ;  /* 0xd820d82053537431 */ /* 0x080fe20000040014 */
[----:B------:R-:W-:Y:S01]  /*8d20*/  ISETP.NE.AND P2, PT, R19, RZ, PT ;  /* 0x000000ff1300720c */ /* 0x000fe20003f45270 */
        /* <DEDUP_REMOVED lines=11> */
[----:B------:R-:W-:Y:S01]  /*8de0*/  LOP3.LUT R61, R22, 0x64006400, RZ, 0xfc, !PT ;  /* 0x64006400163d7812 */ /* 0x000fe200078efcff */
[-C--:B------:R-:W-:Y:S01]  /*8df0*/  HFMA2 R75, R75, R20.reuse.H0_H0, -132, -132 ;  /* 0xd820d8204b4b7431 */ /* 0x080fe20000040014 */
[----:B------:R-:W-:Y:S02]  /*8e00*/  LOP3.LUT R67, R23, 0x64006400, RZ, 0xfc, !PT ;  /* 0x6400640017437812 */ /* 0x000fe400078efcff */
[----:B------:R-:W-:Y:S02]  /*8e10*/  LOP3.LUT R77, R26, 0x64006400, RZ, 0xfc, !PT ;  /* 0x640064001a4d7812 */ /* 0x000fe400078efcff */
[----:B------:R-:W-:Y:S02]  /*8e20*/  LOP3.LUT R22, R38, 0x1c001c0, RZ, 0xc0, !PT ;  /* 0x01c001c026167812 */ /* 0x000fe400078ec0ff */
[----:B------:R-:W-:Y:S01]  /*8e30*/  LOP3.LUT R26, R33, 0x1c001c0, RZ, 0xc0, !PT ;  /* 0x01c001c0211a7812 */ /* 0x000fe200078ec0ff */
[----:B------:R-:W-:Y:S01]  /*8e40*/  HFMA2 R77, R77, R20.H0_H0, -132, -132 ;  /* 0xd820d8204d4d7431 */ /* 0x000fe20000040014 */
[----:B------:R-:W-:-:S02]  /*8e50*/  LOP3.LUT R64, R35, 0x1c001c0, RZ, 0xc0, !PT ;  /* 0x01c001c023407812 */ /* 0x000fc400078ec0ff */
[----:B------:R-:W-:Y:S02]  /*8e60*/  MOV R40, 0x2400 ;  /* 0x0000240000287802 */ /* 0x000fe40000000f00 */
[----:B------:R-:W-:Y:S02]  /*8e70*/  LOP3.LUT R35, R35, 0x70007, RZ, 0xc0, !PT ;  /* 0x0007000723237812 */ /* 0x000fe400078ec0ff */
[----:B------:R-:W-:Y:S02]  /*8e80*/  LOP3.LUT R49, R49, 0x64006400, RZ, 0xfc, !PT ;  /* 0x6400640031317812 */ /* 0x000fe400078efcff */
[----:B------:R-:W-:Y:S02]  /*8e90*/  LOP3.LUT R45, R45, 0x64006400, RZ, 0xfc, !PT ;  /* 0x640064002d2d7812 */ /* 0x000fe400078efcff */
[----:B------:R-:W-:Y:S01]  /*8ea0*/  LOP3.LUT R41, R41, 0x64006400, RZ, 0xfc, !PT ;  /* 0x6400640029297812 */ /* 0x000fe200078efcff */
[----:B------:R-:W-:Y:S01]  /*8eb0*/  HADD2 R68, R49, -1028, -1028 ;  /* 0xe404e40431447430 */ /* 0x000fe20000000000 */
[----:B------:R-:W-:-:S02]  /*8ec0*/  LOP3.LUT R50, R50, 0x64006400, RZ, 0xfc, !PT ;  /* 0x6400640032327812 */ /* 0x000fc400078efcff */
[----:B------:R-:W-:Y:S01]  /*8ed0*/  LOP3.LUT R43, R43, 0x64006400, RZ, 0xfc, !PT ;  /* 0x640064002b2b7812 */ /* 0x000fe200078efcff */
[----:B------:R-:W-:Y:S01]  /*8ee0*/  HADD2 R84, R41, -1028, -1028 ;  /* 0xe404e40429547430 */ /* 0x000fe20000000000 */
[----:B------:R-:W-:Y:S02]  /*8ef0*/  LOP3.LUT R36, R36, 0x64006400, RZ, 0xfc, !PT ;  /* 0x6400640024247812 */ /* 0x000fe400078efcff */
[----:B------:R-:W-:Y:S02]  /*8f00*/  LOP3.LUT R37, R37, 0x64006400, RZ, 0xfc, !PT ;  /* 0x6400640025257812 */ /* 0x000fe400078efcff */
[----:B------:R-:W-:-:S03]  /*8f10*/  ISETP.GE.AND P3, PT, R95, 0x2, PT ;  /* 0x000000025f00780c */ /* 0x000fc60003f66270 */
[----:B------:R-:W-:Y:S01]  /*8f20*/  HADD2 R72, R37, -1028, -1028 ;  /* 0xe404e40425487430 */ /* 0x000fe20000000000 */
[--C-:B--2---:R-:W-:Y:S02]  /*8f30*/  SHF.R.U32.HI R30, RZ, 0xd, R12.reuse ;  /* 0x0000000dff1e7819 */ /* 0x104fe4000001160c */
[C---:B------:R-:W-:Y:S02]  /*8f40*/  LOP3.LUT R16, R12.reuse, 0x380038, RZ, 0xc0, !PT ;  /* 0x003800380c107812 */ /* 0x040fe400078ec0ff */
[----:B------:R-:W-:Y:S02]  /*8f50*/  SHF.R.U32.HI R46, RZ, 0x6, R12 ;  /* 0x00000006ff2e7819 */ /* 0x000fe4000001160c */
[----:B------:R-:W-:Y:S02]  /*8f60*/  LOP3.LUT R52, R12, 0x70007, RZ, 0xc0, !PT ;  /* 0x000700070c347812 */ /* 0x000fe400078ec0ff */
[----:B------:R-:W-:Y:S02]  /*8f70*/  SHF.R.U32.HI R29, RZ, 0xd, R14 ;  /* 0x0000000dff1d7819 */ /* 0x000fe4000001160e */
[----:B------:R-:W-:-:S02]  /*8f80*/  SHF.R.U32.HI R31, RZ, 0xd, R13 ;  /* 0x0000000dff1f7819 */ /* 0x000fc4000001160d */
[----:B------:R-:W-:Y:S02]  /*8f90*/  SHF.R.U32.HI R12, RZ, 0xd, R15 ;  /* 0x0000000dff0c7819 */ /* 0x000fe4000001160f */
[----:B------:R-:W-:Y:S02]  /*8fa0*/  LOP3.LUT R29, R28, 0x40004, R29, 0xf8, !PT ;  /* 0x000400041c1d7812 */ /* 0x000fe400078ef81d */
[----:B------:R-:W-:Y:S02]  /*8fb0*/  LOP3.LUT R31, R10, 0x40004, R31, 0xf8, !PT ;  /* 0x000400040a1f7812 */ /* 0x000fe400078ef81f */
[----:B------:R-:W-:Y:S02]  /*8fc0*/  LOP3.LUT R28, R17, 0x40004, R12, 0xf8, !PT ;  /* 0x00040004111c7812 */ /* 0x000fe400078ef80c */
[----:B------:R-:W-:Y:S02]  /*8fd0*/  LOP3.LUT R10, R38, 0x380038, RZ, 0xc0, !PT ;  /* 0x00380038260a7812 */ /* 0x000fe400078ec0ff */
[----:B------:R-:W-:-:S02]  /*8fe0*/  LOP3.LUT R12, R32, 0x380038, RZ, 0xc0, !PT ;  /* 0x00380038200c7812 */ /* 0x000fc400078ec0ff */
[----:B------:R-:W-:Y:S02]  /*8ff0*/  SHF.R.U32.HI R47, RZ, 0x6, R13 ;  /* 0x00000006ff2f7819 */ /* 0x000fe4000001160d */
[----:B------:R-:W-:Y:S02]  /*9000*/  SHF.R.U32.HI R48, RZ, 0x6, R14 ;  /* 0x00000006ff307819 */ /* 0x000fe4000001160e */
[C---:B------:R-:W-:Y:S02]  /*9010*/  LOP3.LUT R62, R15.reuse, 0x380038, RZ, 0xc0, !PT ;  /* 0x003800380f3e7812 */ /* 0x040fe400078ec0ff */
[----:B------:R-:W-:Y:S02]  /*9020*/  SHF.R.U32.HI R51, RZ, 0x6, R15 ;  /* 0x00000006ff337819 */ /* 0x000fe4000001160f */
[----:B------:R-:W-:Y:S02]  /*9030*/  LOP3.LUT R55, R15, 0x70007, RZ, 0xc0, !PT ;  /* 0x000700070f377812 */ /* 0x000fe400078ec0ff */
[----:B------:R-:W-:-:S02]  /*9040*/  LOP3.LUT R18, R13, 0x380038, RZ, 0xc0, !PT ;  /* 0x003800380d127812 */ /* 0x000fc400078ec0ff */
[----:B------:R-:W-:Y:S02]  /*9050*/  LOP3.LUT R53, R13, 0x70007, RZ, 0xc0, !PT ;  /* 0x000700070d357812 */ /* 0x000fe400078ec0ff */
[C---:B------:R-:W-:Y:S02]  /*9060*/  LOP3.LUT R56, R14.reuse, 0x380038, RZ, 0xc0, !PT ;  /* 0x003800380e387812 */ /* 0x040fe400078ec0ff */
        /* <DEDUP_REMOVED lines=9> */
[----:B------:R-:W-:Y:S01]  /*9100*/  HFMA2 R78, R17, R20.H0_H0, -132, -132 ;  /* 0xd820d820114e7431 */ /* 0x000fe20000040014 */
[----:B------:R-:W-:Y:S02]  /*9110*/  LOP3.LUT R24, R44, 0x380038, RZ, 0xc0, !PT ;  /* 0x003800382c187812 */ /* 0x000fe400078ec0ff */
[----:B------:R-:W-:-:S02]  /*9120*/  LOP3.LUT R30, R21, 0x40004, R30, 0xf8, !PT ;  /* 0x00040004151e7812 */ /* 0x000fc400078ef81e */
[----:B------:R-:W-:Y:S02]  /*9130*/  LOP3.LUT R27, R15, 0x64006400, RZ, 0xfc, !PT ;  /* 0x640064000f1b7812 */ /* 0x000fe400078efcff */
[----:B------:R-:W-:Y:S02]  /*9140*/  LOP3.LUT R0, R46, 0x380038, RZ, 0xc0, !PT ;  /* 0x003800382e007812 */ /* 0x000fe400078ec0ff */
[----:B------:R-:W-:Y:S01]  /*9150*/  LOP3.LUT R21, R14, 0x64006400, RZ, 0xfc, !PT ;  /* 0x640064000e157812 */ /* 0x000fe200078efcff */
        /* <DEDUP_REMOVED lines=192> */
.L_x_442:
        /* <DEDUP_REMOVED lines=81> */
.L_x_443:
        /* <DEDUP_REMOVED lines=80> */
.L_x_444:
        /* <DEDUP_REMOVED lines=77> */
.L_x_441:
[----:B------:R-:W-:Y:S01]  /*ac40*/  IADD3 R94, R94, 0x20, RZ ;  /* 0x000000205e5e7810 */ /* 0x000fe20007ffe0ff */
[----:B------:R-:W-:Y:S01]  /*ac50*/  IMAD.WIDE R10, R85, 0x4, R98 ;  /* 0x00000004550a7825 */ /* 0x000fe200078e0262 */
[----:B------:R-:W-:Y:S02]  /*ac60*/  UIADD3 UR4, UR4, 0x40, URZ ;  /* 0x0000004004047890 */ /* 0x000fe4000fffe03f */
[C---:B------:R-:W-:Y:S02]  /*ac70*/  ISETP.GE.AND P2, PT, R94.reuse, UR5, PT ;  /* 0x000000055e007c0c */ /* 0x040fe4000bf46270 */
[----:B------:R-:W-:Y:S02]  /*ac80*/  ISETP.LT.AND P3, PT, R94, R93, PT ;  /* 0x0000005d5e00720c */ /* 0x000fe40003f61270 */
[----:B------:R-:W-:-:S11]  /*ac90*/  MOV R0, R10 ;  /* 0x0000000a00007202 */ /* 0x000fd60000000f00 */
[----:B------:R-:W-:Y:S05]  /*aca0*/  @!P2 BRA P3, `(.L_x_445) ;  /* 0xffffffdc000ca947 */ /* 0x000fea000183ffff */
.L_x_440:
[----:B------:R-:W-:Y:S01]  /*acb0*/  LEA R86, R86, 0x40, 0x6 ;  /* 0x0000004056567811 */ /* 0x000fe200078e30ff */
[----:B------:R-:W-:-:S03]  /*acc0*/  ULDC UR5, c[0x0][0x240] ;  /* 0x0000900000057ab9 */ /* 0x000fc60000000800 */
[----:B------:R-:W-:Y:S01]  /*acd0*/  VIMNMX R13, R86, UR5, PT ;  /* 0x00000005560d7c48 */ /* 0x000fe2000bfe0100 */
[----:B------:R-:W-:-:S03]  /*ace0*/  ULDC UR5, c[0x0][0x26c] ;  /* 0x00009b0000057ab9 */ /* 0x000fc60000000800 */
[----:B------:R-:W-:-:S04]  /*acf0*/  ISETP.GE.AND P0, PT, R94, R13, PT ;  /* 0x0000000d5e00720c */ /* 0x000fc80003f06270 */
[----:B------:R-:W-:-:S13]  /*ad00*/  ISETP.GE.OR P0, PT, R94, UR5, P0 ;  /* 0x000000055e007c0c */ /* 0x000fda0008706670 */
[----:B------:R-:W-:Y:S05]  /*ad10*/  @P0 BRA `(.L_x_446) ;  /* 0x0000001000f80947 */ /* 0x000fea0003800000 */
[----:B------:R-:W-:Y:S01]  /*ad20*/  PRMT R10, R92, 0x9910, RZ ;  /* 0x000099105c0a7816 */ /* 0x000fe200000000ff */
[----:B------:R-:W-:Y:S01]  /*ad30*/  ULDC UR5, c[0x0][0x26c] ;  /* 0x00009b0000057ab9 */ /* 0x000fe20000000800 */
[C---:B-----5:R-:W-:Y:S02]  /*ad40*/  SHF.L.U32 R21, R85.reuse, 0x2, RZ ;  /* 0x0000000255157819 */ /* 0x060fe400000006ff */
[----:B------:R-:W-:Y:S02]  /*ad50*/  ISETP.NE.AND P0, PT, R10, RZ, PT ;  /* 0x000000ff0a00720c */ /* 0x000fe40003f05270 */
[----:B------:R-:W-:Y:S02]  /*ad60*/  SHF.R.S32.HI R10, RZ, 0x1f, R85 ;  /* 0x0000001fff0a7819 */ /* 0x000fe40000011455 */
[----:B------:R-:W-:Y:S02]  /*ad70*/  ISETP.LT.OR P0, PT, R96, 0x4, !P0 ;  /* 0x000000046000780c */ /* 0x000fe40004701670 */
[----:B------:R-:W-:-:S11]  /*ad80*/  SHF.L.U64.HI R10, R85, 0x2, R10 ;  /* 0x00000002550a7819 */ /* 0x000fd6000001020a */
.L_x_451:
        /* <DEDUP_REMOVED lines=14> */
[----:B------:R-:W-:Y:S02]  /*ae70*/  MOV R12, R0 ;  /* 0x00000000000c7202 */ /* 0x000fe40000000f00 */
[----:B------:R-:W-:-:S06]  /*ae80*/  MOV R13, R11 ;  /* 0x0000000b000d7202 */ /* 0x000fcc0000000f00 */
[----:B------:R-:W2:Y:S01]  /*ae90*/  LDG.E.128.CONSTANT R12, desc[UR6][R12.64] ;  /* 0x000000060c0c7981 */ /* 0x000ea2000c1e9d00 */
[----:B------:R-:W-:Y:S01]  /*aea0*/  HFMA2.MMA R16, -RZ, RZ, 0, 0.25 ;  /* 0x00003400ff107435 */ /* 0x000fe200000001ff */
[----:B------:R-:W-:Y:S01]  /*aeb0*/  PRMT R17, R91, 0x9910, RZ ;  /* 0x000099105b117816 */ /* 0x000fe200000000ff */
[----:B------:R-:W-:Y:S01]  /*aec0*/  HFMA2.MMA R18, -RZ, RZ, 0, 0.015625 ;  /* 0x00002400ff127435 */ /* 0x000fe200000001ff */
[----:B------:R-:W-:Y:S02]  /*aed0*/  MOV R36, 0x2c00 ;  /* 0x00002c0000247802 */ /* 0x000fe40000000f00 */
[----:B------:R-:W-:Y:S02]  /*aee0*/  ISETP.NE.AND P2, PT, R17, RZ, PT ;  /* 0x000000ff1100720c */ /* 0x000fe40003f45270 */
[----:B------:R-:W-:-:S05]  /*aef0*/  ISETP.GE.AND P3, PT, R95, 0x2, PT ;  /* 0x000000025f00780c */ /* 0x000fca0003f66270 */
[----:B------:R-:W-:Y:S02]  /*af00*/  PRMT R16, R18, 0x5410, R16 ;  /* 0x0000541012107816 */ /* 0x000fe40000000010 */
[C---:B--2---:R-:W-:Y:S02]  /*af10*/  LOP3.LUT R20, R13.reuse, 0xc000c, RZ, 0xc0, !PT ;  /* 0x000c000c0d147812 */ /* 0x044fe400078ec0ff */
[----:B------:R-:W-:Y:S02]  /*af20*/  SHF.R.U32.HI R47, RZ, 0x8, R13 ;  /* 0x00000008ff2f7819 */ /* 0x000fe4000001160d */
[C---:B------:R-:W-:Y:S02]  /*af30*/  LOP3.LUT R29, R13.reuse, 0x300030, RZ, 0xc0, !PT ;  /* 0x003000300d1d7812 */ /* 0x040fe400078ec0ff */
[C---:B------:R-:W-:Y:S02]  /*af40*/  LOP3.LUT R37, R13.reuse, 0xc000c0, RZ, 0xc0, !PT ;  /* 0x00c000c00d257812 */ /* 0x040fe400078ec0ff */
[----:B------:R-:W-:-:S02]  /*af50*/  LOP3.LUT R46, R13, 0x30003, RZ, 0xc0, !PT ;  /* 0x000300030d2e7812 */ /* 0x000fc400078ec0ff */
[C---:B------:R-:W-:Y:S02]  /*af60*/  LOP3.LUT R13, R14.reuse, 0xc000c, RZ, 0xc0, !PT ;  /* 0x000c000c0e0d7812 */ /* 0x040fe400078ec0ff */
[----:B------:R-:W-:Y:S02]  /*af70*/  SHF.R.U32.HI R45, RZ, 0x8, R12 ;  /* 0x00000008ff2d7819 */ /* 0x000fe4000001160c */
[----:B------:R-:W-:Y:S02]  /*af80*/  LOP3.LUT R24, R13, 0x64006400, RZ, 0xfc, !PT ;  /* 0x640064000d187812 */ /* 0x000fe400078efcff */
[----:B------:R-:W-:Y:S02]  /*af90*/  LOP3.LUT R13, R45, 0xc000c, RZ, 0xc0, !PT ;  /* 0x000c000c2d0d7812 */ /* 0x000fe400078ec0ff */
[----:B------:R-:W-:Y:S01]  /*afa0*/  SHF.R.U32.HI R49, RZ, 0x8, R14 ;  /* 0x00000008ff317819 */ /* 0x000fe2000001160e */
[----:B------:R-:W-:Y:S01]  /*afb0*/  HFMA2 R24, R24, R16.H1_H1, -258, -258 ;  /* 0xdc08dc0818187431 */ /* 0x000fe20000060010 */
[----:B------:R-:W-:-:S02]  /*afc0*/  LOP3.LUT R31, R14, 0x300030, RZ, 0xc0, !PT ;  /* 0x003000300e1f7812 */ /* 0x000fc400078ec0ff */
[C---:B------:R-:W-:Y:S02]  /*afd0*/  LOP3.LUT R38, R14.reuse, 0xc000c0, RZ, 0xc0, !PT ;  /* 0x00c000c00e267812 */ /* 0x040fe400078ec0ff */
[----:B------:R-:W-:Y:S02]  /*afe0*/  LOP3.LUT R48, R14, 0x30003, RZ, 0xc0, !PT ;  /* 0x000300030e307812 */ /* 0x000fe400078ec0ff */
[----:B------:R-:W-:Y:S02]  /*aff0*/  LOP3.LUT R14, R15, 0xc000c, RZ, 0xc0, !PT ;  /* 0x000c000c0f0e7812 */ /* 0x000fe400078ec0ff */
[----:B------:R-:W-:Y:S02]  /*b000*/  LOP3.LUT R13, R13, 0x64006400, RZ, 0xfc, !PT ;  /* 0x640064000d0d7812 */ /* 0x000fe400078efcff */
[----:B------:R-:W-:Y:S02]  /*b010*/  SHF.R.U32.HI R51, RZ, 0x8, R15 ;  /* 0x00000008ff337819 */ /* 0x000fe4000001160f */
[C---:B------:R-:W-:Y:S01]  /*b020*/  LOP3.LUT R32, R15.reuse, 0x300030, RZ, 0xc0, !PT ;  /* 0x003000300f207812 */ /* 0x040fe200078ec0ff */
[----:B------:R-:W-:Y:S01]  /*b030*/  HFMA2 R25, R13, R16.H1_H1, -258, -258 ;  /* 0xdc08dc080d197431 */ /* 0x000fe20000060010 */
[----:B------:R-:W-:-:S02]  /*b040*/  LOP3.LUT R40, R15, 0xc000c0, RZ, 0xc0, !PT ;  /* 0x00c000c00f287812 */ /* 0x000fc400078ec0ff */
[----:B------:R-:W-:Y:S02]  /*b050*/  LOP3.LUT R50, R15, 0x30003, RZ, 0xc0, !PT ;  /* 0x000300030f327812 */ /* 0x000fe400078ec0ff */
[----:B------:R-:W-:Y:S02]  /*b060*/  LOP3.LUT R23, R14, 0x64006400, RZ, 0xfc, !PT ;  /* 0x640064000e177812 */ /* 0x000fe400078efcff */
[----:B------:R-:W-:Y:S02]  /*b070*/  LOP3.LUT R14, R47, 0xc000c, RZ, 0xc0, !PT ;  /* 0x000c000c2f0e7812 */ /* 0x000fe400078ec0ff */
[----:B------:R-:W-:Y:S01]  /*b080*/  LOP3.LUT R15, R49, 0xc000c, RZ, 0xc0, !PT ;  /* 0x000c000c310f7812 */ /* 0x000fe200078ec0ff */
[----:B------:R-:W-:Y:S01]  /*b090*/  HFMA2 R23, R23, R16.H1_H1, -258, -258 ;  /* 0xdc08dc0817177431 */ /* 0x000fe20000060010 */
[----:B------:R-:W-:Y:S02]  /*b0a0*/  LOP3.LUT R13, R45, 0x300030, RZ, 0xc0, !PT ;  /* 0x003000302d0d7812 */ /* 0x000fe400078ec0ff */
[----:B------:R-:W-:-:S02]  /*b0b0*/  LOP3.LUT R17, R12, 0xc000c, RZ, 0xc0, !PT ;  /* 0x000c000c0c117812 */ /* 0x000fc400078ec0ff */
[----:B------:R-:W-:Y:S02]  /*b0c0*/  LOP3.LUT R14, R14, 0x64006400, RZ, 0xfc, !PT ;  /* 0x640064000e0e7812 */ /* 0x000fe400078efcff */
[----:B------:R-:W-:Y:S02]  /*b0d0*/  LOP3.LUT R15, R15, 0x64006400, RZ, 0xfc, !PT ;  /* 0x640064000f0f7812 */ /* 0x000fe400078efcff */
[----:B------:R-:W-:Y:S01]  /*b0e0*/  LOP3.LUT R13, R13, 0x64006400, RZ, 0xfc, !PT ;  /* 0x640064000d0d7812 */ /* 0x000fe200078efcff */
[-C--:B------:R-:W-:Y:S01]  /*b0f0*/  HFMA2 R26, R14, R16.reuse.H1_H1, -258, -258 ;  /* 0xdc08dc080e1a7431 */ /* 0x080fe20000060010 */
[----:B------:R-:W-:Y:S01]  /*b100*/  LOP3.LUT R22, R20, 0x64006400, RZ, 0xfc, !PT ;  /* 0x6400640014167812 */ /* 0x000fe200078efcff */
[----:B------:R-:W-:Y:S01]  /*b110*/  HFMA2 R27, R15, R16.H1_H1, -258, -258 ;  /* 0xdc08dc080f1b7431 */ /* 0x000fe20000060010 */
[----:B------:R-:W-:Y:S01]  /*b120*/  LOP3.LUT R17, R17, 0x64006400, RZ, 0xfc, !PT ;  /* 0x6400640011117812 */ /* 0x000fe200078efcff */
[----:B------:R-:W-:Y:S01]  /*b130*/  HFMA2 R33, R13, R36.H0_H0, -66, -66 ;  /* 0xd420d4200d217431 */ /* 0x000fe20000040024 */
[----:B------:R-:W-:Y:S01]  /*b140*/  LOP3.LUT R20, R51, 0xc000c, RZ, 0xc0, !PT ;  /* 0x000c000c33147812 */ /* 0x000fe200078ec0ff */
[----:B------:R-:W-:Y:S01]  /*b150*/  HFMA2 R22, R22, R16.H1_H1, -258, -258 ;  /* 0xdc08dc0816167431 */ /* 0x000fe20000060010 */
[----:B------:R-:W-:-:S02]  /*b160*/  LOP3.LUT R14, R47, 0x300030, RZ, 0xc0, !PT ;  /* 0x003000302f0e7812 */ /* 0x000fc400078ec0ff */
[----:B------:R-:W-:Y:S02]  /*b170*/  LOP3.LUT R15, R49, 0x300030, RZ, 0xc0, !PT ;  /* 0x00300030310f7812 */ /* 0x000fe400078ec0ff */
[----:B------:R-:W-:Y:S02]  /*b180*/  LOP3.LUT R18, R12, 0x300030, RZ, 0xc0, !PT ;  /* 0x003000300c127812 */ /* 0x000fe400078ec0ff */
[----:B------:R-:W-:Y:S01]  /*b190*/  LOP3.LUT R28, R20, 0x64006400, RZ, 0xfc, !PT ;  /* 0x64006400141c7812 */ /* 0x000fe200078efcff */
[-C--:B------:R-:W-:Y:S01]  /*b1a0*/  HFMA2 R20, R17, R16.reuse.H1_H1, -258, -258 ;  /* 0xdc08dc0811147431 */ /* 0x080fe20000060010 */
[----:B------:R-:W-:Y:S02]  /*b1b0*/  LOP3.LUT R13, R45, 0xc000c0, RZ, 0xc0, !PT ;  /* 0x00c000c02d0d7812 */ /* 0x000fe400078ec0ff */
[----:B------:R-:W-:Y:S01]  /*b1c0*/  LOP3.LUT R17, R51, 0x300030, RZ, 0xc0, !PT ;  /* 0x0030003033117812 */ /* 0x000fe200078ec0ff */
[----:B------:R-:W-:Y:S01]  /*b1d0*/  HFMA2 R28, R28, R16.H1_H1, -258, -258 ;  /* 0xdc08dc081c1c7431 */ /* 0x000fe20000060010 */
[----:B------:R-:W-:-:S02]  /*b1e0*/  LOP3.LUT R14, R14, 0x64006400, RZ, 0xfc, !PT ;  /* 0x640064000e0e7812 */ /* 0x000fc400078efcff */
[----:B------:R-:W-:Y:S02]  /*b1f0*/  LOP3.LUT R15, R15, 0x64006400, RZ, 0xfc, !PT ;  /* 0x640064000f0f7812 */ /* 0x000fe400078efcff */
[----:B------:R-:W-:Y:S01]  /*b200*/  LOP3.LUT R41, R40, 0x64006400, RZ, 0xfc, !PT ;  /* 0x6400640028297812 */ /* 0x000fe200078efcff */
[-C--:B------:R-:W-:Y:S01]  /*b210*/  HFMA2 R34, R14, R36.reuse.H0_H0, -66, -66 ;  /* 0xd420d4200e227431 */ /* 0x080fe20000040024 */
[----:B------:R-:W-:Y:S01]  /*b220*/  LOP3.LUT R18, R18, 0x64006400, RZ, 0xfc, !PT ;  /* 0x6400640012127812 */ /* 0x000fe200078efcff */
[----:B------:R-:W-:Y:S01]  /*b230*/  HFMA2 R35, R15, R36.H0_H0, -66, -66 ;  /* 0xd420d4200f237431 */ /* 0x000fe20000040024 */
[----:B------:R-:W-:Y:S01]  /*b240*/  LOP3.LUT R13, R13, 0x64006400, RZ, 0xfc, !PT ;  /* 0x640064000d0d7812 */ /* 0x000fe200078efcff */
[----:B------:R-:W-:Y:S01]  /*b250*/  HFMA2 R40, R41, R16.H0_H0, -18, -18 ;  /* 0xcc80cc8029287431 */ /* 0x000fe20000040010 */
[----:B------:R-:W-:Y:S01]  /*b260*/  LOP3.LUT R30, R29, 0x64006400, RZ, 0xfc, !PT ;  /* 0x640064001d1e7812 */ /* 0x000fe200078efcff */
[----:B------:R-:W-:Y:S01]  /*b270*/  HFMA2 R29, R18, R36.H0_H0, -66, -66 ;  /* 0xd420d420121d7431 */ /* 0x000fe20000040024 */
[----:B------:R-:W-:Y:S01]  /*b280*/  LOP3.LUT R31, R31, 0x64006400, RZ, 0xfc, !PT ;  /* 0x640064001f1f7812 */ /* 0x000fe200078efcff */
[----:B------:R-:W-:Y:S01]  /*b290*/  HFMA2 R41, R13, R16.H0_H0, -18, -18 ;  /* 0xcc80cc800d297431 */ /* 0x000fe20000040010 */
        /* <DEDUP_REMOVED lines=20> */
[----:B------:R-:W-:Y:S02]  /*b3e0*/  LOP3.LUT R19, R19, 0x64006400, RZ, 0xfc, !PT ;  /* 0x6400640013137812 */ /* 0x000fe400078efcff */
        /* <DEDUP_REMOVED lines=65> */
.L_x_448:
        /* <DEDUP_REMOVED lines=47> */
.L_x_449:
        /* <DEDUP_REMOVED lines=46> */
.L_x_450:
[----:B------:R-:W-:Y:S05]  /*bdd0*/  @P0 BRA `(.L_x_447) ;  /* 0x0000000000ac0947 */ /* 0x000fea0003800000 */
[----:B------:R-:W0:Y:S01]  /*bde0*/  LDS.128 R12, [UR4+0x180] ;  /* 0x00018004ff0c7984 */ /* 0x000e220008000c00 */
[----:B------:R-:W-:-:S03]  /*bdf0*/  MOV R53, R20 ;  /* 0x0000001400357202 */ /* 0x000fc60000000f00 */
[----:B------:R-:W1:Y:S01]  /*be00*/  LDS.128 R16, [UR4+0x190] ;  /* 0x00019004ff107984 */ /* 0x000e620008000c00 */
[-C--:B0-----:R-:W-:Y:S01]  /*be10*/  HFMA2.MMA R20, R45, R12.reuse, RZ ;  /* 0x0000000c2d147235 */ /* 0x081fe200000000ff */
[-C--:B------:R-:W-:Y:S01]  /*be20*/  HFMA2 R45, R46, R12.reuse, RZ.H0_H0 ;  /* 0x0000000c2e2d7231 */ /* 0x080fe200000400ff */
[----:B------:R-:W-:Y:S01]  /*be30*/  HFMA2.MMA R46, R47, R12, RZ ;  /* 0x0000000c2f2e7235 */ /* 0x000fe200000000ff */
[----:B------:R-:W-:Y:S02]  /*be40*/  HFMA2 R12, R48, R12, RZ.H0_H0 ;  /* 0x0000000c300c7231 */ /* 0x000fe400000400ff */
        /* <DEDUP_REMOVED lines=9> */
[-C--:B-1----:R-:W-:Y:S01]  /*bee0*/  HFMA2 R45, R50, R16.reuse, R45 ;  /* 0x00000010322d7231 */ /* 0x082fe2000000002d */
        /* <DEDUP_REMOVED lines=26> */
.L_x_447:
[----:B------:R-:W-:Y:S01]  /*c090*/  IADD3 R94, R94, 0x10, RZ ;  /* 0x000000105e5e7810 */ /* 0x000fe20007ffe0ff */
[----:B------:R-:W-:Y:S01]  /*c0a0*/  UIADD3 UR4, UR4, 0x20, URZ ;  /* 0x0000002004047890 */ /* 0x000fe2000fffe03f */
[----:B------:R-:W-:Y:S02]  /*c0b0*/  IADD3 R0, P3, R0, R21, RZ ;  /* 0x0000001500007210 */ /* 0x000fe40007f7e0ff */
[C---:B------:R-:W-:Y:S02]  /*c0c0*/  ISETP.GE.AND P2, PT, R94.reuse, UR5, PT ;  /* 0x000000055e007c0c */ /* 0x040fe4000bf46270 */
[----:B------:R-:W-:Y:S02]  /*c0d0*/  ISETP.LT.AND P4, PT, R94, R93, PT ;  /* 0x0000005d5e00720c */ /* 0x000fe40003f81270 */
[----:B------:R-:W-:-:S11]  /*c0e0*/  IADD3.X R11, R11, R10, RZ, P3, !PT ;  /* 0x0000000a0b0b7210 */ /* 0x000fd60001ffe4ff */
[----:B------:R-:W-:Y:S05]  /*c0f0*/  @!P2 BRA P4, `(.L_x_451) ;  /* 0xffffffec0024a947 */ /* 0x000fea000203ffff */
.L_x_446:
[----:B------:R-:W-:Y:S05]  /*c100*/  @!P1 EXIT ;  /* 0x000000000000994d */ /* 0x000fea0003800000 */
[----:B------:R-:W0:Y:S01]  /*c110*/  S2R R0, SR_CTAID.X ;  /* 0x0000000000007919 */ /* 0x000e220000002500 */
[----:B------:R-:W1:Y:S01]  /*c120*/  S2UR UR4, SR_CTAID.Y ;  /* 0x00000000000479c3 */ /* 0x000e620000002600 */
[----:B------:R-:W-:Y:S01]  /*c130*/  HMUL2 R15, R9, R91.H0_H0 ;  /* 0x2000005b090f7232 */ /* 0x000fe20000000000 */
[----:B------:R-:W0:Y:S06]  /*c140*/  S2R R13, SR_TID.X ;  /* 0x00000000000d7919 */ /* 0x000e2c0000002100 */
[----:B-----5:R-:W2:Y:S08]  /*c150*/  LDC R17, c[0x0][0x23c] ;  /* 0x00008f00ff117b82 */ /* 0x020eb00000000800 */
[----:B------:R-:W3:Y:S01]  /*c160*/  LDC.64 R10, c[0x0][0x230] ;  /* 0x00008c00ff0a7b82 */ /* 0x000ee20000000a00 */
[----:B-1----:R-:W-:Y:S01]  /*c170*/  USHF.L.U32 UR4, UR4, 0x2, URZ ;  /* 0x0000000204047899 */ /* 0x002fe2000800063f */
[----:B0-----:R-:W-:-:S04]  /*c180*/  LEA R0, R0, R13, 0x6 ;  /* 0x0000000d00007211 */ /* 0x001fc800078e30ff */
[----:B------:R-:W-:-:S05]  /*c190*/  SHF.L.U32 R0, R0, 0x2, RZ ;  /* 0x0000000200007819 */ /* 0x000fca00000006ff */
[----:B--2---:R-:W-:-:S04]  /*c1a0*/  IMAD R13, R17, UR4, R0 ;  /* 0x00000004110d7c24 */ /* 0x004fc8000f8e0200 */
[----:B---3--:R-:W-:-:S05]  /*c1b0*/  IMAD.WIDE R10, R13, 0x2, R10 ;  /* 0x000000020d0a7825 */ /* 0x008fca00078e020a */
        /* <DEDUP_REMOVED lines=8> */
.L_x_455:
[----:B------:R-:W0:Y:S02]  /*c240*/  LDS R12, [R8] ;  /* 0x00000000080c7984 */ /* 0x000e240000000800 */
[----:B0-----:R-:W-:-:S06]  /*c250*/  HADD2 R13, R12, R15 ;  /* 0x0000000f0c0d7230 */ /* 0x001fcc0000000000 */
[----:B------:R-:W0:Y:S02]  /*c260*/  ATOMS.CAST.SPIN R13, [R8], R12, R13 ;  /* 0x0000000c080d738d */ /* 0x000e24000180000d */
[----:B0-----:R-:W-:-:S13]  /*c270*/  ISETP.EQ.U32.AND P0, PT, R13, 0x1, PT ;  /* 0x000000010d00780c */ /* 0x001fda0003f02070 */
[----:B------:R-:W-:Y:S05]  /*c280*/  @!P0 BRA `(.L_x_455) ;  /* 0xfffffffc00ec8947 */ /* 0x000fea000383ffff */
[----:B------:R-:W-:Y:S05]  /*c290*/  BRA `(.L_x_453) ;  /* 0x00000000000c7947 */ /* 0x000fea0003800000 */
.L_x_454:
[----:B------:R-:W2:Y:S02]  /*c2a0*/  LD.E R0, desc[UR6][R10.64] ;  /* 0x000000060a007980 */ /* 0x000ea4000c101900 */
[----:B--2---:R-:W-:-:S05]  /*c2b0*/  IADD3 R9, R15, R0, RZ ;  /* 0x000000000f097210 */ /* 0x004fca0007ffe0ff */
[----:B------:R0:W-:Y:S02]  /*c2c0*/  ST.E desc[UR6][R10.64], R9 ;  /* 0x000000090a007985 */ /* 0x0001e4000c101906 */
.L_x_453:
[----:B------:R-:W-:Y:S05]  /*c2d0*/  BSYNC B0 ;  /* 0x0000000000007941 */ /* 0x000fea0003800000 */
.L_x_452:
[----:B------:R1:W-:Y:S01]  /*c2e0*/  ATOM.E.ADD.F16x2.RN.STRONG.GPU P0, RZ, desc[UR6][R10.64+0x4], R91 ;  /* 0x0000045b0aff79a2 */ /* 0x0003e2000810e1c6 */
[----:B------:R-:W-:Y:S04]  /*c2f0*/  BSSY B0, `(.L_x_456) ;  /* 0x000000f000007945 */ /* 0x000fe80003800000 */
[----:B-1----:R-:W-:Y:S05]  /*c300*/  @P0 BRA `(.L_x_457) ;  /* 0x0000000000340947 */ /* 0x002fea0003800000 */
[----:B------:R-:W1:Y:S02]  /*c310*/  QSPC.E.S P0, RZ, [R10+0x4] ;  /* 0x000004000aff73aa */ /* 0x000e640000000500 */
[----:B-1----:R-:W-:Y:S05]  /*c320*/  @!P0 BRA `(.L_x_458) ;  /* 0x0000000000208947 */ /* 0x002fea0003800000 */
[----:B------:R-:W-:-:S04]  /*c330*/  MOV R8, R10 ;  /* 0x0000000a00087202 */ /* 0x000fc80000000f00 */
[----:B------:R-:W-:-:S07]  /*c340*/  MOV R8, R8 ;  /* 0x0000000800087202 */ /* 0x000fce0000000f00 */
.L_x_459:
[----:B------:R-:W1:Y:S02]  /*c350*/  LDS R12, [R8+0x4] ;  /* 0x00000400080c7984 */ /* 0x000e640000000800 */
[----:B-1----:R-:W-:-:S10]  /*c360*/  HFMA2.MMA R13, R12, 1, 1, R91 ;  /* 0x3c003c000c0d7835 */ /* 0x002fd4000000005b */
[----:B------:R-:W1:Y:S02]  /*c370*/  ATOMS.CAST.SPIN R13, [R8+0x4], R12, R13 ;  /* 0x0000040c080d738d */ /* 0x000e64000180000d */
[----:B-1----:R-:W-:-:S13]  /*c380*/  ISETP.EQ.U32.AND P0, PT, R13, 0x1, PT ;  /* 0x000000010d00780c */ /* 0x002fda0003f02070 */
[----:B------:R-:W-:Y:S05]  /*c390*/  @!P0 BRA `(.L_x_459) ;  /* 0xfffffffc00ec8947 */ /* 0x000fea000383ffff */
[----:B------:R-:W-:Y:S05]  /*c3a0*/  BRA `(.L_x_457) ;  /* 0x00000000000c7947 */ /* 0x000fea0003800000 */
.L_x_458:
[----:B------:R-:W0:Y:S02]  /*c3b0*/  LD.E R0, desc[UR6][R10.64+0x4] ;  /* 0x000004060a007980 */ /* 0x000e24000c101900 */
[----:B0-----:R-:W-:-:S05]  /*c3c0*/  IADD3 R9, R91, R0, RZ ;  /* 0x000000005b097210 */ /* 0x001fca0007ffe0ff */
[----:B------:R1:W-:Y:S02]  /*c3d0*/  ST.E desc[UR6][R10.64+0x4], R9 ;  /* 0x000004090a007985 */ /* 0x0003e4000c101906 */
.L_x_457:
[----:B------:R-:W-:Y:S05]  /*c3e0*/  BSYNC B0 ;  /* 0x0000000000007941 */ /* 0x000fea0003800000 */
.L_x_456:
        /* <DEDUP_REMOVED lines=12> */
.L_x_463:
[----:B------:R-:W0:Y:S02]  /*c4b0*/  LDS R8, [R6] ;  /* 0x0000000006087984 */ /* 0x000e240000000800 */
[----:B0-----:R-:W-:-:S06]  /*c4c0*/  HADD2 R9, R8, R13 ;  /* 0x0000000d08097230 */ /* 0x001fcc0000000000 */
[----:B------:R-:W0:Y:S02]  /*c4d0*/  ATOMS.CAST.SPIN R9, [R6], R8, R9 ;  /* 0x000000080609738d */ /* 0x000e240001800009 */
[----:B0-----:R-:W-:-:S13]  /*c4e0*/  ISETP.EQ.U32.AND P0, PT, R9, 0x1, PT ;  /* 0x000000010900780c */ /* 0x001fda0003f02070 */
[----:B------:R-:W-:Y:S05]  /*c4f0*/  @!P0 BRA `(.L_x_463) ;  /* 0xfffffffc00ec8947 */ /* 0x000fea000383ffff */
[----:B------:R-:W-:Y:S05]  /*c500*/  BRA `(.L_x_461) ;  /* 0x00000000000c7947 */ /* 0x000fea0003800000 */
.L_x_462:
[----:B------:R-:W2:Y:S02]  /*c510*/  LD.E R0, desc[UR6][R10.64] ;  /* 0x000000060a007980 */ /* 0x000ea4000c101900 */
[----:B--2---:R-:W-:-:S05]  /*c520*/  IADD3 R7, R13, R0, RZ ;  /* 0x000000000d077210 */ /* 0x004fca0007ffe0ff */
[----:B------:R0:W-:Y:S02]  /*c530*/  ST.E desc[UR6][R10.64], R7 ;  /* 0x000000070a007985 */ /* 0x0001e4000c101906 */
.L_x_461:
[----:B------:R-:W-:Y:S05]  /*c540*/  BSYNC B0 ;  /* 0x0000000000007941 */ /* 0x000fea0003800000 */
.L_x_460:
[----:B------:R1:W-:Y:S01]  /*c550*/  ATOM.E.ADD.F16x2.RN.STRONG.GPU P0, RZ, desc[UR6][R10.64+0x4], R15 ;  /* 0x0000040f0aff79a2 */ /* 0x0003e2000810e1c6 */
[----:B------:R-:W-:Y:S04]  /*c560*/  BSSY B0, `(.L_x_464) ;  /* 0x000000f000007945 */ /* 0x000fe80003800000 */
[----:B-1----:R-:W-:Y:S05]  /*c570*/  @P0 BRA `(.L_x_465) ;  /* 0x0000000000340947 */ /* 0x002fea0003800000 */
[----:B------:R-:W1:Y:S02]  /*c580*/  QSPC.E.S P0, RZ, [R10+0x4] ;  /* 0x000004000aff73aa */ /* 0x000e640000000500 */
[----:B-1----:R-:W-:Y:S05]  /*c590*/  @!P0 BRA `(.L_x_466) ;  /* 0x0000000000208947 */ /* 0x002fea0003800000 */
[----:B------:R-:W-:-:S04]  /*c5a0*/  MOV R6, R10 ;  /* 0x0000000a00067202 */ /* 0x000fc80000000f00 */
[----:B------:R-:W-:-:S07]  /*c5b0*/  MOV R6, R6 ;  /* 0x0000000600067202 */ /* 0x000fce0000000f00 */
.L_x_467:
[----:B------:R-:W1:Y:S02]  /*c5c0*/  LDS R8, [R6+0x4] ;  /* 0x0000040006087984 */ /* 0x000e640000000800 */
[----:B-1----:R-:W-:-:S10]  /*c5d0*/  HFMA2.MMA R9, R8, 1, 1, R15 ;  /* 0x3c003c0008097835 */ /* 0x002fd4000000000f */
[----:B------:R-:W1:Y:S02]  /*c5e0*/  ATOMS.CAST.SPIN R9, [R6+0x4], R8, R9 ;  /* 0x000004080609738d */ /* 0x000e640001800009 */
[----:B-1----:R-:W-:-:S13]  /*c5f0*/  ISETP.EQ.U32.AND P0, PT, R9, 0x1, PT ;  /* 0x000000010900780c */ /* 0x002fda0003f02070 */
[----:B------:R-:W-:Y:S05]  /*c600*/  @!P0 BRA `(.L_x_467) ;  /* 0xfffffffc00ec8947 */ /* 0x000fea000383ffff */
[----:B------:R-:W-:Y:S05]  /*c610*/  BRA `(.L_x_465) ;  /* 0x00000000000c7947 */ /* 0x000fea0003800000 */
.L_x_466:
[----:B------:R-:W0:Y:S02]  /*c620*/  LD.E R0, desc[UR6][R10.64+0x4] ;  /* 0x000004060a007980 */ /* 0x000e24000c101900 */
[----:B0-----:R-:W-:-:S05]  /*c630*/  IADD3 R7, R15, R0, RZ ;  /* 0x000000000f077210 */ /* 0x001fca0007ffe0ff */
[----:B------:R1:W-:Y:S02]  /*c640*/  ST.E desc[UR6][R10.64+0x4], R7 ;  /* 0x000004070a007985 */ /* 0x0003e4000c101906 */
.L_x_465:
[----:B------:R-:W-:Y:S05]  /*c650*/  BSYNC B0 ;  /* 0x0000000000007941 */ /* 0x000fea0003800000 */
.L_x_464:
        /* <DEDUP_REMOVED lines=12> */
.L_x_471:
[----:B------:R-:W0:Y:S02]  /*c720*/  LDS R6, [R4] ;  /* 0x0000000004067984 */ /* 0x000e240000000800 */
[----:B0-----:R-:W-:-:S06]  /*c730*/  HADD2 R7, R6, R9 ;  /* 0x0000000906077230 */ /* 0x001fcc0000000000 */
[----:B------:R-:W0:Y:S02]  /*c740*/  ATOMS.CAST.SPIN R7, [R4], R6, R7 ;  /* 0x000000060407738d */ /* 0x000e240001800007 */
[----:B0-----:R-:W-:-:S13]  /*c750*/  ISETP.EQ.U32.AND P0, PT, R7, 0x1, PT ;  /* 0x000000010700780c */ /* 0x001fda0003f02070 */
[----:B------:R-:W-:Y:S05]  /*c760*/  @!P0 BRA `(.L_x_471) ;  /* 0xfffffffc00ec8947 */ /* 0x000fea000383ffff */
[----:B------:R-:W-:Y:S05]  /*c770*/  BRA `(.L_x_469) ;  /* 0x00000000000c7947 */ /* 0x000fea0003800000 */
.L_x_470:
[----:B------:R-:W2:Y:S02]  /*c780*/  LD.E R0, desc[UR6][R10.64] ;  /* 0x000000060a007980 */ /* 0x000ea4000c101900 */
[----:B--2---:R-:W-:-:S05]  /*c790*/  IADD3 R5, R9, R0, RZ ;  /* 0x0000000009057210 */ /* 0x004fca0007ffe0ff */
[----:B------:R0:W-:Y:S02]  /*c7a0*/  ST.E desc[UR6][R10.64], R5 ;  /* 0x000000050a007985 */ /* 0x0001e4000c101906 */
.L_x_469:
[----:B------:R-:W-:Y:S05]  /*c7b0*/  BSYNC B0 ;  /* 0x0000000000007941 */ /* 0x000fea0003800000 */
.L_x_468:
[----:B------:R1:W-:Y:S01]  /*c7c0*/  ATOM.E.ADD.F16x2.RN.STRONG.GPU P0, RZ, desc[UR6][R10.64+0x4], R89 ;  /* 0x000004590aff79a2 */ /* 0x0003e2000810e1c6 */
[----:B------:R-:W-:Y:S04]  /*c7d0*/  BSSY B0, `(.L_x_472) ;  /* 0x000000f000007945 */ /* 0x000fe80003800000 */
[----:B-1----:R-:W-:Y:S05]  /*c7e0*/  @P0 BRA `(.L_x_473) ;  /* 0x0000000000340947 */ /* 0x002fea0003800000 */
[----:B------:R-:W1:Y:S02]  /*c7f0*/  QSPC.E.S P0, RZ, [R10+0x4] ;  /* 0x000004000aff73aa */ /* 0x000e640000000500 */
[----:B-1----:R-:W-:Y:S05]  /*c800*/  @!P0 BRA `(.L_x_474) ;  /* 0x0000000000208947 */ /* 0x002fea0003800000 */
[----:B------:R-:W-:-:S04]  /*c810*/  MOV R4, R10 ;  /* 0x0000000a00047202 */ /* 0x000fc80000000f00 */
[----:B------:R-:W-:-:S07]  /*c820*/  MOV R4, R4 ;  /* 0x0000000400047202 */ /* 0x000fce0000000f00 */
.L_x_475:
[----:B------:R-:W1:Y:S02]  /*c830*/  LDS R6, [R4+0x4] ;  /* 0x0000040004067984 */ /* 0x000e640000000800 */
[----:B-1----:R-:W-:-:S10]  /*c840*/  HFMA2.MMA R7, R6, 1, 1, R89 ;  /* 0x3c003c0006077835 */ /* 0x002fd40000000059 */
[----:B------:R-:W1:Y:S02]  /*c850*/  ATOMS.CAST.SPIN R7, [R4+0x4], R6, R7 ;  /* 0x000004060407738d */ /* 0x000e640001800007 */
[----:B-1----:R-:W-:-:S13]  /*c860*/  ISETP.EQ.U32.AND P0, PT, R7, 0x1, PT ;  /* 0x000000010700780c */ /* 0x002fda0003f02070 */
[----:B------:R-:W-:Y:S05]  /*c870*/  @!P0 BRA `(.L_x_475) ;  /* 0xfffffffc00ec8947 */ /* 0x000fea000383ffff */
[----:B------:R-:W-:Y:S05]  /*c880*/  BRA `(.L_x_473) ;  /* 0x00000000000c7947 */ /* 0x000fea0003800000 */
.L_x_474:
[----:B------:R-:W0:Y:S02]  /*c890*/  LD.E R0, desc[UR6][R10.64+0x4] ;  /* 0x000004060a007980 */ /* 0x000e24000c101900 */
[----:B0-----:R-:W-:-:S05]  /*c8a0*/  IADD3 R5, R89, R0, RZ ;  /* 0x0000000059057210 */ /* 0x001fca0007ffe0ff */
[----:B------:R1:W-:Y:S02]  /*c8b0*/  ST.E desc[UR6][R10.64+0x4], R5 ;  /* 0x000004050a007985 */ /* 0x0003e4000c101906 */
.L_x_473:
[----:B------:R-:W-:Y:S05]  /*c8c0*/  BSYNC B0 ;  /* 0x0000000000007941 */ /* 0x000fea0003800000 */
.L_x_472:
        /* <DEDUP_REMOVED lines=12> */
.L_x_479:
[----:B------:R-:W0:Y:S02]  /*c990*/  LDS R4, [R2] ;  /* 0x0000000002047984 */ /* 0x000e240000000800 */
[----:B0-----:R-:W-:-:S06]  /*c9a0*/  HADD2 R5, R4, R7 ;  /* 0x0000000704057230 */ /* 0x001fcc0000000000 */
[----:B------:R-:W0:Y:S02]  /*c9b0*/  ATOMS.CAST.SPIN R5, [R2], R4, R5 ;  /* 0x000000040205738d */ /* 0x000e240001800005 */
[----:B0-----:R-:W-:-:S13]  /*c9c0*/  ISETP.EQ.U32.AND P0, PT, R5, 0x1, PT ;  /* 0x000000010500780c */ /* 0x001fda0003f02070 */
[----:B------:R-:W-:Y:S05]  /*c9d0*/  @!P0 BRA `(.L_x_479) ;  /* 0xfffffffc00ec8947 */ /* 0x000fea000383ffff */
[----:B------:R-:W-:Y:S05]  /*c9e0*/  BRA `(.L_x_477) ;  /* 0x00000000000c7947 */ /* 0x000fea0003800000 */
.L_x_478:
[----:B------:R-:W2:Y:S02]  /*c9f0*/  LD.E R0, desc[UR6][R10.64] ;  /* 0x000000060a007980 */ /* 0x000ea4000c101900 */
[----:B--2---:R-:W-:-:S05]  /*ca00*/  IADD3 R3, R7, R0, RZ ;  /* 0x0000000007037210 */ /* 0x004fca0007ffe0ff */
[----:B------:R0:W-:Y:S02]  /*ca10*/  ST.E desc[UR6][R10.64], R3 ;  /* 0x000000030a007985 */ /* 0x0001e4000c101906 */
.L_x_477:
[----:B------:R-:W-:Y:S05]  /*ca20*/  BSYNC B0 ;  /* 0x0000000000007941 */ /* 0x000fea0003800000 */
.L_x_476:
[----:B------:R1:W-:Y:S02]  /*ca30*/  ATOM.E.ADD.F16x2.RN.STRONG.GPU P0, RZ, desc[UR6][R10.64+0x4], R9 ;  /* 0x000004090aff79a2 */ /* 0x0003e4000810e1c6 */
[----:B-1----:R-:W-:Y:S05]  /*ca40*/  @P0 EXIT ;  /* 0x000000000000094d */ /* 0x002fea0003800000 */
[----:B------:R-:W1:Y:S02]  /*ca50*/  QSPC.E.S P0, RZ, [R10+0x4] ;  /* 0x000004000aff73aa */ /* 0x000e640000000500 */
[----:B-1----:R-:W-:Y:S05]  /*ca60*/  @!P0 BRA `(.L_x_480) ;  /* 0x00000000001c8947 */ /* 0x002fea0003800000 */
[----:B0-----:R-:W-:-:S07]  /*ca70*/  MOV R10, R10 ;  /* 0x0000000a000a7202 */ /* 0x001fce0000000f00 */
.L_x_481:
[----:B------:R-:W0:Y:S02]  /*ca80*/  LDS R2, [R10+0x4] ;  /* 0x000004000a027984 */ /* 0x000e240000000800 */
[----:B0-----:R-:W-:-:S10]  /*ca90*/  HFMA2.MMA R3, R2, 1, 1, R9 ;  /* 0x3c003c0002037835 */ /* 0x001fd40000000009 */
[----:B------:R-:W0:Y:S02]  /*caa0*/  ATOMS.CAST.SPIN R3, [R10+0x4], R2, R3 ;  /* 0x000004020a03738d */ /* 0x000e240001800003 */
[----:B0-----:R-:W-:-:S13]  /*cab0*/  ISETP.EQ.U32.AND P0, PT, R3, 0x1, PT ;  /* 0x000000010300780c */ /* 0x001fda0003f02070 */
[----:B------:R-:W-:Y:S05]  /*cac0*/  @!P0 BRA `(.L_x_481) ;  /* 0xfffffffc00ec8947 */ /* 0x000fea000383ffff */
[----:B------:R-:W-:Y:S05]  /*cad0*/  EXIT ;  /* 0x000000000000794d */ /* 0x000fea0003800000 */
.L_x_480:
[----:B------:R-:W0:Y:S02]  /*cae0*/  LD.E R0, desc[UR6][R10.64+0x4] ;  /* 0x000004060a007980 */ /* 0x000e24000c101900 */
[----:B0-----:R-:W-:-:S05]  /*caf0*/  IADD3 R3, R9, R0, RZ ;  /* 0x0000000009037210 */ /* 0x001fca0007ffe0ff */
[----:B------:R-:W-:Y:S01]  /*cb00*/  ST.E desc[UR6][R10.64+0x4], R3 ;  /* 0x000004030a007985 */ /* 0x000fe2000c101906 */
[----:B------:R-:W-:Y:S05]  /*cb10*/  EXIT ;  /* 0x000000000000794d */ /* 0x000fea0003800000 */
.L_x_482:
        /* <DEDUP_REMOVED lines=14> */
.L_x_3666:


//--------------------- .text._Z23gemm_half_q_half_kernelILi4ELi4ELb1ELb1ELi64EEvPK6__halfPKjS4_S2_PS0_iiiiPKtS7_iiiiiibS2_i --------------------------
	.section	.text._Z23gemm_half_q_half_kernelILi4ELi4ELb1ELb1ELi64EEvPK6__halfPKjS4_S2_PS0_iiiiPKtS7_iiiiiibS2_i,"ax",@progbits
	.align	128
        .global         _Z23gemm_half_q_half_kernelILi4ELi4ELb1ELb1ELi64EEvPK6__halfPKjS4_S2_PS0_iiiiPKtS7_iiiiiibS2_i
        .type           _Z23gemm_half_q_half_kernelILi4ELi4ELb1ELb1ELi64EEvPK6__halfPKjS4_S2_PS0_iiiiPKtS7_iiiiiibS2_i,@function
        .size           _Z23gemm_half_q_half_kernelILi4ELi4ELb1ELb1ELi64EEvPK6__halfPKjS4_S2_PS0_iiiiPKtS7_iiiiiibS2_i,(.L_x_3667 - _Z23gemm_half_q_half_kernelILi4ELi4ELb1ELb1ELi64EEvPK6__halfPKjS4_S2_PS0_iiiiPKtS7_iiiiiibS2_i)
        .other          _Z23gemm_half_q_half_kernelILi4ELi4ELb1ELb1ELi64EEvPK6__halfPKjS4_S2_PS0_iiiiPKtS7_iiiiiibS2_i,@"STO_CUDA_ENTRY STV_DEFAULT"
_Z23gemm_half_q_half_kernelILi4ELi4ELb1ELb1ELi64EEvPK6__halfPKjS4_S2_PS0_iiiiPKtS7_iiiiiibS2_i:
.text._Z23gemm_half_q_half_kernelILi4ELi4ELb1ELb1ELi64EEvPK6__halfPKjS4_S2_PS0_iiiiPKtS7_iiiiiibS2_i:
        /* <DEDUP_REMOVED lines=17> */
[C---:B------:R-:W-:Y:S02]  /*0110*/  ISETP.GE.AND P1, PT, R11.reuse, 0x1, PT ;  /* 0x000000010b00780c */ /* 0x040fe40003f26270 */
        /* <DEDUP_REMOVED lines=31> */
.L_x_483:
        /* <DEDUP_REMOVED lines=19> */
[----:B------:R-:W-:Y:S01]  /*0440*/  SHF.L.U32 R3, R0, 0x2, RZ ;  /* 0x0000000200037819 */ /* 0x000fe200000006ff */
[----:B------:R-:W-:Y:S01]  /*0450*/  HFMA2.MMA R13, -RZ, RZ, 0, 0 ;  /* 0x00000000ff0d7435 */ /* 0x000fe200000001ff */
[----:B------:R-:W-:Y:S01]  /*0460*/  ISETP.GT.AND P2, PT, R94, 0x3, PT ;  /* 0x000000035e00780c */ /* 0x000fe20003f44270 */
[----:B0-----:R-:W-:Y:S01]  /*0470*/  ULEA UR5, UR6, UR5, 0x18 ;  /* 0x0000000506057291 */ /* 0x001fe2000f8ec03f */
[----:B--2---:R-:W-:-:S04]  /*0480*/  IADD3 R0, P0, R4, R3, RZ ;  /* 0x0000000304007210 */ /* 0x004fc80007f1e0ff */
[----:B------:R-:W-:Y:S02]  /*0490*/  LEA.HI.X.SX32 R3, R3, RZ, 0x1, P0 ;  /* 0x000000ff03037211 */ /* 0x000fe400000f0eff */
[----:B------:R-:W-:-:S04]  /*04a0*/  LEA R2, P0, R0, UR10, 0x1 ;  /* 0x0000000a00027c11 */ /* 0x000fc8000f8008ff */
[----:B------:R-:W-:Y:S02]  /*04b0*/  LEA.HI.X R3, R0, UR11, R3, 0x1, P0 ;  /* 0x0000000b00037c11 */ /* 0x000fe400080f0c03 */
[----:B------:R-:W-:Y:S02]  /*04c0*/  LEA R0, R14, UR5, 0x1 ;  /* 0x000000050e007c11 */ /* 0x000fe4000f8e08ff */
[----:B------:R-:W-:Y:S01]  /*04d0*/  PLOP3.LUT P0, PT, PT, PT, PT, 0x80, 0x0 ;  /* 0x000000000000781c */ /* 0x000fe20003f0f070 */
[----:B------:R-:W-:-:S12]  /*04e0*/  @!P2 BRA `(.L_x_487) ;  /* 0x000000000048a947 */ /* 0x000fd80003800000 */
[----:B------:R-:W-:Y:S01]  /*04f0*/  PLOP3.LUT P0, PT, PT, PT, PT, 0x8, 0x0 ;  /* 0x000000000000781c */ /* 0x000fe20003f0e170 */
[----:B------:R-:W-:-:S12]  /*0500*/  VIADD R16, R94, 0xfffffffd ;  /* 0xfffffffd5e107836 */ /* 0x000fd80000000000 */
.L_x_488:
        /* <DEDUP_REMOVED lines=16> */
.L_x_487:
        /* <DEDUP_REMOVED lines=16> */
.L_x_486:
        /* <DEDUP_REMOVED lines=15> */
[----:B------:R-:W-:Y:S01]  /*0800*/  PLOP3.LUT P0, PT, PT, PT, PT, 0x8, 0x0 ;  /* 0x000000000000781c */ /* 0x000fe20003f0e170 */
[----:B------:R-:W-:-:S12]  /*0810*/  VIADD R16, R94, 0xfffffffd ;  /* 0xfffffffd5e107836 */ /* 0x000fd80000000000 */
.L_x_490:
        /* <DEDUP_REMOVED lines=16> */
.L_x_489:
[----:B------:R-:W-:-:S04]  /*0920*/  IADD3 R4, R94, -R13, RZ ;  /* 0x8000000d5e047210 */ /* 0x000fc80007ffe0ff */
[----:B------:R-:W-:-:S13]  /*0930*/  ISETP.GT.AND P2, PT, R4, 0x1, PT ;  /* 0x000000010400780c */ /* 0x000fda0003f44270 */
[----:B------:R-:W-:Y:S01]  /*0940*/  @P2 PLOP3.LUT P0, PT, PT, PT, PT, 0x8, 0x0 ;  /* 0x000000000000281c */ /* 0x000fe20003f0e170 */
[----:B------:R-:W-:Y:S01]  /*0950*/  @P2 IMAD.WIDE R4, R19, 0x2, R2 ;  /* 0x0000000213042825 */ /* 0x000fe200078e0202 */
[----:B------:R-:W-:Y:S01]  /*0960*/  @P2 IADD3 R13, R13, 0x2, RZ ;  /* 0x000000020d0d2810 */ /* 0x000fe20007ffe0ff */
[----:B------:R0:W2:Y:S03]  /*0970*/  @P2 LDG.E.U16.CONSTANT R9, desc[UR8][R2.64] ;  /* 0x0000000802092981 */ /* 0x0000a6000c1e9500 */
        /* <DEDUP_REMOVED lines=8> */
.L_x_485:
[----:B------:R-:W-:Y:S05]  /*0a00*/  BSYNC B0 ;  /* 0x0000000000007941 */ /* 0x000fea0003800000 */
.L_x_484:
[----:B------:R-:W-:Y:S02]  /*0a10*/  ULDC UR5, c[0x0][0x23c] ;  /* 0x00008f0000057ab9 */ /* 0x000fe40000000800 */
[----:B------:R-:W-:-:S04]  /*0a20*/  MOV R85, UR5 ;  /* 0x0000000500557c02 */ /* 0x000fc80008000f00 */
        /* <DEDUP_REMOVED lines=9> */
[----:B------:R-:W-:Y:S01]  /*0ac0*/  ISETP.GT.AND P2, PT, R94, 0x3, PT ;  /* 0x000000035e00780c */ /* 0x000fe20003f44270 */
[----:B------:R-:W-:Y:S01]  /*0ad0*/  IMAD R0, R10, R85, RZ ;  /* 0x000000550a007224 */ /* 0x000fe200078e02ff */
[----:B------:R-:W-:Y:S01]  /*0ae0*/  PLOP3.LUT P0, PT, PT, PT, PT, 0x80, 0x0 ;  /* 0x000000000000781c */ /* 0x000fe20003f0f070 */
[----:B------:R-:W-:-:S03]  /*0af0*/  IMAD.MOV.U32 R13, RZ, RZ, RZ ;  /* 0x000000ffff0d7224 */ /* 0x000fc600078e00ff */
[----:B------:R-:W-:-:S04]  /*0b00*/  LEA R0, R0, UR4, 0x2 ;  /* 0x0000000400007c11 */ /* 0x000fc8000f8e10ff */
[----:B------:R-:W-:-:S05]  /*0b10*/  LEA R5, R14, R0, 0x2 ;  /* 0x000000000e057211 */ /* 0x000fca00078e10ff */
[----:B0-----:R-:W-:Y:S01]  /*0b20*/  IMAD.WIDE R2, R5, 0x2, R2 ;  /* 0x0000000205027825 */ /* 0x001fe200078e0202 */
[----:B------:R-:W-:Y:S06]  /*0b30*/  @!P2 BRA `(.L_x_492) ;  /* 0x000000000034a947 */ /* 0x000fec0003800000 */
[----:B------:R-:W-:Y:S02]  /*0b40*/  PLOP3.LUT P0, PT, PT, PT, PT, 0x8, 0x0 ;  /* 0x000000000000781c */ /* 0x000fe40003f0e170 */
[----:B------:R-:W-:-:S11]  /*0b50*/  IADD3 R0, R94, -0x3, RZ ;  /* 0xfffffffd5e007810 */ /* 0x000fd60007ffe0ff */
.L_x_493:
        /* <DEDUP_REMOVED lines=11> */
.L_x_492:
        /* <DEDUP_REMOVED lines=10> */
.L_x_491:
        /* <DEDUP_REMOVED lines=10> */
[----:B------:R-:W-:Y:S01]  /*0d50*/  HFMA2.MMA R14, -RZ, RZ, 0, 0 ;  /* 0x00000000ff0e7435 */ /* 0x000fe200000001ff */
[----:B------:R-:W-:Y:S01]  /*0d60*/  SHF.L.U32 R4, R12, 0x2, RZ ;  /* 0x000000020c047819 */ /* 0x000fe200000006ff */
[----:B------:R-:W-:Y:S01]  /*0d70*/  IMAD.MOV.U32 R15, RZ, RZ, R93 ;  /* 0x000000ffff0f7224 */ /* 0x000fe200078e005d */
[----:B------:R-:W-:Y:S02]  /*0d80*/  LEA.HI R5, R5, R12, RZ, 0x3 ;  /* 0x0000000c05057211 */ /* 0x000fe400078f18ff */
[----:B------:R-:W-:Y:S02]  /*0d90*/  LOP3.LUT R10, R4, 0x10, RZ, 0xc0, !PT ;  /* 0x00000010040a7812 */ /* 0x000fe400078ec0ff */
[----:B------:R-:W-:-:S07]  /*0da0*/  SHF.R.S32.HI R13, RZ, 0x3, R5 ;  /* 0x00000003ff0d7819 */ /* 0x000fce0000011405 */
.L_x_495:
[----:B---3--:R-:W3:Y:S01]  /*0db0*/  LDC.64 R4, c[0x0][0x220] ;  /* 0x00008800ff047b82 */ /* 0x008ee20000000a00 */
[----:B-----5:R-:W-:-:S05]  /*0dc0*/  IADD3 R8, R0, R14, RZ ;  /* 0x0000000e00087210 */ /* 0x020fca0007ffe0ff */
[----:B------:R-:W-:-:S05]  /*0dd0*/  IMAD R6, R8, R85, RZ ;  /* 0x0000005508067224 */ /* 0x000fca00078e02ff */
[----:B------:R-:W-:-:S04]  /*0de0*/  SHF.R.S32.HI R7, RZ, 0x1f, R6 ;  /* 0x0000001fff077819 */ /* 0x000fc80000011406 */
[----:B------:R-:W-:-:S04]  /*0df0*/  LEA.HI R6, R7, R6, RZ, 0x3 ;  /* 0x0000000607067211 */ /* 0x000fc800078f18ff */
[----:B------:R-:W-:-:S05]  /*0e00*/  LEA.HI.SX32 R7, R6, R13, 0x1d ;  /* 0x0000000d06077211 */ /* 0x000fca00078feaff */
[----:B---3--:R-:W-:Y:S02]  /*0e10*/  IMAD.WIDE R4, R7, 0x4, R4 ;  /* 0x0000000407047825 */ /* 0x008fe400078e0204 */
[----:B------:R-:W3:Y:S04]  /*0e20*/  LDC.64 R6, c[0x0][0x228] ;  /* 0x00008a00ff067b82 */ /* 0x000ee80000000a00 */
[----:B------:R-:W4:Y:S01]  /*0e30*/  LDG.E.CONSTANT R5, desc[UR8][R4.64] ;  /* 0x0000000804057981 */ /* 0x000f22000c1e9900 */
[----:B------:R-:W-:Y:S01]  /*0e40*/  LEA R9, R15, 0x1, 0x1 ;  /* 0x000000010f097811 */ /* 0x000fe200078e08ff */
[----:B---3--:R-:W-:-:S04]  /*0e50*/  IMAD.WIDE R6, R8, 0x2, R6 ;  /* 0x0000000208067825 */ /* 0x008fc800078e0206 */
[----:B------:R-:W-:Y:S02]  /*0e60*/  IMAD.WIDE R8, R9, 0x2, R2 ;  /* 0x0000000209087825 */ /* 0x000fe400078e0202 */
[----:B------:R3:W2:Y:S04]  /*0e70*/  LDG.E.U16.CONSTANT R6, desc[UR8][R6.64] ;  /* 0x0000000806067981 */ /* 0x0006a8000c1e9500 */
[----:B------:R-:W2:Y:S01]  /*0e80*/  LDG.E.U16.CONSTANT R8, desc[UR8][R8.64] ;  /* 0x0000000808087981 */ /* 0x000ea2000c1e9500 */
[----:B----4-:R-:W-:-:S04]  /*0e90*/  SHF.R.U32.HI R16, RZ, R10, R5 ;  /* 0x0000000aff107219 */ /* 0x010fc80000011605 */
        /* <DEDUP_REMOVED lines=13> */
[----:B---3--:R-:W-:-:S02]  /*0f70*/  IMAD R7, R4, R4, RZ ;  /* 0x0000000404077224 */ /* 0x008fc400078e02ff */
[----:B------:R-:W-:Y:S01]  /*0f80*/  IMAD R16, R16, R16, RZ ;  /* 0x0000001010107224 */ /* 0x000fe200078e02ff */
[----:B------:R-:W-:Y:S01]  /*0f90*/  I2F.F16 R17, R17 ;  /* 0x0000001100117306 */ /* 0x000fe20000200c00 */
[----:B--2---:R-:W-:-:S04]  /*0fa0*/  IADD3 R15, R8, R15, RZ ;  /* 0x0000000f080f7210 */ /* 0x004fc80007ffe0ff */
[----:B------:R-:W-:-:S03]  /*0fb0*/  ISETP.GE.AND P2, PT, R15, R92, PT ;  /* 0x0000005c0f00720c */ /* 0x000fc60003f46270 */
[----:B------:R-:W2:Y:S08]  /*0fc0*/  I2F.F16 R18, R18 ;  /* 0x0000001200127306 */ /* 0x000eb00000200c00 */
[----:B------:R-:W-:Y:S01]  /*0fd0*/  I2F.F16 R7, R7 ;  /* 0x0000000700077306 */ /* 0x000fe20000200c00 */
[----:B--2---:R-:W-:-:S07]  /*0fe0*/  PRMT R17, R17, 0x5410, R18 ;  /* 0x0000541011117816 */ /* 0x004fce0000000012 */
[----:B------:R-:W2:Y:S01]  /*0ff0*/  I2F.F16 R16, R16 ;  /* 0x0000001000107306 */ /* 0x000ea20000200c00 */
[----:B------:R-:W-:Y:S01]  /*1000*/  HMUL2 R4, R17, R6.H0_H0 ;  /* 0x2000000611047232 */ /* 0x000fe20000000000 */
[----:B--2---:R-:W-:-:S05]  /*1010*/  PRMT R5, R16, 0x5410, R7 ;  /* 0x0000541010057816 */ /* 0x004fca0000000007 */
[----:B------:R-:W-:Y:S01]  /*1020*/  HMUL2 R5, R5, R6.H0_H0 ;  /* 0x2000000605057232 */ /* 0x000fe20000000000 */
[C---:B------:R-:W-:Y:S01]  /*1030*/  LEA R6, R14.reuse, R1, 0x3 ;  /* 0x000000010e067211 */ /* 0x040fe200078e18ff */
[----:B------:R-:W-:-:S04]  /*1040*/  VIADD R14, R14, 0x1 ;  /* 0x000000010e0e7836 */ /* 0x000fc80000000000 */
[----:B------:R3:W-:Y:S01]  /*1050*/  STL.64 [R6], R4 ;  /* 0x0000000406007387 */ /* 0x0007e20000100a00 */
[----:B------:R-:W-:Y:S05]  /*1060*/  @!P2 BRA `(.L_x_495) ;  /* 0xfffffffc0050a947 */ /* 0x000fea000383ffff */
.L_x_494:
[----:B------:R-:W-:Y:S01]  /*1070*/  ULDC UR4, c[0x0][0x258] ;  /* 0x0000960000047ab9 */ /* 0x000fe20000000800 */
[----:B------:R-:W-:Y:S01]  /*1080*/  ULDC UR5, c[0x0][0x260] ;  /* 0x0000980000057ab9 */ /* 0x000fe20000000800 */
[C---:B------:R-:W-:Y:S01]  /*1090*/  ISETP.GT.AND P2, PT, R93.reuse, UR4, PT ;  /* 0x000000045d007c0c */ /* 0x040fe2000bf44270 */
[----:B------:R-:W-:Y:S01]  /*10a0*/  ULDC UR6, c[0x0][0x268] ;  /* 0x00009a0000067ab9 */ /* 0x000fe20000000800 */
[C---:B------:R-:W-:Y:S01]  /*10b0*/  VIMNMX R0, R93.reuse, UR4, PT ;  /* 0x000000045d007c48 */ /* 0x040fe2000bfe0100 */
[----:B------:R-:W-:Y:S01]  /*10c0*/  HFMA2.MMA R2, -RZ, RZ, 0, 0 ;  /* 0x00000000ff027435 */ /* 0x000fe200000001ff */
[C---:B------:R-:W-:Y:S02]  /*10d0*/  ISETP.GT.AND P4, PT, R93.reuse, UR5, PT ;  /* 0x000000055d007c0c */ /* 0x040fe4000bf84270 */
[----:B------:R-:W-:Y:S02]  /*10e0*/  SHF.R.S32.HI R3, RZ, 0x1f, R0 ;  /* 0x0000001fff037819 */ /* 0x000fe40000011400 */
[----:B------:R-:W-:-:S02]  /*10f0*/  ISETP.GT.AND P6, PT, R93, UR6, PT ;  /* 0x000000065d007c0c */ /* 0x000fc4000bfc4270 */
[----:B---3--:R-:W-:Y:S02]  /*1100*/  LEA.HI R4, R3, R0, RZ, 0x5 ;  /* 0x0000000003047211 */ /* 0x008fe400078f28ff */
[C---:B-1----:R-:W-:Y:S02]  /*1110*/  ISETP.GT.AND P3, PT, R93.reuse, R19, PT ;  /* 0x000000135d00720c */ /* 0x042fe40003f64270 */
[----:B--2---:R-:W-:Y:S02]  /*1120*/  ISETP.GT.AND P5, PT, R93, R20, PT ;  /* 0x000000145d00720c */ /* 0x004fe40003fa4270 */
[----:B------:R-:W-:Y:S01]  /*1130*/  MOV R0, RZ ;  /* 0x000000ff00007202 */ /* 0x000fe20000000f00 */
[----:B------:R-:W-:Y:S10]  /*1140*/  @!P2 BRA `(.L_x_496) ;  /* 0x00000000001ca947 */ /* 0x000ff40003800000 */
[----:B------:R-:W1:Y:S02]  /*1150*/  LDC R2, c[0x0][0x25c] ;  /* 0x00009700ff027b82 */ /* 0x000e640000000800 */
[----:B-1----:R-:W-:-:S04]  /*1160*/  VIMNMX R2, R93, R2, PT ;  /* 0x000000025d027248 */ /* 0x002fc80003fe0100 */
[----:B------:R-:W-:-:S04]  /*1170*/  IADD3 R2, R2, -UR4, RZ ;  /* 0x8000000402027c10 */ /* 0x000fc8000fffe0ff */
[----:B------:R-:W-:-:S04]  /*1180*/  SHF.R.S32.HI R3, RZ, 0x1f, R2 ;  /* 0x0000001fff037819 */ /* 0x000fc80000011402 */
[----:B------:R-:W-:-:S04]  /*1190*/  LEA.HI R3, R3, R2, RZ, 0x5 ;  /* 0x0000000203037211 */ /* 0x000fc800078f28ff */
[----:B------:R-:W-:-:S05]  /*11a0*/  SHF.R.S32.HI R3, RZ, 0x5, R3 ;  /* 0x00000005ff037819 */ /* 0x000fca0000011403 */
[----:B------:R-:W-:-:S07]  /*11b0*/  IMAD R2, R3, 0x6, RZ ;  /* 0x0000000603027824 */ /* 0x000fce00078e02ff */
.L_x_496:
        /* <DEDUP_REMOVED lines=8> */
.L_x_497:
[----:B------:R-:W-:Y:S01]  /*1240*/  HFMA2.MMA R5, -RZ, RZ, 0, 0 ;  /* 0x00000000ff057435 */ /* 0x000fe200000001ff */
[----:B------:R-:W-:Y:S02]  /*1250*/  MOV R3, RZ ;  /* 0x000000ff00037202 */ /* 0x000fe40000000f00 */
[----:B------:R-:W-:Y:S01]  /*1260*/  SHF.R.S32.HI R9, RZ, 0x5, R4 ;  /* 0x00000005ff097819 */ /* 0x000fe20000011404 */
[----:B------:R-:W-:Y:S07]  /*1270*/  @!P4 BRA `(.L_x_498) ;  /* 0x00000000001cc947 */ /* 0x000fee0003800000 */
[----:B------:R-:W1:Y:S02]  /*1280*/  LDC R4, c[0x0][0x264] ;  /* 0x00009900ff047b82 */ /* 0x000e640000000800 */
[----:B-1----:R-:W-:-:S04]  /*1290*/  VIMNMX R4, R93, R4, PT ;  /* 0x000000045d047248 */ /* 0x002fc80003fe0100 */
[----:B------:R-:W-:-:S04]  /*12a0*/  IADD3 R4, R4, -UR5, RZ ;  /* 0x8000000504047c10 */ /* 0x000fc8000fffe0ff */
[----:B------:R-:W-:-:S04]  /*12b0*/  SHF.R.S32.HI R5, RZ, 0x1f, R4 ;  /* 0x0000001fff057819 */ /* 0x000fc80000011404 */
[----:B------:R-:W-:-:S04]  /*12c0*/  LEA.HI R5, R5, R4, RZ, 0x5 ;  /* 0x0000000405057211 */ /* 0x000fc800078f28ff */
[----:B------:R-:W-:-:S05]  /*12d0*/  SHF.R.S32.HI R5, RZ, 0x5, R5 ;  /* 0x00000005ff057819 */ /* 0x000fca0000011405 */
[----:B------:R-:W-:-:S07]  /*12e0*/  IMAD.SHL.U32 R5, R5, 0x4, RZ ;  /* 0x0000000405057824 */ /* 0x000fce00078e00ff */
.L_x_498:
        /* <DEDUP_REMOVED lines=8> */
.L_x_499:
[----:B------:R-:W-:Y:S01]  /*1370*/  MOV R4, RZ ;  /* 0x000000ff00047202 */ /* 0x000fe20000000f00 */
        /* <DEDUP_REMOVED lines=8> */
.L_x_500:
        /* <DEDUP_REMOVED lines=14> */
[----:B0-----:R0:W3:Y:S01]  /*14e0*/  LDG.E.U16.CONSTANT R86, desc[UR8][R86.64+0x2] ;  /* 0x0000020856567981 */ /* 0x0010e2000c1e9500 */
[----:B------:R-:W1:Y:S01]  /*14f0*/  S2UR UR5, SR_CgaCtaId ;  /* 0x00000000000579c3 */ /* 0x000e620000008800 */
[----:B------:R-:W-:Y:S01]  /*1500*/  IMAD R85, R0, R85, RZ ;  /* 0x0000005500557224 */ /* 0x000fe200078e02ff */
[----:B------:R-:W-:Y:S01]  /*1510*/  PRMT R0, R91, 0x9910, RZ ;  /* 0x000099105b007816 */ /* 0x000fe200000000ff */
[----:B------:R-:W-:Y:S01]  /*1520*/  ULDC.64 UR6, c[0x0][0x218] ;  /* 0x0000860000067ab9 */ /* 0x000fe20000000a00 */
[----:B------:R-:W-:Y:S01]  /*1530*/  UMOV UR4, 0x400 ;  /* 0x0000040000047882 */ /* 0x000fe20000000000 */
[----:B------:R-:W-:-:S02]  /*1540*/  PRMT R9, RZ, 0x7610, R9 ;  /* 0x00007610ff097816 */ /* 0x000fc40000000009 */
[----:B------:R-:W-:Y:S02]  /*1550*/  SHF.R.S32.HI R10, RZ, 0x1f, R85 ;  /* 0x0000001fff0a7819 */ /* 0x000fe40000011455 */
[----:B------:R-:W-:Y:S01]  /*1560*/  IADD3 R85, P2, R12, R85, RZ ;  /* 0x000000550c557210 */ /* 0x000fe20007f5e0ff */
[----:B0-----:R-:W-:Y:S01]  /*1570*/  HFMA2.MMA R87, -RZ, RZ, 0, 0 ;  /* 0x00000000ff577435 */ /* 0x001fe200000001ff */
[----:B------:R-:W-:Y:S02]  /*1580*/  ISETP.NE.AND P0, PT, R0, RZ, PT ;  /* 0x000000ff0000720c */ /* 0x000fe40003f05270 */
[----:B------:R-:W-:Y:S02]  /*1590*/  LEA.HI.X.SX32 R10, R12, R10, 0x1, P2 ;  /* 0x0000000a0c0a7211 */ /* 0x000fe400010f0eff */
[----:B------:R-:W-:Y:S02]  /*15a0*/  LEA R20, P2, R85, UR6, 0x2 ;  /* 0x0000000655147c11 */ /* 0x000fe4000f8410ff */
[----:B------:R-:W-:-:S02]  /*15b0*/  ISETP.LT.OR P0, PT, R11, 0x4, !P0 ;  /* 0x000000040b00780c */ /* 0x000fc40004701670 */
[----:B------:R-:W-:Y:S01]  /*15c0*/  LEA.HI.X R21, R85, UR7, R10, 0x2, P2 ;  /* 0x0000000755157c11 */ /* 0x000fe200090f140a */
[----:B-1----:R-:W-:-:S03]  /*15d0*/  ULEA UR4, UR5, UR4, 0x18 ;  /* 0x0000000405047291 */ /* 0x002fc6000f8ec03f */
[----:B------:R-:W-:Y:S01]  /*15e0*/  ULDC UR5, c[0x0][0x268] ;  /* 0x00009a0000057ab9 */ /* 0x000fe20000000800 */
[----:B--2---:R-:W-:Y:S02]  /*15f0*/  PRMT R95, R14, 0x7610, R14 ;  /* 0x000076100e5f7816 */ /* 0x004fe4000000000e */
[----:B------:R-:W-:Y:S02]  /*1600*/  PRMT R98, R15, 0x7610, R15 ;  /* 0x000076100f627816 */ /* 0x000fe4000000000f */
[----:B---3--:R-:W-:-:S07]  /*1610*/  IADD3 R86, R93, R86, RZ ;  /* 0x000000565d567210 */ /* 0x008fce0007ffe0ff */
.L_x_506:
[----:B------:R-:W-:Y:S01]  /*1620*/  ISETP.NE.AND P2, PT, R93, R86, PT ;  /* 0x000000565d00720c */ /* 0x000fe20003f45270 */
[----:B------:R-:W0:-:S12]  /*1630*/  LDC R85, c[0x0][0x23c] ;  /* 0x00008f00ff557b82 */ /* 0x000e180000000800 */
[----:B------:R-:W1:Y:S01]  /*1640*/  @!P2 LDC.64 R10, c[0x0][0x248] ;  /* 0x00009200ff0aab82 */ /* 0x000e620000000a00 */
[----:B------:R-:W-:Y:S01]  /*1650*/  @!P2 IADD3 R87, R87, 0x1, RZ ;  /* 0x000000015757a810 */ /* 0x000fe20007ffe0ff */
[----:B------:R-:W-:-:S03]  /*1660*/  @!P2 IMAD.SHL.U32 R13, R93, 0x2, RZ ;  /* 0x000000025d0da824 */ /* 0x000fc600078e00ff */
[----:B------:R-:W-:-:S05]  /*1670*/  @!P2 LEA R0, R87, R1, 0x3 ;  /* 0x000000015700a211 */ /* 0x000fca00078e18ff */
[----:B------:R-:W2:Y:S01]  /*1680*/  @!P2 LDL.64 R14, [R0] ;  /* 0x00000000000ea983 */ /* 0x000ea20000100a00 */
[----:B-1----:R-:W-:-:S04]  /*1690*/  @!P2 IMAD.WIDE R10, R13, 0x2, R10 ;  /* 0x000000020d0aa825 */ /* 0x002fc800078e020a */
[C---:B0-----:R-:W-:Y:S02]  /*16a0*/  IMAD.WIDE R12, R85.reuse, 0x4, R20 ;  /* 0x00000004550c7825 */ /* 0x041fe400078e0214 */
        /* <DEDUP_REMOVED lines=317> */
.L_x_503:
        /* <DEDUP_REMOVED lines=81> */
.L_x_504:
        /* <DEDUP_REMOVED lines=80> */
.L_x_505:
        /* <DEDUP_REMOVED lines=77> */
.L_x_502:
[----:B------:R-:W-:Y:S01]  /*3960*/  IADD3 R93, R93, 0x20, RZ ;  /* 0x000000205d5d7810 */ /* 0x000fe20007ffe0ff */
[----:B------:R-:W-:Y:S01]  /*3970*/  IMAD.WIDE R96, R85, 0x4, R96 ;  /* 0x0000000455607825 */ /* 0x000fe200078e0260 */
[----:B------:R-:W-:Y:S02]  /*3980*/  UIADD3 UR4, UR4, 0x40, URZ ;  /* 0x0000004004047890 */ /* 0x000fe4000fffe03f */
[C---:B------:R-:W-:Y:S02]  /*3990*/  ISETP.GE.AND P2, PT, R93.reuse, UR5, PT ;  /* 0x000000055d007c0c */ /* 0x040fe4000bf46270 */
[----:B------:R-:W-:Y:S02]  /*39a0*/  ISETP.LT.AND P3, PT, R93, R92, PT ;  /* 0x0000005c5d00720c */ /* 0x000fe40003f61270 */
[----:B-----5:R-:W-:Y:S02]  /*39b0*/  MOV R20, R96 ;  /* 0x0000006000147202 */ /* 0x020fe40000000f00 */
[----:B------:R-:W-:-:S09]  /*39c0*/  MOV R21, R97 ;  /* 0x0000006100157202 */ /* 0x000fd20000000f00 */
[----:B------:R-:W-:Y:S05]  /*39d0*/  @!P2 BRA P3, `(.L_x_506) ;  /* 0xffffffdc0010a947 */ /* 0x000fea000183ffff */
.L_x_501:
[----:B------:R-:W-:Y:S05]  /*39e0*/  @!P1 EXIT ;  /* 0x000000000000994d */ /* 0x000fea0003800000 */
[----:B------:R-:W1:Y:S01]  /*39f0*/  S2R R0, SR_CTAID.X ;  /* 0x0000000000007919 */ /* 0x000e620000002500 */
[----:B------:R-:W2:Y:S01]  /*3a00*/  S2UR UR4, SR_CTAID.Y ;  /* 0x00000000000479c3 */ /* 0x000ea20000002600 */
[----:B------:R-:W-:Y:S01]  /*3a10*/  HMUL2 R15, R9, R90.H0_H0 ;  /* 0x2000005a090f7232 */ /* 0x000fe20000000000 */
[----:B------:R-:W1:Y:S06]  /*3a20*/  S2R R13, SR_TID.X ;  /* 0x00000000000d7919 */ /* 0x000e6c0000002100 */
[----:B------:R-:W3:Y:S01]  /*3a30*/  LDC.64 R10, c[0x0][0x230] ;  /* 0x00008c00ff0a7b82 */ /* 0x000ee20000000a00 */
[----:B--2---:R-:W-:Y:S01]  /*3a40*/  USHF.L.U32 UR4, UR4, 0x2, URZ ;  /* 0x0000000204047899 */ /* 0x004fe2000800063f */
[----:B-1----:R-:W-:-:S05]  /*3a50*/  IMAD R0, R0, 0x40, R13 ;  /* 0x0000004000007824 */ /* 0x002fca00078e020d */
        /* <DEDUP_REMOVED lines=9> */
[----:B------:R-:W-:-:S04]  /*3af0*/  MOV R8, R10 ;  /* 0x0000000a00087202 */ /* 0x000fc80000000f00 */
[----:B------:R-:W-:-:S07]  /*3b00*/  MOV R0, R8 ;  /* 0x0000000800007202 */ /* 0x000fce0000000f00 */
.L_x_510:
[----:B------:R-:W1:Y:S02]  /*3b10*/  LDS R8, [R0] ;  /* 0x0000000000087984 */ /* 0x000e640000000800 */
[----:B-1----:R-:W-:-:S06]  /*3b20*/  HADD2 R9, R8, R15 ;  /* 0x0000000f08097230 */ /* 0x002fcc0000000000 */
[----:B------:R-:W1:Y:S02]  /*3b30*/  ATOMS.CAST.SPIN R9, [R0], R8, R9 ;  /* 0x000000080009738d */ /* 0x000e640001800009 */
[----:B-1----:R-:W-:-:S13]  /*3b40*/  ISETP.EQ.U32.AND P0, PT, R9, 0x1, PT ;  /* 0x000000010900780c */ /* 0x002fda0003f02070 */
[----:B------:R-:W-:Y:S05]  /*3b50*/  @!P0 BRA `(.L_x_510) ;  /* 0xfffffffc00ec8947 */ /* 0x000fea000383ffff */
[----:B------:R-:W-:Y:S05]  /*3b60*/  BRA `(.L_x_508) ;  /* 0x00000000000c7947 */ /* 0x000fea0003800000 */
.L_x_509:
[----:B------:R-:W2:Y:S02]  /*3b70*/  LD.E R0, desc[UR8][R10.64] ;  /* 0x000000080a007980 */ /* 0x000ea4000c101900 */
[----:B--2---:R-:W-:-:S05]  /*3b80*/  IADD3 R9, R15, R0, RZ ;  /* 0x000000000f097210 */ /* 0x004fca0007ffe0ff */
[----:B------:R1:W-:Y:S02]  /*3b90*/  ST.E desc[UR8][R10.64], R9 ;  /* 0x000000090a007985 */ /* 0x0003e4000c101908 */
.L_x_508:
[----:B------:R-:W-:Y:S05]  /*3ba0*/  BSYNC B0 ;  /* 0x0000000000007941 */ /* 0x000fea0003800000 */
.L_x_507:
[----:B------:R2:W-:Y:S01]  /*3bb0*/  ATOM.E.ADD.F16x2.RN.STRONG.GPU P0, RZ, desc[UR8][R10.64+0x4], R13 ;  /* 0x0000040d0aff79a2 */ /* 0x0005e2000810e1c8 */
[----:B------:R-:W-:Y:S04]  /*3bc0*/  BSSY B0, `(.L_x_511) ;  /* 0x000000f000007945 */ /* 0x000fe80003800000 */
[----:B--2---:R-:W-:Y:S05]  /*3bd0*/  @P0 BRA `(.L_x_512) ;  /* 0x0000000000340947 */ /* 0x004fea0003800000 */
[----:B------:R-:W2:Y:S02]  /*3be0*/  QSPC.E.S P0, RZ, [R10+0x4] ;  /* 0x000004000aff73aa */ /* 0x000ea40000000500 */
[----:B--2---:R-:W-:Y:S05]  /*3bf0*/  @!P0 BRA `(.L_x_513) ;  /* 0x0000000000208947 */ /* 0x004fea0003800000 */
[----:B------:R-:W-:-:S04]  /*3c00*/  MOV R8, R10 ;  /* 0x0000000a00087202 */ /* 0x000fc80000000f00 */
[----:B------:R-:W-:-:S07]  /*3c10*/  MOV R0, R8 ;  /* 0x0000000800007202 */ /* 0x000fce0000000f00 */
.L_x_514:
[----:B------:R-:W1:Y:S02]  /*3c20*/  LDS R8, [R0+0x4] ;  /* 0x0000040000087984 */ /* 0x000e640000000800 */
[----:B-1----:R-:W-:-:S10]  /*3c30*/  HFMA2.MMA R9, R8, 1, 1, R13 ;  /* 0x3c003c0008097835 */ /* 0x002fd4000000000d */
[----:B------:R-:W1:Y:S02]  /*3c40*/  ATOMS.CAST.SPIN R9, [R0+0x4], R8, R9 ;  /* 0x000004080009738d */ /* 0x000e640001800009 */
[----:B-1----:R-:W-:-:S13]  /*3c50*/  ISETP.EQ.U32.AND P0, PT, R9, 0x1, PT ;  /* 0x000000010900780c */ /* 0x002fda0003f02070 */
[----:B------:R-:W-:Y:S05]  /*3c60*/  @!P0 BRA `(.L_x_514) ;  /* 0xfffffffc00ec8947 */ /* 0x000fea000383ffff */
[----:B------:R-:W-:Y:S05]  /*3c70*/  BRA `(.L_x_512) ;  /* 0x00000000000c7947 */ /* 0x000fea0003800000 */
.L_x_513:
[----:B------:R-:W1:Y:S02]  /*3c80*/  LD.E R0, desc[UR8][R10.64+0x4] ;  /* 0x000004080a007980 */ /* 0x000e64000c101900 */
[----:B-1----:R-:W-:-:S05]  /*3c90*/  IADD3 R9, R13, R0, RZ ;  /* 0x000000000d097210 */ /* 0x002fca0007ffe0ff */
[----:B------:R2:W-:Y:S02]  /*3ca0*/  ST.E desc[UR8][R10.64+0x4], R9 ;  /* 0x000004090a007985 */ /* 0x0005e4000c101908 */
.L_x_512:
[----:B------:R-:W-:Y:S05]  /*3cb0*/  BSYNC B0 ;  /* 0x0000000000007941 */ /* 0x000fea0003800000 */
.L_x_511:
        /* <DEDUP_REMOVED lines=12> */
.L_x_518:
[----:B------:R-:W1:Y:S02]  /*3d80*/  LDS R6, [R0] ;  /* 0x0000000000067984 */ /* 0x000e640000000800 */
[----:B-1----:R-:W-:-:S06]  /*3d90*/  HADD2 R7, R6, R9 ;  /* 0x0000000906077230 */ /* 0x002fcc0000000000 */
[----:B------:R-:W1:Y:S02]  /*3da0*/  ATOMS.CAST.SPIN R7, [R0], R6, R7 ;  /* 0x000000060007738d */ /* 0x000e640001800007 */
[----:B-1----:R-:W-:-:S13]  /*3db0*/  ISETP.EQ.U32.AND P0, PT, R7, 0x1, PT ;  /* 0x000000010700780c */ /* 0x002fda0003f02070 */
[----:B------:R-:W-:Y:S05]  /*3dc0*/  @!P0 BRA `(.L_x_518) ;  /* 0xfffffffc00ec8947 */ /* 0x000fea000383ffff */
[----:B------:R-:W-:Y:S05]  /*3dd0*/  BRA `(.L_x_516) ;  /* 0x00000000000c7947 */ /* 0x000fea0003800000 */
.L_x_517:
[----:B------:R-:W2:Y:S02]  /*3de0*/  LD.E R0, desc[UR8][R10.64] ;  /* 0x000000080a007980 */ /* 0x000ea4000c101900 */
[----:B--2---:R-:W-:-:S05]  /*3df0*/  IADD3 R7, R9, R0, RZ ;  /* 0x0000000009077210 */ /* 0x004fca0007ffe0ff */
[----:B------:R1:W-:Y:S02]  /*3e00*/  ST.E desc[UR8][R10.64], R7 ;  /* 0x000000070a007985 */ /* 0x0003e4000c101908 */
.L_x_516:
[----:B------:R-:W-:Y:S05]  /*3e10*/  BSYNC B0 ;  /* 0x0000000000007941 */ /* 0x000fea0003800000 */
.L_x_515:
[----:B------:R2:W-:Y:S01]  /*3e20*/  ATOM.E.ADD.F16x2.RN.STRONG.GPU P0, RZ, desc[UR8][R10.64+0x4], R89 ;  /* 0x000004590aff79a2 */ /* 0x0005e2000810e1c8 */
[----:B------:R-:W-:Y:S04]  /*3e30*/  BSSY B0, `(.L_x_519) ;  /* 0x000000f000007945 */ /* 0x000fe80003800000 */
[----:B--2---:R-:W-:Y:S05]  /*3e40*/  @P0 BRA `(.L_x_520) ;  /* 0x0000000000340947 */ /* 0x004fea0003800000 */
[----:B------:R-:W2:Y:S02]  /*3e50*/  QSPC.E.S P0, RZ, [R10+0x4] ;  /* 0x000004000aff73aa */ /* 0x000ea40000000500 */
[----:B--2---:R-:W-:Y:S05]  /*3e60*/  @!P0 BRA `(.L_x_521) ;  /* 0x0000000000208947 */ /* 0x004fea0003800000 */
[----:B------:R-:W-:-:S04]  /*3e70*/  MOV R6, R10 ;  /* 0x0000000a00067202 */ /* 0x000fc80000000f00 */
[----:B------:R-:W-:-:S07]  /*3e80*/  MOV R0, R6 ;  /* 0x0000000600007202 */ /* 0x000fce0000000f00 */
.L_x_522:
[----:B------:R-:W1:Y:S02]  /*3e90*/  LDS R6, [R0+0x4] ;  /* 0x0000040000067984 */ /* 0x000e640000000800 */
[----:B-1----:R-:W-:-:S10]  /*3ea0*/  HFMA2.MMA R7, R6, 1, 1, R89 ;  /* 0x3c003c0006077835 */ /* 0x002fd40000000059 */
[----:B------:R-:W1:Y:S02]  /*3eb0*/  ATOMS.CAST.SPIN R7, [R0+0x4], R6, R7 ;  /* 0x000004060007738d */ /* 0x000e640001800007 */
[----:B-1----:R-:W-:-:S13]  /*3ec0*/  ISETP.EQ.U32.AND P0, PT, R7, 0x1, PT ;  /* 0x000000010700780c */ /* 0x002fda0003f02070 */
[----:B------:R-:W-:Y:S05]  /*3ed0*/  @!P0 BRA `(.L_x_522) ;  /* 0xfffffffc00ec8947 */ /* 0x000fea000383ffff */
[----:B------:R-:W-:Y:S05]  /*3ee0*/  BRA `(.L_x_520) ;  /* 0x00000000000c7947 */ /* 0x000fea0003800000 */
.L_x_521:
[----:B------:R-:W1:Y:S02]  /*3ef0*/  LD.E R0, desc[UR8][R10.64+0x4] ;  /* 0x000004080a007980 */ /* 0x000e64000c101900 */
[----:B-1----:R-:W-:-:S05]  /*3f00*/  IMAD.IADD R7, R89, 0x1, R0 ;  /* 0x0000000159077824 */ /* 0x002fca00078e0200 */
[----:B------:R2:W-:Y:S02]  /*3f10*/  ST.E desc[UR8][R10.64+0x4], R7 ;  /* 0x000004070a007985 */ /* 0x0005e4000c101908 */
.L_x_520:
[----:B------:R-:W-:Y:S05]  /*3f20*/  BSYNC B0 ;  /* 0x0000000000007941 */ /* 0x000fea0003800000 */
.L_x_519:
        /* <DEDUP_REMOVED lines=12> */
.L_x_526:
[----:B------:R-:W1:Y:S02]  /*3ff0*/  LDS R4, [R0] ;  /* 0x0000000000047984 */ /* 0x000e640000000800 */
[----:B-1----:R-:W-:-:S06]  /*4000*/  HADD2 R5, R4, R7 ;  /* 0x0000000704057230 */ /* 0x002fcc0000000000 */
[----:B------:R-:W1:Y:S02]  /*4010*/  ATOMS.CAST.SPIN R5, [R0], R4, R5 ;  /* 0x000000040005738d */ /* 0x000e640001800005 */
[----:B-1----:R-:W-:-:S13]  /*4020*/  ISETP.EQ.U32.AND P0, PT, R5, 0x1, PT ;  /* 0x000000010500780c */ /* 0x002fda0003f02070 */
[----:B------:R-:W-:Y:S05]  /*4030*/  @!P0 BRA `(.L_x_526) ;  /* 0xfffffffc00ec8947 */ /* 0x000fea000383ffff */
[----:B------:R-:W-:Y:S05]  /*4040*/  BRA `(.L_x_524) ;  /* 0x00000000000c7947 */ /* 0x000fea0003800000 */
.L_x_525:
[----:B------:R-:W2:Y:S02]  /*4050*/  LD.E R0, desc[UR8][R10.64] ;  /* 0x000000080a007980 */ /* 0x000ea4000c101900 */
[----:B--2---:R-:W-:-:S05]  /*4060*/  IADD3 R5, R7, R0, RZ ;  /* 0x0000000007057210 */ /* 0x004fca0007ffe0ff */
[----:B------:R1:W-:Y:S02]  /*4070*/  ST.E desc[UR8][R10.64], R5 ;  /* 0x000000050a007985 */ /* 0x0003e4000c101908 */
.L_x_524:
[----:B------:R-:W-:Y:S05]  /*4080*/  BSYNC B0 ;  /* 0x0000000000007941 */ /* 0x000fea0003800000 */
.L_x_523:
[----:B------:R2:W-:Y:S01]  /*4090*/  ATOM.E.ADD.F16x2.RN.STRONG.GPU P0, RZ, desc[UR8][R10.64+0x4], R9 ;  /* 0x000004090aff79a2 */ /* 0x0005e2000810e1c8 */
[----:B------:R-:W-:Y:S04]  /*40a0*/  BSSY B0, `(.L_x_527) ;  /* 0x000000f000007945 */ /* 0x000fe80003800000 */
[----:B--2---:R-:W-:Y:S05]  /*40b0*/  @P0 BRA `(.L_x_528) ;  /* 0x0000000000340947 */ /* 0x004fea0003800000 */
[----:B------:R-:W2:Y:S02]  /*40c0*/  QSPC.E.S P0, RZ, [R10+0x4] ;  /* 0x000004000aff73aa */ /* 0x000ea40000000500 */
[----:B--2---:R-:W-:Y:S05]  /*40d0*/  @!P0 BRA `(.L_x_529) ;  /* 0x0000000000208947 */ /* 0x004fea0003800000 */
[----:B------:R-:W-:-:S04]  /*40e0*/  MOV R4, R10 ;  /* 0x0000000a00047202 */ /* 0x000fc80000000f00 */
[----:B------:R-:W-:-:S07]  /*40f0*/  MOV R0, R4 ;  /* 0x0000000400007202 */ /* 0x000fce0000000f00 */
.L_x_530:
[----:B------:R-:W1:Y:S02]  /*4100*/  LDS R4, [R0+0x4] ;  /* 0x0000040000047984 */ /* 0x000e640000000800 */
[----:B-1----:R-:W-:-:S10]  /*4110*/  HFMA2.MMA R5, R4, 1, 1, R9 ;  /* 0x3c003c0004057835 */ /* 0x002fd40000000009 */
[----:B------:R-:W1:Y:S02]  /*4120*/  ATOMS.CAST.SPIN R5, [R0+0x4], R4, R5 ;  /* 0x000004040005738d */ /* 0x000e640001800005 */
[----:B-1----:R-:W-:-:S13]  /*4130*/  ISETP.EQ.U32.AND P0, PT, R5, 0x1, PT ;  /* 0x000000010500780c */ /* 0x002fda0003f02070 */
[----:B------:R-:W-:Y:S05]  /*4140*/  @!P0 BRA `(.L_x_530) ;  /* 0xfffffffc00ec8947 */ /* 0x000fea000383ffff */
[----:B------:R-:W-:Y:S05]  /*4150*/  BRA `(.L_x_528) ;  /* 0x00000000000c7947 */ /* 0x000fea0003800000 */
.L_x_529:
[----:B------:R-:W1:Y:S02]  /*4160*/  LD.E R0, desc[UR8][R10.64+0x4] ;  /* 0x000004080a007980 */ /* 0x000e64000c101900 */
[----:B-1----:R-:W-:-:S05]  /*4170*/  IADD3 R5, R9, R0, RZ ;  /* 0x0000000009057210 */ /* 0x002fca0007ffe0ff */
[----:B------:R2:W-:Y:S02]  /*4180*/  ST.E desc[UR8][R10.64+0x4], R5 ;  /* 0x000004050a007985 */ /* 0x0005e4000c101908 */
.L_x_528:
[----:B------:R-:W-:Y:S05]  /*4190*/  BSYNC B0 ;  /* 0x0000000000007941 */ /* 0x000fea0003800000 */
.L_x_527:
        /* <DEDUP_REMOVED lines=12> */
.L_x_534:
[----:B------:R-:W1:Y:S02]  /*4260*/  LDS R2, [R0] ;  /* 0x0000000000027984 */ /* 0x000e640000000800 */
[----:B-1----:R-:W-:-:S06]  /*4270*/  HADD2 R3, R2, R5 ;  /* 0x0000000502037230 */ /* 0x002fcc0000000000 */
[----:B------:R-:W1:Y:S02]  /*4280*/  ATOMS.CAST.SPIN R3, [R0], R2, R3 ;  /* 0x000000020003738d */ /* 0x000e640001800003 */
[----:B-1----:R-:W-:-:S13]  /*4290*/  ISETP.EQ.U32.AND P0, PT, R3, 0x1, PT ;  /* 0x000000010300780c */ /* 0x002fda0003f02070 */
[----:B------:R-:W-:Y:S05]  /*42a0*/  @!P0 BRA `(.L_x_534) ;  /* 0xfffffffc00ec8947 */ /* 0x000fea000383ffff */
[----:B------:R-:W-:Y:S05]  /*42b0*/  BRA `(.L_x_532) ;  /* 0x00000000000c7947 */ /* 0x000fea0003800000 */
.L_x_533:
[----:B------:R-:W2:Y:S02]  /*42c0*/  LD.E R0, desc[UR8][R10.64] ;  /* 0x000000080a007980 */ /* 0x000ea4000c101900 */
[----:B--2---:R-:W-:-:S05]  /*42d0*/  IADD3 R3, R5, R0, RZ ;  /* 0x0000000005037210 */ /* 0x004fca0007ffe0ff */
[----:B------:R1:W-:Y:S02]  /*42e0*/  ST.E desc[UR8][R10.64], R3 ;  /* 0x000000030a007985 */ /* 0x0003e4000c101908 */
.L_x_532:
[----:B------:R-:W-:Y:S05]  /*42f0*/  BSYNC B0 ;  /* 0x0000000000007941 */ /* 0x000fea0003800000 */
.L_x_531:
[----:B------:R2:W-:Y:S02]  /*4300*/  ATOM.E.ADD.F16x2.RN.STRONG.GPU P0, RZ, desc[UR8][R10.64+0x4], R91 ;  /* 0x0000045b0aff79a2 */ /* 0x0005e4000810e1c8 */
[----:B--2---:R-:W-:Y:S05]  /*4310*/  @P0 EXIT ;  /* 0x000000000000094d */ /* 0x004fea0003800000 */
[----:B------:R-:W2:Y:S02]  /*4320*/  QSPC.E.S P0, RZ, [R10+0x4] ;  /* 0x000004000aff73aa */ /* 0x000ea40000000500 */
[----:B--2---:R-:W-:Y:S05]  /*4330*/  @!P0 BRA `(.L_x_535) ;  /* 0x0000000000208947 */ /* 0x004fea0003800000 */
[----:B------:R-:W-:-:S04]  /*4340*/  MOV R2, R10 ;  /* 0x0000000a00027202 */ /* 0x000fc80000000f00 */
[----:B------:R-:W-:-:S07]  /*4350*/  MOV R0, R2 ;  /* 0x0000000200007202 */ /* 0x000fce0000000f00 */
.L_x_536:
[----:B------:R-:W1:Y:S02]  /*4360*/  LDS R2, [R0+0x4] ;  /* 0x0000040000027984 */ /* 0x000e640000000800 */
[----:B-1----:R-:W-:-:S10]  /*4370*/  HFMA2.MMA R3, R2, 1, 1, R91 ;  /* 0x3c003c0002037835 */ /* 0x002fd4000000005b */
[----:B------:R-:W1:Y:S02]  /*4380*/  ATOMS.CAST.SPIN R3, [R0+0x4], R2, R3 ;  /* 0x000004020003738d */ /* 0x000e640001800003 */
[----:B-1----:R-:W-:-:S13]  /*4390*/  ISETP.EQ.U32.AND P0, PT, R3, 0x1, PT ;  /* 0x000000010300780c */ /* 0x002fda0003f02070 */
[----:B------:R-:W-:Y:S05]  /*43a0*/  @!P0 BRA `(.L_x_536) ;  /* 0xfffffffc00ec8947 */ /* 0x000fea000383ffff */
[----:B------:R-:W-:Y:S05]  /*43b0*/  EXIT ;  /* 0x000000000000794d */ /* 0x000fea0003800000 */
.L_x_535:
[----:B------:R-:W1:Y:S02]  /*43c0*/  LD.E R0, desc[UR8][R10.64+0x4] ;  /* 0x000004080a007980 */ /* 0x000e64000c101900 */
[----:B-1----:R-:W-:-:S05]  /*43d0*/  IADD3 R3, R91, R0, RZ ;  /* 0x000000005b037210 */ /* 0x002fca0007ffe0ff */
[----:B------:R-:W-:Y:S01]  /*43e0*/  ST.E desc[UR8][R10.64+0x4], R3 ;  /* 0x000004030a007985 */ /* 0x000fe2000c101908 */
[----:B------:R-:W-:Y:S05]  /*43f0*/  EXIT ;  /* 0x000000000000794d */ /* 0x000fea0003800000 */
.L_x_537:
        /* <DEDUP_REMOVED lines=16> */
.L_x_3667:


//--------------------- .text._Z23gemm_half_q_half_kernelILi4ELi6ELb1ELb1ELi64EEvPK6__halfPKjS4_S2_PS0_iiiiPKtS7_iiiiiibS2_i --------------------------
	.section	.text._Z23gemm_half_q_half_kernelILi4ELi6ELb1ELb1ELi64EEvPK6__halfPKjS4_S2_PS0_iiiiPKtS7_iiiiiibS2_i,"ax",@progbits
	.align	128
        .global         _Z23gemm_half_q_half_kernelILi4ELi6ELb1ELb1ELi64EEvPK6__halfPKjS4_S2_PS0_iiiiPKtS7_iiiiiibS2_i
        .type           _Z23gemm_half_q_half_kernelILi4ELi6ELb1ELb1ELi64EEvPK6__halfPKjS4_S2_PS0_iiiiPKtS7_iiiiiibS2_i,@function
        .size           _Z23gemm_half_q_half_kernelILi4ELi6ELb1ELb1ELi64EEvPK6__halfPKjS4_S2_PS0_iiiiPKtS7_iiiiiibS2_i,(.L_x_3668 - _Z23gemm_half_q_half_kernelILi4ELi6ELb1ELb1ELi64EEvPK6__halfPKjS4_S2_PS0_iiiiPKtS7_iiiiiibS2_i)
        .other          _Z23gemm_half_q_half_kernelILi4ELi6ELb1ELb1ELi64EEvPK6__halfPKjS4_S2_PS0_iiiiPKtS7_iiiiiibS2_i,@"STO_CUDA_ENTRY STV_DEFAULT"
_Z23gemm_half_q_half_kernelILi4ELi6ELb1ELb1ELi64EEvPK6__halfPKjS4_S2_PS0_iiiiPKtS7_iiiiiibS2_i:
.text._Z23gemm_half_q_half_kernelILi4ELi6ELb1ELb1ELi64EEvPK6__halfPKjS4_S2_PS0_iiiiPKtS7_iiiiiibS2_i:
        /* <DEDUP_REMOVED lines=49> */
.L_x_538:
        /* <DEDUP_REMOVED lines=25> */
[----:B------:R-:W-:-:S04]  /*04a0*/  LEA R4, P0, R0, UR10, 0x1 ;  /* 0x0000000a00047c11 */ /* 0x000fc8000f8008ff */
[----:B------:R-:W-:Y:S02]  /*04b0*/  LEA.HI.X R5, R0, UR11, R3, 0x1, P0 ;  /* 0x0000000b00057c11 */ /* 0x000fe400080f0c03 */
[----:B------:R-:W-:Y:S02]  /*04c0*/  LEA R0, R13, UR5, 0x1 ;  /* 0x000000050d007c11 */ /* 0x000fe4000f8e08ff */
[----:B------:R-:W-:Y:S01]  /*04d0*/  PLOP3.LUT P0, PT, PT, PT, PT, 0x80, 0x0 ;  /* 0x000000000000781c */ /* 0x000fe20003f0f070 */
[----:B------:R-:W-:-:S12]  /*04e0*/  @!P2 BRA `(.L_x_542) ;  /* 0x000000000048a947 */ /* 0x000fd80003800000 */
[----:B------:R-:W-:Y:S02]  /*04f0*/  PLOP3.LUT P0, PT, PT, PT, PT, 0x8, 0x0 ;  /* 0x000000000000781c */ /* 0x000fe40003f0e170 */
[----:B------:R-:W-:-:S11]  /*0500*/  IADD3 R17, R95, -0x3, RZ ;  /* 0xfffffffd5f117810 */ /* 0x000fd60007ffe0ff */
.L_x_543:
        /* <DEDUP_REMOVED lines=16> */
.L_x_542:
[----:B------:R-:W-:-:S04]  /*0610*/  IADD3 R3, R95, -R12, RZ ;  /* 0x8000000c5f037210 */ /* 0x000fc80007ffe0ff */
[----:B------:R-:W-:-:S13]  /*0620*/  ISETP.GT.AND P2, PT, R3, 0x1, PT ;  /* 0x000000010300780c */ /* 0x000fda0003f44270 */
[C---:B------:R-:W-:Y:S01]  /*0630*/  @P2 IMAD.WIDE R6, R19.reuse, 0x2, R4 ;  /* 0x0000000213062825 */ /* 0x040fe200078e0204 */
        /* <DEDUP_REMOVED lines=13> */
.L_x_541:
        /* <DEDUP_REMOVED lines=17> */
.L_x_545:
        /* <DEDUP_REMOVED lines=16> */
.L_x_544:
[----:B------:R-:W-:-:S04]  /*0920*/  IADD3 R3, R95, -R12, RZ ;  /* 0x8000000c5f037210 */ /* 0x000fc80007ffe0ff */
[----:B------:R-:W-:-:S13]  /*0930*/  ISETP.GT.AND P2, PT, R3, 0x1, PT ;  /* 0x000000010300780c */ /* 0x000fda0003f44270 */
[----:B------:R-:W-:Y:S01]  /*0940*/  @P2 PLOP3.LUT P0, PT, PT, PT, PT, 0x8, 0x0 ;  /* 0x000000000000281c */ /* 0x000fe20003f0e170 */
[C---:B------:R-:W-:Y:S01]  /*0950*/  @P2 IMAD.WIDE R6, R19.reuse, 0x2, R4 ;  /* 0x0000000213062825 */ /* 0x040fe200078e0204 */
        /* <DEDUP_REMOVED lines=10> */
.L_x_540:
[----:B------:R-:W-:Y:S05]  /*0a00*/  BSYNC B0 ;  /* 0x0000000000007941 */ /* 0x000fea0003800000 */
.L_x_539:
        /* <DEDUP_REMOVED lines=13> */
[----:B------:R-:W-:-:S04]  /*0ae0*/  PLOP3.LUT P0, PT, PT, PT, PT, 0x80, 0x0 ;  /* 0x000000000000781c */ /* 0x000fc80003f0f070 */
[----:B------:R-:W-:-:S04]  /*0af0*/  LEA R0, R0, UR4, 0x2 ;  /* 0x0000000400007c11 */ /* 0x000fc8000f8e10ff */
[----:B------:R-:W-:Y:S01]  /*0b00*/  LEA R3, R13, R0, 0x2 ;  /* 0x000000000d037211 */ /* 0x000fe200078e10ff */
[----:B------:R-:W-:-:S04]  /*0b10*/  HFMA2.MMA R0, -RZ, RZ, 0, 0 ;  /* 0x00000000ff007435 */ /* 0x000fc800000001ff */
[----:B0-----:R-:W-:Y:S01]  /*0b20*/  IMAD.WIDE R4, R3, 0x2, R4 ;  /* 0x0000000203047825 */ /* 0x001fe200078e0204 */
[----:B------:R-:W-:Y:S06]  /*0b30*/  @!P2 BRA `(.L_x_547) ;  /* 0x000000000034a947 */ /* 0x000fec0003800000 */
[----:B------:R-:W-:Y:S02]  /*0b40*/  PLOP3.LUT P0, PT, PT, PT, PT, 0x8, 0x0 ;  /* 0x000000000000781c */ /* 0x000fe40003f0e170 */
[----:B------:R-:W-:-:S11]  /*0b50*/  IADD3 R3, R95, -0x3, RZ ;  /* 0xfffffffd5f037810 */ /* 0x000fd60007ffe0ff */
.L_x_548:
        /* <DEDUP_REMOVED lines=11> */
.L_x_547:
[----:B------:R-:W-:-:S04]  /*0c10*/  IADD3 R3, R95, -R0, RZ ;  /* 0x800000005f037210 */ /* 0x000fc80007ffe0ff */
[----:B------:R-:W-:-:S13]  /*0c20*/  ISETP.GT.AND P2, PT, R3, 0x1, PT ;  /* 0x000000010300780c */ /* 0x000fda0003f44270 */
[----:B------:R-:W-:Y:S01]  /*0c30*/  @P2 PLOP3.LUT P0, PT, PT, PT, PT, 0x8, 0x0 ;  /* 0x000000000000281c */ /* 0x000fe20003f0e170 */
[C---:B-1----:R-:W-:Y:S01]  /*0c40*/  @P2 IMAD.WIDE R6, R85.reuse, 0x2, R4 ;  /* 0x0000000255062825 */ /* 0x042fe200078e0204 */
[----:B------:R-:W-:Y:S01]  /*0c50*/  @P2 IADD3 R0, R0, 0x2, RZ ;  /* 0x0000000200002810 */ /* 0x000fe20007ffe0ff */
[----:B------:R0:W-:Y:S03]  /*0c60*/  @P2 STG.E.64 desc[UR8][R4.64], RZ ;  /* 0x000000ff04002986 */ /* 0x0001e6000c101b08 */
[----:B------:R-:W-:Y:S01]  /*0c70*/  ISETP.LT.OR P0, PT, R0, R95, P0 ;  /* 0x0000005f0000720c */ /* 0x000fe20000701670 */
[----:B------:R1:W-:Y:S01]  /*0c80*/  @P2 STG.E.64 desc[UR8][R6.64], RZ ;  /* 0x000000ff06002986 */ /* 0x0003e2000c101b08 */
[----:B0-----:R-:W-:-:S11]  /*0c90*/  @P2 IMAD.WIDE R4, R85, 0x2, R6 ;  /* 0x0000000255042825 */ /* 0x001fd600078e0206 */
[----:B------:R1:W-:Y:S02]  /*0ca0*/  @P0 STG.E.64 desc[UR8][R4.64], RZ ;  /* 0x000000ff04000986 */ /* 0x0003e4000c101b08 */
.L_x_546:
[----:B------:R-:W0:Y:S01]  /*0cb0*/  LDC.64 R10, c[0x0][0x248] ;  /* 0x00009200ff0a7b82 */ /* 0x000e220000000a00 */
[----:B-1----:R-:W-:-:S05]  /*0cc0*/  SHF.L.U32 R5, R86, 0x7, RZ ;  /* 0x0000000756057819 */ /* 0x002fca00000006ff */
[----:B0-----:R-:W-:-:S05]  /*0cd0*/  IMAD.WIDE R4, R5, 0x2, R10 ;  /* 0x0000000205047825 */ /* 0x001fca00078e020a */
[----:B------:R0:W5:Y:S01]  /*0ce0*/  LDG.E.U16.CONSTANT R87, desc[UR8][R4.64+0x2] ;  /* 0x0000020804577981 */ /* 0x000162000c1e9500 */
[----:B------:R-:W-:Y:S01]  /*0cf0*/  BAR.SYNC.DEFER_BLOCKING 0x0 ;  /* 0x0000000000007b1d */ /* 0x000fe20000010000 */
[----:B------:R-:W-:-:S13]  /*0d00*/  ISETP.GE.AND P0, PT, R94, R93, PT ;  /* 0x0000005d5e00720c */ /* 0x000fda0003f06270 */
[----:B0-----:R-:W-:Y:S05]  /*0d10*/  @P0 BRA `(.L_x_549) ;  /* 0x0000000000d00947 */ /* 0x001fea0003800000 */
[----:B------:R0:W5:Y:S01]  /*0d20*/  LDG.E.U16.CONSTANT R0, desc[UR8][R4.64] ;  /* 0x0000000804007981 */ /* 0x000162000c1e9500 */
[----:B------:R-:W-:Y:S02]  /*0d30*/  SHF.R.S32.HI R7, RZ, 0x1f, R2 ;  /* 0x0000001fff077819 */ /* 0x000fe40000011402 */
[----:B------:R-:W-:Y:S02]  /*0d40*/  SHF.L.U32 R3, R2, 0x2, RZ ;  /* 0x0000000202037819 */ /* 0x000fe400000006ff */
[----:B------:R-:W-:Y:S02]  /*0d50*/  LEA.HI R7, R7, R2, RZ, 0x3 ;  /* 0x0000000207077211 */ /* 0x000fe400078f18ff */
[----:B------:R-:W-:Y:S02]  /*0d60*/  MOV R13, RZ ;  /* 0x000000ff000d7202 */ /* 0x000fe40000000f00 */
[----:B------:R-:W-:Y:S02]  /*0d70*/  MOV R14, R94 ;  /* 0x0000005e000e7202 */ /* 0x000fe40000000f00 */
[----:B------:R-:W-:-:S02]  /*0d80*/  LOP3.LUT R3, R3, 0x10, RZ, 0xc0, !PT ;  /* 0x0000001003037812 */ /* 0x000fc400078ec0ff */
[----:B0-----:R-:W-:-:S07]  /*0d90*/  SHF.R.S32.HI R12, RZ, 0x3, R7 ;  /* 0x00000003ff0c7819 */ /* 0x001fce0000011407 */
.L_x_550:
        /* <DEDUP_REMOVED lines=44> */
.L_x_549:
        /* <DEDUP_REMOVED lines=24> */
.L_x_551:
        /* <DEDUP_REMOVED lines=8> */
.L_x_552:
        /* <DEDUP_REMOVED lines=10> */
.L_x_553:
        /* <DEDUP_REMOVED lines=8> */
.L_x_554:
        /* <DEDUP_REMOVED lines=10> */
.L_x_555:
        /* <DEDUP_REMOVED lines=31> */
.L_x_561:
[----:B------:R-:W-:Y:S01]  /*1610*/  ISETP.NE.AND P0, PT, R94, R87, PT ;  /* 0x000000575e00720c */ /* 0x000fe20003f05270 */
[----:B------:R-:W0:-:S12]  /*1620*/  LDC R85, c[0x0][0x23c] ;  /* 0x00008f00ff557b82 */ /* 0x000e180000000800 */
[----:B------:R-:W1:Y:S01]  /*1630*/  @!P0 LDC.64 R12, c[0x0][0x248] ;  /* 0x00009200ff0c8b82 */ /* 0x000e620000000a00 */
[----:B------:R-:W-:Y:S02]  /*1640*/  @!P0 IADD3 R88, R88, 0x1, RZ ;  /* 0x0000000158588810 */ /* 0x000fe40007ffe0ff */
[----:B------:R-:W-:Y:S02]  /*1650*/  @!P0 SHF.L.U32 R15, R94, 0x1, RZ ;  /* 0x000000015e0f8819 */ /* 0x000fe400000006ff */
        /* <DEDUP_REMOVED lines=323> */
.L_x_558:
        /* <DEDUP_REMOVED lines=81> */
.L_x_559:
        /* <DEDUP_REMOVED lines=83> */
.L_x_560:
        /* <DEDUP_REMOVED lines=77> */
.L_x_557:
[----:B------:R-:W-:Y:S01]  /*39a0*/  LEA R0, R86, 0x40, 0x6 ;  /* 0x0000004056007811 */ /* 0x000fe200078e30ff */
[----:B------:R-:W-:Y:S01]  /*39b0*/  IMAD.WIDE R10, R85, 0x4, R98 ;  /* 0x00000004550a7825 */ /* 0x000fe200078e0262 */
[----:B------:R-:W-:Y:S01]  /*39c0*/  IADD3 R94, R94, 0x20, RZ ;  /* 0x000000205e5e7810 */ /* 0x000fe20007ffe0ff */
[----:B------:R-:W-:Y:S01]  /*39d0*/  UIADD3 UR4, UR4, 0x40, URZ ;  /* 0x0000004004047890 */ /* 0x000fe2000fffe03f */
[----:B------:R-:W-:Y:S02]  /*39e0*/  VIMNMX R13, R0, UR6, PT ;  /* 0x00000006000d7c48 */ /* 0x000fe4000bfe0100 */
[C---:B------:R-:W-:Y:S02]  /*39f0*/  ISETP.GE.AND P0, PT, R94.reuse, UR5, PT ;  /* 0x000000055e007c0c */ /* 0x040fe4000bf06270 */
[----:B------:R-:W-:Y:S02]  /*3a00*/  ISETP.LT.AND P2, PT, R94, R13, PT ;  /* 0x0000000d5e00720c */ /* 0x000fe40003f41270 */
[----:B------:R-:W-:-:S11]  /*3a10*/  MOV R0, R10 ;  /* 0x0000000a00007202 */ /* 0x000fd60000000f00 */
[----:B------:R-:W-:Y:S05]  /*3a20*/  @!P0 BRA P2, `(.L_x_561) ;  /* 0xffffffd800f88947 */ /* 0x000fea000103ffff */
.L_x_556:
[----:B------:R-:W-:Y:S01]  /*3a30*/  ISETP.GE.AND P0, PT, R94, R93, PT ;  /* 0x0000005d5e00720c */ /* 0x000fe20003f06270 */
[----:B------:R-:W-:-:S03]  /*3a40*/  ULDC UR5, c[0x0][0x26c] ;  /* 0x00009b0000057ab9 */ /* 0x000fc60000000800 */
        /* <DEDUP_REMOVED lines=9> */
.L_x_567:
        /* <DEDUP_REMOVED lines=167> */
.L_x_564:
        /* <DEDUP_REMOVED lines=47> */
.L_x_565:
        /* <DEDUP_REMOVED lines=46> */
.L_x_566:
        /* <DEDUP_REMOVED lines=44> */
.L_x_563:
[----:B------:R-:W-:Y:S01]  /*4de0*/  IADD3 R94, R94, 0x10, RZ ;  /* 0x000000105e5e7810 */ /* 0x000fe20007ffe0ff */
[----:B------:R-:W-:Y:S01]  /*4df0*/  UIADD3 UR4, UR4, 0x20, URZ ;  /* 0x0000002004047890 */ /* 0x000fe2000fffe03f */
[----:B------:R-:W-:Y:S02]  /*4e00*/  IADD3 R0, P3, R0, R21, RZ ;  /* 0x0000001500007210 */ /* 0x000fe40007f7e0ff */
[C---:B------:R-:W-:Y:S02]  /*4e10*/  ISETP.GE.AND P2, PT, R94.reuse, UR5, PT ;  /* 0x000000055e007c0c */ /* 0x040fe4000bf46270 */
[----:B------:R-:W-:Y:S02]  /*4e20*/  ISETP.LT.AND P4, PT, R94, R93, PT ;  /* 0x0000005d5e00720c */ /* 0x000fe40003f81270 */
[----:B------:R-:W-:-:S11]  /*4e30*/  IADD3.X R11, R11, R10, RZ, P3, !PT ;  /* 0x0000000a0b0b7210 */ /* 0x000fd60001ffe4ff */
[----:B------:R-:W-:Y:S05]  /*4e40*/  @!P2 BRA P4, `(.L_x_567) ;  /* 0xffffffec0024a947 */ /* 0x000fea000203ffff */
.L_x_562:
        /* <DEDUP_REMOVED lines=20> */
.L_x_571:
[----:B------:R-:W0:Y:S02]  /*4f90*/  LDS R12, [R8] ;  /* 0x00000000080c7984 */ /* 0x000e240000000800 */
[----:B0-----:R-:W-:-:S06]  /*4fa0*/  HADD2 R13, R12, R15 ;  /* 0x0000000f0c0d7230 */ /* 0x001fcc0000000000 */
[----:B------:R-:W0:Y:S02]  /*4fb0*/  ATOMS.CAST.SPIN R13, [R8], R12, R13 ;  /* 0x0000000c080d738d */ /* 0x000e24000180000d */
[----:B0-----:R-:W-:-:S13]  /*4fc0*/  ISETP.EQ.U32.AND P0, PT, R13, 0x1, PT ;  /* 0x000000010d00780c */ /* 0x001fda0003f02070 */
[----:B------:R-:W-:Y:S05]  /*4fd0*/  @!P0 BRA `(.L_x_571) ;  /* 0xfffffffc00ec8947 */ /* 0x000fea000383ffff */
[----:B------:R-:W-:Y:S05]  /*4fe0*/  BRA `(.L_x_569) ;  /* 0x00000000000c7947 */ /* 0x000fea0003800000 */
.L_x_570:
[----:B------:R-:W2:Y:S02]  /*4ff0*/  LD.E R0, desc[UR8][R10.64] ;  /* 0x000000080a007980 */ /* 0x000ea4000c101900 */
[----:B--2---:R-:W-:-:S05]  /*5000*/  IADD3 R9, R15, R0, RZ ;  /* 0x000000000f097210 */ /* 0x004fca0007ffe0ff */
[----:B------:R0:W-:Y:S02]  /*5010*/  ST.E desc[UR8][R10.64], R9 ;  /* 0x000000090a007985 */ /* 0x0001e4000c101908 */
.L_x_569:
[----:B------:R-:W-:Y:S05]  /*5020*/  BSYNC B0 ;  /* 0x0000000000007941 */ /* 0x000fea0003800000 */
.L_x_568:
[----:B------:R1:W-:Y:S01]  /*5030*/  ATOM.E.ADD.F16x2.RN.STRONG.GPU P0, RZ, desc[UR8][R10.64+0x4], R91 ;  /* 0x0000045b0aff79a2 */ /* 0x0003e2000810e1c8 */
[----:B------:R-:W-:Y:S04]  /*5040*/  BSSY B0, `(.L_x_572) ;  /* 0x000000f000007945 */ /* 0x000fe80003800000 */
[----:B-1----:R-:W-:Y:S05]  /*5050*/  @P0 BRA `(.L_x_573) ;  /* 0x0000000000340947 */ /* 0x002fea0003800000 */
[----:B------:R-:W1:Y:S02]  /*5060*/  QSPC.E.S P0, RZ, [R10+0x4] ;  /* 0x000004000aff73aa */ /* 0x000e640000000500 */
[----:B-1----:R-:W-:Y:S05]  /*5070*/  @!P0 BRA `(.L_x_574) ;  /* 0x0000000000208947 */ /* 0x002fea0003800000 */
[----:B------:R-:W-:-:S04]  /*5080*/  MOV R8, R10 ;  /* 0x0000000a00087202 */ /* 0x000fc80000000f00 */
[----:B------:R-:W-:-:S07]  /*5090*/  MOV R8, R8 ;  /* 0x0000000800087202 */ /* 0x000fce0000000f00 */
.L_x_575:
[----:B------:R-:W1:Y:S02]  /*50a0*/  LDS R12, [R8+0x4] ;  /* 0x00000400080c7984 */ /* 0x000e640000000800 */
[----:B-1----:R-:W-:-:S10]  /*50b0*/  HFMA2.MMA R13, R12, 1, 1, R91 ;  /* 0x3c003c000c0d7835 */ /* 0x002fd4000000005b */
[----:B------:R-:W1:Y:S02]  /*50c0*/  ATOMS.CAST.SPIN R13, [R8+0x4], R12, R13 ;  /* 0x0000040c080d738d */ /* 0x000e64000180000d */
[----:B-1----:R-:W-:-:S13]  /*50d0*/  ISETP.EQ.U32.AND P0, PT, R13, 0x1, PT ;  /* 0x000000010d00780c */ /* 0x002fda0003f02070 */
[----:B------:R-:W-:Y:S05]  /*50e0*/  @!P0 BRA `(.L_x_575) ;  /* 0xfffffffc00ec8947 */ /* 0x000fea000383ffff */
[----:B------:R-:W-:Y:S05]  /*50f0*/  BRA `(.L_x_573) ;  /* 0x00000000000c7947 */ /* 0x000fea0003800000 */
.L_x_574:
[----:B------:R-:W0:Y:S02]  /*5100*/  LD.E R0, desc[UR8][R10.64+0x4] ;  /* 0x000004080a007980 */ /* 0x000e24000c101900 */
[----:B0-----:R-:W-:-:S05]  /*5110*/  IADD3 R9, R91, R0, RZ ;  /* 0x000000005b097210 */ /* 0x001fca0007ffe0ff */
[----:B------:R1:W-:Y:S02]  /*5120*/  ST.E desc[UR8][R10.64+0x4], R9 ;  /* 0x000004090a007985 */ /* 0x0003e4000c101908 */
.L_x_573:
[----:B------:R-:W-:Y:S05]  /*5130*/  BSYNC B0 ;  /* 0x0000000000007941 */ /* 0x000fea0003800000 */
.L_x_572:
        /* <DEDUP_REMOVED lines=12> */
.L_x_579:
[----:B------:R-:W0:Y:S02]  /*5200*/  LDS R8, [R6] ;  /* 0x0000000006087984 */ /* 0x000e240000000800 */
[----:B0-----:R-:W-:-:S06]  /*5210*/  HADD2 R9, R8, R13 ;  /* 0x0000000d08097230 */ /* 0x001fcc0000000000 */
[----:B------:R-:W0:Y:S02]  /*5220*/  ATOMS.CAST.SPIN R9, [R6], R8, R9 ;  /* 0x000000080609738d */ /* 0x000e240001800009 */
[----:B0-----:R-:W-:-:S13]  /*5230*/  ISETP.EQ.U32.AND P0, PT, R9, 0x1, PT ;  /* 0x000000010900780c */ /* 0x001fda0003f02070 */
[----:B------:R-:W-:Y:S05]  /*5240*/  @!P0 BRA `(.L_x_579) ;  /* 0xfffffffc00ec8947 */ /* 0x000fea000383ffff */
[----:B------:R-:W-:Y:S05]  /*5250*/  BRA `(.L_x_577) ;  /* 0x00000000000c7947 */ /* 0x000fea0003800000 */
.L_x_578:
[----:B------:R-:W2:Y:S02]  /*5260*/  LD.E R0, desc[UR8][R10.64] ;  /* 0x000000080a007980 */ /* 0x000ea4000c101900 */
[----:B--2---:R-:W-:-:S05]  /*5270*/  IADD3 R7, R13, R0, RZ ;  /* 0x000000000d077210 */ /* 0x004fca0007ffe0ff */
[----:B------:R0:W-:Y:S02]  /*5280*/  ST.E desc[UR8][R10.64], R7 ;  /* 0x000000070a007985 */ /* 0x0001e4000c101908 */
.L_x_577:
[----:B------:R-:W-:Y:S05]  /*5290*/  BSYNC B0 ;  /* 0x0000000000007941 */ /* 0x000fea0003800000 */
.L_x_576:
[----:B------:R1:W-:Y:S01]  /*52a0*/  ATOM.E.ADD.F16x2.RN.STRONG.GPU P0, RZ, desc[UR8][R10.64+0x4], R15 ;  /* 0x0000040f0aff79a2 */ /* 0x0003e2000810e1c8 */
[----:B------:R-:W-:Y:S04]  /*52b0*/  BSSY B0, `(.L_x_580) ;  /* 0x000000f000007945 */ /* 0x000fe80003800000 */
[----:B-1----:R-:W-:Y:S05]  /*52c0*/  @P0 BRA `(.L_x_581) ;  /* 0x0000000000340947 */ /* 0x002fea0003800000 */
[----:B------:R-:W1:Y:S02]  /*52d0*/  QSPC.E.S P0, RZ, [R10+0x4] ;  /* 0x000004000aff73aa */ /* 0x000e640000000500 */
[----:B-1----:R-:W-:Y:S05]  /*52e0*/  @!P0 BRA `(.L_x_582) ;  /* 0x0000000000208947 */ /* 0x002fea0003800000 */
[----:B------:R-:W-:-:S04]  /*52f0*/  MOV R6, R10 ;  /* 0x0000000a00067202 */ /* 0x000fc80000000f00 */
[----:B------:R-:W-:-:S07]  /*5300*/  MOV R6, R6 ;  /* 0x0000000600067202 */ /* 0x000fce0000000f00 */
.L_x_583:
[----:B------:R-:W1:Y:S02]  /*5310*/  LDS R8, [R6+0x4] ;  /* 0x0000040006087984 */ /* 0x000e640000000800 */
[----:B-1----:R-:W-:-:S10]  /*5320*/  HFMA2.MMA R9, R8, 1, 1, R15 ;  /* 0x3c003c0008097835 */ /* 0x002fd4000000000f */
[----:B------:R-:W1:Y:S02]  /*5330*/  ATOMS.CAST.SPIN R9, [R6+0x4], R8, R9 ;  /* 0x000004080609738d */ /* 0x000e640001800009 */
[----:B-1----:R-:W-:-:S13]  /*5340*/  ISETP.EQ.U32.AND P0, PT, R9, 0x1, PT ;  /* 0x000000010900780c */ /* 0x002fda0003f02070 */
[----:B------:R-:W-:Y:S05]  /*5350*/  @!P0 BRA `(.L_x_583) ;  /* 0xfffffffc00ec8947 */ /* 0x000fea000383ffff */
[----:B------:R-:W-:Y:S05]  /*5360*/  BRA `(.L_x_581) ;  /* 0x00000000000c7947 */ /* 0x000fea0003800000 */
.L_x_582:
[----:B------:R-:W0:Y:S02]  /*5370*/  LD.E R0, desc[UR8][R10.64+0x4] ;  /* 0x000004080a007980 */ /* 0x000e24000c101900 */
[----:B0-----:R-:W-:-:S05]  /*5380*/  IADD3 R7, R15, R0, RZ ;  /* 0x000000000f077210 */ /* 0x001fca0007ffe0ff */
[----:B------:R1:W-:Y:S02]  /*5390*/  ST.E desc[UR8][R10.64+0x4], R7 ;  /* 0x000004070a007985 */ /* 0x0003e4000c101908 */
.L_x_581:
[----:B------:R-:W-:Y:S05]  /*53a0*/  BSYNC B0 ;  /* 0x0000000000007941 */ /* 0x000fea0003800000 */
.L_x_580:
        /* <DEDUP_REMOVED lines=12> */
.L_x_587:
[----:B------:R-:W0:Y:S02]  /*5470*/  LDS R6, [R4] ;  /* 0x0000000004067984 */ /* 0x000e240000000800 */
[----:B0-----:R-:W-:-:S06]  /*5480*/  HADD2 R7, R6, R9 ;  /* 0x0000000906077230 */ /* 0x001fcc0000000000 */
[----:B------:R-:W0:Y:S02]  /*5490*/  ATOMS.CAST.SPIN R7, [R4], R6, R7 ;  /* 0x000000060407738d */ /* 0x000e240001800007 */
[----:B0-----:R-:W-:-:S13]  /*54a0*/  ISETP.EQ.U32.AND P0, PT, R7, 0x1, PT ;  /* 0x000000010700780c */ /* 0x001fda0003f02070 */
[----:B------:R-:W-:Y:S05]  /*54b0*/  @!P0 BRA `(.L_x_587) ;  /* 0xfffffffc00ec8947 */ /* 0x000fea000383ffff */
[----:B------:R-:W-:Y:S05]  /*54c0*/  BRA `(.L_x_585) ;  /* 0x00000000000c7947 */ /* 0x000fea0003800000 */
.L_x_586:
[----:B------:R-:W2:Y:S02]  /*54d0*/  LD.E R0, desc[UR8][R10.64] ;  /* 0x000000080a007980 */ /* 0x000ea4000c101900 */
[----:B--2---:R-:W-:-:S05]  /*54e0*/  IADD3 R5, R9, R0, RZ ;  /* 0x0000000009057210 */ /* 0x004fca0007ffe0ff */
[----:B------:R0:W-:Y:S02]  /*54f0*/  ST.E desc[UR8][R10.64], R5 ;  /* 0x000000050a007985 */ /* 0x0001e4000c101908 */
.L_x_585:
[----:B------:R-:W-:Y:S05]  /*5500*/  BSYNC B0 ;  /* 0x0000000000007941 */ /* 0x000fea0003800000 */
.L_x_584:
[----:B------:R1:W-:Y:S01]  /*5510*/  ATOM.E.ADD.F16x2.RN.STRONG.GPU P0, RZ, desc[UR8][R10.64+0x4], R89 ;  /* 0x000004590aff79a2 */ /* 0x0003e2000810e1c8 */
[----:B------:R-:W-:Y:S04]  /*5520*/  BSSY B0, `(.L_x_588) ;  /* 0x000000f000007945 */ /* 0x000fe80003800000 */
[----:B-1----:R-:W-:Y:S05]  /*5530*/  @P0 BRA `(.L_x_589) ;  /* 0x0000000000340947 */ /* 0x002fea0003800000 */
[----:B------:R-:W1:Y:S02]  /*5540*/  QSPC.E.S P0, RZ, [R10+0x4] ;  /* 0x000004000aff73aa */ /* 0x000e640000000500 */
[----:B-1----:R-:W-:Y:S05]  /*5550*/  @!P0 BRA `(.L_x_590) ;  /* 0x0000000000208947 */ /* 0x002fea0003800000 */
[----:B------:R-:W-:-:S04]  /*5560*/  MOV R4, R10 ;  /* 0x0000000a00047202 */ /* 0x000fc80000000f00 */
[----:B------:R-:W-:-:S07]  /*5570*/  MOV R4, R4 ;  /* 0x0000000400047202 */ /* 0x000fce0000000f00 */
.L_x_591:
[----:B------:R-:W1:Y:S02]  /*5580*/  LDS R6, [R4+0x4] ;  /* 0x0000040004067984 */ /* 0x000e640000000800 */
[----:B-1----:R-:W-:-:S10]  /*5590*/  HFMA2.MMA R7, R6, 1, 1, R89 ;  /* 0x3c003c0006077835 */ /* 0x002fd40000000059 */
[----:B------:R-:W1:Y:S02]  /*55a0*/  ATOMS.CAST.SPIN R7, [R4+0x4], R6, R7 ;  /* 0x000004060407738d */ /* 0x000e640001800007 */
[----:B-1----:R-:W-:-:S13]  /*55b0*/  ISETP.EQ.U32.AND P0, PT, R7, 0x1, PT ;  /* 0x000000010700780c */ /* 0x002fda0003f02070 */
[----:B------:R-:W-:Y:S05]  /*55c0*/  @!P0 BRA `(.L_x_591) ;  /* 0xfffffffc00ec8947 */ /* 0x000fea000383ffff */
[----:B------:R-:W-:Y:S05]  /*55d0*/  BRA `(.L_x_589) ;  /* 0x00000000000c7947 */ /* 0x000fea0003800000 */
.L_x_590:
[----:B------:R-:W0:Y:S02]  /*55e0*/  LD.E R0, desc[UR8][R10.64+0x4] ;  /* 0x000004080a007980 */ /* 0x000e24000c101900 */
[----:B0-----:R-:W-:-:S05]  /*55f0*/  IADD3 R5, R89, R0, RZ ;  /* 0x0000000059057210 */ /* 0x001fca0007ffe0ff */
[----:B------:R1:W-:Y:S02]  /*5600*/  ST.E desc[UR8][R10.64+0x4], R5 ;  /* 0x000004050a007985 */ /* 0x0003e4000c101908 */
.L_x_589:
[----:B------:R-:W-:Y:S05]  /*5610*/  BSYNC B0 ;  /* 0x0000000000007941 */ /* 0x000fea0003800000 */
.L_x_588:
        /* <DEDUP_REMOVED lines=12> */
.L_x_595:
[----:B------:R-:W0:Y:S02]  /*56e0*/  LDS R4, [R2] ;  /* 0x0000000002047984 */ /* 0x000e240000000800 */
[----:B0-----:R-:W-:-:S06]  /*56f0*/  HADD2 R5, R4, R7 ;  /* 0x0000000704057230 */ /* 0x001fcc0000000000 */
[----:B------:R-:W0:Y:S02]  /*5700*/  ATOMS.CAST.SPIN R5, [R2], R4, R5 ;  /* 0x000000040205738d */ /* 0x000e240001800005 */
[----:B0-----:R-:W-:-:S13]  /*5710*/  ISETP.EQ.U32.AND P0, PT, R5, 0x1, PT ;  /* 0x000000010500780c */ /* 0x001fda0003f02070 */
[----:B------:R-:W-:Y:S05]  /*5720*/  @!P0 BRA `(.L_x_595) ;  /* 0xfffffffc00ec8947 */ /* 0x000fea000383ffff */
[----:B------:R-:W-:Y:S05]  /*5730*/  BRA `(.L_x_593) ;  /* 0x00000000000c7947 */ /* 0x000fea0003800000 */
.L_x_594:
[----:B------:R-:W2:Y:S02]  /*5740*/  LD.E R0, desc[UR8][R10.64] ;  /* 0x000000080a007980 */ /* 0x000ea4000c101900 */
[----:B--2---:R-:W-:-:S05]  /*5750*/  IADD3 R3, R7, R0, RZ ;  /* 0x0000000007037210 */ /* 0x004fca0007ffe0ff */
[----:B------:R0:W-:Y:S02]  /*5760*/  ST.E desc[UR8][R10.64], R3 ;  /* 0x000000030a007985 */ /* 0x0001e4000c101908 */
.L_x_593:
[----:B------:R-:W-:Y:S05]  /*5770*/  BSYNC B0 ;  /* 0x0000000000007941 */ /* 0x000fea0003800000 */
.L_x_592:
[----:B------:R1:W-:Y:S02]  /*5780*/  ATOM.E.ADD.F16x2.RN.STRONG.GPU P0, RZ, desc[UR8][R10.64+0x4], R9 ;  /* 0x000004090aff79a2 */ /* 0x0003e4000810e1c8 */
[----:B-1----:R-:W-:Y:S05]  /*5790*/  @P0 EXIT ;  /* 0x000000000000094d */ /* 0x002fea0003800000 */
[----:B------:R-:W1:Y:S02]  /*57a0*/  QSPC.E.S P0, RZ, [R10+0x4] ;  /* 0x000004000aff73aa */ /* 0x000e640000000500 */
[----:B-1----:R-:W-:Y:S05]  /*57b0*/  @!P0 BRA `(.L_x_596) ;  /* 0x00000000001c8947 */ /* 0x002fea0003800000 */
[----:B0-----:R-:W-:-:S07]  /*57c0*/  MOV R10, R10 ;  /* 0x0000000a000a7202 */ /* 0x001fce0000000f00 */
.L_x_597:
[----:B------:R-:W0:Y:S02]  /*57d0*/  LDS R2, [R10+0x4] ;  /* 0x000004000a027984 */ /* 0x000e240000000800 */
[----:B0-----:R-:W-:-:S10]  /*57e0*/  HFMA2.MMA R3, R2, 1, 1, R9 ;  /* 0x3c003c0002037835 */ /* 0x001fd40000000009 */
[----:B------:R-:W0:Y:S02]  /*57f0*/  ATOMS.CAST.SPIN R3, [R10+0x4], R2, R3 ;  /* 0x000004020a03738d */ /* 0x000e240001800003 */
[----:B0-----:R-:W-:-:S13]  /*5800*/  ISETP.EQ.U32.AND P0, PT, R3, 0x1, PT ;  /* 0x000000010300780c */ /* 0x001fda0003f02070 */
[----:B------:R-:W-:Y:S05]  /*5810*/  @!P0 BRA `(.L_x_597) ;  /* 0xfffffffc00ec8947 */ /* 0x000fea000383ffff */
[----:B------:R-:W-:Y:S05]  /*5820*/  EXIT ;  /* 0x000000000000794d */ /* 0x000fea0003800000 */
.L_x_596:
[----:B------:R-:W0:Y:S02]  /*5830*/  LD.E R0, desc[UR8][R10.64+0x4] ;  /* 0x000004080a007980 */ /* 0x000e24000c101900 */
[----:B0-----:R-:W-:-:S05]  /*5840*/  IADD3 R3, R9, R0, RZ ;  /* 0x0000000009037210 */ /* 0x001fca0007ffe0ff */
[----:B------:R-:W-:Y:S01]  /*5850*/  ST.E desc[UR8][R10.64+0x4], R3 ;  /* 0x000004030a007985 */ /* 0x000fe2000c101908 */
[----:B------:R-:W-:Y:S05]  /*5860*/  EXIT ;  /* 0x000000000000794d */ /* 0x000fea0003800000 */
.L_x_598:
        /* <DEDUP_REMOVED lines=9> */
.L_x_3668:


//--------------------- .text._Z23gemm_half_q_half_kernelILi4ELi2ELb1ELb1ELi64EEvPK6__halfPKjS4_S2_PS0_iiiiPKtS7_iiiiiibS2_i --------------------------
	.section	.text._Z23gemm_half_q_half_kernelILi4ELi2ELb1ELb1ELi64EEvPK6__halfPKjS4_S2_PS0_iiiiPKtS7_iiiiiibS2_i,"ax",@progbits
	.align	128
        .global         _Z23gemm_half_q_half_kernelILi4ELi2ELb1ELb1ELi64EEvPK6__halfPKjS4_S2_PS0_iiiiPKtS7_iiiiiibS2_i
        .type           _Z23gemm_half_q_half_kernelILi4ELi2ELb1ELb1ELi64EEvPK6__halfPKjS4_S2_PS0_iiiiPKtS7_iiiiiibS2_i,@function
        .size           _Z23gemm_half_q_half_kernelILi4ELi2ELb1ELb1ELi64EEvPK6__halfPKjS4_S2_PS0_iiiiPKtS7_iiiiiibS2_i,(.L_x_3669 - _Z23gemm_half_q_half_kernelILi4ELi2ELb1ELb1ELi64EEvPK6__halfPKjS4_S2_PS0_iiiiPKtS7_iiiiiibS2_i)
        .other          _Z23gemm_half_q_half_kernelILi4ELi2ELb1ELb1ELi64EEvPK6__halfPKjS4_S2_PS0_iiiiPKtS7_iiiiiibS2_i,@"STO_CUDA_ENTRY STV_DEFAULT"
_Z23gemm_half_q_half_kernelILi4ELi2ELb1ELb1ELi64EEvPK6__halfPKjS4_S2_PS0_iiiiPKtS7_iiiiiibS2_i:
.text._Z23gemm_half_q_half_kernelILi4ELi2ELb1ELb1ELi64EEvPK6__halfPKjS4_S2_PS0_iiiiPKtS7_iiiiiibS2_i:
[----:B------:R-:W0:Y:S01]  /*0000*/  LDC R1, c[0x0][0x28] ;  /* 0x00000a00ff017b82 */ /* 0x000e220000000800 */
[----:B------:R-:W1:Y:S07]  /*0010*/  S2R R2, SR_CTAID.Y ;  /* 0x0000000000027919 */ /* 0x000e6e0000002600 */
[----:B------:R-:W1:Y:S01]  /*0020*/  LDC R9, c[0x0][0x238] ;  /* 0x00008e00ff097b82 */ /* 0x000e620000000800 */
[----:B------:R-:W-:Y:S01]  /*0030*/  ULDC.64 UR8, c[0x0][0x208] ;  /* 0x0000820000087ab9 */ /* 0x000fe20000000a00 */
[----:B0-----:R-:W-:Y:S01]  /*0040*/  VIADD R1, R1, 0xfffffff0 ;  /* 0xfffffff001017836 */ /* 0x001fe20000000000 */
        /* <DEDUP_REMOVED lines=11> */
[----:B0-----:R-:W-:-:S03]  /*0100*/  IMAD.SHL.U32 R60, R0, 0x40, RZ ;  /* 0x00000040003c7824 */ /* 0x001fc600078e00ff */
[C---:B------:R-:W-:Y:S02]  /*0110*/  ISETP.GE.AND P1, PT, R9.reuse, 0x1, PT ;  /* 0x000000010900780c */ /* 0x040fe40003f26270 */
[----:B------:R-:W-:Y:S02]  /*0120*/  VIMNMX R61, R9, 0x4, PT ;  /* 0x00000004093d7848 */ /* 0x000fe40003fe0100 */
[----:B--2---:R-:W-:Y:S02]  /*0130*/  LEA R51, R3, UR4, 0x2 ;  /* 0x0000000403337c11 */ /* 0x004fe4000f8e10ff */
        /* <DEDUP_REMOVED lines=20> */
[----:B------:R-:W-:-:S05]  /*0280*/  IADD3 R10, P2, R6, R11, RZ ;  /* 0x0000000b060a7210 */ /* 0x000fca0007f5e0ff */
[----:B------:R-:W-:-:S05]  /*0290*/  IMAD.X R11, R7, 0x1, R8, P2 ;  /* 0x00000001070b7824 */ /* 0x000fca00010e0608 */
[----:B------:R-:W2:Y:S01]  /*02a0*/  LDG.E.U16 R55, desc[UR8][R10.64] ;  /* 0x000000080a377981 */ /* 0x000ea2000c1e1500 */
[----:B------:R-:W-:-:S04]  /*02b0*/  @P0 LEA R6, P2, R12, R6, 0x2 ;  /* 0x000000060c060211 */ /* 0x000fc800078410ff */
[----:B------:R-:W-:-:S05]  /*02c0*/  @P0 LEA.HI.X R7, R12, R7, R13, 0x2, P2 ;  /* 0x000000070c070211 */ /* 0x000fca00010f140d */
[----:B------:R-:W3:Y:S01]  /*02d0*/  @P0 LDG.E.U16 R58, desc[UR8][R6.64] ;  /* 0x00000008063a0981 */ /* 0x000ee2000c1e1500 */
[----:B--2---:R-:W-:-:S04]  /*02e0*/  LOP3.LUT R4, R55, R4, RZ, 0xfc, !PT ;  /* 0x0000000437047212 */ /* 0x004fc800078efcff */
[----:B---3--:R-:W-:-:S04]  /*02f0*/  @P0 LOP3.LUT R8, R58, R4, RZ, 0xfc, !PT ;  /* 0x000000043a080212 */ /* 0x008fc800078efcff */
[----:B------:R-:W-:-:S07]  /*0300*/  @P0 PRMT R4, R8, 0x7610, R4 ;  /* 0x0000761008040816 */ /* 0x000fce0000000004 */
.L_x_599:
        /* <DEDUP_REMOVED lines=20> */
[----:B------:R-:W-:Y:S02]  /*0450*/  IMAD.MOV.U32 R8, RZ, RZ, RZ ;  /* 0x000000ffff087224 */ /* 0x000fe400078e00ff */
[----:B------:R-:W-:Y:S01]  /*0460*/  IMAD.SHL.U32 R7, R4, 0x4, RZ ;  /* 0x0000000404077824 */ /* 0x000fe200078e00ff */
[----:B0-----:R-:W-:-:S04]  /*0470*/  ULEA UR5, UR6, UR5, 0x18 ;  /* 0x0000000506057291 */ /* 0x001fc8000f8ec03f */
        /* <DEDUP_REMOVED lines=9> */
.L_x_604:
        /* <DEDUP_REMOVED lines=16> */
.L_x_603:
[----:B------:R-:W-:-:S04]  /*0610*/  IADD3 R10, R61, -R8, RZ ;  /* 0x800000083d0a7210 */ /* 0x000fc80007ffe0ff */
[----:B------:R-:W-:-:S13]  /*0620*/  ISETP.GT.AND P2, PT, R10, 0x1, PT ;  /* 0x000000010a00780c */ /* 0x000fda0003f44270 */
[----:B------:R-:W-:Y:S01]  /*0630*/  @P2 IMAD.WIDE R10, R5, 0x2, R6 ;  /* 0x00000002050a2825 */ /* 0x000fe200078e0206 */
[----:B------:R0:W2:Y:S04]  /*0640*/  @P2 LDG.E.U16.CONSTANT R13, desc[UR8][R6.64] ;  /* 0x00000008060d2981 */ /* 0x0000a8000c1e9500 */
[----:B------:R-:W3:Y:S01]  /*0650*/  @P2 LDG.E.U16.CONSTANT R15, desc[UR8][R10.64] ;  /* 0x000000080a0f2981 */ /* 0x000ee2000c1e9500 */
[----:B------:R-:W-:Y:S01]  /*0660*/  @P2 VIADD R8, R8, 0x2 ;  /* 0x0000000208082836 */ /* 0x000fe20000000000 */
[----:B------:R-:W-:-:S04]  /*0670*/  @P2 PLOP3.LUT P0, PT, PT, PT, PT, 0x8, 0x0 ;  /* 0x000000000000281c */ /* 0x000fc80003f0e170 */
[----:B------:R-:W-:Y:S01]  /*0680*/  ISETP.LT.OR P0, PT, R8, R61, P0 ;  /* 0x0000003d0800720c */ /* 0x000fe20000701670 */
[----:B0-----:R-:W-:Y:S01]  /*0690*/  @P2 IMAD.WIDE R6, R5, 0x2, R10 ;  /* 0x0000000205062825 */ /* 0x001fe200078e020a */
[----:B--2---:R-:W-:Y:S04]  /*06a0*/  @P2 STS.U16 [R4], R13 ;  /* 0x0000000d04002388 */ /* 0x004fe80000000400 */
[----:B---3--:R0:W-:Y:S02]  /*06b0*/  @P2 STS.U16 [R4+0x80], R15 ;  /* 0x0000800f04002388 */ /* 0x0081e40000000400 */
[----:B0-----:R-:W-:-:S05]  /*06c0*/  @P2 IADD3 R4, R4, 0x100, RZ ;  /* 0x0000010004042810 */ /* 0x001fca0007ffe0ff */
[----:B------:R-:W-:Y:S05]  /*06d0*/  @!P0 BRA `(.L_x_601) ;  /* 0x0000000000c88947 */ /* 0x000fea0003800000 */
[----:B------:R-:W2:Y:S04]  /*06e0*/  LDG.E.U16.CONSTANT R7, desc[UR8][R6.64] ;  /* 0x0000000806077981 */ /* 0x000ea8000c1e9500 */
[----:B--2---:R0:W-:Y:S01]  /*06f0*/  STS.U16 [R4], R7 ;  /* 0x0000000704007388 */ /* 0x0041e20000000400 */
[----:B------:R-:W-:Y:S05]  /*0700*/  BRA `(.L_x_601) ;  /* 0x0000000000bc7947 */ /* 0x000fea0003800000 */
.L_x_602:
        /* <DEDUP_REMOVED lines=17> */
.L_x_606:
        /* <DEDUP_REMOVED lines=16> */
.L_x_605:
[----:B------:R-:W-:-:S04]  /*0920*/  IADD3 R10, R61, -R8, RZ ;  /* 0x800000083d0a7210 */ /* 0x000fc80007ffe0ff */
[----:B------:R-:W-:-:S13]  /*0930*/  ISETP.GT.AND P2, PT, R10, 0x1, PT ;  /* 0x000000010a00780c */ /* 0x000fda0003f44270 */
[----:B------:R-:W-:Y:S01]  /*0940*/  @P2 VIADD R8, R8, 0x2 ;  /* 0x0000000208082836 */ /* 0x000fe20000000000 */
[----:B------:R-:W-:Y:S01]  /*0950*/  @P2 PLOP3.LUT P0, PT, PT, PT, PT, 0x8, 0x0 ;  /* 0x000000000000281c */ /* 0x000fe20003f0e170 */
[C---:B------:R-:W-:Y:S01]  /*0960*/  @P2 IMAD.WIDE R10, R5.reuse, 0x2, R6 ;  /* 0x00000002050a2825 */ /* 0x040fe200078e0206 */
        /* <DEDUP_REMOVED lines=9> */
.L_x_601:
[----:B------:R-:W-:Y:S05]  /*0a00*/  BSYNC B0 ;  /* 0x0000000000007941 */ /* 0x000fea0003800000 */
.L_x_600:
[----:B------:R-:W2:Y:S02]  /*0a10*/  LDC R49, c[0x0][0x23c] ;  /* 0x00008f00ff317b82 */ /* 0x000ea40000000800 */
[----:B--2---:R-:W-:-:S13]  /*0a20*/  ISETP.GE.AND P0, PT, R51, R49, PT ;  /* 0x000000313300720c */ /* 0x004fda0003f06270 */
        /* <DEDUP_REMOVED lines=16> */
[----:B------:R-:W-:Y:S01]  /*0b30*/  PLOP3.LUT P0, PT, PT, PT, PT, 0x8, 0x0 ;  /* 0x000000000000781c */ /* 0x000fe20003f0e170 */
[----:B------:R-:W-:-:S12]  /*0b40*/  VIADD R13, R61, 0xfffffffd ;  /* 0xfffffffd3d0d7836 */ /* 0x000fd80000000000 */
.L_x_609:
        /* <DEDUP_REMOVED lines=11> */
.L_x_608:
[----:B-1----:R-:W-:-:S05]  /*0c00*/  IMAD.IADD R4, R61, 0x1, -R8 ;  /* 0x000000013d047824 */ /* 0x002fca00078e0a08 */
[----:B------:R-:W-:-:S13]  /*0c10*/  ISETP.GT.AND P2, PT, R4, 0x1, PT ;  /* 0x000000010400780c */ /* 0x000fda0003f44270 */
[----:B------:R-:W-:Y:S01]  /*0c20*/  @P2 PLOP3.LUT P0, PT, PT, PT, PT, 0x8, 0x0 ;  /* 0x000000000000281c */ /* 0x000fe20003f0e170 */
[C---:B------:R-:W-:Y:S01]  /*0c30*/  @P2 IMAD.WIDE R4, R49.reuse, 0x2, R2 ;  /* 0x0000000231042825 */ /* 0x040fe200078e0202 */
[----:B------:R-:W-:Y:S01]  /*0c40*/  @P2 IADD3 R8, R8, 0x2, RZ ;  /* 0x0000000208082810 */ /* 0x000fe20007ffe0ff */
[----:B------:R0:W-:Y:S03]  /*0c50*/  @P2 STG.E.64 desc[UR8][R2.64], RZ ;  /* 0x000000ff02002986 */ /* 0x0001e6000c101b08 */
[----:B------:R-:W-:Y:S01]  /*0c60*/  ISETP.LT.OR P0, PT, R8, R61, P0 ;  /* 0x0000003d0800720c */ /* 0x000fe20000701670 */
[----:B------:R1:W-:Y:S01]  /*0c70*/  @P2 STG.E.64 desc[UR8][R4.64], RZ ;  /* 0x000000ff04002986 */ /* 0x0003e2000c101b08 */
[----:B0-----:R-:W-:-:S11]  /*0c80*/  @P2 IMAD.WIDE R2, R49, 0x2, R4 ;  /* 0x0000000231022825 */ /* 0x001fd600078e0204 */
[----:B------:R1:W-:Y:S02]  /*0c90*/  @P0 STG.E.64 desc[UR8][R2.64], RZ ;  /* 0x000000ff02000986 */ /* 0x0003e4000c101b08 */
.L_x_607:
[----:B-1----:R-:W0:Y:S08]  /*0ca0*/  LDC.64 R2, c[0x0][0x248] ;  /* 0x00009200ff027b82 */ /* 0x002e300000000a00 */
[----:B------:R-:W-:Y:S01]  /*0cb0*/  BAR.SYNC.DEFER_BLOCKING 0x0 ;  /* 0x0000000000007b1d */ /* 0x000fe20000010000 */
[----:B------:R-:W-:Y:S01]  /*0cc0*/  ISETP.GE.AND P0, PT, R60, R59, PT ;  /* 0x0000003b3c00720c */ /* 0x000fe20003f06270 */
[----:B------:R-:W-:-:S06]  /*0cd0*/  IMAD.SHL.U32 R11, R0, 0x80, RZ ;  /* 0x00000080000b7824 */ /* 0x000fcc00078e00ff */
[----:B------:R-:W1:Y:S08]  /*0ce0*/  LDC R7, c[0x0][0x25c] ;  /* 0x00009700ff077b82 */ /* 0x000e700000000800 */
[----:B------:R-:W2:Y:S01]  /*0cf0*/  LDC R5, c[0x0][0x264] ;  /* 0x00009900ff057b82 */ /* 0x000ea20000000800 */
[----:B0-----:R-:W-:Y:S01]  /*0d00*/  IMAD.WIDE R10, R11, 0x2, R2 ;  /* 0x000000020b0a7825 */ /* 0x001fe200078e0202 */
[----:B------:R-:W-:Y:S06]  /*0d10*/  @P0 BRA `(.L_x_610) ;  /* 0x0000000000d00947 */ /* 0x000fec0003800000 */
[----:B------:R0:W5:Y:S01]  /*0d20*/  LDG.E.U16.CONSTANT R0, desc[UR8][R10.64] ;  /* 0x000000080a007981 */ /* 0x000162000c1e9500 */
[----:B------:R-:W-:Y:S01]  /*0d30*/  SHF.R.S32.HI R6, RZ, 0x1f, R51 ;  /* 0x0000001fff067819 */ /* 0x000fe20000011433 */
[----:B------:R-:W-:Y:S01]  /*0d40*/  IMAD.MOV.U32 R8, RZ, RZ, RZ ;  /* 0x000000ffff087224 */ /* 0x000fe200078e00ff */
[----:B------:R-:W-:Y:S02]  /*0d50*/  SHF.L.U32 R4, R51, 0x2, RZ ;  /* 0x0000000233047819 */ /* 0x000fe400000006ff */
[----:B------:R-:W-:Y:S02]  /*0d60*/  LEA.HI R6, R6, R51, RZ, 0x3 ;  /* 0x0000003306067211 */ /* 0x000fe400078f18ff */
[----:B------:R-:W-:Y:S02]  /*0d70*/  MOV R18, R60 ;  /* 0x0000003c00127202 */ /* 0x000fe40000000f00 */
[----:B------:R-:W-:Y:S02]  /*0d80*/  LOP3.LUT R4, R4, 0x10, RZ, 0xc0, !PT ;  /* 0x0000001004047812 */ /* 0x000fe400078ec0ff */
[----:B0-----:R-:W-:-:S07]  /*0d90*/  SHF.R.S32.HI R6, RZ, 0x3, R6 ;  /* 0x00000003ff067819 */ /* 0x001fce0000011406 */
.L_x_611:
[----:B0-----:R-:W0:Y:S01]  /*0da0*/  LDC.64 R12, c[0x0][0x220] ;  /* 0x00008800ff0c7b82 */ /* 0x001e220000000a00 */
[----:B-----5:R-:W-:-:S04]  /*0db0*/  IMAD.IADD R16, R0, 0x1, R8 ;  /* 0x0000000100107824 */ /* 0x020fc800078e0208 */
        /* <DEDUP_REMOVED lines=15> */
[--C-:B------:R-:W-:Y:S02]  /*0eb0*/  SHF.R.U32.HI R12, RZ, 0xc, R19.reuse ;  /* 0x0000000cff0c7819 */ /* 0x100fe40000011613 */
[----:B------:R-:W-:Y:S02]  /*0ec0*/  SHF.R.U32.HI R19, RZ, 0x8, R19 ;  /* 0x00000008ff137819 */ /* 0x000fe40000011613 */
[----:B------:R-:W-:Y:S02]  /*0ed0*/  LOP3.LUT R21, R21, 0xf, RZ, 0xc0, !PT ;  /* 0x0000000f15157812 */ /* 0x000fe400078ec0ff */
[----:B------:R-:W-:-:S02]  /*0ee0*/  LOP3.LUT R19, R19, 0xf, RZ, 0xc0, !PT ;  /* 0x0000000f13137812 */ /* 0x000fc400078ec0ff */
[----:B------:R-:W-:Y:S01]  /*0ef0*/  LOP3.LUT R12, R12, 0xf, RZ, 0xc0, !PT ;  /* 0x0000000f0c0c7812 */ /* 0x000fe200078ec0ff */
[----:B------:R-:W-:Y:S01]  /*0f00*/  VIADD R21, R21, 0x1 ;  /* 0x0000000115157836 */ /* 0x000fe20000000000 */
[----:B------:R-:W-:Y:S01]  /*0f10*/  IADD3 R20, R20, 0x1, RZ ;  /* 0x0000000114147810 */ /* 0x000fe20007ffe0ff */
[----:B------:R-:W-:Y:S01]  /*0f20*/  VIADD R19, R19, 0x1 ;  /* 0x0000000113137836 */ /* 0x000fe20000000000 */
[----:B------:R-:W-:Y:S01]  /*0f30*/  IADD3 R12, R12, 0x1, RZ ;  /* 0x000000010c0c7810 */ /* 0x000fe20007ffe0ff */
[----:B------:R-:W-:Y:S02]  /*0f40*/  IMAD R21, R21, R21, RZ ;  /* 0x0000001515157224 */ /* 0x000fe400078e02ff */
[----:B------:R-:W-:Y:S02]  /*0f50*/  IMAD R20, R20, R20, RZ ;  /* 0x0000001414147224 */ /* 0x000fe400078e02ff */
[----:B------:R-:W-:Y:S02]  /*0f60*/  IMAD R19, R19, R19, RZ ;  /* 0x0000001313137224 */ /* 0x000fe400078e02ff */
[----:B0-----:R-:W-:Y:S01]  /*0f70*/  IMAD R15, R12, R12, RZ ;  /* 0x0000000c0c0f7224 */ /* 0x001fe200078e02ff */
[----:B------:R-:W-:Y:S01]  /*0f80*/  I2F.F16 R21, R21 ;  /* 0x0000001500157306 */ /* 0x000fe20000200c00 */
[----:B--2---:R-:W-:-:S05]  /*0f90*/  IMAD.IADD R18, R17, 0x1, R18 ;  /* 0x0000000111127824 */ /* 0x004fca00078e0212 */
[----:B------:R-:W-:Y:S02]  /*0fa0*/  ISETP.GE.AND P2, PT, R18, R59, PT ;  /* 0x0000003b1200720c */ /* 0x000fe40003f46270 */
[----:B------:R-:W0:Y:S08]  /*0fb0*/  I2F.F16 R20, R20 ;  /* 0x0000001400147306 */ /* 0x000e300000200c00 */
[----:B------:R-:W-:Y:S01]  /*0fc0*/  I2F.F16 R12, R15 ;  /* 0x0000000f000c7306 */ /* 0x000fe20000200c00 */
[----:B0-----:R-:W-:-:S07]  /*0fd0*/  PRMT R21, R20, 0x5410, R21 ;  /* 0x0000541014157816 */ /* 0x001fce0000000015 */
[----:B------:R-:W0:Y:S02]  /*0fe0*/  I2F.F16 R19, R19 ;  /* 0x0000001300137306 */ /* 0x000e240000200c00 */
[----:B0-----:R-:W-:Y:S01]  /*0ff0*/  PRMT R13, R19, 0x5410, R12 ;  /* 0x00005410130d7816 */ /* 0x001fe2000000000c */
[----:B----4-:R-:W-:-:S04]  /*1000*/  HMUL2 R12, R21, R14.H0_H0 ;  /* 0x2000000e150c7232 */ /* 0x010fc80000000000 */
[----:B------:R-:W-:Y:S01]  /*1010*/  HMUL2 R13, R13, R14.H0_H0 ;  /* 0x2000000e0d0d7232 */ /* 0x000fe20000000000 */
[C---:B------:R-:W-:Y:S02]  /*1020*/  LEA R14, R8.reuse, R1, 0x3 ;  /* 0x00000001080e7211 */ /* 0x040fe400078e18ff */
[----:B------:R-:W-:-:S03]  /*1030*/  IADD3 R8, R8, 0x1, RZ ;  /* 0x0000000108087810 */ /* 0x000fc60007ffe0ff */
[----:B------:R0:W-:Y:S01]  /*1040*/  STL.64 [R14], R12 ;  /* 0x0000000c0e007387 */ /* 0x0001e20000100a00 */
[----:B------:R-:W-:Y:S05]  /*1050*/  @!P2 BRA `(.L_x_611) ;  /* 0xfffffffc0050a947 */ /* 0x000fea000383ffff */
.L_x_610:
        /* <DEDUP_REMOVED lines=9> */
[----:B------:R-:W-:Y:S01]  /*10f0*/  LEA.HI R4, R3, R0, RZ, 0x5 ;  /* 0x0000000003047211 */ /* 0x000fe200078f28ff */
[----:B------:R-:W-:Y:S01]  /*1100*/  IMAD.MOV.U32 R0, RZ, RZ, RZ ;  /* 0x000000ffff007224 */ /* 0x000fe200078e00ff */
[C---:B-1----:R-:W-:Y:S02]  /*1110*/  ISETP.GT.AND P3, PT, R60.reuse, R7, PT ;  /* 0x000000073c00720c */ /* 0x042fe40003f64270 */
[----:B--2---:R-:W-:Y:S01]  /*1120*/  ISETP.GT.AND P5, PT, R60, R5, PT ;  /* 0x000000053c00720c */ /* 0x004fe20003fa4270 */
[----:B------:R-:W-:-:S12]  /*1130*/  @!P2 BRA `(.L_x_612) ;  /* 0x00000000001ca947 */ /* 0x000fd80003800000 */
[----:B------:R-:W1:Y:S02]  /*1140*/  LDC R3, c[0x0][0x25c] ;  /* 0x00009700ff037b82 */ /* 0x000e640000000800 */
[----:B-1----:R-:W-:-:S05]  /*1150*/  VIMNMX R2, R60, R3, PT ;  /* 0x000000033c027248 */ /* 0x002fca0003fe0100 */
[----:B------:R-:W-:-:S05]  /*1160*/  VIADD R2, R2, -UR4 ;  /* 0x8000000402027c36 */ /* 0x000fca0008000000 */
[----:B------:R-:W-:-:S04]  /*1170*/  SHF.R.S32.HI R3, RZ, 0x1f, R2 ;  /* 0x0000001fff037819 */ /* 0x000fc80000011402 */
[----:B------:R-:W-:-:S04]  /*1180*/  LEA.HI R3, R3, R2, RZ, 0x5 ;  /* 0x0000000203037211 */ /* 0x000fc800078f28ff */
[----:B------:R-:W-:-:S05]  /*1190*/  SHF.R.S32.HI R3, RZ, 0x5, R3 ;  /* 0x00000005ff037819 */ /* 0x000fca0000011403 */
[----:B------:R-:W-:-:S07]  /*11a0*/  IMAD R2, R3, 0x6, RZ ;  /* 0x0000000603027824 */ /* 0x000fce00078e02ff */
.L_x_612:
        /* <DEDUP_REMOVED lines=8> */
.L_x_613:
[----:B------:R-:W-:Y:S01]  /*1230*/  IMAD.MOV.U32 R3, RZ, RZ, RZ ;  /* 0x000000ffff037224 */ /* 0x000fe200078e00ff */
[----:B0-----:R-:W-:Y:S02]  /*1240*/  SHF.R.S32.HI R13, RZ, 0x5, R4 ;  /* 0x00000005ff0d7819 */ /* 0x001fe40000011404 */
[----:B------:R-:W-:Y:S01]  /*1250*/  MOV R7, RZ ;  /* 0x000000ff00077202 */ /* 0x000fe20000000f00 */
[----:B------:R-:W-:Y:S06]  /*1260*/  @!P4 BRA `(.L_x_614) ;  /* 0x00000000001cc947 */ /* 0x000fec0003800000 */
[----:B------:R-:W0:Y:S02]  /*1270*/  LDC R7, c[0x0][0x264] ;  /* 0x00009900ff077b82 */ /* 0x000e240000000800 */
[----:B0-----:R-:W-:-:S05]  /*1280*/  VIMNMX R4, R60, R7, PT ;  /* 0x000000073c047248 */ /* 0x001fca0003fe0100 */
[----:B------:R-:W-:-:S05]  /*1290*/  VIADD R4, R4, -UR5 ;  /* 0x8000000504047c36 */ /* 0x000fca0008000000 */
[----:B------:R-:W-:-:S04]  /*12a0*/  SHF.R.S32.HI R7, RZ, 0x1f, R4 ;  /* 0x0000001fff077819 */ /* 0x000fc80000011404 */
[----:B------:R-:W-:-:S04]  /*12b0*/  LEA.HI R7, R7, R4, RZ, 0x5 ;  /* 0x0000000407077211 */ /* 0x000fc800078f28ff */
[----:B------:R-:W-:-:S04]  /*12c0*/  SHF.R.S32.HI R7, RZ, 0x5, R7 ;  /* 0x00000005ff077819 */ /* 0x000fc80000011407 */
[----:B------:R-:W-:-:S07]  /*12d0*/  SHF.L.U32 R7, R7, 0x2, RZ ;  /* 0x0000000207077819 */ /* 0x000fce00000006ff */
.L_x_614:
        /* <DEDUP_REMOVED lines=8> */
.L_x_615:
[----:B------:R-:W-:Y:S01]  /*1360*/  HFMA2.MMA R4, -RZ, RZ, 0, 0 ;  /* 0x00000000ff047435 */ /* 0x000fe200000001ff */
[----:B------:R-:W-:Y:S10]  /*1370*/  @!P6 BRA `(.L_x_616) ;  /* 0x00000000001ce947 */ /* 0x000ff40003800000 */
[----:B------:R-:W0:Y:S02]  /*1380*/  LDC R5, c[0x0][0x26c] ;  /* 0x00009b00ff057b82 */ /* 0x000e240000000800 */
[----:B0-----:R-:W-:-:S05]  /*1390*/  VIMNMX R4, R60, R5, PT ;  /* 0x000000053c047248 */ /* 0x001fca0003fe0100 */
[----:B------:R-:W-:-:S05]  /*13a0*/  VIADD R4, R4, -UR6 ;  /* 0x8000000604047c36 */ /* 0x000fca0008000000 */
[----:B------:R-:W-:-:S04]  /*13b0*/  SHF.R.S32.HI R5, RZ, 0x1f, R4 ;  /* 0x0000001fff057819 */ /* 0x000fc80000011404 */
[----:B------:R-:W-:-:S04]  /*13c0*/  LEA.HI R5, R5, R4, RZ, 0x5 ;  /* 0x0000000405057211 */ /* 0x000fc800078f28ff */
[----:B------:R-:W-:-:S04]  /*13d0*/  SHF.R.S32.HI R5, RZ, 0x5, R5 ;  /* 0x00000005ff057819 */ /* 0x000fc80000011405 */
[----:B------:R-:W-:-:S07]  /*13e0*/  SHF.L.U32 R4, R5, 0x1, RZ ;  /* 0x0000000105047819 */ /* 0x000fce00000006ff */
.L_x_616:
[----:B------:R-:W-:Y:S01]  /*13f0*/  ULDC UR4, c[0x0][0x26c] ;  /* 0x00009b0000047ab9 */ /* 0x000fe20000000800 */
[----:B------:R-:W-:Y:S01]  /*1400*/  IMAD R2, R13, 0x8, R2 ;  /* 0x000000080d027824 */ /* 0x000fe200078e0202 */
[----:B------:R-:W-:Y:S02]  /*1410*/  ISETP.GE.OR P0, PT, R60, UR4, P0 ;  /* 0x000000043c007c0c */ /* 0x000fe40008706670 */
        /* <DEDUP_REMOVED lines=11> */
[----:B------:R-:W2:Y:S04]  /*14d0*/  LDG.E.U16.CONSTANT R53, desc[UR8][R10.64+0x2] ;  /* 0x000002080a357981 */ /* 0x000ea8000c1e9500 */
[----:B------:R0:W5:Y:S01]  /*14e0*/  LDL.64 R62, [R1] ;  /* 0x00000000013e7983 */ /* 0x0001620000100a00 */
[----:B------:R-:W1:Y:S01]  /*14f0*/  S2UR UR5, SR_CgaCtaId ;  /* 0x00000000000579c3 */ /* 0x000e620000008800 */
[----:B------:R-:W-:Y:S01]  /*1500*/  IMAD R6, R6, R49, RZ ;  /* 0x0000003106067224 */ /* 0x000fe200078e02ff */
[----:B------:R-:W-:Y:S01]  /*1510*/  PRMT R7, R58, 0x9910, RZ ;  /* 0x000099103a077816 */ /* 0x000fe200000000ff */
[----:B------:R-:W-:-:S03]  /*1520*/  ULDC.64 UR6, c[0x0][0x218] ;  /* 0x0000860000067ab9 */ /* 0x000fc60000000a00 */
[----:B------:R-:W-:Y:S02]  /*1530*/  SHF.R.S32.HI R8, RZ, 0x1f, R6 ;  /* 0x0000001fff087819 */ /* 0x000fe40000011406 */
[----:B------:R-:W-:Y:S02]  /*1540*/  IADD3 R6, P2, R51, R6, RZ ;  /* 0x0000000633067210 */ /* 0x000fe40007f5e0ff */
[----:B------:R-:W-:Y:S02]  /*1550*/  ISETP.NE.AND P0, PT, R7, RZ, PT ;  /* 0x000000ff0700720c */ /* 0x000fe40003f05270 */
[----:B------:R-:W-:Y:S02]  /*1560*/  LEA.HI.X.SX32 R51, R51, R8, 0x1, P2 ;  /* 0x0000000833337211 */ /* 0x000fe400010f0eff */
[----:B------:R-:W-:Y:S02]  /*1570*/  LEA R52, P2, R6, UR6, 0x2 ;  /* 0x0000000606347c11 */ /* 0x000fe4000f8410ff */
[----:B------:R-:W-:Y:S01]  /*1580*/  SHF.R.S32.HI R50, RZ, 0x1f, R49 ;  /* 0x0000001fff327819 */ /* 0x000fe20000011431 */
[----:B------:R-:W-:Y:S01]  /*1590*/  UMOV UR4, 0x400 ;  /* 0x0000040000047882 */ /* 0x000fe20000000000 */
[----:B------:R-:W-:-:S02]  /*15a0*/  ISETP.LT.OR P0, PT, R9, 0x4, !P0 ;  /* 0x000000040900780c */ /* 0x000fc40004701670 */
[----:B------:R-:W-:Y:S02]  /*15b0*/  LEA.HI.X R51, R6, UR7, R51, 0x2, P2 ;  /* 0x0000000706337c11 */ /* 0x000fe400090f1433 */
[----:B------:R-:W-:Y:S02]  /*15c0*/  MOV R54, RZ ;  /* 0x000000ff00367202 */ /* 0x000fe40000000f00 */
[----:B------:R-:W-:Y:S02]  /*15d0*/  PRMT R48, RZ, 0x7610, R48 ;  /* 0x00007610ff307816 */ /* 0x000fe40000000030 */
[----:B------:R-:W-:Y:S01]  /*15e0*/  SHF.L.U64.HI R50, R49, 0x2, R50 ;  /* 0x0000000231327819 */ /* 0x000fe20000010232 */
[----:B-1----:R-:W-:-:S03]  /*15f0*/  ULEA UR4, UR5, UR4, 0x18 ;  /* 0x0000000405047291 */ /* 0x002fc6000f8ec03f */
[----:B------:R-:W-:Y:S01]  /*1600*/  ULDC UR5, c[0x0][0x26c] ;  /* 0x00009b0000057ab9 */ /* 0x000fe20000000800 */
[----:B0-2---:R-:W-:-:S08]  /*1610*/  IMAD.IADD R53, R60, 0x1, R53 ;  /* 0x000000013c357824 */ /* 0x005fd000078e0235 */
.L_x_622:
[----:B------:R-:W-:-:S13]  /*1620*/  ISETP.NE.AND P2, PT, R60, R53, PT ;  /* 0x000000353c00720c */ /* 0x000fda0003f45270 */
[----:B------:R-:W0:Y:S01]  /*1630*/  @!P2 LDC.64 R6, c[0x0][0x248] ;  /* 0x00009200ff06ab82 */ /* 0x000e220000000a00 */
[----:B------:R-:W-:Y:S01]  /*1640*/  @!P2 VIADD R54, R54, 0x1 ;  /* 0x000000013636a836 */ /* 0x000fe20000000000 */
[----:B------:R-:W-:-:S04]  /*1650*/  @!P2 SHF.L.U32 R9, R60, 0x1, RZ ;  /* 0x000000013c09a819 */ /* 0x000fc800000006ff */
[----:B------:R-:W-:Y:S01]  /*1660*/  @!P2 LEA R8, R54, R1, 0x3 ;  /* 0x000000013608a211 */ /* 0x000fe200078e18ff */
[----:B0-----:R-:W-:-:S05]  /*1670*/  @!P2 IMAD.WIDE R6, R9, 0x2, R6 ;  /* 0x000000020906a825 */ /* 0x001fca00078e0206 */
[----:B------:R-:W2:Y:S04]  /*1680*/  @!P2 LDL.64 R8, [R8] ;  /* 0x000000000808a983 */ /* 0x000ea80000100a00 */
[----:B------:R-:W3:Y:S01]  /*1690*/  @!P2 LDG.E.U16.CONSTANT R7, desc[UR8][R6.64+0x2] ;  /* 0x000002080607a981 */ /* 0x000ee2000c1e9500 */
[----:B--2--5:R-:W-:Y:S02]  /*16a0*/  @!P2 PRMT R62, R8, 0x7610, R62 ;  /* 0x00007610083ea816 */ /* 0x024fe4000000003e */
[----:B------:R-:W-:Y:S01]  /*16b0*/  @!P2 PRMT R63, R9, 0x7610, R63 ;  /* 0x00007610093fa816 */ /* 0x000fe2000000003f */
[----:B---3--:R-:W-:Y:S01]  /*16c0*/  @!P2 IMAD.IADD R53, R7, 0x1, R60 ;  /* 0x000000010735a824 */ /* 0x008fe200078e023c */
[----:B------:R-:W-:Y:S02]  /*16d0*/  @!P2 PRMT R62, R62, 0x7610, R8 ;  /* 0x000076103e3ea816 */ /* 0x000fe40000000008 */
[----:B------:R-:W-:Y:S01]  /*16e0*/  @!P2 PRMT R63, R63, 0x7610, R9 ;  /* 0x000076103f3fa816 */ /* 0x000fe20000000009 */
[----:B------:R-:W-:Y:S06]  /*16f0*/  @!P1 BRA `(.L_x_618) ;  /* 0x0000001000849947 */ /* 0x000fec0003800000 */
[----:B------:R-:W-:Y:S01]  /*1700*/  MOV R6, R52 ;  /* 0x0000003400067202 */ /* 0x000fe20000000f00 */
[----:B------:R-:W-:-:S05]  /*1710*/  IMAD.MOV.U32 R7, RZ, RZ, R51 ;  /* 0x000000ffff077224 */ /* 0x000fca00078e0033 */
[----:B------:R-:W2:Y:S01]  /*1720*/  LDG.E.128.CONSTANT R8, desc[UR8][R6.64] ;  /* 0x0000000806087981 */ /* 0x000ea2000c1e9d00 */
[----:B------:R-:W-:Y:S01]  /*1730*/  PRMT R12, R57, 0x9910, RZ ;  /* 0x00009910390c7816 */ /* 0x000fe200000000ff */
[----:B------:R-:W-:Y:S01]  /*1740*/  HFMA2.MMA R13, -RZ, RZ, 0, 0.25 ;  /* 0x00003400ff0d7435 */ /* 0x000fe200000001ff */
[----:B------:R-:W-:Y:S01]  /*1750*/  IMAD.MOV.U32 R29, RZ, RZ, 0x2c00 ;  /* 0x00002c00ff1d7424 */ /* 0x000fe200078e00ff */
[----:B------:R-:W-:Y:S02]  /*1760*/  MOV R37, 0x2400 ;  /* 0x0000240000257802 */ /* 0x000fe40000000f00 */
[----:B------:R-:W-:Y:S02]  /*1770*/  ISETP.NE.AND P2, PT, R12, RZ, PT ;  /* 0x000000ff0c00720c */ /* 0x000fe40003f45270 */
[----:B------:R-:W-:Y:S02]  /*1780*/  ISETP.GE.AND P3, PT, R61, 0x2, PT ;  /* 0x000000023d00780c */ /* 0x000fe40003f66270 */
[----:B--2---:R-:W-:-:S02]  /*1790*/  LOP3.LUT R7, R9, 0xc000c, RZ, 0xc0, !PT ;  /* 0x000c000c09077812 */ /* 0x004fc400078ec0ff */
[----:B------:R-:W-:Y:S02]  /*17a0*/  SHF.R.U32.HI R18, RZ, 0x8, R9 ;  /* 0x00000008ff127819 */ /* 0x000fe40000011609 */
[C---:B------:R-:W-:Y:S02]  /*17b0*/  LOP3.LUT R14, R9.reuse, 0x300030, RZ, 0xc0, !PT ;  /* 0x00300030090e7812 */ /* 0x040fe400078ec0ff */
[C---:B------:R-:W-:Y:S02]  /*17c0*/  LOP3.LUT R30, R9.reuse, 0xc000c0, RZ, 0xc0, !PT ;  /* 0x00c000c0091e7812 */ /* 0x040fe400078ec0ff */
[----:B------:R-:W-:Y:S02]  /*17d0*/  LOP3.LUT R19, R9, 0x30003, RZ, 0xc0, !PT ;  /* 0x0003000309137812 */ /* 0x000fe400078ec0ff */
[----:B------:R-:W-:Y:S02]  /*17e0*/  LOP3.LUT R9, R10, 0xc000c, RZ, 0xc0, !PT ;  /* 0x000c000c0a097812 */ /* 0x000fe400078ec0ff */
[----:B------:R-:W-:-:S02]  /*17f0*/  SHF.R.U32.HI R20, RZ, 0x8, R10 ;  /* 0x00000008ff147819 */ /* 0x000fc4000001160a */
[C---:B------:R-:W-:Y:S02]  /*1800*/  LOP3.LUT R24, R10.reuse, 0x300030, RZ, 0xc0, !PT ;  /* 0x003000300a187812 */ /* 0x040fe400078ec0ff */
[C---:B------:R-:W-:Y:S02]  /*1810*/  LOP3.LUT R32, R10.reuse, 0xc000c0, RZ, 0xc0, !PT ;  /* 0x00c000c00a207812 */ /* 0x040fe400078ec0ff */
[----:B------:R-:W-:Y:S02]  /*1820*/  LOP3.LUT R22, R10, 0x30003, RZ, 0xc0, !PT ;  /* 0x000300030a167812 */ /* 0x000fe400078ec0ff */
[----:B------:R-:W-:Y:S02]  /*1830*/  LOP3.LUT R10, R11, 0xc000c, RZ, 0xc0, !PT ;  /* 0x000c000c0b0a7812 */ /* 0x000fe400078ec0ff */
[----:B------:R-:W-:Y:S02]  /*1840*/  LOP3.LUT R12, R8, 0xc000c, RZ, 0xc0, !PT ;  /* 0x000c000c080c7812 */ /* 0x000fe400078ec0ff */
[----:B------:R-:W-:-:S02]  /*1850*/  SHF.R.U32.HI R16, RZ, 0x8, R8 ;  /* 0x00000008ff107819 */ /* 0x000fc40000011608 */
[----:B------:R-:W-:Y:S02]  /*1860*/  LOP3.LUT R26, R9, 0x64006400, RZ, 0xfc, !PT ;  /* 0x64006400091a7812 */ /* 0x000fe400078efcff */
[----:B------:R-:W-:Y:S02]  /*1870*/  SHF.R.U32.HI R21, RZ, 0x8, R11 ;  /* 0x00000008ff157819 */ /* 0x000fe4000001160b */
[C---:B------:R-:W-:Y:S02]  /*1880*/  LOP3.LUT R25, R11.reuse, 0x300030, RZ, 0xc0, !PT ;  /* 0x003000300b197812 */ /* 0x040fe400078ec0ff */
[C---:B------:R-:W-:Y:S02]  /*1890*/  LOP3.LUT R33, R11.reuse, 0xc000c0, RZ, 0xc0, !PT ;  /* 0x00c000c00b217812 */ /* 0x040fe400078ec0ff */
[----:B------:R-:W-:Y:S02]  /*18a0*/  LOP3.LUT R23, R11, 0x30003, RZ, 0xc0, !PT ;  /* 0x000300030b177812 */ /* 0x000fe400078ec0ff */
[----:B------:R-:W-:-:S02]  /*18b0*/  LOP3.LUT R34, R10, 0x64006400, RZ, 0xfc, !PT ;  /* 0x640064000a227812 */ /* 0x000fc400078efcff */
[----:B------:R-:W-:Y:S02]  /*18c0*/  LOP3.LUT R9, R18, 0xc000c, RZ, 0xc0, !PT ;  /* 0x000c000c12097812 */ /* 0x000fe400078ec0ff */
[C---:B------:R-:W-:Y:S02]  /*18d0*/  LOP3.LUT R15, R8.reuse, 0x300030, RZ, 0xc0, !PT ;  /* 0x00300030080f7812 */ /* 0x040fe400078ec0ff */
[C---:B------:R-:W-:Y:S02]  /*18e0*/  LOP3.LUT R31, R8.reuse, 0xc000c0, RZ, 0xc0, !PT ;  /* 0x00c000c0081f7812 */ /* 0x040fe400078ec0ff */
        /* <DEDUP_REMOVED lines=121> */
.L_x_619:
        /* <DEDUP_REMOVED lines=47> */
.L_x_620:
        /* <DEDUP_REMOVED lines=46> */
.L_x_621:
[----:B------:R-:W-:Y:S05]  /*2650*/  @P0 BRA `(.L_x_618) ;  /* 0x0000000000ac0947 */ /* 0x000fea0003800000 */
[----:B------:R-:W0:Y:S01]  /*2660*/  LDS.128 R16, [UR4+0x180] ;  /* 0x00018004ff107984 */ /* 0x000e220008000c00 */
[----:B------:R-:W-:-:S03]  /*2670*/  IMAD.MOV.U32 R65, RZ, RZ, R40 ;  /* 0x000000ffff417224 */ /* 0x000fc600078e0028 */
        /* <DEDUP_REMOVED lines=41> */
.L_x_618:
[----:B------:R-:W-:Y:S01]  /*2910*/  IADD3 R60, R60, 0x10, RZ ;  /* 0x000000103c3c7810 */ /* 0x000fe20007ffe0ff */
[----:B------:R-:W-:Y:S01]  /*2920*/  UIADD3 UR4, UR4, 0x20, URZ ;  /* 0x0000002004047890 */ /* 0x000fe2000fffe03f */
[----:B------:R-:W-:Y:S02]  /*2930*/  LEA R52, P3, R49, R52, 0x2 ;  /* 0x0000003431347211 */ /* 0x000fe400078610ff */
[C---:B------:R-:W-:Y:S02]  /*2940*/  ISETP.GE.AND P2, PT, R60.reuse, UR5, PT ;  /* 0x000000053c007c0c */ /* 0x040fe4000bf46270 */
[----:B------:R-:W-:Y:S01]  /*2950*/  ISETP.LT.AND P4, PT, R60, R59, PT ;  /* 0x0000003b3c00720c */ /* 0x000fe20003f81270 */
[----:B------:R-:W-:-:S12]  /*2960*/  IMAD.X R51, R51, 0x1, R50, P3 ;  /* 0x0000000133337824 */ /* 0x000fd800018e0632 */
[----:B------:R-:W-:Y:S05]  /*2970*/  @!P2 BRA P4, `(.L_x_622) ;  /* 0xffffffec0028a947 */ /* 0x000fea000203ffff */
.L_x_617:
[----:B------:R-:W-:Y:S05]  /*2980*/  @!P1 EXIT ;  /* 0x000000000000994d */ /* 0x000fea0003800000 */
[----:B------:R-:W0:Y:S01]  /*2990*/  S2R R7, SR_CTAID.X ;  /* 0x0000000000077919 */ /* 0x000e220000002500 */
[----:B------:R-:W1:Y:S01]  /*29a0*/  S2UR UR4, SR_CTAID.Y ;  /* 0x00000000000479c3 */ /* 0x000e620000002600 */
[----:B------:R-:W-:Y:S01]  /*29b0*/  HMUL2 R15, R48, R57.H0_H0 ;  /* 0x20000039300f7232 */ /* 0x000fe20000000000 */
[----:B------:R-:W0:Y:S06]  /*29c0*/  S2R R10, SR_TID.X ;  /* 0x00000000000a7919 */ /* 0x000e2c0000002100 */
[----:B------:R-:W2:Y:S08]  /*29d0*/  LDC R6, c[0x0][0x23c] ;  /* 0x00008f00ff067b82 */ /* 0x000eb00000000800 */
[----:B------:R-:W3:Y:S01]  /*29e0*/  LDC.64 R8, c[0x0][0x230] ;  /* 0x00008c00ff087b82 */ /* 0x000ee20000000a00 */
[----:B-1----:R-:W-:Y:S01]  /*29f0*/  USHF.L.U32 UR4, UR4, 0x2, URZ ;  /* 0x0000000204047899 */ /* 0x002fe2000800063f */
[----:B0-----:R-:W-:-:S05]  /*2a00*/  LEA R7, R7, R10, 0x6 ;  /* 0x0000000a07077211 */ /* 0x001fca00078e30ff */
[----:B------:R-:W-:-:S04]  /*2a10*/  IMAD.SHL.U32 R7, R7, 0x4, RZ ;  /* 0x0000000407077824 */ /* 0x000fc800078e00ff */
        /* <DEDUP_REMOVED lines=10> */
.L_x_626:
[----:B------:R-:W0:Y:S02]  /*2ac0*/  LDS R12, [R10] ;  /* 0x000000000a0c7984 */ /* 0x000e240000000800 */
[----:B0-----:R-:W-:-:S06]  /*2ad0*/  HADD2 R13, R12, R15 ;  /* 0x0000000f0c0d7230 */ /* 0x001fcc0000000000 */
[----:B------:R-:W0:Y:S02]  /*2ae0*/  ATOMS.CAST.SPIN R13, [R10], R12, R13 ;  /* 0x0000000c0a0d738d */ /* 0x000e24000180000d */
[----:B0-----:R-:W-:-:S13]  /*2af0*/  ISETP.EQ.U32.AND P0, PT, R13, 0x1, PT ;  /* 0x000000010d00780c */ /* 0x001fda0003f02070 */
[----:B------:R-:W-:Y:S05]  /*2b00*/  @!P0 BRA `(.L_x_626) ;  /* 0xfffffffc00ec8947 */ /* 0x000fea000383ffff */
[----:B------:R-:W-:Y:S05]  /*2b10*/  BRA `(.L_x_624) ;  /* 0x00000000000c7947 */ /* 0x000fea0003800000 */
.L_x_625:
[----:B------:R-:W2:Y:S02]  /*2b20*/  LD.E R7, desc[UR8][R8.64] ;  /* 0x0000000808077980 */ /* 0x000ea4000c101900 */
[----:B--2---:R-:W-:-:S05]  /*2b30*/  IMAD.IADD R7, R15, 0x1, R7 ;  /* 0x000000010f077824 */ /* 0x004fca00078e0207 */
[----:B------:R0:W-:Y:S02]  /*2b40*/  ST.E desc[UR8][R8.64], R7 ;  /* 0x0000000708007985 */ /* 0x0001e4000c101908 */
.L_x_624:
[----:B------:R-:W-:Y:S05]  /*2b50*/  BSYNC B0 ;  /* 0x0000000000007941 */ /* 0x000fea0003800000 */
.L_x_623:
[----:B------:R1:W-:Y:S01]  /*2b60*/  ATOM.E.ADD.F16x2.RN.STRONG.GPU P0, RZ, desc[UR8][R8.64+0x4], R47 ;  /* 0x0000042f08ff79a2 */ /* 0x0003e2000810e1c8 */
[----:B------:R-:W-:Y:S04]  /*2b70*/  BSSY B0, `(.L_x_627) ;  /* 0x000000f000007945 */ /* 0x000fe80003800000 */
[----:B-1----:R-:W-:Y:S05]  /*2b80*/  @P0 BRA `(.L_x_628) ;  /* 0x0000000000340947 */ /* 0x002fea0003800000 */
[----:B------:R-:W1:Y:S02]  /*2b90*/  QSPC.E.S P0, RZ, [R8+0x4] ;  /* 0x0000040008ff73aa */ /* 0x000e640000000500 */
[----:B-1----:R-:W-:Y:S05]  /*2ba0*/  @!P0 BRA `(.L_x_629) ;  /* 0x0000000000208947 */ /* 0x002fea0003800000 */
[----:B------:R-:W-:-:S04]  /*2bb0*/  MOV R10, R8 ;  /* 0x00000008000a7202 */ /* 0x000fc80000000f00 */
[----:B------:R-:W-:-:S07]  /*2bc0*/  MOV R10, R10 ;  /* 0x0000000a000a7202 */ /* 0x000fce0000000f00 */
.L_x_630:
[----:B------:R-:W1:Y:S02]  /*2bd0*/  LDS R12, [R10+0x4] ;  /* 0x000004000a0c7984 */ /* 0x000e640000000800 */
[----:B-1----:R-:W-:-:S10]  /*2be0*/  HFMA2.MMA R13, R12, 1, 1, R47 ;  /* 0x3c003c000c0d7835 */ /* 0x002fd4000000002f */
[----:B------:R-:W1:Y:S02]  /*2bf0*/  ATOMS.CAST.SPIN R13, [R10+0x4], R12, R13 ;  /* 0x0000040c0a0d738d */ /* 0x000e64000180000d */
[----:B-1----:R-:W-:-:S13]  /*2c00*/  ISETP.EQ.U32.AND P0, PT, R13, 0x1, PT ;  /* 0x000000010d00780c */ /* 0x002fda0003f02070 */
[----:B------:R-:W-:Y:S05]  /*2c10*/  @!P0 BRA `(.L_x_630) ;  /* 0xfffffffc00ec8947 */ /* 0x000fea000383ffff */
[----:B------:R-:W-:Y:S05]  /*2c20*/  BRA `(.L_x_628) ;  /* 0x00000000000c7947 */ /* 0x000fea0003800000 */
.L_x_629:
[----:B0-----:R-:W2:Y:S02]  /*2c30*/  LD.E R7, desc[UR8][R8.64+0x4] ;  /* 0x0000040808077980 */ /* 0x001ea4000c101900 */
[----:B--2---:R-:W-:-:S05]  /*2c40*/  IMAD.IADD R7, R47, 0x1, R7 ;  /* 0x000000012f077824 */ /* 0x004fca00078e0207 */
[----:B------:R1:W-:Y:S02]  /*2c50*/  ST.E desc[UR8][R8.64+0x4], R7 ;  /* 0x0000040708007985 */ /* 0x0003e4000c101908 */
.L_x_628:
[----:B------:R-:W-:Y:S05]  /*2c60*/  BSYNC B0 ;  /* 0x0000000000007941 */ /* 0x000fea0003800000 */
.L_x_627:
        /* <DEDUP_REMOVED lines=12> */
.L_x_634:
[----:B------:R-:W0:Y:S02]  /*2d30*/  LDS R12, [R10] ;  /* 0x000000000a0c7984 */ /* 0x000e240000000800 */
[----:B0-----:R-:W-:-:S06]  /*2d40*/  HADD2 R13, R12, R7 ;  /* 0x000000070c0d7230 */ /* 0x001fcc0000000000 */
[----:B------:R-:W0:Y:S02]  /*2d50*/  ATOMS.CAST.SPIN R13, [R10], R12, R13 ;  /* 0x0000000c0a0d738d */ /* 0x000e24000180000d */
[----:B0-----:R-:W-:-:S13]  /*2d60*/  ISETP.EQ.U32.AND P0, PT, R13, 0x1, PT ;  /* 0x000000010d00780c */ /* 0x001fda0003f02070 */
[----:B------:R-:W-:Y:S05]  /*2d70*/  @!P0 BRA `(.L_x_634) ;  /* 0xfffffffc00ec8947 */ /* 0x000fea000383ffff */
[----:B------:R-:W-:Y:S05]  /*2d80*/  BRA `(.L_x_632) ;  /* 0x00000000000c7947 */ /* 0x000fea0003800000 */
.L_x_633:
[----:B------:R-:W2:Y:S02]  /*2d90*/  LD.E R0, desc[UR8][R8.64] ;  /* 0x0000000808007980 */ /* 0x000ea4000c101900 */
[----:B--2---:R-:W-:-:S05]  /*2da0*/  IMAD.IADD R7, R7, 0x1, R0 ;  /* 0x0000000107077824 */ /* 0x004fca00078e0200 */
[----:B------:R0:W-:Y:S02]  /*2db0*/  ST.E desc[UR8][R8.64], R7 ;  /* 0x0000000708007985 */ /* 0x0001e4000c101908 */
.L_x_632:
[----:B------:R-:W-:Y:S05]  /*2dc0*/  BSYNC B0 ;  /* 0x0000000000007941 */ /* 0x000fea0003800000 */
.L_x_631:
[----:B------:R1:W-:Y:S01]  /*2dd0*/  ATOM.E.ADD.F16x2.RN.STRONG.GPU P0, RZ, desc[UR8][R8.64+0x4], R15 ;  /* 0x0000040f08ff79a2 */ /* 0x0003e2000810e1c8 */
[----:B------:R-:W-:Y:S04]  /*2de0*/  BSSY B0, `(.L_x_635) ;  /* 0x000000f000007945 */ /* 0x000fe80003800000 */
[----:B-1----:R-:W-:Y:S05]  /*2df0*/  @P0 BRA `(.L_x_636) ;  /* 0x0000000000340947 */ /* 0x002fea0003800000 */
[----:B------:R-:W1:Y:S02]  /*2e00*/  QSPC.E.S P0, RZ, [R8+0x4] ;  /* 0x0000040008ff73aa */ /* 0x000e640000000500 */
[----:B-1----:R-:W-:Y:S05]  /*2e10*/  @!P0 BRA `(.L_x_637) ;  /* 0x0000000000208947 */ /* 0x002fea0003800000 */
[----:B------:R-:W-:-:S04]  /*2e20*/  MOV R10, R8 ;  /* 0x00000008000a7202 */ /* 0x000fc80000000f00 */
[----:B------:R-:W-:-:S07]  /*2e30*/  MOV R10, R10 ;  /* 0x0000000a000a7202 */ /* 0x000fce0000000f00 */
.L_x_638:
[----:B------:R-:W1:Y:S02]  /*2e40*/  LDS R12, [R10+0x4] ;  /* 0x000004000a0c7984 */ /* 0x000e640000000800 */
[----:B-1----:R-:W-:-:S10]  /*2e50*/  HFMA2.MMA R13, R12, 1, 1, R15 ;  /* 0x3c003c000c0d7835 */ /* 0x002fd4000000000f */
[----:B------:R-:W1:Y:S02]  /*2e60*/  ATOMS.CAST.SPIN R13, [R10+0x4], R12, R13 ;  /* 0x0000040c0a0d738d */ /* 0x000e64000180000d */
[----:B-1----:R-:W-:-:S13]  /*2e70*/  ISETP.EQ.U32.AND P0, PT, R13, 0x1, PT ;  /* 0x000000010d00780c */ /* 0x002fda0003f02070 */
[----:B------:R-:W-:Y:S05]  /*2e80*/  @!P0 BRA `(.L_x_638) ;  /* 0xfffffffc00ec8947 */ /* 0x000fea000383ffff */
[----:B------:R-:W-:Y:S05]  /*2e90*/  BRA `(.L_x_636) ;  /* 0x00000000000c7947 */ /* 0x000fea0003800000 */
.L_x_637:
[----:B------:R-:W0:Y:S02]  /*2ea0*/  LD.E R0, desc[UR8][R8.64+0x4] ;  /* 0x0000040808007980 */ /* 0x000e24000c101900 */
[----:B0-----:R-:W-:-:S05]  /*2eb0*/  IMAD.IADD R7, R15, 0x1, R0 ;  /* 0x000000010f077824 */ /* 0x001fca00078e0200 */
[----:B------:R1:W-:Y:S02]  /*2ec0*/  ST.E desc[UR8][R8.64+0x4], R7 ;  /* 0x0000040708007985 */ /* 0x0003e4000c101908 */
.L_x_636:
[----:B------:R-:W-:Y:S05]  /*2ed0*/  BSYNC B0 ;  /* 0x0000000000007941 */ /* 0x000fea0003800000 */
.L_x_635:
        /* <DEDUP_REMOVED lines=12> */
.L_x_642:
[----:B------:R-:W0:Y:S02]  /*2fa0*/  LDS R10, [R2] ;  /* 0x00000000020a7984 */ /* 0x000e240000000800 */
[----:B0-----:R-:W-:-:S06]  /*2fb0*/  HADD2 R11, R10, R7 ;  /* 0x000000070a0b7230 */ /* 0x001fcc0000000000 */
[----:B------:R-:W0:Y:S02]  /*2fc0*/  ATOMS.CAST.SPIN R11, [R2], R10, R11 ;  /* 0x0000000a020b738d */ /* 0x000e24000180000b */
[----:B0-----:R-:W-:-:S13]  /*2fd0*/  ISETP.EQ.U32.AND P0, PT, R11, 0x1, PT ;  /* 0x000000010b00780c */ /* 0x001fda0003f02070 */
[----:B------:R-:W-:Y:S05]  /*2fe0*/  @!P0 BRA `(.L_x_642) ;  /* 0xfffffffc00ec8947 */ /* 0x000fea000383ffff */
[----:B------:R-:W-:Y:S05]  /*2ff0*/  BRA `(.L_x_640) ;  /* 0x00000000000c7947 */ /* 0x000fea0003800000 */
.L_x_641:
[----:B------:R-:W2:Y:S02]  /*3000*/  LD.E R0, desc[UR8][R8.64] ;  /* 0x0000000808007980 */ /* 0x000ea4000c101900 */
[----:B--2---:R-:W-:-:S05]  /*3010*/  IMAD.IADD R3, R7, 0x1, R0 ;  /* 0x0000000107037824 */ /* 0x004fca00078e0200 */
[----:B------:R0:W-:Y:S02]  /*3020*/  ST.E desc[UR8][R8.64], R3 ;  /* 0x0000000308007985 */ /* 0x0001e4000c101908 */
.L_x_640:
[----:B------:R-:W-:Y:S05]  /*3030*/  BSYNC B0 ;  /* 0x0000000000007941 */ /* 0x000fea0003800000 */
.L_x_639:
[----:B------:R1:W-:Y:S01]  /*3040*/  ATOM.E.ADD.F16x2.RN.STRONG.GPU P0, RZ, desc[UR8][R8.64+0x4], R55 ;  /* 0x0000043708ff79a2 */ /* 0x0003e2000810e1c8 */
[----:B------:R-:W-:Y:S04]  /*3050*/  BSSY B0, `(.L_x_643) ;  /* 0x000000f000007945 */ /* 0x000fe80003800000 */
[----:B-1----:R-:W-:Y:S05]  /*3060*/  @P0 BRA `(.L_x_644) ;  /* 0x0000000000340947 */ /* 0x002fea0003800000 */
[----:B------:R-:W1:Y:S02]  /*3070*/  QSPC.E.S P0, RZ, [R8+0x4] ;  /* 0x0000040008ff73aa */ /* 0x000e640000000500 */
[----:B-1----:R-:W-:Y:S05]  /*3080*/  @!P0 BRA `(.L_x_645) ;  /* 0x0000000000208947 */ /* 0x002fea0003800000 */
[----:B------:R-:W-:-:S04]  /*3090*/  MOV R2, R8 ;  /* 0x0000000800027202 */ /* 0x000fc80000000f00 */
[----:B------:R-:W-:-:S07]  /*30a0*/  MOV R2, R2 ;  /* 0x0000000200027202 */ /* 0x000fce0000000f00 */
.L_x_646:
[----:B------:R-:W1:Y:S02]  /*30b0*/  LDS R10, [R2+0x4] ;  /* 0x00000400020a7984 */ /* 0x000e640000000800 */
[----:B-1----:R-:W-:-:S10]  /*30c0*/  HFMA2.MMA R11, R10, 1, 1, R55 ;  /* 0x3c003c000a0b7835 */ /* 0x002fd40000000037 */
[----:B------:R-:W1:Y:S02]  /*30d0*/  ATOMS.CAST.SPIN R11, [R2+0x4], R10, R11 ;  /* 0x0000040a020b738d */ /* 0x000e64000180000b */
[----:B-1----:R-:W-:-:S13]  /*30e0*/  ISETP.EQ.U32.AND P0, PT, R11, 0x1, PT ;  /* 0x000000010b00780c */ /* 0x002fda0003f02070 */
[----:B------:R-:W-:Y:S05]  /*30f0*/  @!P0 BRA `(.L_x_646) ;  /* 0xfffffffc00ec8947 */ /* 0x000fea000383ffff */
[----:B------:R-:W-:Y:S05]  /*3100*/  BRA `(.L_x_644) ;  /* 0x00000000000c7947 */ /* 0x000fea0003800000 */
.L_x_645:
[----:B------:R-:W0:Y:S02]  /*3110*/  LD.E R0, desc[UR8][R8.64+0x4] ;  /* 0x0000040808007980 */ /* 0x000e24000c101900 */
[----:B0-----:R-:W-:-:S05]  /*3120*/  IMAD.IADD R3, R55, 0x1, R0 ;  /* 0x0000000137037824 */ /* 0x001fca00078e0200 */
[----:B------:R1:W-:Y:S02]  /*3130*/  ST.E desc[UR8][R8.64+0x4], R3 ;  /* 0x0000040308007985 */ /* 0x0003e4000c101908 */
.L_x_644:
[----:B------:R-:W-:Y:S05]  /*3140*/  BSYNC B0 ;  /* 0x0000000000007941 */ /* 0x000fea0003800000 */
.L_x_643:
[----:B------:R-:W-:-:S13]  /*3150*/  ISETP.GE.AND P0, PT, R61, 0x4, PT ;  /* 0x000000043d00780c */ /* 0x000fda0003f06270 */
[----:B------:R-:W-:Y:S05]  /*3160*/  @!P0 EXIT ;  /* 0x000000000000894d */ /* 0x000fea0003800000 */
[----:B------:R-:W-:-:S04]  /*3170*/  IMAD.WIDE R6, R6, 0x2, R8 ;  /* 0x0000000206067825 */ /* 0x000fc800078e0208 */
[----:B01----:R-:W-:-:S05]  /*3180*/  HMUL2 R9, R4, R58.H0_H0 ;  /* 0x2000003a04097232 */ /* 0x003fca0000000000 */
        /* <DEDUP_REMOVED lines=8> */
.L_x_650:
[----:B------:R-:W0:Y:S02]  /*3210*/  LDS R4, [R2] ;  /* 0x0000000002047984 */ /* 0x000e240000000800 */
[----:B0-----:R-:W-:-:S06]  /*3220*/  HADD2 R5, R4, R9 ;  /* 0x0000000904057230 */ /* 0x001fcc0000000000 */
[----:B------:R-:W0:Y:S02]  /*3230*/  ATOMS.CAST.SPIN R5, [R2], R4, R5 ;  /* 0x000000040205738d */ /* 0x000e240001800005 */
[----:B0-----:R-:W-:-:S13]  /*3240*/  ISETP.EQ.U32.AND P0, PT, R5, 0x1, PT ;  /* 0x000000010500780c */ /* 0x001fda0003f02070 */
[----:B------:R-:W-:Y:S05]  /*3250*/  @!P0 BRA `(.L_x_650) ;  /* 0xfffffffc00ec8947 */ /* 0x000fea000383ffff */
[----:B------:R-:W-:Y:S05]  /*3260*/  BRA `(.L_x_648) ;  /* 0x00000000000c7947 */ /* 0x000fea0003800000 */
.L_x_649:
[----:B------:R-:W2:Y:S02]  /*3270*/  LD.E R0, desc[UR8][R6.64] ;  /* 0x0000000806007980 */ /* 0x000ea4000c101900 */
[----:B--2---:R-:W-:-:S05]  /*3280*/  IMAD.IADD R3, R9, 0x1, R0 ;  /* 0x0000000109037824 */ /* 0x004fca00078e0200 */
[----:B------:R0:W-:Y:S02]  /*3290*/  ST.E desc[UR8][R6.64], R3 ;  /* 0x0000000306007985 */ /* 0x0001e4000c101908 */
.L_x_648:
[----:B------:R-:W-:Y:S05]  /*32a0*/  BSYNC B0 ;  /* 0x0000000000007941 */ /* 0x000fea0003800000 */
.L_x_647:
[----:B------:R1:W-:Y:S02]  /*32b0*/  ATOM.E.ADD.F16x2.RN.STRONG.GPU P0, RZ, desc[UR8][R6.64+0x4], R11 ;  /* 0x0000040b06ff79a2 */ /* 0x0003e4000810e1c8 */
[----:B-1----:R-:W-:Y:S05]  /*32c0*/  @P0 EXIT ;  /* 0x000000000000094d */ /* 0x002fea0003800000 */
[----:B------:R-:W1:Y:S02]  /*32d0*/  QSPC.E.S P0, RZ, [R6+0x4] ;  /* 0x0000040006ff73aa */ /* 0x000e640000000500 */
[----:B-1----:R-:W-:Y:S05]  /*32e0*/  @!P0 BRA `(.L_x_651) ;  /* 0x00000000001c8947 */ /* 0x002fea0003800000 */
[----:B0-----:R-:W-:-:S07]  /*32f0*/  MOV R6, R6 ;  /* 0x0000000600067202 */ /* 0x001fce0000000f00 */
.L_x_652:
[----:B------:R-:W0:Y:S02]  /*3300*/  LDS R2, [R6+0x4] ;  /* 0x0000040006027984 */ /* 0x000e240000000800 */
[----:B0-----:R-:W-:-:S10]  /*3310*/  HFMA2.MMA R3, R2, 1, 1, R11 ;  /* 0x3c003c0002037835 */ /* 0x001fd4000000000b */
[----:B------:R-:W0:Y:S02]  /*3320*/  ATOMS.CAST.SPIN R3, [R6+0x4], R2, R3 ;  /* 0x000004020603738d */ /* 0x000e240001800003 */
[----:B0-----:R-:W-:-:S13]  /*3330*/  ISETP.EQ.U32.AND P0, PT, R3, 0x1, PT ;  /* 0x000000010300780c */ /* 0x001fda0003f02070 */
[----:B------:R-:W-:Y:S05]  /*3340*/  @!P0 BRA `(.L_x_652) ;  /* 0xfffffffc00ec8947 */ /* 0x000fea000383ffff */
[----:B------:R-:W-:Y:S05]  /*3350*/  EXIT ;  /* 0x000000000000794d */ /* 0x000fea0003800000 */
.L_x_651:
[----:B------:R-:W0:Y:S02]  /*3360*/  LD.E R0, desc[UR8][R6.64+0x4] ;  /* 0x0000040806007980 */ /* 0x000e24000c101900 */
[----:B0-----:R-:W-:-:S05]  /*3370*/  IADD3 R3, R11, R0, RZ ;  /* 0x000000000b037210 */ /* 0x001fca0007ffe0ff */
[----:B------:R-:W-:Y:S01]  /*3380*/  ST.E desc[UR8][R6.64+0x4], R3 ;  /* 0x0000040306007985 */ /* 0x000fe2000c101908 */
[----:B------:R-:W-:Y:S05]  /*3390*/  EXIT ;  /* 0x000000000000794d */ /* 0x000fea0003800000 */
.L_x_653:
        /* <DEDUP_REMOVED lines=14> */
.L_x_3669:


//--------------------- .text._Z23gemm_half_q_half_kernelILi4ELi32ELb1ELb1ELi32EEvPK6__halfPKjS4_S2_PS0_iiiiPKtS7_iiiiiibS2_i --------------------------
	.section	.text._Z23gemm_half_q_half_kernelILi4ELi32ELb1ELb1ELi32EEvPK6__halfPKjS4_S2_PS0_iiiiPKtS7_iiiiiibS2_i,"ax",@progbits
	.align	128
        .global         _Z23gemm_half_q_half_kernelILi4ELi32ELb1ELb1ELi32EEvPK6__halfPKjS4_S2_PS0_iiiiPKtS7_iiiiiibS2_i
        .type           _Z23gemm_half_q_half_kernelILi4ELi32ELb1ELb1ELi32EEvPK6__halfPKjS4_S2_PS0_iiiiPKtS7_iiiiiibS2_i,@function
        .size           _Z23gemm_half_q_half_kernelILi4ELi32ELb1ELb1ELi32EEvPK6__halfPKjS4_S2_PS0_iiiiPKtS7_iiiiiibS2_i,(.L_x_3670 - _Z23gemm_half_q_half_kernelILi4ELi32ELb1ELb1ELi32EEvPK6__halfPKjS4_S2_PS0_iiiiPKtS7_iiiiiibS2_i)
        .other          _Z23gemm_half_q_half_kernelILi4ELi32ELb1ELb1ELi32EEvPK6__halfPKjS4_S2_PS0_iiiiPKtS7_iiiiiibS2_i,@"STO_CUDA_ENTRY STV_DEFAULT"
_Z23gemm_half_q_half_kernelILi4ELi32ELb1ELb1ELi32EEvPK6__halfPKjS4_S2_PS0_iiiiPKtS7_iiiiiibS2_i:
.text._Z23gemm_half_q_half_kernelILi4ELi32ELb1ELb1ELi32EEvPK6__halfPKjS4_S2_PS0_iiiiPKtS7_iiiiiibS2_i:
[----:B------:R-:W-:Y:S01]  /*0000*/  LDC R1, c[0x0][0x28] ;  /* 0x00000a00ff017b82 */ /* 0x000fe20000000800 */
[----:B------:R-:W0:Y:S07]  /*0010*/  S2R R2, SR_CTAID.Y ;  /* 0x0000000000027919 */ /* 0x000e2e0000002600 */
[----:B------:R-:W0:Y:S01]  /*0020*/  LDC R7, c[0x0][0x238] ;  /* 0x00008e00ff077b82 */ /* 0x000e220000000800 */
[----:B------:R-:W-:Y:S01]  /*0030*/  ULDC.64 UR8, c[0x0][0x208] ;  /* 0x0000820000087ab9 */ /* 0x000fe20000000a00 */
[----:B------:R-:W-:Y:S01]  /*0040*/  PRMT R59, RZ, 0x7610, R59 ;  /* 0x00007610ff3b7816 */ /* 0x000fe2000000003b */
[----:B------:R-:W1:Y:S01]  /*0050*/  S2R R0, SR_CTAID.Z ;  /* 0x0000000000007919 */ /* 0x000e620000002700 */
[----:B------:R-:W-:-:S02]  /*0060*/  PRMT R58, RZ, 0x7610, R58 ;  /* 0x00007610ff3a7816 */ /* 0x000fc4000000003a */
[----:B------:R-:W-:Y:S01]  /*0070*/  PRMT R57, RZ, 0x7610, R57 ;  /* 0x00007610ff397816 */ /* 0x000fe20000000039 */
[----:B------:R-:W2:Y:S01]  /*0080*/  S2R R3, SR_TID.X ;  /* 0x0000000000037919 */ /* 0x000ea20000002100 */
[----:B------:R-:W3:Y:S01]  /*0090*/  S2UR UR4, SR_CTAID.X ;  /* 0x00000000000479c3 */ /* 0x000ee20000002500 */
[----:B------:R-:W-:Y:S02]  /*00a0*/  PRMT R56, RZ, 0x7610, R56 ;  /* 0x00007610ff387816 */ /* 0x000fe40000000038 */
[----:B------:R-:W-:-:S05]  /*00b0*/  PRMT R4, RZ, 0x7610, R4 ;  /* 0x00007610ff047816 */ /* 0x000fca0000000004 */
[----:B------:R-:W4:Y:S01]  /*00c0*/  LDC R5, c[0x0][0x240] ;  /* 0x00009000ff057b82 */ /* 0x000f220000000800 */
[----:B0-----:R-:W-:Y:S01]  /*00d0*/  IMAD R6, R2, -0x4, R7 ;  /* 0xfffffffc02067824 */ /* 0x001fe200078e0207 */
[----:B---3--:R-:W-:Y:S01]  /*00e0*/  USHF.L.U32 UR4, UR4, 0x7, URZ ;  /* 0x0000000704047899 */ /* 0x008fe2000800063f */
[----:B-1----:R-:W-:-:S03]  /*00f0*/  SHF.L.U32 R60, R0, 0x5, RZ ;  /* 0x00000005003c7819 */ /* 0x002fc600000006ff */
        /* <DEDUP_REMOVED lines=32> */
.L_x_654:
        /* <DEDUP_REMOVED lines=19> */
[----:B------:R-:W-:-:S03]  /*0430*/  ISETP.GT.AND P2, PT, R62, 0x3, PT ;  /* 0x000000033e00780c */ /* 0x000fc60003f44270 */
[----:B------:R-:W-:Y:S01]  /*0440*/  IMAD.SHL.U32 R7, R4, 0x4, RZ ;  /* 0x0000000404077824 */ /* 0x000fe200078e00ff */
[----:B0-----:R-:W-:-:S04]  /*0450*/  ULEA UR5, UR6, UR5, 0x18 ;  /* 0x0000000506057291 */ /* 0x001fc8000f8ec03f */
        /* <DEDUP_REMOVED lines=10> */
.L_x_659:
        /* <DEDUP_REMOVED lines=16> */
.L_x_658:
        /* <DEDUP_REMOVED lines=16> */
.L_x_657:
[----:B------:R-:W0:Y:S01]  /*0700*/  S2UR UR6, SR_CgaCtaId ;  /* 0x00000000000679c3 */ /* 0x000e220000008800 */
[----:B------:R-:W-:Y:S01]  /*0710*/  IMAD R9, R2, R5, RZ ;  /* 0x0000000502097224 */ /* 0x000fe200078e02ff */
[----:B------:R-:W-:Y:S01]  /*0720*/  ISETP.GT.AND P2, PT, R62, 0x3, PT ;  /* 0x000000033e00780c */ /* 0x000fe20003f44270 */
[----:B------:R-:W-:Y:S01]  /*0730*/  UMOV UR5, 0x400 ;  /* 0x0000040000057882 */ /* 0x000fe20000000000 */
[----:B------:R-:W-:Y:S02]  /*0740*/  ULDC.64 UR10, c[0x0][0x210] ;  /* 0x00008400000a7ab9 */ /* 0x000fe40000000a00 */
[----:B------:R-:W-:-:S04]  /*0750*/  SHF.L.U32 R9, R9, 0x2, RZ ;  /* 0x0000000209097819 */ /* 0x000fc800000006ff */
[----:B------:R-:W-:-:S04]  /*0760*/  IADD3 R4, P0, R4, R9, RZ ;  /* 0x0000000904047210 */ /* 0x000fc80007f1e0ff */
[----:B------:R-:W-:Y:S02]  /*0770*/  LEA.HI.X.SX32 R7, R9, R7, 0x1, P0 ;  /* 0x0000000709077211 */ /* 0x000fe400000f0eff */
[----:B------:R-:W-:-:S04]  /*0780*/  LEA R10, P0, R4, UR10, 0x1 ;  /* 0x0000000a040a7c11 */ /* 0x000fc8000f8008ff */
[----:B------:R-:W-:Y:S01]  /*0790*/  LEA.HI.X R11, R4, UR11, R7, 0x1, P0 ;  /* 0x0000000b040b7c11 */ /* 0x000fe200080f0c07 */
[----:B------:R-:W-:Y:S01]  /*07a0*/  IMAD.MOV.U32 R7, RZ, RZ, RZ ;  /* 0x000000ffff077224 */ /* 0x000fe200078e00ff */
[----:B------:R-:W-:Y:S01]  /*07b0*/  PLOP3.LUT P0, PT, PT, PT, PT, 0x80, 0x0 ;  /* 0x000000000000781c */ /* 0x000fe20003f0f070 */
[----:B0-----:R-:W-:-:S06]  /*07c0*/  ULEA UR5, UR6, UR5, 0x18 ;  /* 0x0000000506057291 */ /* 0x001fcc000f8ec03f */
[----:B------:R-:W-:Y:S01]  /*07d0*/  LEA R4, R3, UR5, 0x1 ;  /* 0x0000000503047c11 */ /* 0x000fe2000f8e08ff */
[----:B------:R-:W-:Y:S06]  /*07e0*/  @!P2 BRA `(.L_x_660) ;  /* 0x000000000048a947 */ /* 0x000fec0003800000 */
[----:B------:R-:W-:Y:S02]  /*07f0*/  PLOP3.LUT P0, PT, PT, PT, PT, 0x8, 0x0 ;  /* 0x000000000000781c */ /* 0x000fe40003f0e170 */
[----:B------:R-:W-:-:S11]  /*0800*/  IADD3 R18, R62, -0x3, RZ ;  /* 0xfffffffd3e127810 */ /* 0x000fd60007ffe0ff */
.L_x_661:
        /* <DEDUP_REMOVED lines=16> */
.L_x_660:
[----:B------:R-:W-:-:S04]  /*0910*/  IADD3 R9, R62, -R7, RZ ;  /* 0x800000073e097210 */ /* 0x000fc80007ffe0ff */
[----:B------:R-:W-:-:S13]  /*0920*/  ISETP.GT.AND P2, PT, R9, 0x1, PT ;  /* 0x000000010900780c */ /* 0x000fda0003f44270 */
[----:B------:R-:W-:Y:S01]  /*0930*/  @P2 PLOP3.LUT P0, PT, PT, PT, PT, 0x8, 0x0 ;  /* 0x000000000000281c */ /* 0x000fe20003f0e170 */
[----:B------:R-:W-:Y:S01]  /*0940*/  @P2 IMAD.WIDE R12, R5, 0x2, R10 ;  /* 0x00000002050c2825 */ /* 0x000fe200078e020a */
[----:B------:R-:W-:-:S04]  /*0950*/  @P2 IADD3 R7, R7, 0x2, RZ ;  /* 0x0000000207072810 */ /* 0x000fc80007ffe0ff */
[----:B------:R-:W-:Y:S01]  /*0960*/  ISETP.LT.OR P0, PT, R7, R62, P0 ;  /* 0x0000003e0700720c */ /* 0x000fe20000701670 */
[----:B------:R-:W2:Y:S04]  /*0970*/  @P2 LDG.E.U16.CONSTANT R9, desc[UR8][R12.64] ;  /* 0x000000080c092981 */ /* 0x000ea8000c1e9500 */
[----:B------:R0:W3:Y:S02]  /*0980*/  @P2 LDG.E.U16.CONSTANT R7, desc[UR8][R10.64] ;  /* 0x000000080a072981 */ /* 0x0000e4000c1e9500 */
[----:B0-----:R-:W-:-:S06]  /*0990*/  @P2 IMAD.WIDE R10, R5, 0x2, R12 ;  /* 0x00000002050a2825 */ /* 0x001fcc00078e020c */
[----:B------:R-:W4:Y:S04]  /*09a0*/  @P0 LDG.E.U16.CONSTANT R5, desc[UR8][R10.64] ;  /* 0x000000080a050981 */ /* 0x000f28000c1e9500 */
[----:B--2---:R-:W-:Y:S04]  /*09b0*/  @P2 STS.U16 [R4+0x40], R9 ;  /* 0x0000400904002388 */ /* 0x004fe80000000400 */
[----:B---3--:R0:W-:Y:S02]  /*09c0*/  @P2 STS.U16 [R4], R7 ;  /* 0x0000000704002388 */ /* 0x0081e40000000400 */
[----:B0-----:R-:W-:-:S05]  /*09d0*/  @P2 VIADD R4, R4, 0x80 ;  /* 0x0000008004042836 */ /* 0x001fca0000000000 */
[----:B----4-:R1:W-:Y:S02]  /*09e0*/  @P0 STS.U16 [R4], R5 ;  /* 0x0000000504000388 */ /* 0x0103e40000000400 */
.L_x_656:
[----:B------:R-:W-:Y:S05]  /*09f0*/  BSYNC B0 ;  /* 0x0000000000007941 */ /* 0x000fea0003800000 */
.L_x_655:
        /* <DEDUP_REMOVED lines=21> */
.L_x_664:
        /* <DEDUP_REMOVED lines=11> */
.L_x_663:
[----:B-1----:R-:W-:-:S05]  /*0c00*/  IMAD.IADD R4, R62, 0x1, -R7 ;  /* 0x000000013e047824 */ /* 0x002fca00078e0a07 */
[----:B------:R-:W-:-:S13]  /*0c10*/  ISETP.GT.AND P2, PT, R4, 0x1, PT ;  /* 0x000000010400780c */ /* 0x000fda0003f44270 */
[----:B------:R-:W-:Y:S01]  /*0c20*/  @P2 PLOP3.LUT P0, PT, PT, PT, PT, 0x8, 0x0 ;  /* 0x000000000000281c */ /* 0x000fe20003f0e170 */
[----:B------:R-:W-:Y:S01]  /*0c30*/  @P2 IMAD.WIDE R4, R55, 0x2, R2 ;  /* 0x0000000237042825 */ /* 0x000fe200078e0202 */
[----:B------:R-:W-:Y:S01]  /*0c40*/  @P2 IADD3 R7, R7, 0x2, RZ ;  /* 0x0000000207072810 */ /* 0x000fe20007ffe0ff */
[----:B------:R0:W-:Y:S03]  /*0c50*/  @P2 STG.E.64 desc[UR8][R2.64], RZ ;  /* 0x000000ff02002986 */ /* 0x0001e6000c101b08 */
[----:B------:R-:W-:Y:S01]  /*0c60*/  ISETP.LT.OR P0, PT, R7, R62, P0 ;  /* 0x0000003e0700720c */ /* 0x000fe20000701670 */
[----:B------:R1:W-:Y:S01]  /*0c70*/  @P2 STG.E.64 desc[UR8][R4.64], RZ ;  /* 0x000000ff04002986 */ /* 0x0003e2000c101b08 */
[----:B0-----:R-:W-:-:S11]  /*0c80*/  @P2 IMAD.WIDE R2, R55, 0x2, R4 ;  /* 0x0000000237022825 */ /* 0x001fd600078e0204 */
[----:B------:R1:W-:Y:S02]  /*0c90*/  @P0 STG.E.64 desc[UR8][R2.64], RZ ;  /* 0x000000ff02000986 */ /* 0x0003e4000c101b08 */
.L_x_662:
[----:B-1----:R-:W0:Y:S08]  /*0ca0*/  LDC R5, c[0x0][0x25c] ;  /* 0x00009700ff057b82 */ /* 0x002e300000000800 */
[----:B------:R-:W-:Y:S01]  /*0cb0*/  BAR.SYNC.DEFER_BLOCKING 0x0 ;  /* 0x0000000000007b1d */ /* 0x000fe20000010000 */
[----:B------:R-:W-:-:S07]  /*0cc0*/  ISETP.GE.AND P0, PT, R60, R61, PT ;  /* 0x0000003d3c00720c */ /* 0x000fce0003f06270 */
[----:B------:R-:W1:Y:S06]  /*0cd0*/  LDC R7, c[0x0][0x264] ;  /* 0x00009900ff077b82 */ /* 0x000e6c0000000800 */
[----:B------:R-:W-:Y:S05]  /*0ce0*/  @P0 BRA `(.L_x_665) ;  /* 0x0000000000d40947 */ /* 0x000fea0003800000 */
[----:B------:R-:W2:Y:S01]  /*0cf0*/  LDC.64 R10, c[0x0][0x248] ;  /* 0x00009200ff0a7b82 */ /* 0x000ea20000000a00 */
[----:B------:R-:W-:-:S07]  /*0d00*/  SHF.L.U32 R3, R0, 0x6, RZ ;  /* 0x0000000600037819 */ /* 0x000fce00000006ff */
[----:B------:R-:W3:Y:S01]  /*0d10*/  LDC.64 R12, c[0x0][0x220] ;  /* 0x00008800ff0c7b82 */ /* 0x000ee20000000a00 */
[----:B--2---:R-:W-:-:S05]  /*0d20*/  IMAD.WIDE R2, R3, 0x2, R10 ;  /* 0x0000000203027825 */ /* 0x004fca00078e020a */
[----:B------:R2:W5:Y:S01]  /*0d30*/  LDG.E.U16.CONSTANT R9, desc[UR8][R2.64] ;  /* 0x0000000802097981 */ /* 0x000562000c1e9500 */
[----:B------:R-:W-:Y:S01]  /*0d40*/  SHF.R.S32.HI R15, RZ, 0x1f, R8 ;  /* 0x0000001fff0f7819 */ /* 0x000fe20000011408 */
[----:B------:R-:W-:Y:S01]  /*0d50*/  IMAD.SHL.U32 R0, R8, 0x4, RZ ;  /* 0x0000000408007824 */ /* 0x000fe200078e00ff */
[----:B------:R-:W-:Y:S01]  /*0d60*/  MOV R20, R60 ;  /* 0x0000003c00147202 */ /* 0x000fe20000000f00 */
[----:B------:R-:W-:Y:S01]  /*0d70*/  UMOV UR4, URZ ;  /* 0x0000003f00047c82 */ /* 0x000fe20008000000 */
[----:B------:R-:W-:Y:S02]  /*0d80*/  LEA.HI R15, R15, R8, RZ, 0x3 ;  /* 0x000000080f0f7211 */ /* 0x000fe400078f18ff */
[----:B------:R-:W-:Y:S02]  /*0d90*/  LOP3.LUT R18, R0, 0x10, RZ, 0xc0, !PT ;  /* 0x0000001000127812 */ /* 0x000fe400078ec0ff */
[----:B---3--:R-:W-:-:S07]  /*0da0*/  SHF.R.S32.HI R19, RZ, 0x3, R15 ;  /* 0x00000003ff137819 */ /* 0x008fce000001140f */
.L_x_666:
[----:B-----5:R-:W-:Y:S01]  /*0db0*/  IADD3 R0, R9, UR4, RZ ;  /* 0x0000000409007c10 */ /* 0x020fe2000fffe0ff */
[----:B------:R-:W3:Y:S04]  /*0dc0*/  LDC.64 R14, c[0x0][0x228] ;  /* 0x00008a00ff0e7b82 */ /* 0x000ee80000000a00 */
[----:B--2---:R-:W-:-:S05]  /*0dd0*/  IMAD R2, R0, R55, RZ ;  /* 0x0000003700027224 */ /* 0x004fca00078e02ff */
[----:B------:R-:W-:-:S04]  /*0de0*/  SHF.R.S32.HI R3, RZ, 0x1f, R2 ;  /* 0x0000001fff037819 */ /* 0x000fc80000011402 */
[----:B------:R-:W-:-:S04]  /*0df0*/  LEA.HI R2, R3, R2, RZ, 0x3 ;  /* 0x0000000203027211 */ /* 0x000fc800078f18ff */
[----:B------:R-:W-:-:S05]  /*0e00*/  LEA.HI.SX32 R3, R2, R19, 0x1d ;  /* 0x0000001302037211 */ /* 0x000fca00078feaff */
[----:B------:R-:W-:-:S06]  /*0e10*/  IMAD.WIDE R2, R3, 0x4, R12 ;  /* 0x0000000403027825 */ /* 0x000fcc00078e020c */
[----:B------:R-:W2:Y:S01]  /*0e20*/  LDG.E.CONSTANT R3, desc[UR8][R2.64] ;  /* 0x0000000802037981 */ /* 0x000ea2000c1e9900 */
[----:B------:R-:W-:-:S05]  /*0e30*/  LEA R17, R20, 0x1, 0x1 ;  /* 0x0000000114117811 */ /* 0x000fca00078e08ff */
[----:B------:R-:W-:-:S05]  /*0e40*/  IMAD.WIDE R16, R17, 0x2, R10 ;  /* 0x0000000211107825 */ /* 0x000fca00078e020a */
[----:B------:R-:W4:Y:S01]  /*0e50*/  LDG.E.U16.CONSTANT R23, desc[UR8][R16.64] ;  /* 0x0000000810177981 */ /* 0x000f22000c1e9500 */
[----:B---3--:R-:W-:-:S06]  /*0e60*/  IMAD.WIDE R14, R0, 0x2, R14 ;  /* 0x00000002000e7825 */ /* 0x008fcc00078e020e */
[----:B------:R3:W3:Y:S01]  /*0e70*/  LDG.E.U16.CONSTANT R14, desc[UR8][R14.64] ;  /* 0x000000080e0e7981 */ /* 0x0006e2000c1e9500 */
[----:B------:R-:W-:Y:S01]  /*0e80*/  UIADD3 UR4, UR4, 0x1, URZ ;  /* 0x0000000104047890 */ /* 0x000fe2000fffe03f */
[----:B--2---:R-:W-:-:S04]  /*0e90*/  SHF.R.U32.HI R0, RZ, R18, R3 ;  /* 0x00000012ff007219 */ /* 0x004fc80000011603 */
[--C-:B------:R-:W-:Y:S02]  /*0ea0*/  SHF.R.U32.HI R21, RZ, 0x4, R0.reuse ;  /* 0x00000004ff157819 */ /* 0x100fe40000011600 */
[--C-:B------:R-:W-:Y:S02]  /*0eb0*/  SHF.R.U32.HI R2, RZ, 0x8, R0.reuse ;  /* 0x00000008ff027819 */ /* 0x100fe40000011600 */
[----:B------:R-:W-:Y:S02]  /*0ec0*/  LOP3.LUT R4, R0, 0xf, RZ, 0xc0, !PT ;  /* 0x0000000f00047812 */ /* 0x000fe400078ec0ff */
[----:B------:R-:W-:Y:S02]  /*0ed0*/  SHF.R.U32.HI R0, RZ, 0xc, R0 ;  /* 0x0000000cff007819 */ /* 0x000fe40000011600 */
[----:B------:R-:W-:Y:S01]  /*0ee0*/  LOP3.LUT R21, R21, 0xf, RZ, 0xc0, !PT ;  /* 0x0000000f15157812 */ /* 0x000fe200078ec0ff */
[----:B------:R-:W-:Y:S01]  /*0ef0*/  VIADD R4, R4, 0x1 ;  /* 0x0000000104047836 */ /* 0x000fe20000000000 */
[----:B------:R-:W-:-:S02]  /*0f00*/  LOP3.LUT R2, R2, 0xf, RZ, 0xc0, !PT ;  /* 0x0000000f02027812 */ /* 0x000fc400078ec0ff */
[----:B------:R-:W-:Y:S01]  /*0f10*/  LOP3.LUT R0, R0, 0xf, RZ, 0xc0, !PT ;  /* 0x0000000f00007812 */ /* 0x000fe200078ec0ff */
[----:B------:R-:W-:Y:S01]  /*0f20*/  IMAD R4, R4, R4, RZ ;  /* 0x0000000404047224 */ /* 0x000fe200078e02ff */
[----:B------:R-:W-:Y:S02]  /*0f30*/  IADD3 R21, R21, 0x1, RZ ;  /* 0x0000000115157810 */ /* 0x000fe40007ffe0ff */
[----:B------:R-:W-:Y:S01]  /*0f40*/  IADD3 R2, R2, 0x1, RZ ;  /* 0x0000000102027810 */ /* 0x000fe20007ffe0ff */
[----:B------:R-:W-:Y:S01]  /*0f50*/  VIADD R0, R0, 0x1 ;  /* 0x0000000100007836 */ /* 0x000fe20000000000 */
[----:B----4-:R-:W-:Y:S01]  /*0f60*/  IADD3 R20, R23, R20, RZ ;  /* 0x0000001417147210 */ /* 0x010fe20007ffe0ff */
[----:B------:R-:W-:Y:S01]  /*0f70*/  IMAD R21, R21, R21, RZ ;  /* 0x0000001515157224 */ /* 0x000fe200078e02ff */
[----:B------:R-:W2:Y:S01]  /*0f80*/  I2F.F16 R3, R4 ;  /* 0x0000000400037306 */ /* 0x000ea20000200c00 */
[----:B---3--:R-:W-:Y:S01]  /*0f90*/  IMAD R15, R2, R2, RZ ;  /* 0x00000002020f7224 */ /* 0x008fe200078e02ff */
[----:B------:R-:W-:Y:S01]  /*0fa0*/  ISETP.GE.AND P2, PT, R20, R61, PT ;  /* 0x0000003d1400720c */ /* 0x000fe20003f46270 */
[----:B------:R-:W-:-:S05]  /*0fb0*/  IMAD R16, R0, R0, RZ ;  /* 0x0000000000107224 */ /* 0x000fca00078e02ff */
[----:B------:R-:W3:Y:S01]  /*0fc0*/  I2F.F16 R21, R21 ;  /* 0x0000001500157306 */ /* 0x000ee20000200c00 */
[----:B--2---:R-:W-:-:S07]  /*0fd0*/  HMUL2 R4, R3.H0_H0, R14.H0_H0 ;  /* 0x2000000e03047232 */ /* 0x004fce0000000800 */
[----:B------:R-:W2:Y:S01]  /*0fe0*/  I2F.F16 R15, R15 ;  /* 0x0000000f000f7306 */ /* 0x000ea20000200c00 */
[----:B---3--:R-:W-:-:S07]  /*0ff0*/  HMUL2 R3, R21.H0_H0, R14.H0_H0 ;  /* 0x2000000e15037232 */ /* 0x008fce0000000800 */
[----:B------:R-:W3:Y:S01]  /*1000*/  I2F.F16 R17, R16 ;  /* 0x0000001000117306 */ /* 0x000ee20000200c00 */
[-C--:B--2---:R-:W-:Y:S02]  /*1010*/  HMUL2 R2, R15.H0_H0, R14.reuse.H0_H0 ;  /* 0x2000000e0f027232 */ /* 0x084fe40000000800 */
[----:B---3--:R-:W-:Y:S01]  /*1020*/  HMUL2 R0, R17.H0_H0, R14.H0_H0 ;  /* 0x2000000e11007232 */ /* 0x008fe20000000800 */
[----:B------:R-:W-:Y:S06]  /*1030*/  @!P2 BRA `(.L_x_666) ;  /* 0xfffffffc005ca947 */ /* 0x000fec000383ffff */
.L_x_665:
[----:B------:R-:W-:Y:S01]  /*1040*/  ULDC UR4, c[0x0][0x258] ;  /* 0x0000960000047ab9 */ /* 0x000fe20000000800 */
[----:B------:R-:W-:Y:S01]  /*1050*/  ULDC UR5, c[0x0][0x260] ;  /* 0x0000980000057ab9 */ /* 0x000fe20000000800 */
[C---:B------:R-:W-:Y:S01]  /*1060*/  VIMNMX R9, R60.reuse, UR4, PT ;  /* 0x000000043c097c48 */ /* 0x040fe2000bfe0100 */
[----:B------:R-:W-:Y:S01]  /*1070*/  ULDC UR6, c[0x0][0x268] ;  /* 0x00009a0000067ab9 */ /* 0x000fe20000000800 */
[C---:B------:R-:W-:Y:S01]  /*1080*/  ISETP.GT.AND P2, PT, R60.reuse, UR4, PT ;  /* 0x000000043c007c0c */ /* 0x040fe2000bf44270 */
[----:B------:R-:W-:Y:S01]  /*1090*/  IMAD.MOV.U32 R13, RZ, RZ, RZ ;  /* 0x000000ffff0d7224 */ /* 0x000fe200078e00ff */
[----:B------:R-:W-:Y:S02]  /*10a0*/  SHF.R.S32.HI R10, RZ, 0x1f, R9 ;  /* 0x0000001fff0a7819 */ /* 0x000fe40000011409 */
[----:B------:R-:W-:Y:S02]  /*10b0*/  ISETP.GT.AND P4, PT, R60, UR5, PT ;  /* 0x000000053c007c0c */ /* 0x000fe4000bf84270 */
[----:B------:R-:W-:Y:S01]  /*10c0*/  LEA.HI R10, R10, R9, RZ, 0x5 ;  /* 0x000000090a0a7211 */ /* 0x000fe200078f28ff */
[----:B------:R-:W-:Y:S01]  /*10d0*/  HFMA2.MMA R9, -RZ, RZ, 0, 0 ;  /* 0x00000000ff097435 */ /* 0x000fe200000001ff */
[----:B------:R-:W-:-:S02]  /*10e0*/  ISETP.GT.AND P6, PT, R60, UR6, PT ;  /* 0x000000063c007c0c */ /* 0x000fc4000bfc4270 */
[----:B------:R-:W-:Y:S01]  /*10f0*/  SHF.R.S32.HI R15, RZ, 0x5, R10 ;  /* 0x00000005ff0f7819 */ /* 0x000fe2000001140a */
[----:B------:R-:W-:Y:S01]  /*1100*/  HFMA2.MMA R10, -RZ, RZ, 0, 0 ;  /* 0x00000000ff0a7435 */ /* 0x000fe200000001ff */
[C---:B0-----:R-:W-:Y:S02]  /*1110*/  ISETP.GT.AND P3, PT, R60.reuse, R5, PT ;  /* 0x000000053c00720c */ /* 0x041fe40003f64270 */
[----:B-1----:R-:W-:Y:S02]  /*1120*/  ISETP.GT.AND P5, PT, R60, R7, PT ;  /* 0x000000073c00720c */ /* 0x002fe40003fa4270 */
[----:B------:R-:W-:Y:S01]  /*1130*/  MOV R14, RZ ;  /* 0x000000ff000e7202 */ /* 0x000fe20000000f00 */
[----:B------:R-:W-:Y:S10]  /*1140*/  @!P2 BRA `(.L_x_667) ;  /* 0x00000000001ca947 */ /* 0x000ff40003800000 */
[----:B------:R-:W0:Y:S02]  /*1150*/  LDC R11, c[0x0][0x25c] ;  /* 0x00009700ff0b7b82 */ /* 0x000e240000000800 */
[----:B0-----:R-:W-:-:S05]  /*1160*/  VIMNMX R10, R60, R11, PT ;  /* 0x0000000b3c0a7248 */ /* 0x001fca0003fe0100 */
[----:B------:R-:W-:-:S05]  /*1170*/  VIADD R10, R10, -UR4 ;  /* 0x800000040a0a7c36 */ /* 0x000fca0008000000 */
[----:B------:R-:W-:-:S04]  /*1180*/  SHF.R.S32.HI R11, RZ, 0x1f, R10 ;  /* 0x0000001fff0b7819 */ /* 0x000fc8000001140a */
[----:B------:R-:W-:-:S04]  /*1190*/  LEA.HI R11, R11, R10, RZ, 0x5 ;  /* 0x0000000a0b0b7211 */ /* 0x000fc800078f28ff */
[----:B------:R-:W-:-:S05]  /*11a0*/  SHF.R.S32.HI R11, RZ, 0x5, R11 ;  /* 0x00000005ff0b7819 */ /* 0x000fca000001140b */
[----:B------:R-:W-:-:S07]  /*11b0*/  IMAD R10, R11, 0x6, RZ ;  /* 0x000000060b0a7824 */ /* 0x000fce00078e02ff */
.L_x_667:
        /* <DEDUP_REMOVED lines=8> */
.L_x_668:
[----:B------:R-:W-:Y:S05]  /*1240*/  @!P4 BRA `(.L_x_669) ;  /* 0x00000000001cc947 */ /* 0x000fea0003800000 */
[----:B------:R-:W0:Y:S02]  /*1250*/  LDC R11, c[0x0][0x264] ;  /* 0x00009900ff0b7b82 */ /* 0x000e240000000800 */
[----:B0-----:R-:W-:-:S04]  /*1260*/  VIMNMX R11, R60, R11, PT ;  /* 0x0000000b3c0b7248 */ /* 0x001fc80003fe0100 */
[----:B------:R-:W-:-:S04]  /*1270*/  IADD3 R11, R11, -UR5, RZ ;  /* 0x800000050b0b7c10 */ /* 0x000fc8000fffe0ff */
[----:B------:R-:W-:-:S04]  /*1280*/  SHF.R.S32.HI R12, RZ, 0x1f, R11 ;  /* 0x0000001fff0c7819 */ /* 0x000fc8000001140b */
[----:B------:R-:W-:-:S04]  /*1290*/  LEA.HI R12, R12, R11, RZ, 0x5 ;  /* 0x0000000b0c0c7211 */ /* 0x000fc800078f28ff */
[----:B------:R-:W-:-:S05]  /*12a0*/  SHF.R.S32.HI R12, RZ, 0x5, R12 ;  /* 0x00000005ff0c7819 */ /* 0x000fca000001140c */
[----:B------:R-:W-:-:S07]  /*12b0*/  IMAD.SHL.U32 R14, R12, 0x4, RZ ;  /* 0x000000040c0e7824 */ /* 0x000fce00078e00ff */
.L_x_669:
        /* <DEDUP_REMOVED lines=8> */
.L_x_670:
[----:B------:R-:W-:Y:S01]  /*1340*/  MOV R12, RZ ;  /* 0x000000ff000c7202 */ /* 0x000fe20000000f00 */
[----:B------:R-:W-:Y:S06]  /*1350*/  @!P6 BRA `(.L_x_671) ;  /* 0x00000000001ce947 */ /* 0x000fec0003800000 */
[----:B------:R-:W0:Y:S02]  /*1360*/  LDC R7, c[0x0][0x26c] ;  /* 0x00009b00ff077b82 */ /* 0x000e240000000800 */
[----:B0-----:R-:W-:-:S04]  /*1370*/  VIMNMX R7, R60, R7, PT ;  /* 0x000000073c077248 */ /* 0x001fc80003fe0100 */
[----:B------:R-:W-:-:S04]  /*1380*/  IADD3 R7, R7, -UR6, RZ ;  /* 0x8000000607077c10 */ /* 0x000fc8000fffe0ff */
[----:B------:R-:W-:-:S04]  /*1390*/  SHF.R.S32.HI R12, RZ, 0x1f, R7 ;  /* 0x0000001fff0c7819 */ /* 0x000fc80000011407 */
[----:B------:R-:W-:-:S04]  /*13a0*/  LEA.HI R12, R12, R7, RZ, 0x5 ;  /* 0x000000070c0c7211 */ /* 0x000fc800078f28ff */
[----:B------:R-:W-:-:S05]  /*13b0*/  SHF.R.S32.HI R12, RZ, 0x5, R12 ;  /* 0x00000005ff0c7819 */ /* 0x000fca000001140c */
[----:B------:R-:W-:-:S07]  /*13c0*/  IMAD.SHL.U32 R12, R12, 0x2, RZ ;  /* 0x000000020c0c7824 */ /* 0x000fce00078e00ff */
.L_x_671:
        /* <DEDUP_REMOVED lines=13> */
[----:B------:R-:W0:Y:S01]  /*14a0*/  S2UR UR5, SR_CgaCtaId ;  /* 0x00000000000579c3 */ /* 0x000e220000008800 */
[----:B------:R-:W-:Y:S01]  /*14b0*/  IMAD R7, R12, R55, RZ ;  /* 0x000000370c077224 */ /* 0x000fe200078e02ff */
[----:B------:R-:W-:Y:S01]  /*14c0*/  PRMT R9, R59, 0x9910, RZ ;  /* 0x000099103b097816 */ /* 0x000fe200000000ff */
[----:B------:R-:W-:Y:S01]  /*14d0*/  ULDC.64 UR6, c[0x0][0x218] ;  /* 0x0000860000067ab9 */ /* 0x000fe20000000a00 */
[----:B------:R-:W-:Y:S01]  /*14e0*/  UMOV UR4, 0x400 ;  /* 0x0000040000047882 */ /* 0x000fe20000000000 */
[----:B------:R-:W-:Y:S02]  /*14f0*/  SHF.R.S32.HI R54, RZ, 0x1f, R55 ;  /* 0x0000001fff367819 */ /* 0x000fe40000011437 */
[----:B------:R-:W-:Y:S01]  /*1500*/  SHF.R.S32.HI R11, RZ, 0x1f, R7 ;  /* 0x0000001fff0b7819 */ /* 0x000fe20000011407 */
[----:B------:R-:W1:Y:S01]  /*1510*/  LDC R53, c[0x0][0x23c] ;  /* 0x00008f00ff357b82 */ /* 0x000e620000000800 */
[----:B------:R-:W-:Y:S02]  /*1520*/  IADD3 R7, P2, R8, R7, RZ ;  /* 0x0000000708077210 */ /* 0x000fe40007f5e0ff */
[----:B------:R-:W-:-:S02]  /*1530*/  ISETP.NE.AND P0, PT, R9, RZ, PT ;  /* 0x000000ff0900720c */ /* 0x000fc40003f05270 */
[----:B------:R-:W-:Y:S02]  /*1540*/  LEA.HI.X.SX32 R8, R8, R11, 0x1, P2 ;  /* 0x0000000b08087211 */ /* 0x000fe400010f0eff */
[C---:B------:R-:W-:Y:S02]  /*1550*/  LEA R64, P2, R7.reuse, UR6, 0x2 ;  /* 0x0000000607407c11 */ /* 0x040fe4000f8410ff */
[----:B------:R-:W-:Y:S02]  /*1560*/  ISETP.LT.OR P0, PT, R6, 0x4, !P0 ;  /* 0x000000040600780c */ /* 0x000fe40004701670 */
[----:B------:R-:W-:Y:S02]  /*1570*/  LEA.HI.X R65, R7, UR7, R8, 0x2, P2 ;  /* 0x0000000707417c11 */ /* 0x000fe400090f1408 */
[----:B------:R-:W-:Y:S01]  /*1580*/  PRMT R52, R52, 0x5410, RZ ;  /* 0x0000541034347816 */ /* 0x000fe200000000ff */
[----:B0-----:R-:W-:-:S03]  /*1590*/  ULEA UR4, UR5, UR4, 0x18 ;  /* 0x0000000405047291 */ /* 0x001fc6000f8ec03f */
[----:B------:R-:W-:-:S09]  /*15a0*/  ULDC UR5, c[0x0][0x25c] ;  /* 0x0000970000057ab9 */ /* 0x000fd20000000800 */
.L_x_681:
[----:B-----5:R0:W5:Y:S01]  /*15b0*/  LDG.E.128.CONSTANT R8, desc[UR8][R64.64] ;  /* 0x0000000840087981 */ /* 0x020162000c1e9d00 */
[----:B-1----:R-:W-:Y:S01]  /*15c0*/  MOV R55, R53 ;  /* 0x0000003500377202 */ /* 0x002fe20000000f00 */
[----:B------:R-:W-:Y:S06]  /*15d0*/  @!P1 BRA `(.L_x_673) ;  /* 0x0000001400209947 */ /* 0x000fec0003800000 */
[----:B------:R-:W-:-:S04]  /*15e0*/  IMAD.WIDE R16, R55, 0x4, R64 ;  /* 0x0000000437107825 */ /* 0x000fc800078e0240 */
[----:B------:R-:W-:Y:S02]  /*15f0*/  IMAD.WIDE R12, R55, 0x4, R16 ;  /* 0x00000004370c7825 */ /* 0x000fe400078e0210 */
[----:B------:R-:W2:Y:S04]  /*1600*/  LDG.E.128.CONSTANT R16, desc[UR8][R16.64] ;  /* 0x0000000810107981 */ /* 0x000ea8000c1e9d00 */
[----:B------:R-:W3:Y:S01]  /*1610*/  LDG.E.128.CONSTANT R12, desc[UR8][R12.64] ;  /* 0x000000080c0c7981 */ /* 0x000ee2000c1e9d00 */
[----:B-----5:R-:W-:Y:S02]  /*1620*/  SHF.R.U32.HI R28, RZ, 0xc, R8 ;  /* 0x0000000cff1c7819 */ /* 0x020fe40000011608 */
[----:B------:R-:W-:Y:S02]  /*1630*/  SHF.R.U32.HI R29, RZ, 0xc, R9 ;  /* 0x0000000cff1d7819 */ /* 0x000fe40000011609 */
[----:B------:R-:W-:-:S02]  /*1640*/  LOP3.LUT R28, R28, 0xf000f, RZ, 0xc0, !PT ;  /* 0x000f000f1c1c7812 */ /* 0x000fc400078ec0ff */
[----:B------:R-:W-:Y:S02]  /*1650*/  LOP3.LUT R29, R29, 0xf000f, RZ, 0xc0, !PT ;  /* 0x000f000f1d1d7812 */ /* 0x000fe400078ec0ff */
[----:B------:R-:W-:Y:S02]  /*1660*/  LOP3.LUT R21, R9, 0x3f003f, RZ, 0xc0, !PT ;  /* 0x003f003f09157812 */ /* 0x000fe400078ec0ff */
[----:B------:R-:W-:Y:S02]  /*1670*/  SHF.R.U32.HI R23, RZ, 0x6, R9 ;  /* 0x00000006ff177819 */ /* 0x000fe40000011609 */
[--C-:B------:R-:W-:Y:S02]  /*1680*/  SHF.R.U32.HI R9, RZ, 0xc, R10.reuse ;  /* 0x0000000cff097819 */ /* 0x100fe4000001160a */
[----:B------:R-:W-:Y:S02]  /*1690*/  LOP3.LUT R24, R10, 0x3f003f, RZ, 0xc0, !PT ;  /* 0x003f003f0a187812 */ /* 0x000fe400078ec0ff */
[----:B------:R-:W-:-:S02]  /*16a0*/  SHF.R.U32.HI R25, RZ, 0x6, R10 ;  /* 0x00000006ff197819 */ /* 0x000fc4000001160a */
[--C-:B------:R-:W-:Y:S02]  /*16b0*/  SHF.R.U32.HI R10, RZ, 0xc, R11.reuse ;  /* 0x0000000cff0a7819 */ /* 0x100fe4000001160b */
[----:B------:R-:W-:Y:S02]  /*16c0*/  LOP3.LUT R20, R8, 0x3f003f, RZ, 0xc0, !PT ;  /* 0x003f003f08147812 */ /* 0x000fe400078ec0ff */
[----:B------:R-:W-:Y:S02]  /*16d0*/  LOP3.LUT R26, R11, 0x3f003f, RZ, 0xc0, !PT ;  /* 0x003f003f0b1a7812 */ /* 0x000fe400078ec0ff */
[----:B------:R-:W-:Y:S02]  /*16e0*/  SHF.R.U32.HI R27, RZ, 0x6, R11 ;  /* 0x00000006ff1b7819 */ /* 0x000fe4000001160b */
[----:B------:R-:W-:Y:S02]  /*16f0*/  PRMT R6, R56, 0x9910, RZ ;  /* 0x0000991038067816 */ /* 0x000fe400000000ff */
[----:B------:R-:W-:-:S02]  /*1700*/  LOP3.LUT R9, R9, 0xf000f, RZ, 0xc0, !PT ;  /* 0x000f000f09097812 */ /* 0x000fc400078ec0ff */
[----:B------:R-:W-:Y:S02]  /*1710*/  LOP3.LUT R11, R10, 0xf000f, RZ, 0xc0, !PT ;  /* 0x000f000f0a0b7812 */ /* 0x000fe400078ec0ff */
[----:B------:R-:W-:Y:S02]  /*1720*/  LOP3.LUT R20, R20, 0x64006400, RZ, 0xfc, !PT ;  /* 0x6400640014147812 */ /* 0x000fe400078efcff */
[----:B------:R-:W-:Y:S02]  /*1730*/  LOP3.LUT R21, R21, 0x64006400, RZ, 0xfc, !PT ;  /* 0x6400640015157812 */ /* 0x000fe400078efcff */
[----:B------:R-:W-:Y:S02]  /*1740*/  LOP3.LUT R23, R23, 0x3f003f, RZ, 0xc0, !PT ;  /* 0x003f003f17177812 */ /* 0x000fe400078ec0ff */
[----:B------:R-:W-:Y:S02]  /*1750*/  SHF.R.U32.HI R22, RZ, 0x6, R8 ;  /* 0x00000006ff167819 */ /* 0x000fe40000011608 */
[----:B------:R-:W-:-:S02]  /*1760*/  ISETP.NE.AND P2, PT, R6, RZ, PT ;  /* 0x000000ff0600720c */ /* 0x000fc40003f45270 */
[----:B------:R-:W-:Y:S01]  /*1770*/  LOP3.LUT R27, R27, 0x3f003f, RZ, 0xc0, !PT ;  /* 0x003f003f1b1b7812 */ /* 0x000fe200078ec0ff */
[----:B------:R-:W-:Y:S01]  /*1780*/  HADD2 R45, R20, -1056, -1056 ;  /* 0xe420e420142d7430 */ /* 0x000fe20000000000 */
[----:B------:R-:W-:Y:S02]  /*1790*/  LOP3.LUT R22, R22, 0x3f003f, RZ, 0xc0, !PT ;  /* 0x003f003f16167812 */ /* 0x000fe400078ec0ff */
[----:B------:R-:W-:Y:S02]  /*17a0*/  LOP3.LUT R26, R26, 0x64006400, RZ, 0xfc, !PT ;  /* 0x640064001a1a7812 */ /* 0x000fe400078efcff */
[----:B------:R-:W-:Y:S02]  /*17b0*/  LOP3.LUT R44, R22, 0x64006400, RZ, 0xfc, !PT ;  /* 0x64006400162c7812 */ /* 0x000fe400078efcff */
[----:B------:R-:W-:Y:S01]  /*17c0*/  ISETP.GE.AND P3, PT, R62, 0x2, PT ;  /* 0x000000023e00780c */ /* 0x000fe20003f66270 */
[----:B------:R-:W-:Y:S02]  /*17d0*/  HADD2 R26, R26, -1056, -1056 ;  /* 0xe420e4201a1a7430 */ /* 0x000fe40000000000 */
[----:B------:R-:W-:Y:S01]  /*17e0*/  HADD2 R44, R44, -1056, -1056 ;  /* 0xe420e4202c2c7430 */ /* 0x000fe20000000000 */
[----:B---3--:R-:W-:-:S02]  /*17f0*/  SHF.R.U32.HI R39, RZ, 0x8, R12 ;  /* 0x00000008ff277819 */ /* 0x008fc4000001160c */
[----:B------:R-:W-:Y:S02]  /*1800*/  SHF.R.U32.HI R30, RZ, 0x8, R13 ;  /* 0x00000008ff1e7819 */ /* 0x000fe4000001160d */
[----:B------:R-:W-:Y:S02]  /*1810*/  LOP3.LUT R39, R28, 0x300030, R39, 0xf8, !PT ;  /* 0x003000301c277812 */ /* 0x000fe400078ef827 */
[--C-:B--2---:R-:W-:Y:S02]  /*1820*/  SHF.R.U32.HI R28, RZ, 0xc, R16.reuse ;  /* 0x0000000cff1c7819 */ /* 0x104fe40000011610 */
[----:B------:R-:W-:Y:S02]  /*1830*/  LOP3.LUT R43, R16, 0x3f003f, RZ, 0xc0, !PT ;  /* 0x003f003f102b7812 */ /* 0x000fe400078ec0ff */
[----:B------:R-:W-:Y:S02]  /*1840*/  SHF.R.U32.HI R42, RZ, 0x6, R16 ;  /* 0x00000006ff2a7819 */ /* 0x000fe40000011610 */
[----:B------:R-:W-:-:S02]  /*1850*/  SHF.R.U32.HI R16, RZ, 0xc, R17 ;  /* 0x0000000cff107819 */ /* 0x000fc40000011611 */
[----:B------:R-:W-:Y:S02]  /*1860*/  SHF.R.U32.HI R31, RZ, 0xc, R18 ;  /* 0x0000000cff1f7819 */ /* 0x000fe40000011612 */
[----:B------:R-:W-:Y:S02]  /*1870*/  LOP3.LUT R30, R29, 0x300030, R30, 0xf8, !PT ;  /* 0x003000301d1e7812 */ /* 0x000fe400078ef81e */
[----:B------:R-:W-:Y:S02]  /*1880*/  LOP3.LUT R29, R16, 0xf000f, RZ, 0xc0, !PT ;  /* 0x000f000f101d7812 */ /* 0x000fe400078ec0ff */
[--C-:B------:R-:W-:Y:S02]  /*1890*/  SHF.R.U32.HI R37, RZ, 0xa, R14.reuse ;  /* 0x0000000aff257819 */ /* 0x100fe4000001160e */
[----:B------:R-:W-:Y:S02]  /*18a0*/  LOP3.LUT R16, R31, 0xf000f, RZ, 0xc0, !PT ;  /* 0x000f000f1f107812 */ /* 0x000fe400078ec0ff */
[----:B------:R-:W-:-:S02]  /*18b0*/  SHF.R.U32.HI R32, RZ, 0x8, R14 ;  /* 0x00000008ff207819 */ /* 0x000fc4000001160e */
[----:B------:R-:W-:Y:S02]  /*18c0*/  SHF.R.U32.HI R34, RZ, 0x8, R15 ;  /* 0x00000008ff227819 */ /* 0x000fe4000001160f */
[----:B------:R-:W-:Y:S02]  /*18d0*/  SHF.R.U32.HI R33, RZ, 0xc, R19 ;  /* 0x0000000cff217819 */ /* 0x000fe40000011613 */
[----:B------:R-:W-:Y:S02]  /*18e0*/  SHF.R.U32.HI R35, RZ, 0xa, R12 ;  /* 0x0000000aff237819 */ /* 0x000fe4000001160c */
[----:B------:R-:W-:Y:S02]  /*18f0*/  LOP3.LUT R28, R28, 0xf000f, RZ, 0xc0, !PT ;  /* 0x000f000f1c1c7812 */ /* 0x000fe400078ec0ff */
[----:B------:R-:W-:Y:S02]  /*1900*/  LOP3.LUT R37, R16, 0x300030, R37, 0xf8, !PT ;  /* 0x0030003010257812 */ /* 0x000fe400078ef825 */
[----:B------:R-:W-:-:S02]  /*1910*/  LOP3.LUT R32, R9, 0x300030, R32, 0xf8, !PT ;  /* 0x0030003009207812 */ /* 0x000fc400078ef820 */
[----:B------:R-:W-:Y:S02]  /*1920*/  LOP3.LUT R34, R11, 0x300030, R34, 0xf8, !PT ;  /* 0x003000300b227812 */ /* 0x000fe400078ef822 */
[----:B------:R-:W-:Y:S02]  /*1930*/  LOP3.LUT R16, R24, 0x64006400, RZ, 0xfc, !PT ;  /* 0x6400640018107812 */ /* 0x000fe400078efcff */
[----:B------:R-:W-:Y:S02]  /*1940*/  LOP3.LUT R41, R12, 0x3f003f, RZ, 0xc0, !PT ;  /* 0x003f003f0c297812 */ /* 0x000fe400078ec0ff */
[----:B------:R-:W-:Y:S02]  /*1950*/  SHF.R.U32.HI R36, RZ, 0xa, R13 ;  /* 0x0000000aff247819 */ /* 0x000fe4000001160d */
[----:B------:R-:W-:Y:S02]  /*1960*/  LOP3.LUT R8, R13, 0x3f003f, RZ, 0xc0, !PT ;  /* 0x003f003f0d087812 */ /* 0x000fe400078ec0ff */
[----:B------:R-:W-:-:S02]  /*1970*/  LOP3.LUT R7, R14, 0x3f003f, RZ, 0xc0, !PT ;  /* 0x003f003f0e077812 */ /* 0x000fc400078ec0ff */
[----:B------:R-:W-:Y:S02]  /*1980*/  SHF.R.U32.HI R38, RZ, 0xa, R15 ;  /* 0x0000000aff267819 */ /* 0x000fe4000001160f */
[----:B------:R-:W-:Y:S02]  /*1990*/  LOP3.LUT R6, R15, 0x3f003f, RZ, 0xc0, !PT ;  /* 0x003f003f0f067812 */ /* 0x000fe400078ec0ff */
[----:B------:R-:W-:Y:S02]  /*19a0*/  LOP3.LUT R11, R17, 0x3f003f, RZ, 0xc0, !PT ;  /* 0x003f003f110b7812 */ /* 0x000fe400078ec0ff */
[----:B------:R-:W-:Y:S02]  /*19b0*/  LOP3.LUT R10, R18, 0x3f003f, RZ, 0xc0, !PT ;  /* 0x003f003f120a7812 */ /* 0x000fe400078ec0ff */
[----:B------:R-:W-:Y:S02]  /*19c0*/  LOP3.LUT R9, R19, 0x3f003f, RZ, 0xc0, !PT ;  /* 0x003f003f13097812 */ /* 0x000fe400078ec0ff */
[----:B------:R-:W-:-:S02]  /*19d0*/  SHF.R.U32.HI R12, RZ, 0x6, R12 ;  /* 0x00000006ff0c7819 */ /* 0x000fc4000001160c */
[----:B------:R-:W-:Y:S02]  /*19e0*/  SHF.R.U32.HI R13, RZ, 0x6, R13 ;  /* 0x00000006ff0d7819 */ /* 0x000fe4000001160d */
[----:B------:R-:W-:Y:S02]  /*19f0*/  SHF.R.U32.HI R14, RZ, 0x6, R14 ;  /* 0x00000006ff0e7819 */ /* 0x000fe4000001160e */
[----:B------:R-:W-:Y:S02]  /*1a00*/  SHF.R.U32.HI R15, RZ, 0x6, R15 ;  /* 0x00000006ff0f7819 */ /* 0x000fe4000001160f */
[----:B------:R-:W-:Y:S02]  /*1a10*/  SHF.R.U32.HI R17, RZ, 0x6, R17 ;  /* 0x00000006ff117819 */ /* 0x000fe40000011611 */
[----:B------:R-:W-:Y:S02]  /*1a20*/  SHF.R.U32.HI R18, RZ, 0x6, R18 ;  /* 0x00000006ff127819 */ /* 0x000fe40000011612 */
[----:B------:R-:W-:-:S02]  /*1a30*/  SHF.R.U32.HI R19, RZ, 0x6, R19 ;  /* 0x00000006ff137819 */ /* 0x000fc40000011613 */
[----:B------:R-:W-:Y:S02]  /*1a40*/  LOP3.LUT R33, R33, 0xf000f, RZ, 0xc0, !PT ;  /* 0x000f000f21217812 */ /* 0x000fe400078ec0ff */
[----:B------:R-:W-:Y:S02]  /*1a50*/  LOP3.LUT R24, R25, 0x3f003f, RZ, 0xc0, !PT ;  /* 0x003f003f19187812 */ /* 0x000fe400078ec0ff */
[----:B------:R-:W-:Y:S01]  /*1a60*/  LOP3.LUT R35, R28, 0x300030, R35, 0xf8, !PT ;  /* 0x003000301c237812 */ /* 0x000fe200078ef823 */
[----:B------:R-:W-:Y:S01]  /*1a70*/  HADD2 R28, R21, -1056, -1056 ;  /* 0xe420e420151c7430 */ /* 0x000fe20000000000 */
[----:B------:R-:W-:Y:S02]  /*1a80*/  LOP3.LUT R25, R23, 0x64006400, RZ, 0xfc, !PT ;  /* 0x6400640017197812 */ /* 0x000fe400078efcff */
[----:B------:R-:W-:Y:S01]  /*1a90*/  LOP3.LUT R23, R27, 0x64006400, RZ, 0xfc, !PT ;  /* 0x640064001b177812 */ /* 0x000fe200078efcff */
[----:B------:R-:W-:Y:S01]  /*1aa0*/  HADD2 R27, R16, -1056, -1056 ;  /* 0xe420e420101b7430 */ /* 0x000fe20000000000 */
[----:B------:R-:W-:-:S02]  /*1ab0*/  LOP3.LUT R21, R10, 0x64006400, RZ, 0xfc, !PT ;  /* 0x640064000a157812 */ /* 0x000fc400078efcff */
[----:B------:R-:W-:Y:S02]  /*1ac0*/  LOP3.LUT R20, R9, 0x64006400, RZ, 0xfc, !PT ;  /* 0x6400640009147812 */ /* 0x000fe400078efcff */
[----:B------:R-:W-:Y:S02]  /*1ad0*/  LOP3.LUT R36, R29, 0x300030, R36, 0xf8, !PT ;  /* 0x003000301d247812 */ /* 0x000fe400078ef824 */
        /* <DEDUP_REMOVED lines=60> */
[----:B------:R-:W1:Y:S01]  /*1ea0*/  LDS.128 R8, [UR4] ;  /* 0x00000004ff087984 */ /* 0x000e620008000c00 */
[----:B------:R-:W-:Y:S02]  /*1eb0*/  PRMT R4, R4, 0x5410, R3 ;  /* 0x0000541004047816 */ /* 0x000fe40000000003 */
[----:B------:R-:W-:Y:S01]  /*1ec0*/  PRMT R2, R2, 0x5410, R0 ;  /* 0x0000541002027816 */ /* 0x000fe20000000000 */
[----:B------:R-:W2:Y:S01]  /*1ed0*/  LDS.128 R12, [UR4+0x10] ;  /* 0x00001004ff0c7984 */ /* 0x000ea20008000c00 */
[----:B-1----:R-:W-:Y:S01]  /*1ee0*/  HFMA2.MMA R63, R45, R8, RZ ;  /* 0x000000082d3f7235 */ /* 0x002fe200000000ff */
[----:B------:R-:W-:-:S04]  /*1ef0*/  HFMA2 R66, R28, R8, RZ.H0_H0 ;  /* 0x000000081c427231 */ /* 0x000fc800000400ff */
[----:B------:R-:W-:-:S05]  /*1f00*/  HFMA2 R66, R25, R9, R66 ;  /* 0x0000000919427231 */ /* 0x000fca0000000042 */
[----:B------:R-:W-:Y:S01]  /*1f10*/  HFMA2 R63, R44, R9, R63 ;  /* 0x000000092c3f7231 */ /* 0x000fe2000000003f */
[----:B------:R-:W-:-:S05]  /*1f20*/  HFMA2.MMA R66, R22, R10, R66 ;  /* 0x0000000a16427235 */ /* 0x000fca0000000042 */
[----:B------:R-:W-:-:S05]  /*1f30*/  HFMA2.MMA R63, R43, R10, R63 ;  /* 0x0000000a2b3f7235 */ /* 0x000fca000000003f */
[----:B------:R-:W-:-:S05]  /*1f40*/  HFMA2 R66, R16, R11, R66 ;  /* 0x0000000b10427231 */ /* 0x000fca0000000042 */
[----:B------:R-:W-:Y:S01]  /*1f50*/  HFMA2 R63, R42, R11, R63 ;  /* 0x0000000b2a3f7231 */ /* 0x000fe2000000003f */
[----:B--2---:R-:W-:-:S05]  /*1f60*/  HFMA2.MMA R66, R19, R12, R66 ;  /* 0x0000000c13427235 */ /* 0x004fca0000000042 */
[----:B------:R-:W-:-:S05]  /*1f70*/  HFMA2.MMA R63, R41, R12, R63 ;  /* 0x0000000c293f7235 */ /* 0x000fca000000003f */
[----:B------:R-:W-:-:S05]  /*1f80*/  HFMA2 R66, R29, R13, R66 ;  /* 0x0000000d1d427231 */ /* 0x000fca0000000042 */
[----:B------:R-:W-:Y:S01]  /*1f90*/  HFMA2 R63, R40, R13, R63 ;  /* 0x0000000d283f7231 */ /* 0x000fe2000000003f */
[----:B------:R-:W-:-:S05]  /*1fa0*/  HFMA2.MMA R66, R30, R14, R66 ;  /* 0x0000000e1e427235 */ /* 0x000fca0000000042 */
[----:B------:R-:W-:-:S05]  /*1fb0*/  HFMA2.MMA R63, R39, R14, R63 ;  /* 0x0000000e273f7235 */ /* 0x000fca000000003f */
[----:B------:R-:W-:-:S03]  /*1fc0*/  HFMA2 R66, R36, R15, R66 ;  /* 0x0000000f24427231 */ /* 0x000fc60000000042 */
[----:B------:R-:W-:Y:S01]  /*1fd0*/  HFMA2.MMA R63, R35, R15, R63 ;  /* 0x0000000f233f7235 */ /* 0x000fe2000000003f */
[----:B------:R-:W-:-:S09]  /*1fe0*/  HADD2 R66, R66.H0_H0, R66.H1_H1 ;  /* 0x3000004242427230 */ /* 0x000fd20000000800 */
        /* <DEDUP_REMOVED lines=23> */
.L_x_674:
[----:B------:R-:W-:Y:S05]  /*2160*/  @!P3 BRA `(.L_x_673) ;  /* 0x00000008003cb947 */ /* 0x000fea0003800000 */
[----:B------:R-:W-:Y:S02]  /*2170*/  PRMT R8, R57, 0x9910, RZ ;  /* 0x0000991039087816 */ /* 0x000fe400000000ff */
[----:B------:R-:W-:Y:S02]  /*2180*/  ISETP.GE.AND P3, PT, R62, 0x3, PT ;  /* 0x000000033e00780c */ /* 0x000fe40003f66270 */
[----:B------:R-:W-:-:S13]  /*2190*/  ISETP.NE.AND P2, PT, R8, RZ, PT ;  /* 0x000000ff0800720c */ /* 0x000fda0003f45270 */
[----:B------:R-:W-:Y:S05]  /*21a0*/  @!P2 BRA `(.L_x_675) ;  /* 0x0000000000b0a947 */ /* 0x000fea0003800000 */
[----:B------:R-:W1:Y:S01]  /*21b0*/  LDS.128 R8, [UR4+0x40] ;  /* 0x00004004ff087984 */ /* 0x000e620008000c00 */
        /* <DEDUP_REMOVED lines=43> */
.L_x_675:
[----:B------:R-:W-:Y:S05]  /*2470*/  @!P3 BRA `(.L_x_673) ;  /* 0x000000040078b947 */ /* 0x000fea0003800000 */
[----:B------:R-:W-:-:S04]  /*2480*/  PRMT R8, R58, 0x9910, RZ ;  /* 0x000099103a087816 */ /* 0x000fc800000000ff */
        /* <DEDUP_REMOVED lines=46> */
.L_x_676:
[----:B------:R-:W-:Y:S05]  /*2770*/  @P0 BRA `(.L_x_673) ;  /* 0x0000000000b80947 */ /* 0x000fea0003800000 */
[----:B------:R-:W1:Y:S01]  /*2780*/  LDS.128 R8, [UR4+0xc0] ;  /* 0x0000c004ff087984 */ /* 0x000e620008000c00 */
[----:B------:R-:W-:Y:S01]  /*2790*/  MOV R63, R27 ;  /* 0x0000001b003f7202 */ /* 0x000fe20000000f00 */
[----:B------:R-:W-:Y:S01]  /*27a0*/  IMAD.MOV.U32 R67, RZ, RZ, R26 ;  /* 0x000000ffff437224 */ /* 0x000fe200078e001a */
[----:B------:R-:W-:Y:S01]  /*27b0*/  PRMT R4, R4, 0x5410, R3 ;  /* 0x0000541004047816 */ /* 0x000fe20000000003 */
[----:B------:R-:W2:Y:S01]  /*27c0*/  LDS.128 R12, [UR4+0xd0] ;  /* 0x0000d004ff0c7984 */ /* 0x000ea20008000c00 */
[----:B------:R-:W-:Y:S01]  /*27d0*/  PRMT R2, R2, 0x5410, R0 ;  /* 0x0000541002027816 */ /* 0x000fe20000000000 */
[-C--:B-1----:R-:W-:Y:S01]  /*27e0*/  HFMA2.MMA R27, R45, R8.reuse, RZ ;  /* 0x000000082d1b7235 */ /* 0x082fe200000000ff */
        /* <DEDUP_REMOVED lines=12> */
[-C--:B--2---:R-:W-:Y:S01]  /*28b0*/  HFMA2 R28, R19, R12.reuse, R28 ;  /* 0x0000000c131c7231 */ /* 0x084fe2000000001c */
        /* <DEDUP_REMOVED lines=12> */
[----:B------:R-:W-:-:S06]  /*2980*/  HFMA2.MMA R26, R18, R12, R26 ;  /* 0x0000000c121a7235 */ /* 0x000fcc000000001a */
        /* <DEDUP_REMOVED lines=13> */
.L_x_673:
        /* <DEDUP_REMOVED lines=14> */
[----:B------:R-:W-:-:S04]  /*2b40*/  SHF.R.U32.HI R24, RZ, 0xc, R10 ;  /* 0x0000000cff187819 */ /* 0x000fc8000001160a */
[----:B------:R-:W-:Y:S02]  /*2b50*/  LOP3.LUT R24, R24, 0xf000f, RZ, 0xc0, !PT ;  /* 0x000f000f18187812 */ /* 0x000fe400078ec0ff */
[--C-:B----4-:R-:W-:Y:S02]  /*2b60*/  SHF.R.U32.HI R35, RZ, 0x8, R12.reuse ;  /* 0x00000008ff237819 */ /* 0x110fe4000001160c */
[--C-:B------:R-:W-:Y:S02]  /*2b70*/  SHF.R.U32.HI R42, RZ, 0xa, R12.reuse ;  /* 0x0000000aff2a7819 */ /* 0x100fe4000001160c */
[----:B------:R-:W-:Y:S02]  /*2b80*/  LOP3.LUT R26, R12, 0x3f003f, RZ, 0xc0, !PT ;  /* 0x003f003f0c1a7812 */ /* 0x000fe400078ec0ff */
[----:B------:R-:W-:Y:S02]  /*2b90*/  SHF.R.U32.HI R34, RZ, 0x6, R12 ;  /* 0x00000006ff227819 */ /* 0x000fe4000001160c */
[----:B------:R-:W-:-:S02]  /*2ba0*/  SHF.R.U32.HI R39, RZ, 0x8, R14 ;  /* 0x00000008ff277819 */ /* 0x000fc4000001160e */
[--C-:B------:R-:W-:Y:S02]  /*2bb0*/  SHF.R.U32.HI R44, RZ, 0xa, R14.reuse ;  /* 0x0000000aff2c7819 */ /* 0x100fe4000001160e */
[----:B------:R-:W-:Y:S02]  /*2bc0*/  LOP3.LUT R28, R14, 0x3f003f, RZ, 0xc0, !PT ;  /* 0x003f003f0e1c7812 */ /* 0x000fe400078ec0ff */
[----:B------:R-:W-:Y:S02]  /*2bd0*/  SHF.R.U32.HI R38, RZ, 0x6, R14 ;  /* 0x00000006ff267819 */ /* 0x000fe4000001160e */
[----:B------:R-:W-:Y:S02]  /*2be0*/  SHF.R.U32.HI R37, RZ, 0x8, R13 ;  /* 0x00000008ff257819 */ /* 0x000fe4000001160d */
[----:B------:R-:W-:Y:S02]  /*2bf0*/  SHF.R.U32.HI R41, RZ, 0x8, R15 ;  /* 0x00000008ff297819 */ /* 0x000fe4000001160f */
[----:B------:R-:W-:-:S02]  /*2c00*/  LOP3.LUT R12, R23, 0xf000f, RZ, 0xc0, !PT ;  /* 0x000f000f170c7812 */ /* 0x000fc400078ec0ff */
[----:B------:R-:W-:Y:S02]  /*2c10*/  LOP3.LUT R14, R25, 0xf000f, RZ, 0xc0, !PT ;  /* 0x000f000f190e7812 */ /* 0x000fe400078ec0ff */
[----:B------:R-:W-:Y:S02]  /*2c20*/  LOP3.LUT R37, R12, 0x300030, R37, 0xf8, !PT ;  /* 0x003000300c257812 */ /* 0x000fe400078ef825 */
[----:B------:R-:W-:Y:S02]  /*2c30*/  LOP3.LUT R41, R14, 0x300030, R41, 0xf8, !PT ;  /* 0x003000300e297812 */ /* 0x000fe400078ef829 */
[--C-:B------:R-:W-:Y:S02]  /*2c40*/  SHF.R.U32.HI R45, RZ, 0xa, R15.reuse ;  /* 0x0000000aff2d7819 */ /* 0x100fe4000001160f */
[----:B------:R-:W-:Y:S02]  /*2c50*/  LOP3.LUT R29, R15, 0x3f003f, RZ, 0xc0, !PT ;  /* 0x003f003f0f1d7812 */ /* 0x000fe400078ec0ff */
[----:B------:R-:W-:-:S02]  /*2c60*/  SHF.R.U32.HI R40, RZ, 0x6, R15 ;  /* 0x00000006ff287819 */ /* 0x000fc4000001160f */
[--C-:B---3--:R-:W-:Y:S02]  /*2c70*/  SHF.R.U32.HI R12, RZ, 0xc, R16.reuse ;  /* 0x0000000cff0c7819 */ /* 0x108fe40000011610 */
[----:B------:R-:W-:Y:S02]  /*2c80*/  LOP3.LUT R14, R16, 0x3f003f, RZ, 0xc0, !PT ;  /* 0x003f003f100e7812 */ /* 0x000fe400078ec0ff */
[----:B------:R-:W-:Y:S02]  /*2c90*/  SHF.R.U32.HI R30, RZ, 0x6, R16 ;  /* 0x00000006ff1e7819 */ /* 0x000fe40000011610 */
[----:B------:R-:W-:Y:S02]  /*2ca0*/  LOP3.LUT R39, R24, 0x300030, R39, 0xf8, !PT ;  /* 0x0030003018277812 */ /* 0x000fe400078ef827 */
[----:B------:R-:W-:Y:S02]  /*2cb0*/  SHF.R.U32.HI R16, RZ, 0xc, R17 ;  /* 0x0000000cff107819 */ /* 0x000fe40000011611 */
[----:B------:R-:W-:-:S02]  /*2cc0*/  LOP3.LUT R15, R17, 0x3f003f, RZ, 0xc0, !PT ;  /* 0x003f003f110f7812 */ /* 0x000fc400078ec0ff */
[----:B------:R-:W-:Y:S02]  /*2cd0*/  SHF.R.U32.HI R31, RZ, 0x6, R17 ;  /* 0x00000006ff1f7819 */ /* 0x000fe40000011611 */
[--C-:B------:R-:W-:Y:S02]  /*2ce0*/  SHF.R.U32.HI R17, RZ, 0xc, R18.reuse ;  /* 0x0000000cff117819 */ /* 0x100fe40000011612 */
[----:B------:R-:W-:Y:S02]  /*2cf0*/  LOP3.LUT R24, R18, 0x3f003f, RZ, 0xc0, !PT ;  /* 0x003f003f12187812 */ /* 0x000fe400078ec0ff */
[----:B------:R-:W-:Y:S02]  /*2d00*/  SHF.R.U32.HI R32, RZ, 0x6, R18 ;  /* 0x00000006ff207819 */ /* 0x000fe40000011612 */
[----:B------:R-:W-:Y:S02]  /*2d10*/  SHF.R.U32.HI R22, RZ, 0xc, R8 ;  /* 0x0000000cff167819 */ /* 0x000fe40000011608 */
[----:B------:R-:W-:-:S02]  /*2d20*/  SHF.R.U32.HI R18, RZ, 0xc, R19 ;  /* 0x0000000cff127819 */ /* 0x000fc40000011613 */
[--C-:B------:R-:W-:Y:S02]  /*2d30*/  SHF.R.U32.HI R43, RZ, 0xa, R13.reuse ;  /* 0x0000000aff2b7819 */ /* 0x100fe4000001160d */
[----:B------:R-:W-:Y:S02]  /*2d40*/  LOP3.LUT R27, R13, 0x3f003f, RZ, 0xc0, !PT ;  /* 0x003f003f0d1b7812 */ /* 0x000fe400078ec0ff */
[----:B------:R-:W-:Y:S02]  /*2d50*/  SHF.R.U32.HI R36, RZ, 0x6, R13 ;  /* 0x00000006ff247819 */ /* 0x000fe4000001160d */
[----:B------:R-:W-:Y:S02]  /*2d60*/  LOP3.LUT R6, R8, 0x3f003f, RZ, 0xc0, !PT ;  /* 0x003f003f08067812 */ /* 0x000fe400078ec0ff */
[----:B------:R-:W-:Y:S02]  /*2d70*/  LOP3.LUT R7, R9, 0x3f003f, RZ, 0xc0, !PT ;  /* 0x003f003f09077812 */ /* 0x000fe400078ec0ff */
[----:B------:R-:W-:-:S02]  /*2d80*/  LOP3.LUT R13, R12, 0xf000f, RZ, 0xc0, !PT ;  /* 0x000f000f0c0d7812 */ /* 0x000fc400078ec0ff */
[----:B------:R-:W-:Y:S02]  /*2d90*/  SHF.R.U32.HI R8, RZ, 0x6, R8 ;  /* 0x00000006ff087819 */ /* 0x000fe40000011608 */
[----:B------:R-:W-:Y:S02]  /*2da0*/  SHF.R.U32.HI R9, RZ, 0x6, R9 ;  /* 0x00000006ff097819 */ /* 0x000fe40000011609 */
[----:B------:R-:W-:Y:S02]  /*2db0*/  LOP3.LUT R21, R10, 0x3f003f, RZ, 0xc0, !PT ;  /* 0x003f003f0a157812 */ /* 0x000fe400078ec0ff */
[----:B------:R-:W-:Y:S02]  /*2dc0*/  LOP3.LUT R20, R11, 0x3f003f, RZ, 0xc0, !PT ;  /* 0x003f003f0b147812 */ /* 0x000fe400078ec0ff */
[----:B------:R-:W-:Y:S02]  /*2dd0*/  LOP3.LUT R25, R19, 0x3f003f, RZ, 0xc0, !PT ;  /* 0x003f003f13197812 */ /* 0x000fe400078ec0ff */
[----:B------:R-:W-:-:S02]  /*2de0*/  LOP3.LUT R16, R16, 0xf000f, RZ, 0xc0, !PT ;  /* 0x000f000f10107812 */ /* 0x000fc400078ec0ff */
[----:B------:R-:W-:Y:S02]  /*2df0*/  LOP3.LUT R17, R17, 0xf000f, RZ, 0xc0, !PT ;  /* 0x000f000f11117812 */ /* 0x000fe400078ec0ff */
[----:B------:R-:W-:Y:S02]  /*2e00*/  SHF.R.U32.HI R10, RZ, 0x6, R10 ;  /* 0x00000006ff0a7819 */ /* 0x000fe4000001160a */
[----:B------:R-:W-:Y:S02]  /*2e10*/  SHF.R.U32.HI R11, RZ, 0x6, R11 ;  /* 0x00000006ff0b7819 */ /* 0x000fe4000001160b */
[----:B------:R-:W-:Y:S02]  /*2e20*/  LOP3.LUT R22, R22, 0xf000f, RZ, 0xc0, !PT ;  /* 0x000f000f16167812 */ /* 0x000fe400078ec0ff */
[----:B------:R-:W-:Y:S02]  /*2e30*/  SHF.R.U32.HI R19, RZ, 0x6, R19 ;  /* 0x00000006ff137819 */ /* 0x000fe40000011613 */
[----:B------:R-:W-:-:S02]  /*2e40*/  LOP3.LUT R18, R18, 0xf000f, RZ, 0xc0, !PT ;  /* 0x000f000f12127812 */ /* 0x000fc400078ec0ff */
[----:B------:R-:W-:Y:S02]  /*2e50*/  LOP3.LUT R42, R13, 0x300030, R42, 0xf8, !PT ;  /* 0x003000300d2a7812 */ /* 0x000fe400078ef82a */
[----:B------:R-:W-:Y:S02]  /*2e60*/  LOP3.LUT R43, R16, 0x300030, R43, 0xf8, !PT ;  /* 0x00300030102b7812 */ /* 0x000fe400078ef82b */
[----:B------:R-:W-:Y:S02]  /*2e70*/  LOP3.LUT R44, R17, 0x300030, R44, 0xf8, !PT ;  /* 0x00300030112c7812 */ /* 0x000fe400078ef82c */
        /* <DEDUP_REMOVED lines=123> */
.L_x_678:
        /* <DEDUP_REMOVED lines=49> */
.L_x_679:
        /* <DEDUP_REMOVED lines=48> */
.L_x_680:
[----:B------:R-:W-:Y:S05]  /*3c40*/  @P0 BRA `(.L_x_677) ;  /* 0x0000000000b80947 */ /* 0x000fea0003800000 */
[----:B------:R-:W1:Y:S01]  /*3c50*/  LDS.128 R16, [UR4+0xe0] ;  /* 0x0000e004ff107984 */ /* 0x000e620008000c00 */
[----:B------:R-:W-:Y:S02]  /*3c60*/  MOV R67, R8 ;  /* 0x0000000800437202 */ /* 0x000fe40000000f00 */
[----:B------:R-:W-:Y:S01]  /*3c70*/  MOV R63, R7 ;  /* 0x00000007003f7202 */ /* 0x000fe20000000f00 */
[----:B------:R-:W2:Y:S01]  /*3c80*/  LDS.128 R20, [UR4+0xf0] ;  /* 0x0000f004ff147984 */ /* 0x000ea20008000c00 */
[----:B------:R-:W-:Y:S02]  /*3c90*/  PRMT R4, R4, 0x5410, R3 ;  /* 0x0000541004047816 */ /* 0x000fe40000000003 */
[----:B------:R-:W-:Y:S01]  /*3ca0*/  PRMT R2, R2, 0x5410, R0 ;  /* 0x0000541002027816 */ /* 0x000fe20000000000 */
[-C--:B-1----:R-:W-:Y:S01]  /*3cb0*/  HFMA2.MMA R7, R6, R16.reuse, RZ ;  /* 0x0000001006077235 */ /* 0x082fe200000000ff */
[-C--:B------:R-:W-:Y:S01]  /*3cc0*/  HFMA2 R8, R63, R16.reuse, RZ.H0_H0 ;  /* 0x000000103f087231 */ /* 0x080fe200000400ff */
[----:B------:R-:W-:Y:S01]  /*3cd0*/  HFMA2.MMA R6, R67, R16, RZ ;  /* 0x0000001043067235 */ /* 0x000fe200000000ff */
[----:B------:R-:W-:-:S02]  /*3ce0*/  HFMA2 R16, R9, R16, RZ.H0_H0 ;  /* 0x0000001009107231 */ /* 0x000fc400000400ff */
        /* <DEDUP_REMOVED lines=36> */
.L_x_677:
[----:B------:R-:W-:Y:S01]  /*3f30*/  VIADD R60, R60, 0x20 ;  /* 0x000000203c3c7836 */ /* 0x000fe20000000000 */
[----:B------:R-:W-:Y:S01]  /*3f40*/  UIADD3 UR4, UR4, 0x40, URZ ;  /* 0x0000004004047890 */ /* 0x000fe2000fffe03f */
[----:B0-----:R-:W-:-:S03]  /*3f50*/  IMAD.WIDE.U32 R64, R55, 0x18, R64 ;  /* 0x0000001837407825 */ /* 0x001fc600078e0040 */
[----:B------:R-:W-:Y:S01]  /*3f60*/  ISETP.GE.AND P2, PT, R60, UR5, PT ;  /* 0x000000053c007c0c */ /* 0x000fe2000bf46270 */
[----:B------:R-:W-:Y:S01]  /*3f70*/  IMAD R7, R54, 0x18, RZ ;  /* 0x0000001836077824 */ /* 0x000fe200078e02ff */
[----:B------:R-:W-:-:S04]  /*3f80*/  ISETP.LT.AND P3, PT, R60, R61, PT ;  /* 0x0000003d3c00720c */ /* 0x000fc80003f61270 */
[----:B------:R-:W-:-:S09]  /*3f90*/  IADD3 R65, R65, R7, RZ ;  /* 0x0000000741417210 */ /* 0x000fd20007ffe0ff */
[----:B------:R-:W-:Y:S05]  /*3fa0*/  @!P2 BRA P3, `(.L_x_681) ;  /* 0xffffffd40080a947 */ /* 0x000fea000183ffff */
.L_x_672:
[----:B------:R-:W-:Y:S05]  /*3fb0*/  @!P1 EXIT ;  /* 0x000000000000994d */ /* 0x000fea0003800000 */
[----:B------:R-:W0:Y:S01]  /*3fc0*/  S2R R0, SR_CTAID.X ;  /* 0x0000000000007919 */ /* 0x000e220000002500 */
[----:B------:R-:W1:Y:S01]  /*3fd0*/  S2UR UR4, SR_CTAID.Y ;  /* 0x00000000000479c3 */ /* 0x000e620000002600 */
[----:B-----5:R-:W-:Y:S01]  /*3fe0*/  HMUL2 R9, R5, R56.H0_H0 ;  /* 0x2000003805097232 */ /* 0x020fe20000000000 */
        /* <DEDUP_REMOVED lines=15> */
.L_x_685:
[----:B------:R-:W0:Y:S02]  /*40e0*/  LDS R2, [R0] ;  /* 0x0000000000027984 */ /* 0x000e240000000800 */
[----:B0-----:R-:W-:-:S10]  /*40f0*/  HFMA2.MMA R3, R2, 1, 1, R9 ;  /* 0x3c003c0002037835 */ /* 0x001fd40000000009 */
[----:B------:R-:W0:Y:S02]  /*4100*/  ATOMS.CAST.SPIN R3, [R0], R2, R3 ;  /* 0x000000020003738d */ /* 0x000e240001800003 */
[----:B0-----:R-:W-:-:S13]  /*4110*/  ISETP.EQ.U32.AND P0, PT, R3, 0x1, PT ;  /* 0x000000010300780c */ /* 0x001fda0003f02070 */
[----:B------:R-:W-:Y:S05]  /*4120*/  @!P0 BRA `(.L_x_685) ;  /* 0xfffffffc00ec8947 */ /* 0x000fea000383ffff */
[----:B------:R-:W-:Y:S05]  /*4130*/  BRA `(.L_x_683) ;  /* 0x00000000000c7947 */ /* 0x000fea0003800000 */
.L_x_684:
[----:B------:R-:W2:Y:S02]  /*4140*/  LD.E R0, desc[UR8][R4.64] ;  /* 0x0000000804007980 */ /* 0x000ea4000c101900 */
[----:B--2---:R-:W-:-:S05]  /*4150*/  IADD3 R3, R9, R0, RZ ;  /* 0x0000000009037210 */ /* 0x004fca0007ffe0ff */
[----:B------:R0:W-:Y:S02]  /*4160*/  ST.E desc[UR8][R4.64], R3 ;  /* 0x0000000304007985 */ /* 0x0001e4000c101908 */
.L_x_683:
[----:B------:R-:W-:Y:S05]  /*4170*/  BSYNC B0 ;  /* 0x0000000000007941 */ /* 0x000fea0003800000 */
.L_x_682:
[----:B------:R1:W-:Y:S01]  /*4180*/  ATOM.E.ADD.F16x2.RN.STRONG.GPU P0, RZ, desc[UR8][R4.64+0x4], R7 ;  /* 0x0000040704ff79a2 */ /* 0x0003e2000810e1c8 */
[----:B------:R-:W-:Y:S04]  /*4190*/  BSSY B0, `(.L_x_686) ;  /* 0x000000f000007945 */ /* 0x000fe80003800000 */
[----:B-1----:R-:W-:Y:S05]  /*41a0*/  @P0 BRA `(.L_x_687) ;  /* 0x0000000000340947 */ /* 0x002fea0003800000 */
[----:B------:R-:W1:Y:S02]  /*41b0*/  QSPC.E.S P0, RZ, [R4+0x4] ;  /* 0x0000040004ff73aa */ /* 0x000e640000000500 */
[----:B-1----:R-:W-:Y:S05]  /*41c0*/  @!P0 BRA `(.L_x_688) ;  /* 0x0000000000208947 */ /* 0x002fea0003800000 */
[----:B------:R-:W-:-:S04]  /*41d0*/  MOV R2, R4 ;  /* 0x0000000400027202 */ /* 0x000fc80000000f00 */
[----:B------:R-:W-:-:S07]  /*41e0*/  MOV R0, R2 ;  /* 0x0000000200007202 */ /* 0x000fce0000000f00 */
.L_x_689:
[----:B------:R-:W0:Y:S02]  /*41f0*/  LDS R2, [R0+0x4] ;  /* 0x0000040000027984 */ /* 0x000e240000000800 */
[----:B0-----:R-:W-:-:S06]  /*4200*/  HADD2 R3, R2, R7 ;  /* 0x0000000702037230 */ /* 0x001fcc0000000000 */
[----:B------:R-:W0:Y:S02]  /*4210*/  ATOMS.CAST.SPIN R3, [R0+0x4], R2, R3 ;  /* 0x000004020003738d */ /* 0x000e240001800003 */
[----:B0-----:R-:W-:-:S13]  /*4220*/  ISETP.EQ.U32.AND P0, PT, R3, 0x1, PT ;  /* 0x000000010300780c */ /* 0x001fda0003f02070 */
[----:B------:R-:W-:Y:S05]  /*4230*/  @!P0 BRA `(.L_x_689) ;  /* 0xfffffffc00ec8947 */ /* 0x000fea000383ffff */
[----:B------:R-:W-:Y:S05]  /*4240*/  BRA `(.L_x_687) ;  /* 0x00000000000c7947 */ /* 0x000fea0003800000 */
.L_x_688:
[----:B------:R-:W0:Y:S02]  /*4250*/  LD.E R0, desc[UR8][R4.64+0x4] ;  /* 0x0000040804007980 */ /* 0x000e24000c101900 */
[----:B0-----:R-:W-:-:S05]  /*4260*/  IADD3 R3, R7, R0, RZ ;  /* 0x0000000007037210 */ /* 0x001fca0007ffe0ff */
[----:B------:R1:W-:Y:S02]  /*4270*/  ST.E desc[UR8][R4.64+0x4], R3 ;  /* 0x0000040304007985 */ /* 0x0003e4000c101908 */
.L_x_687:
[----:B------:R-:W-:Y:S05]  /*4280*/  BSYNC B0 ;  /* 0x0000000000007941 */ /* 0x000fea0003800000 */
.L_x_686:
        /* <DEDUP_REMOVED lines=12> */
.L_x_693:
[----:B------:R-:W0:Y:S02]  /*4350*/  LDS R2, [R0] ;  /* 0x0000000000027984 */ /* 0x000e240000000800 */
[----:B0-----:R-:W-:-:S10]  /*4360*/  HFMA2.MMA R3, R2, 1, 1, R47 ;  /* 0x3c003c0002037835 */ /* 0x001fd4000000002f */
[----:B------:R-:W0:Y:S02]  /*4370*/  ATOMS.CAST.SPIN R3, [R0], R2, R3 ;  /* 0x000000020003738d */ /* 0x000e240001800003 */
[----:B0-----:R-:W-:-:S13]  /*4380*/  ISETP.EQ.U32.AND P0, PT, R3, 0x1, PT ;  /* 0x000000010300780c */ /* 0x001fda0003f02070 */
[----:B------:R-:W-:Y:S05]  /*4390*/  @!P0 BRA `(.L_x_693) ;  /* 0xfffffffc00ec8947 */ /* 0x000fea000383ffff */
[----:B------:R-:W-:Y:S05]  /*43a0*/  BRA `(.L_x_691) ;  /* 0x00000000000c7947 */ /* 0x000fea0003800000 */
.L_x_692:
[----:B------:R-:W2:Y:S02]  /*43b0*/  LD.E R0, desc[UR8][R4.64] ;  /* 0x0000000804007980 */ /* 0x000ea4000c101900 */
[----:B--2---:R-:W-:-:S05]  /*43c0*/  IADD3 R3, R47, R0, RZ ;  /* 0x000000002f037210 */ /* 0x004fca0007ffe0ff */
[----:B------:R0:W-:Y:S02]  /*43d0*/  ST.E desc[UR8][R4.64], R3 ;  /* 0x0000000304007985 */ /* 0x0001e4000c101908 */
.L_x_691:
[----:B------:R-:W-:Y:S05]  /*43e0*/  BSYNC B0 ;  /* 0x0000000000007941 */ /* 0x000fea0003800000 */
.L_x_690:
[----:B------:R1:W-:Y:S01]  /*43f0*/  ATOM.E.ADD.F16x2.RN.STRONG.GPU P0, RZ, desc[UR8][R4.64+0x4], R57 ;  /* 0x0000043904ff79a2 */ /* 0x0003e2000810e1c8 */
[----:B------:R-:W-:Y:S04]  /*4400*/  BSSY B0, `(.L_x_694) ;  /* 0x000000f000007945 */ /* 0x000fe80003800000 */
[----:B-1----:R-:W-:Y:S05]  /*4410*/  @P0 BRA `(.L_x_695) ;  /* 0x0000000000340947 */ /* 0x002fea0003800000 */
[----:B------:R-:W1:Y:S02]  /*4420*/  QSPC.E.S P0, RZ, [R4+0x4] ;  /* 0x0000040004ff73aa */ /* 0x000e640000000500 */
[----:B-1----:R-:W-:Y:S05]  /*4430*/  @!P0 BRA `(.L_x_696) ;  /* 0x0000000000208947 */ /* 0x002fea0003800000 */
[----:B------:R-:W-:-:S04]  /*4440*/  MOV R2, R4 ;  /* 0x0000000400027202 */ /* 0x000fc80000000f00 */
[----:B------:R-:W-:-:S07]  /*4450*/  MOV R0, R2 ;  /* 0x0000000200007202 */ /* 0x000fce0000000f00 */
.L_x_697:
[----:B------:R-:W0:Y:S02]  /*4460*/  LDS R2, [R0+0x4] ;  /* 0x0000040000027984 */ /* 0x000e240000000800 */
[----:B0-----:R-:W-:-:S06]  /*4470*/  HADD2 R3, R2, R57 ;  /* 0x0000003902037230 */ /* 0x001fcc0000000000 */
[----:B------:R-:W0:Y:S02]  /*4480*/  ATOMS.CAST.SPIN R3, [R0+0x4], R2, R3 ;  /* 0x000004020003738d */ /* 0x000e240001800003 */
[----:B0-----:R-:W-:-:S13]  /*4490*/  ISETP.EQ.U32.AND P0, PT, R3, 0x1, PT ;  /* 0x000000010300780c */ /* 0x001fda0003f02070 */
[----:B------:R-:W-:Y:S05]  /*44a0*/  @!P0 BRA `(.L_x_697) ;  /* 0xfffffffc00ec8947 */ /* 0x000fea000383ffff */
[----:B------:R-:W-:Y:S05]  /*44b0*/  BRA `(.L_x_695) ;  /* 0x00000000000c7947 */ /* 0x000fea0003800000 */
.L_x_696:
[----:B------:R-:W0:Y:S02]  /*44c0*/  LD.E R0, desc[UR8][R4.64+0x4] ;  /* 0x0000040804007980 */ /* 0x000e24000c101900 */
[----:B0-----:R-:W-:-:S05]  /*44d0*/  IADD3 R3, R57, R0, RZ ;  /* 0x0000000039037210 */ /* 0x001fca0007ffe0ff */
[----:B------:R1:W-:Y:S02]  /*44e0*/  ST.E desc[UR8][R4.64+0x4], R3 ;  /* 0x0000040304007985 */ /* 0x0003e4000c101908 */
.L_x_695:
[----:B------:R-:W-:Y:S05]  /*44f0*/  BSYNC B0 ;  /* 0x0000000000007941 */ /* 0x000fea0003800000 */
.L_x_694:
        /* <DEDUP_REMOVED lines=12> */
.L_x_701:
[----:B------:R-:W0:Y:S02]  /*45c0*/  LDS R2, [R0] ;  /* 0x0000000000027984 */ /* 0x000e240000000800 */
[----:B0-----:R-:W-:-:S10]  /*45d0*/  HFMA2.MMA R3, R2, 1, 1, R49 ;  /* 0x3c003c0002037835 */ /* 0x001fd40000000031 */
[----:B------:R-:W0:Y:S02]  /*45e0*/  ATOMS.CAST.SPIN R3, [R0], R2, R3 ;  /* 0x000000020003738d */ /* 0x000e240001800003 */
[----:B0-----:R-:W-:-:S13]  /*45f0*/  ISETP.EQ.U32.AND P0, PT, R3, 0x1, PT ;  /* 0x000000010300780c */ /* 0x001fda0003f02070 */
[----:B------:R-:W-:Y:S05]  /*4600*/  @!P0 BRA `(.L_x_701) ;  /* 0xfffffffc00ec8947 */ /* 0x000fea000383ffff */
[----:B------:R-:W-:Y:S05]  /*4610*/  BRA `(.L_x_699) ;  /* 0x00000000000c7947 */ /* 0x000fea0003800000 */
.L_x_700:
[----:B------:R-:W2:Y:S02]  /*4620*/  LD.E R0, desc[UR8][R4.64] ;  /* 0x0000000804007980 */ /* 0x000ea4000c101900 */
[----:B--2---:R-:W-:-:S05]  /*4630*/  IADD3 R3, R49, R0, RZ ;  /* 0x0000000031037210 */ /* 0x004fca0007ffe0ff */
[----:B------:R0:W-:Y:S02]  /*4640*/  ST.E desc[UR8][R4.64], R3 ;  /* 0x0000000304007985 */ /* 0x0001e4000c101908 */
.L_x_699:
[----:B------:R-:W-:Y:S05]  /*4650*/  BSYNC B0 ;  /* 0x0000000000007941 */ /* 0x000fea0003800000 */
.L_x_698:
[----:B------:R1:W-:Y:S01]  /*4660*/  ATOM.E.ADD.F16x2.RN.STRONG.GPU P0, RZ, desc[UR8][R4.64+0x4], R7 ;  /* 0x0000040704ff79a2 */ /* 0x0003e2000810e1c8 */
[----:B------:R-:W-:Y:S04]  /*4670*/  BSSY B0, `(.L_x_702) ;  /* 0x000000f000007945 */ /* 0x000fe80003800000 */
[----:B-1----:R-:W-:Y:S05]  /*4680*/  @P0 BRA `(.L_x_703) ;  /* 0x0000000000340947 */ /* 0x002fea0003800000 */
[----:B------:R-:W1:Y:S02]  /*4690*/  QSPC.E.S P0, RZ, [R4+0x4] ;  /* 0x0000040004ff73aa */ /* 0x000e640000000500 */
[----:B-1----:R-:W-:Y:S05]  /*46a0*/  @!P0 BRA `(.L_x_704) ;  /* 0x0000000000208947 */ /* 0x002fea0003800000 */
[----:B------:R-:W-:-:S04]  /*46b0*/  MOV R2, R4 ;  /* 0x0000000400027202 */ /* 0x000fc80000000f00 */
[----:B------:R-:W-:-:S07]  /*46c0*/  MOV R0, R2 ;  /* 0x0000000200007202 */ /* 0x000fce0000000f00 */
.L_x_705:
[----:B------:R-:W0:Y:S02]  /*46d0*/  LDS R2, [R0+0x4] ;  /* 0x0000040000027984 */ /* 0x000e240000000800 */
[----:B0-----:R-:W-:-:S06]  /*46e0*/  HADD2 R3, R2, R7 ;  /* 0x0000000702037230 */ /* 0x001fcc0000000000 */
[----:B------:R-:W0:Y:S02]  /*46f0*/  ATOMS.CAST.SPIN R3, [R0+0x4], R2, R3 ;  /* 0x000004020003738d */ /* 0x000e240001800003 */
[----:B0-----:R-:W-:-:S13]  /*4700*/  ISETP.EQ.U32.AND P0, PT, R3, 0x1, PT ;  /* 0x000000010300780c */ /* 0x001fda0003f02070 */
[----:B------:R-:W-:Y:S05]  /*4710*/  @!P0 BRA `(.L_x_705) ;  /* 0xfffffffc00ec8947 */ /* 0x000fea000383ffff */
[----:B------:R-:W-:Y:S05]  /*4720*/  BRA `(.L_x_703) ;  /* 0x00000000000c7947 */ /* 0x000fea0003800000 */
.L_x_704:
[----:B------:R-:W0:Y:S02]  /*4730*/  LD.E R0, desc[UR8][R4.64+0x4] ;  /* 0x0000040804007980 */ /* 0x000e24000c101900 */
[----:B0-----:R-:W-:-:S05]  /*4740*/  IADD3 R3, R7, R0, RZ ;  /* 0x0000000007037210 */ /* 0x001fca0007ffe0ff */
[----:B------:R1:W-:Y:S02]  /*4750*/  ST.E desc[UR8][R4.64+0x4], R3 ;  /* 0x0000040304007985 */ /* 0x0003e4000c101908 */
.L_x_703:
[----:B------:R-:W-:Y:S05]  /*4760*/  BSYNC B0 ;  /* 0x0000000000007941 */ /* 0x000fea0003800000 */
.L_x_702:
        /* <DEDUP_REMOVED lines=12> */
.L_x_709:
[----:B------:R-:W0:Y:S02]  /*4830*/  LDS R2, [R0] ;  /* 0x0000000000027984 */ /* 0x000e240000000800 */
[----:B0-----:R-:W-:-:S10]  /*4840*/  HFMA2.MMA R3, R2, 1, 1, R51 ;  /* 0x3c003c0002037835 */ /* 0x001fd40000000033 */
[----:B------:R-:W0:Y:S02]  /*4850*/  ATOMS.CAST.SPIN R3, [R0], R2, R3 ;  /* 0x000000020003738d */ /* 0x000e240001800003 */
[----:B0-----:R-:W-:-:S13]  /*4860*/  ISETP.EQ.U32.AND P0, PT, R3, 0x1, PT ;  /* 0x000000010300780c */ /* 0x001fda0003f02070 */
[----:B------:R-:W-:Y:S05]  /*4870*/  @!P0 BRA `(.L_x_709) ;  /* 0xfffffffc00ec8947 */ /* 0x000fea000383ffff */
[----:B------:R-:W-:Y:S05]  /*4880*/  BRA `(.L_x_707) ;  /* 0x00000000000c7947 */ /* 0x000fea0003800000 */
.L_x_708:
[----:B------:R-:W2:Y:S02]  /*4890*/  LD.E R0, desc[UR8][R4.64] ;  /* 0x0000000804007980 */ /* 0x000ea4000c101900 */
[----:B--2---:R-:W-:-:S05]  /*48a0*/  IADD3 R3, R51, R0, RZ ;  /* 0x0000000033037210 */ /* 0x004fca0007ffe0ff */
[----:B------:R0:W-:Y:S02]  /*48b0*/  ST.E desc[UR8][R4.64], R3 ;  /* 0x0000000304007985 */ /* 0x0001e4000c101908 */
.L_x_707:
[----:B------:R-:W-:Y:S05]  /*48c0*/  BSYNC B0 ;  /* 0x0000000000007941 */ /* 0x000fea0003800000 */
.L_x_706:
[----:B------:R1:W-:Y:S02]  /*48d0*/  ATOM.E.ADD.F16x2.RN.STRONG.GPU P0, RZ, desc[UR8][R4.64+0x4], R59 ;  /* 0x0000043b04ff79a2 */ /* 0x0003e4000810e1c8 */
[----:B-1----:R-:W-:Y:S05]  /*48e0*/  @P0 EXIT ;  /* 0x000000000000094d */ /* 0x002fea0003800000 */
[----:B------:R-:W1:Y:S02]  /*48f0*/  QSPC.E.S P0, RZ, [R4+0x4] ;  /* 0x0000040004ff73aa */ /* 0x000e640000000500 */
[----:B-1----:R-:W-:Y:S05]  /*4900*/  @!P0 BRA `(.L_x_710) ;  /* 0x0000000000208947 */ /* 0x002fea0003800000 */
[----:B------:R-:W-:-:S04]  /*4910*/  MOV R2, R4 ;  /* 0x0000000400027202 */ /* 0x000fc80000000f00 */
[----:B------:R-:W-:-:S07]  /*4920*/  MOV R0, R2 ;  /* 0x0000000200007202 */ /* 0x000fce0000000f00 */
.L_x_711:
[----:B------:R-:W0:Y:S02]  /*4930*/  LDS R2, [R0+0x4] ;  /* 0x0000040000027984 */ /* 0x000e240000000800 */
[----:B0-----:R-:W-:-:S06]  /*4940*/  HADD2 R3, R2, R59 ;  /* 0x0000003b02037230 */ /* 0x001fcc0000000000 */
[----:B------:R-:W0:Y:S02]  /*4950*/  ATOMS.CAST.SPIN R3, [R0+0x4], R2, R3 ;  /* 0x000004020003738d */ /* 0x000e240001800003 */
[----:B0-----:R-:W-:-:S13]  /*4960*/  ISETP.EQ.U32.AND P0, PT, R3, 0x1, PT ;  /* 0x000000010300780c */ /* 0x001fda0003f02070 */
[----:B------:R-:W-:Y:S05]  /*4970*/  @!P0 BRA `(.L_x_711) ;  /* 0xfffffffc00ec8947 */ /* 0x000fea000383ffff */
[----:B------:R-:W-:Y:S05]  /*4980*/  EXIT ;  /* 0x000000000000794d */ /* 0x000fea0003800000 */
.L_x_710:
[----:B------:R-:W0:Y:S02]  /*4990*/  LD.E R0, desc[UR8][R4.64+0x4] ;  /* 0x0000040804007980 */ /* 0x000e24000c101900 */
[----:B0-----:R-:W-:-:S05]  /*49a0*/  IADD3 R3, R59, R0, RZ ;  /* 0x000000003b037210 */ /* 0x001fca0007ffe0ff */
[----:B------:R-:W-:Y:S01]  /*49b0*/  ST.E desc[UR8][R4.64+0x4], R3 ;  /* 0x0000040304007985 */ /* 0x000fe2000c101908 */
[----:B------:R-:W-:Y:S05]  /*49c0*/  EXIT ;  /* 0x000000000000794d */ /* 0x000fea0003800000 */
.L_x_712:
        /* <DEDUP_REMOVED lines=11> */
.L_x_3670:


//--------------------- .text._Z23gemm_half_q_half_kernelILi4ELi48ELb1ELb1ELi32EEvPK6__halfPKjS4_S2_PS0_iiiiPKtS7_iiiiiibS2_i --------------------------
	.section	.text._Z23gemm_half_q_half_kernelILi4ELi48ELb1ELb1ELi32EEvPK6__halfPKjS4_S2_PS0_iiiiPKtS7_iiiiiibS2_i,"ax",@progbits
	.align	128
        .global         _Z23gemm_half_q_half_kernelILi4ELi48ELb1ELb1ELi32EEvPK6__halfPKjS4_S2_PS0_iiiiPKtS7_iiiiiibS2_i
        .type           _Z23gemm_half_q_half_kernelILi4ELi48ELb1ELb1ELi32EEvPK6__halfPKjS4_S2_PS0_iiiiPKtS7_iiiiiibS2_i,@function
        .size           _Z23gemm_half_q_half_kernelILi4ELi48ELb1ELb1ELi32EEvPK6__halfPKjS4_S2_PS0_iiiiPKtS7_iiiiiibS2_i,(.L_x_3671 - _Z23gemm_half_q_half_kernelILi4ELi48ELb1ELb1ELi32EEvPK6__halfPKjS4_S2_PS0_iiiiPKtS7_iiiiiibS2_i)
        .other          _Z23gemm_half_q_half_kernelILi4ELi48ELb1ELb1ELi32EEvPK6__halfPKjS4_S2_PS0_iiiiPKtS7_iiiiiibS2_i,@"STO_CUDA_ENTRY STV_DEFAULT"
_Z23gemm_half_q_half_kernelILi4ELi48ELb1ELb1ELi32EEvPK6__halfPKjS4_S2_PS0_iiiiPKtS7_iiiiiibS2_i:
.text._Z23gemm_half_q_half_kernelILi4ELi48ELb1ELb1ELi32EEvPK6__halfPKjS4_S2_PS0_iiiiPKtS7_iiiiiibS2_i:
[----:B------:R-:W-:Y:S01]  /*0000*/  LDC R1, c[0x0][0x28] ;  /* 0x00000a00ff017b82 */ /* 0x000fe20000000800 */
[----:B------:R-:W0:Y:S07]  /*0010*/  S2R R4, SR_CTAID.Y ;  /* 0x0000000000047919 */ /* 0x000e2e0000002600 */
[----:B------:R-:W0:Y:S01]  /*0020*/  LDC R9, c[0x0][0x238] ;  /* 0x00008e00ff097b82 */ /* 0x000e220000000800 */
[----:B------:R-:W-:Y:S01]  /*0030*/  ULDC.64 UR6, c[0x0][0x208] ;  /* 0x0000820000067ab9 */ /* 0x000fe20000000a00 */
[----:B------:R-:W-:Y:S01]  /*0040*/  PRMT R93, RZ, 0x7610, R93 ;  /* 0x00007610ff5d7816 */ /* 0x000fe2000000005d */
[----:B------:R-:W1:Y:S01]  /*0050*/  S2R R5, SR_TID.X ;  /* 0x0000000000057919 */ /* 0x000e620000002100 */
[----:B------:R-:W-:-:S02]  /*0060*/  PRMT R92, RZ, 0x7610, R92 ;  /* 0x00007610ff5c7816 */ /* 0x000fc4000000005c */
[----:B------:R-:W-:Y:S01]  /*0070*/  PRMT R91, RZ, 0x7610, R91 ;  /* 0x00007610ff5b7816 */ /* 0x000fe2000000005b */
[----:B------:R-:W1:Y:S01]  /*0080*/  S2R R2, SR_CTAID.X ;  /* 0x0000000000027919 */ /* 0x000e620000002500 */
[----:B------:R-:W2:Y:S01]  /*0090*/  LDC R7, c[0x0][0x240] ;  /* 0x00009000ff077b82 */ /* 0x000ea20000000800 */
[----:B------:R-:W-:Y:S01]  /*00a0*/  PRMT R90, RZ, 0x7610, R90 ;  /* 0x00007610ff5a7816 */ /* 0x000fe2000000005a */
[----:B------:R-:W3:Y:S01]  /*00b0*/  S2R R3, SR_CTAID.Z ;  /* 0x0000000000037919 */ /* 0x000ee20000002700 */
[----:B------:R-:W-:Y:S01]  /*00c0*/  PRMT R6, RZ, 0x7610, R6 ;  /* 0x00007610ff067816 */ /* 0x000fe20000000006 */
[----:B0-----:R-:W-:-:S05]  /*00d0*/  IMAD R0, R4, -0x4, R9 ;  /* 0xfffffffc04007824 */ /* 0x001fca00078e0209 */
[C---:B------:R-:W-:Y:S02]  /*00e0*/  ISETP.GE.AND P1, PT, R0.reuse, 0x1, PT ;  /* 0x000000010000780c */ /* 0x040fe40003f26270 */
[----:B------:R-:W-:Y:S02]  /*00f0*/  VIMNMX R96, R0, 0x4, PT ;  /* 0x0000000400607848 */ /* 0x000fe40003fe0100 */
[----:B-1----:R-:W-:Y:S02]  /*0100*/  LEA R2, R2, R5, 0x5 ;  /* 0x0000000502027211 */ /* 0x002fe400078e28ff */
        /* <DEDUP_REMOVED lines=31> */
.L_x_713:
        /* <DEDUP_REMOVED lines=25> */
.L_x_718:
        /* <DEDUP_REMOVED lines=37> */
.L_x_717:
        /* <DEDUP_REMOVED lines=24> */
.L_x_719:
        /* <DEDUP_REMOVED lines=14> */
.L_x_716:
        /* <DEDUP_REMOVED lines=10> */
.L_x_721:
        /* <DEDUP_REMOVED lines=37> */
.L_x_720:
        /* <DEDUP_REMOVED lines=24> */
.L_x_722:
        /* <DEDUP_REMOVED lines=13> */
.L_x_715:
[----:B------:R-:W-:Y:S05]  /*0e80*/  BSYNC B0 ;  /* 0x0000000000007941 */ /* 0x000fea0003800000 */
.L_x_714:
        /* <DEDUP_REMOVED lines=17> */
.L_x_725:
        /* <DEDUP_REMOVED lines=19> */
.L_x_724:
        /* <DEDUP_REMOVED lines=14> */
.L_x_726:
[----:B------:R-:W-:-:S13]  /*11b0*/  ISETP.LT.OR P0, PT, R5, R96, P0 ;  /* 0x000000600500720c */ /* 0x000fda0000701670 */
[----:B--2---:R-:W2:Y:S01]  /*11c0*/  @P0 LDC.64 R6, c[0x0][0x230] ;  /* 0x00008c00ff060b82 */ /* 0x004ea20000000a00 */
[----:B------:R-:W-:-:S05]  /*11d0*/  @P0 LEA R4, R4, R5, 0x2 ;  /* 0x0000000504040211 */ /* 0x000fca00078e10ff */
[----:B------:R-:W-:-:S04]  /*11e0*/  @P0 IMAD R5, R4, R89, R2 ;  /* 0x0000005904050224 */ /* 0x000fc800078e0202 */
[----:B--2---:R-:W-:-:S05]  /*11f0*/  @P0 IMAD.WIDE R4, R5, 0x2, R6 ;  /* 0x0000000205040825 */ /* 0x004fca00078e0206 */
[----:B------:R2:W-:Y:S02]  /*1200*/  @P0 STG.E.64 desc[UR6][R4.64], RZ ;  /* 0x000000ff04000986 */ /* 0x0005e4000c101b06 */
.L_x_723:
[----:B-----5:R-:W3:Y:S08]  /*1210*/  LDC R21, c[0x0][0x25c] ;  /* 0x00009700ff157b82 */ /* 0x020ef00000000800 */
[----:B------:R-:W-:Y:S01]  /*1220*/  BAR.SYNC.DEFER_BLOCKING 0x0 ;  /* 0x0000000000007b1d */ /* 0x000fe20000010000 */
[----:B------:R-:W-:-:S07]  /*1230*/  ISETP.GE.AND P0, PT, R94, R95, PT ;  /* 0x0000005f5e00720c */ /* 0x000fce0003f06270 */
[----:B------:R-:W4:Y:S06]  /*1240*/  LDC R20, c[0x0][0x264] ;  /* 0x00009900ff147b82 */ /* 0x000f2c0000000800 */
[----:B------:R-:W-:Y:S05]  /*1250*/  @P0 BRA `(.L_x_727) ;  /* 0x0000000000d40947 */ /* 0x000fea0003800000 */
[----:B01----:R-:W0:Y:S01]  /*1260*/  LDC.64 R10, c[0x0][0x248] ;  /* 0x00009200ff0a7b82 */ /* 0x003e220000000a00 */
[----:B--2---:R-:W-:-:S07]  /*1270*/  SHF.L.U32 R5, R3, 0x6, RZ ;  /* 0x0000000603057819 */ /* 0x004fce00000006ff */
[----:B------:R-:W1:Y:S01]  /*1280*/  LDC.64 R12, c[0x0][0x220] ;  /* 0x00008800ff0c7b82 */ /* 0x000e620000000a00 */
[----:B0-----:R-:W-:-:S05]  /*1290*/  IMAD.WIDE R4, R5, 0x2, R10 ;  /* 0x0000000205047825 */ /* 0x001fca00078e020a */
[----:B------:R0:W5:Y:S01]  /*12a0*/  LDG.E.U16.CONSTANT R3, desc[UR6][R4.64] ;  /* 0x0000000604037981 */ /* 0x000162000c1e9500 */
[----:B------:R-:W-:Y:S01]  /*12b0*/  SHF.R.S32.HI R7, RZ, 0x1f, R2 ;  /* 0x0000001fff077819 */ /* 0x000fe20000011402 */
[----:B------:R-:W-:Y:S01]  /*12c0*/  UMOV UR4, URZ ;  /* 0x0000003f00047c82 */ /* 0x000fe20008000000 */
[----:B------:R-:W-:Y:S02]  /*12d0*/  SHF.L.U32 R6, R2, 0x2, RZ ;  /* 0x0000000202067819 */ /* 0x000fe400000006ff */
[----:B------:R-:W-:Y:S02]  /*12e0*/  LEA.HI R7, R7, R2, RZ, 0x3 ;  /* 0x0000000207077211 */ /* 0x000fe400078f18ff */
[----:B------:R-:W-:Y:S02]  /*12f0*/  MOV R16, R94 ;  /* 0x0000005e00107202 */ /* 0x000fe40000000f00 */
[----:B------:R-:W-:Y:S02]  /*1300*/  LOP3.LUT R14, R6, 0x10, RZ, 0xc0, !PT ;  /* 0x00000010060e7812 */ /* 0x000fe400078ec0ff */
[----:B01----:R-:W-:-:S07]  /*1310*/  SHF.R.S32.HI R15, RZ, 0x3, R7 ;  /* 0x00000003ff0f7819 */ /* 0x003fce0000011407 */
.L_x_728:
[----:B-----5:R-:W-:Y:S01]  /*1320*/  IADD3 R17, R3, UR4, RZ ;  /* 0x0000000403117c10 */ /* 0x020fe2000fffe0ff */
[----:B------:R-:W0:Y:S04]  /*1330*/  LDC.64 R6, c[0x0][0x228] ;  /* 0x00008a00ff067b82 */ /* 0x000e280000000a00 */
[----:B------:R-:W-:-:S05]  /*1340*/  IMAD R4, R17, R89, RZ ;  /* 0x0000005911047224 */ /* 0x000fca00078e02ff */
[----:B------:R-:W-:-:S04]  /*1350*/  SHF.R.S32.HI R5, RZ, 0x1f, R4 ;  /* 0x0000001fff057819 */ /* 0x000fc80000011404 */
[----:B------:R-:W-:-:S04]  /*1360*/  LEA.HI R4, R5, R4, RZ, 0x3 ;  /* 0x0000000405047211 */ /* 0x000fc800078f18ff */
[----:B------:R-:W-:-:S05]  /*1370*/  LEA.HI.SX32 R5, R4, R15, 0x1d ;  /* 0x0000000f04057211 */ /* 0x000fca00078feaff */
[----:B------:R-:W-:-:S06]  /*1380*/  IMAD.WIDE R4, R5, 0x4, R12 ;  /* 0x0000000405047825 */ /* 0x000fcc00078e020c */
[----:B------:R-:W2:Y:S01]  /*1390*/  LDG.E.CONSTANT R5, desc[UR6][R4.64] ;  /* 0x0000000604057981 */ /* 0x000ea2000c1e9900 */
[----:B------:R-:W-:-:S05]  /*13a0*/  LEA R9, R16, 0x1, 0x1 ;  /* 0x0000000110097811 */ /* 0x000fca00078e08ff */
[----:B------:R-:W-:-:S06]  /*13b0*/  IMAD.WIDE R8, R9, 0x2, R10 ;  /* 0x0000000209087825 */ /* 0x000fcc00078e020a */
[----:B------:R-:W3:Y:S01]  /*13c0*/  LDG.E.U16.CONSTANT R9, desc[UR6][R8.64] ;  /* 0x0000000608097981 */ /* 0x000ee2000c1e9500 */
[----:B0-----:R-:W-:-:S06]  /*13d0*/  IMAD.WIDE R6, R17, 0x2, R6 ;  /* 0x0000000211067825 */ /* 0x001fcc00078e0206 */
[----:B------:R-:W4:Y:S01]  /*13e0*/  LDG.E.U16.CONSTANT R6, desc[UR6][R6.64] ;  /* 0x0000000606067981 */ /* 0x000f22000c1e9500 */
[----:B------:R-:W-:Y:S01]  /*13f0*/  UIADD3 UR4, UR4, 0x1, URZ ;  /* 0x0000000104047890 */ /* 0x000fe2000fffe03f */
        /* <DEDUP_REMOVED lines=13> */
[----:B------:R-:W-:Y:S01]  /*14d0*/  IMAD R17, R17, R17, RZ ;  /* 0x0000001111117224 */ /* 0x000fe200078e02ff */
[----:B---3--:R-:W-:Y:S01]  /*14e0*/  IADD3 R16, R9, R16, RZ ;  /* 0x0000001009107210 */ /* 0x008fe20007ffe0ff */
[----:B------:R-:W-:-:S02]  /*14f0*/  IMAD R18, R18, R18, RZ ;  /* 0x0000001212127224 */ /* 0x000fc400078e02ff */
[----:B------:R-:W-:Y:S01]  /*1500*/  IMAD R4, R4, R4, RZ ;  /* 0x0000000404047224 */ /* 0x000fe200078e02ff */
[----:B------:R-:W4:Y:S01]  /*1510*/  I2F.F16 R19, R19 ;  /* 0x0000001300137306 */ /* 0x000f220000200c00 */
[----:B------:R-:W-:-:S07]  /*1520*/  ISETP.GE.AND P2, PT, R16, R95, PT ;  /* 0x0000005f1000720c */ /* 0x000fce0003f46270 */
[----:B------:R-:W0:Y:S01]  /*1530*/  I2F.F16 R45, R18 ;  /* 0x00000012002d7306 */ /* 0x000e220000200c00 */
[----:B----4-:R-:W-:-:S07]  /*1540*/  HMUL2 R44, R19.H0_H0, R6.H0_H0 ;  /* 0x20000006132c7232 */ /* 0x010fce0000000800 */
[----:B------:R-:W1:Y:S01]  /*1550*/  I2F.F16 R43, R4 ;  /* 0x00000004002b7306 */ /* 0x000e620000200c00 */
[----:B0-----:R-:W-:-:S07]  /*1560*/  HMUL2 R45, R45.H0_H0, R6.H0_H0 ;  /* 0x200000062d2d7232 */ /* 0x001fce0000000800 */
[----:B------:R-:W0:Y:S01]  /*1570*/  I2F.F16 R17, R17 ;  /* 0x0000001100117306 */ /* 0x000e220000200c00 */
[-C--:B-1----:R-:W-:Y:S02]  /*1580*/  HMUL2 R43, R43.H0_H0, R6.reuse.H0_H0 ;  /* 0x200000062b2b7232 */ /* 0x082fe40000000800 */
[----:B0-----:R-:W-:Y:S01]  /*1590*/  HMUL2 R42, R17.H0_H0, R6.H0_H0 ;  /* 0x20000006112a7232 */ /* 0x001fe20000000800 */
[----:B------:R-:W-:Y:S06]  /*15a0*/  @!P2 BRA `(.L_x_728) ;  /* 0xfffffffc005ca947 */ /* 0x000fec000383ffff */
.L_x_727:
[----:B------:R-:W-:Y:S01]  /*15b0*/  ULDC UR4, c[0x0][0x258] ;  /* 0x0000960000047ab9 */ /* 0x000fe20000000800 */
[----:B------:R-:W-:Y:S01]  /*15c0*/  ULDC UR5, c[0x0][0x260] ;  /* 0x0000980000057ab9 */ /* 0x000fe20000000800 */
[C---:B------:R-:W-:Y:S01]  /*15d0*/  ISETP.GT.AND P2, PT, R94.reuse, UR4, PT ;  /* 0x000000045e007c0c */ /* 0x040fe2000bf44270 */
[----:B------:R-:W-:Y:S01]  /*15e0*/  ULDC UR8, c[0x0][0x268] ;  /* 0x00009a0000087ab9 */ /* 0x000fe20000000800 */
[C---:B------:R-:W-:Y:S01]  /*15f0*/  VIMNMX R3, R94.reuse, UR4, PT ;  /* 0x000000045e037c48 */ /* 0x040fe2000bfe0100 */
[----:B01----:R-:W-:Y:S01]  /*1600*/  HFMA2.MMA R8, -RZ, RZ, 0, 0 ;  /* 0x00000000ff087435 */ /* 0x003fe200000001ff */
[C---:B------:R-:W-:Y:S02]  /*1610*/  ISETP.GT.AND P4, PT, R94.reuse, UR5, PT ;  /* 0x000000055e007c0c */ /* 0x040fe4000bf84270 */
[----:B--2---:R-:W-:Y:S02]  /*1620*/  SHF.R.S32.HI R4, RZ, 0x1f, R3 ;  /* 0x0000001fff047819 */ /* 0x004fe40000011403 */
[----:B------:R-:W-:-:S02]  /*1630*/  ISETP.GT.AND P6, PT, R94, UR8, PT ;  /* 0x000000085e007c0c */ /* 0x000fc4000bfc4270 */
[----:B------:R-:W-:Y:S01]  /*1640*/  LEA.HI R4, R4, R3, RZ, 0x5 ;  /* 0x0000000304047211 */ /* 0x000fe200078f28ff */
[----:B------:R-:W-:Y:S01]  /*1650*/  HFMA2.MMA R3, -RZ, RZ, 0, 0 ;  /* 0x00000000ff037435 */ /* 0x000fe200000001ff */
[C---:B---3--:R-:W-:Y:S02]  /*1660*/  ISETP.GT.AND P3, PT, R94.reuse, R21, PT ;  /* 0x000000155e00720c */ /* 0x048fe40003f64270 */
[----:B------:R-:W-:Y:S02]  /*1670*/  SHF.R.S32.HI R9, RZ, 0x5, R4 ;  /* 0x00000005ff097819 */ /* 0x000fe40000011404 */
[----:B----4-:R-:W-:Y:S02]  /*1680*/  ISETP.GT.AND P5, PT, R94, R20, PT ;  /* 0x000000145e00720c */ /* 0x010fe40003fa4270 */
[----:B------:R-:W-:Y:S02]  /*1690*/  MOV R7, RZ ;  /* 0x000000ff00077202 */ /* 0x000fe40000000f00 */
[----:B------:R-:W-:Y:S01]  /*16a0*/  MOV R4, RZ ;  /* 0x000000ff00047202 */ /* 0x000fe20000000f00 */
        /* <DEDUP_REMOVED lines=8> */
.L_x_729:
        /* <DEDUP_REMOVED lines=8> */
.L_x_730:
        /* <DEDUP_REMOVED lines=8> */
.L_x_731:
        /* <DEDUP_REMOVED lines=8> */
.L_x_732:
[----:B------:R-:W-:Y:S01]  /*18b0*/  HFMA2.MMA R6, -RZ, RZ, 0, 0 ;  /* 0x00000000ff067435 */ /* 0x000fe200000001ff */
[----:B------:R-:W-:Y:S10]  /*18c0*/  @!P6 BRA `(.L_x_733) ;  /* 0x00000000001ce947 */ /* 0x000ff40003800000 */
[----:B------:R-:W0:Y:S02]  /*18d0*/  LDC R5, c[0x0][0x26c] ;  /* 0x00009b00ff057b82 */ /* 0x000e240000000800 */
[----:B0-----:R-:W-:-:S04]  /*18e0*/  VIMNMX R5, R94, R5, PT ;  /* 0x000000055e057248 */ /* 0x001fc80003fe0100 */
[----:B------:R-:W-:-:S04]  /*18f0*/  IADD3 R5, R5, -UR8, RZ ;  /* 0x8000000805057c10 */ /* 0x000fc8000fffe0ff */
[----:B------:R-:W-:-:S04]  /*1900*/  SHF.R.S32.HI R6, RZ, 0x1f, R5 ;  /* 0x0000001fff067819 */ /* 0x000fc80000011405 */
[----:B------:R-:W-:-:S04]  /*1910*/  LEA.HI R6, R6, R5, RZ, 0x5 ;  /* 0x0000000506067211 */ /* 0x000fc800078f28ff */
[----:B------:R-:W-:-:S04]  /*1920*/  SHF.R.S32.HI R6, RZ, 0x5, R6 ;  /* 0x00000005ff067819 */ /* 0x000fc80000011406 */
[----:B------:R-:W-:-:S07]  /*1930*/  SHF.L.U32 R6, R6, 0x1, RZ ;  /* 0x0000000106067819 */ /* 0x000fce00000006ff */
.L_x_733:
[----:B------:R-:W-:Y:S01]  /*1940*/  LEA R4, R9, R4, 0x3 ;  /* 0x0000000409047211 */ /* 0x000fe200078e18ff */
[----:B------:R-:W0:Y:S01]  /*1950*/  S2UR UR5, SR_CgaCtaId ;  /* 0x00000000000579c3 */ /* 0x000e220000008800 */
[----:B------:R-:W-:Y:S01]  /*1960*/  ISETP.GE.OR P0, PT, R94, R21, P0 ;  /* 0x000000155e00720c */ /* 0x000fe20000706670 */
[----:B------:R-:W-:Y:S01]  /*1970*/  ULDC.64 UR8, c[0x0][0x218] ;  /* 0x0000860000087ab9 */ /* 0x000fe20000000a00 */
[----:B------:R-:W-:Y:S01]  /*1980*/  IADD3 R3, R8, R4, R3 ;  /* 0x0000000408037210 */ /* 0x000fe20007ffe003 */
[----:B------:R-:W-:Y:S01]  /*1990*/  UMOV UR4, 0x400 ;  /* 0x0000040000047882 */ /* 0x000fe20000000000 */
[----:B------:R-:W-:Y:S02]  /*19a0*/  SHF.R.S32.HI R4, RZ, 0x1f, R2 ;  /* 0x0000001fff047819 */ /* 0x000fe40000011402 */
[----:B------:R-:W-:Y:S02]  /*19b0*/  IADD3 R6, R6, R3, R7 ;  /* 0x0000000306067210 */ /* 0x000fe40007ffe007 */
[----:B------:R-:W-:-:S02]  /*19c0*/  PRMT R41, RZ, 0x5410, RZ ;  /* 0x00005410ff297816 */ /* 0x000fc400000000ff */
[----:B------:R-:W-:Y:S01]  /*19d0*/  PRMT R40, RZ, 0x5410, RZ ;  /* 0x00005410ff287816 */ /* 0x000fe200000000ff */
[----:B------:R-:W-:Y:S01]  /*19e0*/  IMAD R3, R6, R89, RZ ;  /* 0x0000005906037224 */ /* 0x000fe200078e02ff */
[----:B------:R-:W-:Y:S02]  /*19f0*/  PRMT R27, RZ, 0x5410, RZ ;  /* 0x00005410ff1b7816 */ /* 0x000fe400000000ff */
        /* <DEDUP_REMOVED lines=9> */
[----:B------:R-:W-:Y:S01]  /*1a90*/  PRMT R22, RZ, 0x5410, RZ ;  /* 0x00005410ff167816 */ /* 0x000fe200000000ff */
[----:B------:R-:W-:Y:S06]  /*1aa0*/  @P0 BRA `(.L_x_734) ;  /* 0x0000002800a00947 */ /* 0x000fec0003800000 */
[----:B------:R-:W0:Y:S01]  /*1ab0*/  LDC R89, c[0x0][0x23c] ;  /* 0x00008f00ff597b82 */ /* 0x000e220000000800 */
[----:B------:R-:W-:Y:S01]  /*1ac0*/  PRMT R41, RZ, 0x7610, R41 ;  /* 0x00007610ff297816 */ /* 0x000fe20000000029 */
[----:B------:R-:W-:Y:S01]  /*1ad0*/  ULDC UR8, c[0x0][0x25c] ;  /* 0x0000970000087ab9 */ /* 0x000fe20000000800 */
[----:B------:R-:W-:-:S05]  /*1ae0*/  ULDC UR9, c[0x0][0x240] ;  /* 0x0000900000097ab9 */ /* 0x000fca0000000800 */
.L_x_743:
[----:B-----5:R1:W5:Y:S01]  /*1af0*/  LDG.E.128.CONSTANT R4, desc[UR6][R28.64] ;  /* 0x000000061c047981 */ /* 0x020362000c1e9d00 */
[----:B------:R-:W-:Y:S05]  /*1b00*/  @!P1 BRA `(.L_x_735) ;  /* 0x00000014002c9947 */ /* 0x000fea0003800000 */
[----:B0-----:R-:W-:-:S04]  /*1b10*/  IMAD.WIDE R8, R89, 0x4, R28 ;  /* 0x0000000459087825 */ /* 0x001fc800078e021c */
[----:B------:R-:W-:Y:S02]  /*1b20*/  IMAD.WIDE R12, R89, 0x4, R8 ;  /* 0x00000004590c7825 */ /* 0x000fe400078e0208 */
[----:B------:R-:W2:Y:S04]  /*1b30*/  LDG.E.128.CONSTANT R8, desc[UR6][R8.64] ;  /* 0x0000000608087981 */ /* 0x000ea8000c1e9d00 */
[----:B------:R-:W3:Y:S01]  /*1b40*/  LDG.E.128.CONSTANT R12, desc[UR6][R12.64] ;  /* 0x000000060c0c7981 */ /* 0x000ee2000c1e9d00 */
[--C-:B-----5:R-:W-:Y:S02]  /*1b50*/  SHF.R.U32.HI R19, RZ, 0xc, R5.reuse ;  /* 0x0000000cff137819 */ /* 0x120fe40000011605 */
[----:B------:R-:W-:Y:S02]  /*1b60*/  LOP3.LUT R17, R5, 0x3f003f, RZ, 0xc0, !PT ;  /* 0x003f003f05117812 */ /* 0x000fe400078ec0ff */
[----:B------:R-:W-:-:S02]  /*1b70*/  SHF.R.U32.HI R18, RZ, 0x6, R5 ;  /* 0x00000006ff127819 */ /* 0x000fc40000011605 */
[----:B------:R-:W-:Y:S02]  /*1b80*/  PRMT R5, R92, 0x9910, RZ ;  /* 0x000099105c057816 */ /* 0x000fe400000000ff */
[----:B------:R-:W-:Y:S02]  /*1b90*/  SHF.R.U32.HI R3, RZ, 0xc, R4 ;  /* 0x0000000cff037819 */ /* 0x000fe40000011604 */
[--C-:B------:R-:W-:Y:S02]  /*1ba0*/  SHF.R.U32.HI R30, RZ, 0xc, R6.reuse ;  /* 0x0000000cff1e7819 */ /* 0x100fe40000011606 */
[----:B------:R-:W-:Y:S02]  /*1bb0*/  SHF.R.U32.HI R33, RZ, 0xc, R7 ;  /* 0x0000000cff217819 */ /* 0x000fe40000011607 */
[----:B------:R-:W-:Y:S02]  /*1bc0*/  LOP3.LUT R34, R6, 0x3f003f, RZ, 0xc0, !PT ;  /* 0x003f003f06227812 */ /* 0x000fe400078ec0ff */
[----:B------:R-:W-:-:S02]  /*1bd0*/  SHF.R.U32.HI R35, RZ, 0x6, R6 ;  /* 0x00000006ff237819 */ /* 0x000fc40000011606 */
[----:B------:R-:W-:Y:S02]  /*1be0*/  LOP3.LUT R47, R7, 0x3f003f, RZ, 0xc0, !PT ;  /* 0x003f003f072f7812 */ /* 0x000fe400078ec0ff */
[----:B------:R-:W-:Y:S02]  /*1bf0*/  SHF.R.U32.HI R49, RZ, 0x6, R7 ;  /* 0x00000006ff317819 */ /* 0x000fe40000011607 */
[----:B------:R-:W-:Y:S02]  /*1c00*/  ISETP.NE.AND P0, PT, R5, RZ, PT ;  /* 0x000000ff0500720c */ /* 0x000fe40003f05270 */
[----:B------:R-:W-:Y:S02]  /*1c10*/  LOP3.LUT R2, R4, 0x3f003f, RZ, 0xc0, !PT ;  /* 0x003f003f04027812 */ /* 0x000fe400078ec0ff */
[----:B------:R-:W-:Y:S02]  /*1c20*/  LOP3.LUT R19, R19, 0xf000f, RZ, 0xc0, !PT ;  /* 0x000f000f13137812 */ /* 0x000fe400078ec0ff */
[----:B------:R-:W-:-:S04]  /*1c30*/  SHF.R.U32.HI R4, RZ, 0x6, R4 ;  /* 0x00000006ff047819 */ /* 0x000fc80000011604 */
[----:B------:R-:W-:-:S04]  /*1c40*/  LOP3.LUT R4, R4, 0x3f003f, RZ, 0xc0, !PT ;  /* 0x003f003f04047812 */ /* 0x000fc800078ec0ff */
[----:B------:R-:W-:Y:S02]  /*1c50*/  LOP3.LUT R4, R4, 0x64006400, RZ, 0xfc, !PT ;  /* 0x6400640004047812 */ /* 0x000fe400078efcff */
        /* <DEDUP_REMOVED lines=14> */
[--C-:B------:R-:W-:Y:S02]  /*1d40*/  SHF.R.U32.HI R13, RZ, 0x8, R14.reuse ;  /* 0x00000008ff0d7819 */ /* 0x100fe4000001160e */
[--C-:B------:R-:W-:Y:S02]  /*1d50*/  SHF.R.U32.HI R46, RZ, 0xa, R14.reuse ;  /* 0x0000000aff2e7819 */ /* 0x100fe4000001160e */
[----:B------:R-:W-:Y:S02]  /*1d60*/  LOP3.LUT R38, R14, 0x3f003f, RZ, 0xc0, !PT ;  /* 0x003f003f0e267812 */ /* 0x000fe400078ec0ff */
[----:B------:R-:W-:-:S02]  /*1d70*/  SHF.R.U32.HI R39, RZ, 0x6, R14 ;  /* 0x00000006ff277819 */ /* 0x000fc4000001160e */
[----:B------:R-:W-:Y:S02]  /*1d80*/  LOP3.LUT R12, R3, 0xf000f, RZ, 0xc0, !PT ;  /* 0x000f000f030c7812 */ /* 0x000fe400078ec0ff */
[----:B------:R-:W-:Y:S02]  /*1d90*/  LOP3.LUT R14, R30, 0xf000f, RZ, 0xc0, !PT ;  /* 0x000f000f1e0e7812 */ /* 0x000fe400078ec0ff */
[----:B------:R-:W-:Y:S02]  /*1da0*/  SHF.R.U32.HI R36, RZ, 0x8, R15 ;  /* 0x00000008ff247819 */ /* 0x000fe4000001160f */
[----:B------:R-:W-:Y:S02]  /*1db0*/  LOP3.LUT R3, R33, 0xf000f, RZ, 0xc0, !PT ;  /* 0x000f000f21037812 */ /* 0x000fe400078ec0ff */
[----:B------:R-:W-:Y:S02]  /*1dc0*/  LOP3.LUT R30, R12, 0x300030, R5, 0xf8, !PT ;  /* 0x003000300c1e7812 */ /* 0x000fe400078ef805 */
[----:B------:R-:W-:-:S02]  /*1dd0*/  LOP3.LUT R33, R19, 0x300030, R20, 0xf8, !PT ;  /* 0x0030003013217812 */ /* 0x000fc400078ef814 */
[----:B------:R-:W-:Y:S02]  /*1de0*/  LOP3.LUT R48, R14, 0x300030, R13, 0xf8, !PT ;  /* 0x003000300e307812 */ /* 0x000fe400078ef80d */
[----:B------:R-:W-:Y:S02]  /*1df0*/  LOP3.LUT R54, R3, 0x300030, R36, 0xf8, !PT ;  /* 0x0030003003367812 */ /* 0x000fe400078ef824 */
[--C-:B--2---:R-:W-:Y:S02]  /*1e00*/  SHF.R.U32.HI R12, RZ, 0xc, R9.reuse ;  /* 0x0000000cff0c7819 */ /* 0x104fe40000011609 */
[----:B------:R-:W-:Y:S02]  /*1e10*/  LOP3.LUT R14, R9, 0x3f003f, RZ, 0xc0, !PT ;  /* 0x003f003f090e7812 */ /* 0x000fe400078ec0ff */
[----:B------:R-:W-:Y:S02]  /*1e20*/  SHF.R.U32.HI R20, RZ, 0x6, R9 ;  /* 0x00000006ff147819 */ /* 0x000fe40000011609 */
[----:B------:R-:W-:-:S02]  /*1e30*/  SHF.R.U32.HI R9, RZ, 0xc, R10 ;  /* 0x0000000cff097819 */ /* 0x000fc4000001160a */
[----:B------:R-:W-:Y:S02]  /*1e40*/  LOP3.LUT R36, R10, 0x3f003f, RZ, 0xc0, !PT ;  /* 0x003f003f0a247812 */ /* 0x000fe400078ec0ff */
[----:B------:R-:W-:Y:S02]  /*1e50*/  SHF.R.U32.HI R37, RZ, 0x6, R10 ;  /* 0x00000006ff257819 */ /* 0x000fe4000001160a */
[----:B------:R-:W-:Y:S02]  /*1e60*/  SHF.R.U32.HI R3, RZ, 0xc, R8 ;  /* 0x0000000cff037819 */ /* 0x000fe40000011608 */
[--C-:B------:R-:W-:Y:S02]  /*1e70*/  SHF.R.U32.HI R10, RZ, 0xc, R11.reuse ;  /* 0x0000000cff0a7819 */ /* 0x100fe4000001160b */
[----:B------:R-:W-:Y:S02]  /*1e80*/  LOP3.LUT R50, R11, 0x3f003f, RZ, 0xc0, !PT ;  /* 0x003f003f0b327812 */ /* 0x000fe400078ec0ff */
[----:B------:R-:W-:-:S02]  /*1e90*/  SHF.R.U32.HI R51, RZ, 0x6, R11 ;  /* 0x00000006ff337819 */ /* 0x000fc4000001160b */
[----:B------:R-:W-:Y:S02]  /*1ea0*/  LOP3.LUT R5, R8, 0x3f003f, RZ, 0xc0, !PT ;  /* 0x003f003f08057812 */ /* 0x000fe400078ec0ff */
[--C-:B------:R-:W-:Y:S02]  /*1eb0*/  SHF.R.U32.HI R55, RZ, 0xa, R15.reuse ;  /* 0x0000000aff377819 */ /* 0x100fe4000001160f */
[----:B------:R-:W-:Y:S02]  /*1ec0*/  SHF.R.U32.HI R53, RZ, 0x6, R15 ;  /* 0x00000006ff357819 */ /* 0x000fe4000001160f */
[----:B------:R-:W-:Y:S02]  /*1ed0*/  SHF.R.U32.HI R8, RZ, 0x6, R8 ;  /* 0x00000006ff087819 */ /* 0x000fe40000011608 */
        /* <DEDUP_REMOVED lines=8> */
[----:B------:R-:W-:-:S02]  /*1f60*/  LOP3.LUT R51, R51, 0x3f003f, RZ, 0xc0, !PT ;  /* 0x003f003f33337812 */ /* 0x000fc400078ec0ff */
[----:B------:R-:W-:Y:S02]  /*1f70*/  LOP3.LUT R52, R15, 0x3f003f, RZ, 0xc0, !PT ;  /* 0x003f003f0f347812 */ /* 0x000fe400078ec0ff */
[----:B------:R-:W-:Y:S02]  /*1f80*/  LOP3.LUT R9, R3, 0x300030, R16, 0xf8, !PT ;  /* 0x0030003003097812 */ /* 0x000fe400078ef810 */
        /* <DEDUP_REMOVED lines=68> */
[----:B------:R-:W0:Y:S01]  /*23d0*/  LDS.128 R4, [UR4] ;  /* 0x00000004ff047984 */ /* 0x000e220008000c00 */
[----:B------:R-:W-:Y:S02]  /*23e0*/  PRMT R45, R45, 0x5410, R44 ;  /* 0x000054102d2d7816 */ /* 0x000fe4000000002c */
[----:B------:R-:W-:Y:S01]  /*23f0*/  PRMT R43, R43, 0x5410, R42 ;  /* 0x000054102b2b7816 */ /* 0x000fe2000000002a */
[----:B------:R-:W2:Y:S01]  /*2400*/  LDS.128 R8, [UR4+0x10] ;  /* 0x00001004ff087984 */ /* 0x000ea20008000c00 */
        /* <DEDUP_REMOVED lines=11> */
[----:B--2---:R-:W-:Y:S01]  /*24c0*/  HFMA2 R57, R31, R8, R57 ;  /* 0x000000081f397231 */ /* 0x004fe20000000039 */
        /* <DEDUP_REMOVED lines=28> */
.L_x_736:
[----:B------:R-:W-:Y:S05]  /*2690*/  @!P2 BRA `(.L_x_735) ;  /* 0x000000080048a947 */ /* 0x000fea0003800000 */
[----:B------:R-:W-:Y:S02]  /*26a0*/  PRMT R4, R91, 0x9910, RZ ;  /* 0x000099105b047816 */ /* 0x000fe400000000ff */
[----:B------:R-:W-:Y:S02]  /*26b0*/  ISETP.GE.AND P2, PT, R96, 0x3, PT ;  /* 0x000000036000780c */ /* 0x000fe40003f46270 */
[----:B------:R-:W-:-:S13]  /*26c0*/  ISETP.NE.AND P0, PT, R4, RZ, PT ;  /* 0x000000ff0400720c */ /* 0x000fda0003f05270 */
[----:B------:R-:W-:Y:S05]  /*26d0*/  @!P0 BRA `(.L_x_737) ;  /* 0x0000000000b08947 */ /* 0x000fea0003800000 */
[----:B------:R-:W0:Y:S01]  /*26e0*/  LDS.128 R4, [UR4+0x40] ;  /* 0x00004004ff047984 */ /* 0x000e220008000c00 */
        /* <DEDUP_REMOVED lines=43> */
.L_x_737:
[----:B------:R-:W-:Y:S05]  /*29a0*/  @!P2 BRA `(.L_x_735) ;  /* 0x000000040084a947 */ /* 0x000fea0003800000 */
[----:B------:R-:W-:Y:S02]  /*29b0*/  PRMT R4, R90, 0x9910, RZ ;  /* 0x000099105a047816 */ /* 0x000fe400000000ff */
[----:B------:R-:W-:Y:S02]  /*29c0*/  PRMT R5, R93, 0x9910, RZ ;  /* 0x000099105d057816 */ /* 0x000fe400000000ff */
[----:B------:R-:W-:Y:S02]  /*29d0*/  ISETP.NE.AND P2, PT, R4, RZ, PT ;  /* 0x000000ff0400720c */ /* 0x000fe40003f45270 */
[----:B------:R-:W-:-:S04]  /*29e0*/  ISETP.NE.AND P0, PT, R5, RZ, PT ;  /* 0x000000ff0500720c */ /* 0x000fc80003f05270 */
[----:B------:R-:W-:-:S07]  /*29f0*/  ISETP.LT.OR P0, PT, R0, 0x4, !P0 ;  /* 0x000000040000780c */ /* 0x000fce0004701670 */
[----:B------:R-:W-:Y:S06]  /*2a00*/  @!P2 BRA `(.L_x_738) ;  /* 0x0000000000b0a947 */ /* 0x000fec0003800000 */
        /* <DEDUP_REMOVED lines=44> */
.L_x_738:
[----:B------:R-:W-:Y:S05]  /*2cd0*/  @P0 BRA `(.L_x_735) ;  /* 0x0000000000b80947 */ /* 0x000fea0003800000 */
[----:B------:R-:W0:Y:S01]  /*2ce0*/  LDS.128 R4, [UR4+0xc0] ;  /* 0x0000c004ff047984 */ /* 0x000e220008000c00 */
[----:B------:R-:W-:Y:S02]  /*2cf0*/  MOV R57, R12 ;  /* 0x0000000c00397202 */ /* 0x000fe40000000f00 */
[----:B------:R-:W-:Y:S01]  /*2d00*/  MOV R59, R13 ;  /* 0x0000000d003b7202 */ /* 0x000fe20000000f00 */
[----:B------:R-:W2:Y:S01]  /*2d10*/  LDS.128 R8, [UR4+0xd0] ;  /* 0x0000d004ff087984 */ /* 0x000ea20008000c00 */
[----:B------:R-:W-:Y:S02]  /*2d20*/  PRMT R45, R45, 0x5410, R44 ;  /* 0x000054102d2d7816 */ /* 0x000fe4000000002c */
[----:B------:R-:W-:Y:S01]  /*2d30*/  PRMT R43, R43, 0x5410, R42 ;  /* 0x000054102b2b7816 */ /* 0x000fe2000000002a */
[-C--:B0-----:R-:W-:Y:S01]  /*2d40*/  HFMA2.MMA R2, R2, R4.reuse, RZ ;  /* 0x0000000402027235 */ /* 0x081fe200000000ff */
[-C--:B------:R-:W-:Y:S01]  /*2d50*/  HFMA2 R12, R3, R4.reuse, RZ.H0_H0 ;  /* 0x00000004030c7231 */ /* 0x080fe200000400ff */
[----:B------:R-:W-:Y:S01]  /*2d60*/  HFMA2.MMA R13, R57, R4, RZ ;  /* 0x00000004390d7235 */ /* 0x000fe200000000ff */
[----:B------:R-:W-:-:S02]  /*2d70*/  HFMA2 R4, R59, R4, RZ.H0_H0 ;  /* 0x000000043b047231 */ /* 0x000fc400000400ff */
[-C--:B------:R-:W-:Y:S02]  /*2d80*/  HFMA2 R12, R15, R5.reuse, R12 ;  /* 0x000000050f0c7231 */ /* 0x080fe4000000000c */
        /* <DEDUP_REMOVED lines=35> */
.L_x_735:
[----:B------:R-:W-:Y:S05]  /*2fc0*/  @!P1 BRA `(.L_x_739) ;  /* 0x0000001400309947 */ /* 0x000fea0003800000 */
[----:B0-----:R-:W-:-:S05]  /*2fd0*/  IMAD.WIDE R2, R89, 0xc, R28 ;  /* 0x0000000c59027825 */ /* 0x001fca00078e021c */
[----:B-----5:R-:W2:Y:S01]  /*2fe0*/  LDG.E.128.CONSTANT R4, desc[UR6][R2.64] ;  /* 0x0000000602047981 */ /* 0x020ea2000c1e9d00 */
[----:B------:R-:W-:-:S04]  /*2ff0*/  IMAD.WIDE R8, R89, 0x4, R2 ;  /* 0x0000000459087825 */ /* 0x000fc800078e0202 */
        /* <DEDUP_REMOVED lines=8> */
[----:B------:R-:W-:Y:S02]  /*3080*/  LOP3.LUT R17, R17, 0xf000f, RZ, 0xc0, !PT ;  /* 0x000f000f11117812 */ /* 0x000fe400078ec0ff */
[----:B------:R-:W-:-:S02]  /*3090*/  LOP3.LUT R33, R33, 0xf000f, RZ, 0xc0, !PT ;  /* 0x000f000f21217812 */ /* 0x000fc400078ec0ff */
[--C-:B------:R-:W-:Y:S02]  /*30a0*/  SHF.R.U32.HI R3, RZ, 0xc, R5.reuse ;  /* 0x0000000cff037819 */ /* 0x100fe40000011605 */
[----:B------:R-:W-:Y:S02]  /*30b0*/  LOP3.LUT R19, R5, 0x3f003f, RZ, 0xc0, !PT ;  /* 0x003f003f05137812 */ /* 0x000fe400078ec0ff */
[----:B------:R-:W-:Y:S02]  /*30c0*/  SHF.R.U32.HI R20, RZ, 0x6, R5 ;  /* 0x00000006ff147819 */ /* 0x000fe40000011605 */
[----:B----4-:R-:W-:Y:S02]  /*30d0*/  SHF.R.U32.HI R2, RZ, 0x8, R12 ;  /* 0x00000008ff027819 */ /* 0x010fe4000001160c */
[----:B------:R-:W-:Y:S02]  /*30e0*/  SHF.R.U32.HI R36, RZ, 0x8, R15 ;  /* 0x00000008ff247819 */ /* 0x000fe4000001160f */
[----:B------:R-:W-:-:S02]  /*30f0*/  SHF.R.U32.HI R32, RZ, 0xc, R6 ;  /* 0x0000000cff207819 */ /* 0x000fc40000011606 */
[----:B------:R-:W-:Y:S02]  /*3100*/  LOP3.LUT R34, R6, 0x3f003f, RZ, 0xc0, !PT ;  /* 0x003f003f06227812 */ /* 0x000fe400078ec0ff */
[----:B------:R-:W-:Y:S02]  /*3110*/  SHF.R.U32.HI R35, RZ, 0x6, R6 ;  /* 0x00000006ff237819 */ /* 0x000fe40000011606 */
[--C-:B------:R-:W-:Y:S02]  /*3120*/  SHF.R.U32.HI R18, RZ, 0xa, R12.reuse ;  /* 0x0000000aff127819 */ /* 0x100fe4000001160c */
[----:B------:R-:W-:Y:S02]  /*3130*/  LOP3.LUT R5, R12, 0x3f003f, RZ, 0xc0, !PT ;  /* 0x003f003f0c057812 */ /* 0x000fe400078ec0ff */
[----:B------:R-:W-:Y:S02]  /*3140*/  SHF.R.U32.HI R6, RZ, 0x6, R12 ;  /* 0x00000006ff067819 */ /* 0x000fe4000001160c */
[----:B------:R-:W-:-:S02]  /*3150*/  LOP3.LUT R47, R7, 0x3f003f, RZ, 0xc0, !PT ;  /* 0x003f003f072f7812 */ /* 0x000fc400078ec0ff */
[----:B------:R-:W-:Y:S02]  /*3160*/  SHF.R.U32.HI R48, RZ, 0x6, R7 ;  /* 0x00000006ff307819 */ /* 0x000fe40000011607 */
[--C-:B------:R-:W-:Y:S02]  /*3170*/  SHF.R.U32.HI R12, RZ, 0x8, R13.reuse ;  /* 0x00000008ff0c7819 */ /* 0x100fe4000001160d */
[--C-:B------:R-:W-:Y:S02]  /*3180*/  SHF.R.U32.HI R31, RZ, 0xa, R13.reuse ;  /* 0x0000000aff1f7819 */ /* 0x100fe4000001160d */
[----:B------:R-:W-:Y:S02]  /*3190*/  LOP3.LUT R21, R13, 0x3f003f, RZ, 0xc0, !PT ;  /* 0x003f003f0d157812 */ /* 0x000fe400078ec0ff */
[----:B------:R-:W-:Y:S02]  /*31a0*/  SHF.R.U32.HI R30, RZ, 0x6, R13 ;  /* 0x00000006ff1e7819 */ /* 0x000fe4000001160d */
[----:B------:R-:W-:-:S02]  /*31b0*/  SHF.R.U32.HI R13, RZ, 0x8, R14 ;  /* 0x00000008ff0d7819 */ /* 0x000fc4000001160e */
[--C-:B------:R-:W-:Y:S02]  /*31c0*/  SHF.R.U32.HI R46, RZ, 0xa, R14.reuse ;  /* 0x0000000aff2e7819 */ /* 0x100fe4000001160e */
[----:B------:R-:W-:Y:S02]  /*31d0*/  LOP3.LUT R37, R14, 0x3f003f, RZ, 0xc0, !PT ;  /* 0x003f003f0e257812 */ /* 0x000fe400078ec0ff */
[----:B------:R-:W-:Y:S02]  /*31e0*/  SHF.R.U32.HI R38, RZ, 0x6, R14 ;  /* 0x00000006ff267819 */ /* 0x000fe4000001160e */
[--C-:B------:R-:W-:Y:S02]  /*31f0*/  SHF.R.U32.HI R55, RZ, 0xa, R15.reuse ;  /* 0x0000000aff377819 */ /* 0x100fe4000001160f */
[----:B------:R-:W-:Y:S02]  /*3200*/  LOP3.LUT R52, R15, 0x3f003f, RZ, 0xc0, !PT ;  /* 0x003f003f0f347812 */ /* 0x000fe400078ec0ff */
[----:B------:R-:W-:-:S02]  /*3210*/  SHF.R.U32.HI R53, RZ, 0x6, R15 ;  /* 0x00000006ff357819 */ /* 0x000fc4000001160f */
[----:B------:R-:W-:Y:S02]  /*3220*/  LOP3.LUT R7, R17, 0x300030, R2, 0xf8, !PT ;  /* 0x0030003011077812 */ /* 0x000fe400078ef802 */
[----:B------:R-:W-:Y:S02]  /*3230*/  LOP3.LUT R54, R33, 0x300030, R36, 0xf8, !PT ;  /* 0x0030003021367812 */ /* 0x000fe400078ef824 */
[----:B------:R-:W-:Y:S02]  /*3240*/  LOP3.LUT R14, R32, 0xf000f, RZ, 0xc0, !PT ;  /* 0x000f000f200e7812 */ /* 0x000fe400078ec0ff */
[--C-:B---3--:R-:W-:Y:S02]  /*3250*/  SHF.R.U32.HI R15, RZ, 0xc, R10.reuse ;  /* 0x0000000cff0f7819 */ /* 0x108fe4000001160a */
[----:B------:R-:W-:Y:S02]  /*3260*/  LOP3.LUT R17, R10, 0x3f003f, RZ, 0xc0, !PT ;  /* 0x003f003f0a117812 */ /* 0x000fe400078ec0ff */
[----:B------:R-:W-:-:S02]  /*3270*/  SHF.R.U32.HI R36, RZ, 0x6, R10 ;  /* 0x00000006ff247819 */ /* 0x000fc4000001160a */
[----:B------:R-:W-:Y:S02]  /*3280*/  LOP3.LUT R16, R4, 0x3f003f, RZ, 0xc0, !PT ;  /* 0x003f003f04107812 */ /* 0x000fe400078ec0ff */
[----:B------:R-:W-:Y:S02]  /*3290*/  LOP3.LUT R3, R3, 0xf000f, RZ, 0xc0, !PT ;  /* 0x000f000f03037812 */ /* 0x000fe400078ec0ff */
[----:B------:R-:W-:Y:S02]  /*32a0*/  SHF.R.U32.HI R10, RZ, 0xc, R11 ;  /* 0x0000000cff0a7819 */ /* 0x000fe4000001160b */
[----:B------:R-:W-:Y:S02]  /*32b0*/  SHF.R.U32.HI R4, RZ, 0x6, R4 ;  /* 0x00000006ff047819 */ /* 0x000fe40000011604 */
[----:B------:R-:W-:Y:S02]  /*32c0*/  LOP3.LUT R39, R14, 0x300030, R13, 0xf8, !PT ;  /* 0x003000300e277812 */ /* 0x000fe400078ef80d */
[----:B------:R-:W-:-:S02]  /*32d0*/  SHF.R.U32.HI R2, RZ, 0xc, R8 ;  /* 0x0000000cff027819 */ /* 0x000fc40000011608 */
[----:B------:R-:W-:Y:S02]  /*32e0*/  LOP3.LUT R32, R3, 0x300030, R12, 0xf8, !PT ;  /* 0x0030003003207812 */ /* 0x000fe400078ef80c */
[--C-:B------:R-:W-:Y:S02]  /*32f0*/  SHF.R.U32.HI R14, RZ, 0xc, R9.reuse ;  /* 0x0000000cff0e7819 */ /* 0x100fe40000011609 */
[----:B------:R-:W-:Y:S02]  /*3300*/  LOP3.LUT R10, R10, 0xf000f, RZ, 0xc0, !PT ;  /* 0x000f000f0a0a7812 */ /* 0x000fe400078ec0ff */
[----:B------:R-:W-:Y:S02]  /*3310*/  LOP3.LUT R12, R9, 0x3f003f, RZ, 0xc0, !PT ;  /* 0x003f003f090c7812 */ /* 0x000fe400078ec0ff */
[----:B------:R-:W-:Y:S02]  /*3320*/  LOP3.LUT R4, R4, 0x3f003f, RZ, 0xc0, !PT ;  /* 0x003f003f04047812 */ /* 0x000fe400078ec0ff */
[----:B------:R-:W-:-:S02]  /*3330*/  SHF.R.U32.HI R13, RZ, 0x6, R9 ;  /* 0x00000006ff0d7819 */ /* 0x000fc40000011609 */
[----:B------:R-:W-:Y:S02]  /*3340*/  LOP3.LUT R49, R11, 0x3f003f, RZ, 0xc0, !PT ;  /* 0x003f003f0b317812 */ /* 0x000fe400078ec0ff */
[----:B------:R-:W-:Y:S02]  /*3350*/  LOP3.LUT R48, R48, 0x3f003f, RZ, 0xc0, !PT ;  /* 0x003f003f30307812 */ /* 0x000fe400078ec0ff */
[----:B------:R-:W-:Y:S02]  /*3360*/  LOP3.LUT R3, R8, 0x3f003f, RZ, 0xc0, !PT ;  /* 0x003f003f08037812 */ /* 0x000fe400078ec0ff */
[----:B------:R-:W-:Y:S02]  /*3370*/  SHF.R.U32.HI R51, RZ, 0x6, R11 ;  /* 0x00000006ff337819 */ /* 0x000fe4000001160b */
[----:B------:R-:W-:Y:S02]  /*3380*/  LOP3.LUT R9, R2, 0xf000f, RZ, 0xc0, !PT ;  /* 0x000f000f02097812 */ /* 0x000fe400078ec0ff */
[----:B------:R-:W-:-:S02]  /*3390*/  SHF.R.U32.HI R8, RZ, 0x6, R8 ;  /* 0x00000006ff087819 */ /* 0x000fc40000011608 */
[----:B------:R-:W-:Y:S02]  /*33a0*/  LOP3.LUT R14, R14, 0xf000f, RZ, 0xc0, !PT ;  /* 0x000f000f0e0e7812 */ /* 0x000fe400078ec0ff */
        /* <DEDUP_REMOVED lines=9> */
[----:B------:R-:W-:Y:S02]  /*3440*/  LOP3.LUT R9, R9, 0x300030, R18, 0xf8, !PT ;  /* 0x0030003009097812 */ /* 0x000fe400078ef812 */
[----:B------:R-:W-:-:S02]  /*3450*/  LOP3.LUT R51, R51, 0x3f003f, RZ, 0xc0, !PT ;  /* 0x003f003f33337812 */ /* 0x000fc400078ec0ff */
[----:B------:R-:W-:Y:S02]  /*3460*/  LOP3.LUT R53, R53, 0x3f003f, RZ, 0xc0, !PT ;  /* 0x003f003f35357812 */ /* 0x000fe400078ec0ff */
[----:B------:R-:W-:Y:S02]  /*3470*/  LOP3.LUT R33, R14, 0x300030, R31, 0xf8, !PT ;  /* 0x003000300e217812 */ /* 0x000fe400078ef81f */
[----:B------:R-:W-:Y:S02]  /*3480*/  LOP3.LUT R50, R15, 0x300030, R46, 0xf8, !PT ;  /* 0x003000300f327812 */ /* 0x000fe400078ef82e */
        /* <DEDUP_REMOVED lines=110> */
.L_x_740:
        /* <DEDUP_REMOVED lines=49> */
.L_x_741:
        /* <DEDUP_REMOVED lines=51> */
.L_x_742:
[----:B------:R-:W-:Y:S05]  /*41b0*/  @P0 BRA `(.L_x_739) ;  /* 0x0000000000b40947 */ /* 0x000fea0003800000 */
[----:B------:R-:W0:Y:S01]  /*41c0*/  LDS.128 R4, [UR4+0xe0] ;  /* 0x0000e004ff047984 */ /* 0x000e220008000c00 */
[----:B------:R-:W-:Y:S02]  /*41d0*/  MOV R57, R12 ;  /* 0x0000000c00397202 */ /* 0x000fe40000000f00 */
[----:B------:R-:W-:Y:S01]  /*41e0*/  PRMT R45, R45, 0x5410, R44 ;  /* 0x000054102d2d7816 */ /* 0x000fe2000000002c */
[----:B------:R-:W2:Y:S01]  /*41f0*/  LDS.128 R8, [UR4+0xf0] ;  /* 0x0000f004ff087984 */ /* 0x000ea20008000c00 */
[----:B------:R-:W-:Y:S01]  /*4200*/  PRMT R43, R43, 0x5410, R42 ;  /* 0x000054102b2b7816 */ /* 0x000fe2000000002a */
        /* <DEDUP_REMOVED lines=40> */
.L_x_739:
[----:B------:R-:W2:Y:S01]  /*4490*/  S2UR UR5, SR_CTAID.Z ;  /* 0x00000000000579c3 */ /* 0x000ea20000002700 */
[----:B------:R-:W-:Y:S01]  /*44a0*/  IADD3 R94, R94, 0x20, RZ ;  /* 0x000000205e5e7810 */ /* 0x000fe20007ffe0ff */
[----:B------:R-:W-:Y:S01]  /*44b0*/  UIADD3 UR4, UR4, 0x40, URZ ;  /* 0x0000004004047890 */ /* 0x000fe2000fffe03f */
[----:B01----:R-:W-:Y:S02]  /*44c0*/  IMAD.WIDE R28, R89, 0x18, R28 ;  /* 0x00000018591c7825 */ /* 0x003fe400078e021c */
[----:B------:R-:W-:Y:S01]  /*44d0*/  ISETP.GE.AND P0, PT, R94, UR8, PT ;  /* 0x000000085e007c0c */ /* 0x000fe2000bf06270 */
[----:B--2---:R-:W-:-:S04]  /*44e0*/  ULEA UR5, UR5, 0x20, 0x5 ;  /* 0x0000002005057891 */ /* 0x004fc8000f8e283f */
[----:B------:R-:W-:-:S04]  /*44f0*/  UISETP.LT.AND UP0, UPT, UR5, UR9, UPT ;  /* 0x000000090500728c */ /* 0x000fc8000bf01270 */
[----:B------:R-:W-:-:S06]  /*4500*/  USEL UR5, UR5, UR9, UP0 ;  /* 0x0000000905057287 */ /* 0x000fcc0008000000 */
[----:B------:R-:W-:-:S13]  /*4510*/  ISETP.LT.AND P2, PT, R94, UR5, PT ;  /* 0x000000055e007c0c */ /* 0x000fda000bf41270 */
[----:B------:R-:W-:Y:S05]  /*4520*/  @!P0 BRA P2, `(.L_x_743) ;  /* 0xffffffd400708947 */ /* 0x000fea000103ffff */
.L_x_734:
        /* <DEDUP_REMOVED lines=8> */
.L_x_749:
[----:B0-----:R-:W0:Y:S02]  /*45b0*/  LDC R89, c[0x0][0x23c] ;  /* 0x00008f00ff597b82 */ /* 0x001e240000000800 */
[C---:B0-----:R-:W-:Y:S02]  /*45c0*/  IMAD.WIDE R16, R89.reuse, 0x4, R28 ;  /* 0x0000000459107825 */ /* 0x041fe400078e021c */
[----:B-----5:R-:W5:Y:S02]  /*45d0*/  LDG.E.128.CONSTANT R28, desc[UR6][R28.64] ;  /* 0x000000061c1c7981 */ /* 0x020f64000c1e9d00 */
[C---:B------:R-:W-:Y:S02]  /*45e0*/  IMAD.WIDE R12, R89.reuse, 0x4, R16 ;  /* 0x00000004590c7825 */ /* 0x040fe400078e0210 */
[----:B------:R-:W5:Y:S02]  /*45f0*/  LDG.E.128.CONSTANT R16, desc[UR6][R16.64] ;  /* 0x0000000610107981 */ /* 0x000f64000c1e9d00 */
[----:B------:R-:W-:-:S02]  /*4600*/  IMAD.WIDE R2, R89, 0x4, R12 ;  /* 0x0000000459027825 */ /* 0x000fc400078e020c */
[----:B------:R-:W5:Y:S04]  /*4610*/  LDG.E.128.CONSTANT R12, desc[UR6][R12.64] ;  /* 0x000000060c0c7981 */ /* 0x000f68000c1e9d00 */
[----:B------:R0:W5:Y:S01]  /*4620*/  LDG.E.128.CONSTANT R8, desc[UR6][R2.64] ;  /* 0x0000000602087981 */ /* 0x000162000c1e9d00 */
[----:B------:R-:W-:Y:S01]  /*4630*/  IMAD.WIDE R98, R89, 0x4, R2 ;  /* 0x0000000459627825 */ /* 0x000fe200078e0202 */
[----:B------:R-:W-:Y:S06]  /*4640*/  @!P1 BRA `(.L_x_745) ;  /* 0x0000002400049947 */ /* 0x000fec0003800000 */
[----:B------:R-:W2:Y:S01]  /*4650*/  LDG.E.128.CONSTANT R4, desc[UR6][R98.64] ;  /* 0x0000000662047981 */ /* 0x000ea2000c1e9d00 */
[----:B-----5:R-:W-:Y:S02]  /*4660*/  SHF.R.U32.HI R46, RZ, 0xf, R28 ;  /* 0x0000000fff2e7819 */ /* 0x020fe4000001161c */
[--C-:B------:R-:W-:Y:S02]  /*4670*/  SHF.R.U32.HI R74, RZ, 0xf, R29.reuse ;  /* 0x0000000fff4a7819 */ /* 0x100fe4000001161d */
[----:B------:R-:W-:Y:S02]  /*4680*/  SHF.R.U32.HI R76, RZ, 0xf, R30 ;  /* 0x0000000fff4c7819 */ /* 0x000fe4000001161e */
        /* <DEDUP_REMOVED lines=9> */
[----:B------:R-:W-:Y:S02]  /*4720*/  SHF.R.U32.HI R31, RZ, 0xe, R17 ;  /* 0x0000000eff1f7819 */ /* 0x000fe40000011611 */
[----:B------:R-:W-:Y:S02]  /*4730*/  LOP3.LUT R74, R74, 0x10001, RZ, 0xc0, !PT ;  /* 0x000100014a4a7812 */ /* 0x000fe400078ec0ff */
[----:B------:R-:W-:Y:S02]  /*4740*/  SHF.R.U32.HI R77, RZ, 0xe, R18 ;  /* 0x0000000eff4d7819 */ /* 0x000fe40000011612 */
[----:B------:R-:W-:Y:S02]  /*4750*/  LOP3.LUT R76, R76, 0x10001, RZ, 0xc0, !PT ;  /* 0x000100014c4c7812 */ /* 0x000fe400078ec0ff */
[C---:B------:R-:W-:Y:S02]  /*4760*/  LOP3.LUT R62, R28.reuse, 0x3e003e0, RZ, 0xc0, !PT ;  /* 0x03e003e01c3e7812 */ /* 0x040fe400078ec0ff */
[----:B------:R-:W-:-:S02]  /*4770*/  LOP3.LUT R53, R28, 0x1f001f, RZ, 0xc0, !PT ;  /* 0x001f001f1c357812 */ /* 0x000fc400078ec0ff */
[----:B------:R-:W-:Y:S02]  /*4780*/  SHF.R.U32.HI R52, RZ, 0xa, R28 ;  /* 0x0000000aff347819 */ /* 0x000fe4000001161c */
[----:B------:R-:W-:Y:S02]  /*4790*/  SHF.R.U32.HI R28, RZ, 0xd, R12 ;  /* 0x0000000dff1c7819 */ /* 0x000fe4000001160c */
[----:B------:R-:W-:Y:S02]  /*47a0*/  LOP3.LUT R29, R46, 0x20002, R29, 0xf8, !PT ;  /* 0x000200022e1d7812 */ /* 0x000fe400078ef81d */
[----:B------:R-:W-:Y:S02]  /*47b0*/  SHF.R.U32.HI R80, RZ, 0xe, R19 ;  /* 0x0000000eff507819 */ /* 0x000fe40000011613 */
[----:B------:R-:W-:Y:S02]  /*47c0*/  SHF.R.U32.HI R75, RZ, 0xd, R13 ;  /* 0x0000000dff4b7819 */ /* 0x000fe4000001160d */
[----:B------:R-:W-:-:S02]  /*47d0*/  LOP3.LUT R79, R79, 0x10001, RZ, 0xc0, !PT ;  /* 0x000100014f4f7812 */ /* 0x000fc400078ec0ff */
[----:B------:R-:W-:Y:S02]  /*47e0*/  LOP3.LUT R74, R74, 0x20002, R31, 0xf8, !PT ;  /* 0x000200024a4a7812 */ /* 0x000fe400078ef81f */
[----:B------:R-:W-:Y:S02]  /*47f0*/  SHF.R.U32.HI R78, RZ, 0xd, R14 ;  /* 0x0000000dff4e7819 */ /* 0x000fe4000001160e */
[----:B------:R-:W-:Y:S02]  /*4800*/  LOP3.LUT R77, R76, 0x20002, R77, 0xf8, !PT ;  /* 0x000200024c4d7812 */ /* 0x000fe400078ef84d */
[C---:B------:R-:W-:Y:S02]  /*4810*/  LOP3.LUT R20, R30.reuse, 0x3e003e0, RZ, 0xc0, !PT ;  /* 0x03e003e01e147812 */ /* 0x040fe400078ec0ff */
[----:B0-----:R-:W-:Y:S02]  /*4820*/  LOP3.LUT R2, R30, 0x1f001f, RZ, 0xc0, !PT ;  /* 0x001f001f1e027812 */ /* 0x001fe400078ec0ff */
[----:B------:R-:W-:-:S02]  /*4830*/  SHF.R.U32.HI R3, RZ, 0xa, R30 ;  /* 0x0000000aff037819 */ /* 0x000fc4000001161e */
[--C-:B------:R-:W-:Y:S02]  /*4840*/  SHF.R.U32.HI R30, RZ, 0xc, R8.reuse ;  /* 0x0000000cff1e7819 */ /* 0x100fe40000011608 */
[C---:B------:R-:W-:Y:S02]  /*4850*/  LOP3.LUT R73, R8.reuse, 0x3e003e0, RZ, 0xc0, !PT ;  /* 0x03e003e008497812 */ /* 0x040fe400078ec0ff */
[----:B------:R-:W-:Y:S02]  /*4860*/  LOP3.LUT R71, R8, 0x1f001f, RZ, 0xc0, !PT ;  /* 0x001f001f08477812 */ /* 0x000fe400078ec0ff */
[----:B------:R-:W-:Y:S02]  /*4870*/  SHF.R.U32.HI R72, RZ, 0xa, R8 ;  /* 0x0000000aff487819 */ /* 0x000fe40000011608 */
[----:B------:R-:W-:Y:S02]  /*4880*/  LOP3.LUT R29, R29, 0x40004, R28, 0xf8, !PT ;  /* 0x000400041d1d7812 */ /* 0x000fe400078ef81c */
[----:B------:R-:W-:-:S02]  /*4890*/  SHF.R.U32.HI R81, RZ, 0xd, R15 ;  /* 0x0000000dff517819 */ /* 0x000fc4000001160f */
[--C-:B------:R-:W-:Y:S02]  /*48a0*/  SHF.R.U32.HI R8, RZ, 0xc, R9.reuse ;  /* 0x0000000cff087819 */ /* 0x100fe40000011609 */
[C---:B------:R-:W-:Y:S02]  /*48b0*/  LOP3.LUT R64, R9.reuse, 0x3e003e0, RZ, 0xc0, !PT ;  /* 0x03e003e009407812 */ /* 0x040fe400078ec0ff */
[----:B------:R-:W-:Y:S02]  /*48c0*/  LOP3.LUT R68, R9, 0x1f001f, RZ, 0xc0, !PT ;  /* 0x001f001f09447812 */ /* 0x000fe400078ec0ff */
[----:B------:R-:W-:Y:S02]  /*48d0*/  SHF.R.U32.HI R67, RZ, 0xa, R9 ;  /* 0x0000000aff437819 */ /* 0x000fe40000011609 */
[----:B------:R-:W-:Y:S02]  /*48e0*/  LOP3.LUT R80, R79, 0x20002, R80, 0xf8, !PT ;  /* 0x000200024f507812 */ /* 0x000fe400078ef850 */
[----:B------:R-:W-:-:S02]  /*48f0*/  LOP3.LUT R75, R74, 0x40004, R75, 0xf8, !PT ;  /* 0x000400044a4b7812 */ /* 0x000fc400078ef84b */
[----:B------:R-:W-:Y:S02]  /*4900*/  SHF.R.U32.HI R9, RZ, 0xc, R10 ;  /* 0x0000000cff097819 */ /* 0x000fe4000001160a */
[----:B------:R-:W-:Y:S02]  /*4910*/  LOP3.LUT R78, R77, 0x40004, R78, 0xf8, !PT ;  /* 0x000400044d4e7812 */ /* 0x000fe400078ef84e */
[C---:B------:R-:W-:Y:S02]  /*4920*/  LOP3.LUT R61, R17.reuse, 0x3e003e0, RZ, 0xc0, !PT ;  /* 0x03e003e0113d7812 */ /* 0x040fe400078ec0ff */
[----:B------:R-:W-:Y:S02]  /*4930*/  LOP3.LUT R48, R17, 0x1f001f, RZ, 0xc0, !PT ;  /* 0x001f001f11307812 */ /* 0x000fe400078ec0ff */
[----:B------:R-:W-:Y:S02]  /*4940*/  SHF.R.U32.HI R49, RZ, 0xa, R17 ;  /* 0x0000000aff317819 */ /* 0x000fe40000011611 */
[----:B------:R-:W-:-:S02]  /*4950*/  LOP3.LUT R29, R29, 0x80008, R30, 0xf8, !PT ;  /* 0x000800081d1d7812 */ /* 0x000fc400078ef81e */
[C---:B------:R-:W-:Y:S02]  /*4960*/  LOP3.LUT R63, R16.reuse, 0x3e003e0, RZ, 0xc0, !PT ;  /* 0x03e003e0103f7812 */ /* 0x040fe400078ec0ff */
[----:B------:R-:W-:Y:S02]  /*4970*/  LOP3.LUT R65, R16, 0x1f001f, RZ, 0xc0, !PT ;  /* 0x001f001f10417812 */ /* 0x000fe400078ec0ff */
[----:B------:R-:W-:Y:S02]  /*4980*/  SHF.R.U32.HI R66, RZ, 0xa, R16 ;  /* 0x0000000aff427819 */ /* 0x000fe40000011610 */
        /* <DEDUP_REMOVED lines=11> */
[----:B------:R-:W-:Y:S02]  /*4a40*/  MOV R82, 0x2800 ;  /* 0x0000280000527802 */ /* 0x000fe40000000f00 */
[----:B------:R-:W-:Y:S02]  /*4a50*/  LOP3.LUT R81, R78, 0x80008, R9, 0xf8, !PT ;  /* 0x000800084e517812 */ /* 0x000fe400078ef809 */
[C---:B------:R-:W-:Y:S02]  /*4a60*/  LOP3.LUT R18, R13.reuse, 0x3e003e0, RZ, 0xc0, !PT ;  /* 0x03e003e00d127812 */ /* 0x040fe400078ec0ff */
[----:B------:R-:W-:-:S02]  /*4a70*/  LOP3.LUT R59, R13, 0x1f001f, RZ, 0xc0, !PT ;  /* 0x001f001f0d3b7812 */ /* 0x000fc400078ec0ff */
[----:B------:R-:W-:Y:S02]  /*4a80*/  SHF.R.U32.HI R56, RZ, 0xa, R13 ;  /* 0x0000000aff387819 */ /* 0x000fe4000001160d */
[C---:B------:R-:W-:Y:S02]  /*4a90*/  LOP3.LUT R12, R14.reuse, 0x3e003e0, RZ, 0xc0, !PT ;  /* 0x03e003e00e0c7812 */ /* 0x040fe400078ec0ff */
[----:B------:R-:W-:Y:S02]  /*4aa0*/  LOP3.LUT R50, R14, 0x1f001f, RZ, 0xc0, !PT ;  /* 0x001f001f0e327812 */ /* 0x000fe400078ec0ff */
[----:B------:R-:W-:Y:S02]  /*4ab0*/  SHF.R.U32.HI R51, RZ, 0xa, R14 ;  /* 0x0000000aff337819 */ /* 0x000fe4000001160e */
[C---:B------:R-:W-:Y:S02]  /*4ac0*/  LOP3.LUT R13, R15.reuse, 0x3e003e0, RZ, 0xc0, !PT ;  /* 0x03e003e00f0d7812 */ /* 0x040fe400078ec0ff */
[----:B------:R-:W-:-:S02]  /*4ad0*/  LOP3.LUT R39, R15, 0x1f001f, RZ, 0xc0, !PT ;  /* 0x001f001f0f277812 */ /* 0x000fc400078ec0ff */
[----:B------:R-:W-:Y:S02]  /*4ae0*/  SHF.R.U32.HI R47, RZ, 0xa, R15 ;  /* 0x0000000aff2f7819 */ /* 0x000fe4000001160f */
[C---:B------:R-:W-:Y:S02]  /*4af0*/  LOP3.LUT R14, R10.reuse, 0x3e003e0, RZ, 0xc0, !PT ;  /* 0x03e003e00a0e7812 */ /* 0x040fe400078ec0ff */
[----:B------:R-:W-:Y:S02]  /*4b00*/  LOP3.LUT R57, R10, 0x1f001f, RZ, 0xc0, !PT ;  /* 0x001f001f0a397812 */ /* 0x000fe400078ec0ff */
[----:B------:R-:W-:Y:S02]  /*4b10*/  SHF.R.U32.HI R58, RZ, 0xa, R10 ;  /* 0x0000000aff3a7819 */ /* 0x000fe4000001160a */
[----:B------:R-:W-:Y:S02]  /*4b20*/  SHF.R.U32.HI R10, RZ, 0xc, R11 ;  /* 0x0000000cff0a7819 */ /* 0x000fe4000001160b */
[----:B------:R-:W-:-:S02]  /*4b30*/  LOP3.LUT R15, R11, 0x3e003e0, RZ, 0xc0, !PT ;  /* 0x03e003e00b0f7812 */ /* 0x000fc400078ec0ff */
[----:B------:R-:W-:Y:S02]  /*4b40*/  LOP3.LUT R54, R11, 0x1f001f, RZ, 0xc0, !PT ;  /* 0x001f001f0b367812 */ /* 0x000fe400078ec0ff */
[--C-:B------:R-:W-:Y:S02]  /*4b50*/  SHF.R.U32.HI R55, RZ, 0xa, R11.reuse ;  /* 0x0000000aff377819 */ /* 0x100fe4000001160b */
[----:B------:R-:W-:Y:S02]  /*4b60*/  PRMT R11, R82, 0x7610, R11 ;  /* 0x00007610520b7816 */ /* 0x000fe4000000000b */
[----:B------:R-:W-:Y:S02]  /*4b70*/  LOP3.LUT R80, R61, 0x64006400, RZ, 0xfc, !PT ;  /* 0x640064003d507812 */ /* 0x000fe400078efcff */
[----:B------:R-:W-:Y:S02]  /*4b80*/  LOP3.LUT R85, R77, 0x80008, R10, 0xf8, !PT ;  /* 0x000800084d557812 */ /* 0x000fe400078ef80a */
[----:B------:R-:W-:Y:S01]  /*4b90*/  PRMT R46, R92, 0x9910, RZ ;  /* 0x000099105c2e7816 */ /* 0x000fe200000000ff */
[----:B------:R-:W-:Y:S01]  /*4ba0*/  HFMA2 R61, R80, R11.H0_H0, -48, -48 ;  /* 0xd200d200503d7431 */ /* 0x000fe2000004000b */
        /* <DEDUP_REMOVED lines=8> */
[----:B------:R-:W-:Y:S02]  /*4c30*/  ISETP.NE.AND P2, PT, R46, RZ, PT ;  /* 0x000000ff2e00720c */ /* 0x000fe40003f45270 */
[----:B------:R-:W-:Y:S02]  /*4c40*/  LOP3.LUT R82, R20, 0x64006400, RZ, 0xfc, !PT ;  /* 0x6400640014527812 */ /* 0x000fe400078efcff */
[----:B------:R-:W-:Y:S02]  /*4c50*/  LOP3.LUT R70, R39, 0x64006400, RZ, 0xfc, !PT ;  /* 0x6400640027467812 */ /* 0x000fe400078efcff */
[----:B------:R-:W-:Y:S02]  /*4c60*/  LOP3.LUT R55, R55, 0x1f001f, RZ, 0xc0, !PT ;  /* 0x001f001f37377812 */ /* 0x000fe400078ec0ff */
[----:B------:R-:W-:Y:S01]  /*4c70*/  LOP3.LUT R84, R12, 0x64006400, RZ, 0xfc, !PT ;  /* 0x640064000c547812 */ /* 0x000fe200078efcff */
[----:B------:R-:W-:Y:S01]  /*4c80*/  HADD2 R70, R70, -1040, -1040 ;  /* 0xe410e41046467430 */ /* 0x000fe20000000000 */
[----:B------:R-:W-:-:S02]  /*4c90*/  LOP3.LUT R18, R18, 0x64006400, RZ, 0xfc, !PT ;  /* 0x6400640012127812 */ /* 0x000fc400078efcff */
[----:B------:R-:W-:Y:S02]  /*4ca0*/  LOP3.LUT R86, R14, 0x64006400, RZ, 0xfc, !PT ;  /* 0x640064000e567812 */ /* 0x000fe400078efcff */
[----:B------:R-:W-:Y:S01]  /*4cb0*/  LOP3.LUT R53, R53, 0x64006400, RZ, 0xfc, !PT ;  /* 0x6400640035357812 */ /* 0x000fe200078efcff */
[-C--:B------:R-:W-:Y:S01]  /*4cc0*/  HFMA2 R20, R18, R11.reuse.H0_H0, -48, -48 ;  /* 0xd200d20012147431 */ /* 0x080fe2000004000b */
[----:B------:R-:W-:Y:S01]  /*4cd0*/  LOP3.LUT R52, R52, 0x1f001f, RZ, 0xc0, !PT ;  /* 0x001f001f34347812 */ /* 0x000fe200078ec0ff */
[----:B------:R-:W-:Y:S01]  /*4ce0*/  HFMA2 R18, R84, R11.H0_H0, -48, -48 ;  /* 0xd200d20054127431 */ /* 0x000fe2000004000b */
[----:B------:R-:W-:Y:S02]  /*4cf0*/  LOP3.LUT R72, R72, 0x1f001f, RZ, 0xc0, !PT ;  /* 0x001f001f48487812 */ /* 0x000fe400078ec0ff */
[----:B------:R-:W-:Y:S02]  /*4d00*/  LOP3.LUT R35, R35, 0x64006400, RZ, 0xfc, !PT ;  /* 0x6400640023237812 */ /* 0x000fe400078efcff */
[----:B------:R-:W-:-:S02]  /*4d10*/  LOP3.LUT R67, R67, 0x1f001f, RZ, 0xc0, !PT ;  /* 0x001f001f43437812 */ /* 0x000fc400078ec0ff */
[----:B------:R-:W-:Y:S01]  /*4d20*/  LOP3.LUT R37, R37, 0x64006400, RZ, 0xfc, !PT ;  /* 0x6400640025257812 */ /* 0x000fe200078efcff */
[----:B------:R-:W-:Y:S01]  /*4d30*/  HADD2 R84, R35, -1040, -1040 ;  /* 0xe410e41023547430 */ /* 0x000fe20000000000 */
        /* <DEDUP_REMOVED lines=26> */
[----:B------:R-:W-:Y:S02]  /*4ee0*/  LOP3.LUT R57, R57, 0x64006400, RZ, 0xfc, !PT ;  /* 0x6400640039397812 */ /* 0x000fe400078efcff */
[----:B------:R-:W-:Y:S01]  /*4ef0*/  LOP3.LUT R34, R66, 0x64006400, RZ, 0xfc, !PT ;  /* 0x6400640042227812 */ /* 0x000fe200078efcff */
[----:B------:R-:W-:Y:S01]  /*4f00*/  HADD2 R66, R59, -1040, -1040 ;  /* 0xe410e4103b427430 */ /* 0x000fe20000000000 */
[----:B------:R-:W-:Y:S02]  /*4f10*/  LOP3.LUT R80, R80, 0x64006400, RZ, 0xfc, !PT ;  /* 0x6400640050507812 */ /* 0x000fe400078efcff */
[----:B------:R-:W-:-:S03]  /*4f20*/  ISETP.GE.AND P3, PT, R96, 0x2, PT ;  /* 0x000000026000780c */ /* 0x000fc60003f66270 */
[----:B------:R-:W-:Y:S01]  /*4f30*/  HADD2 R80, R80, -1040, -1040 ;  /* 0xe410e41050507430 */ /* 0x000fe20000000000 */
[----:B--2---:R-:W-:Y:S02]  /*4f40*/  SHF.R.U32.HI R28, RZ, 0xb, R4 ;  /* 0x0000000bff1c7819 */ /* 0x004fe40000011604 */
[----:B------:R-:W-:Y:S02]  /*4f50*/  SHF.R.U32.HI R30, RZ, 0xb, R5 ;  /* 0x0000000bff1e7819 */ /* 0x000fe40000011605 */
[----:B------:R-:W-:Y:S02]  /*4f60*/  SHF.R.U32.HI R74, RZ, 0xb, R6 ;  /* 0x0000000bff4a7819 */ /* 0x000fe40000011606 */
[----:B------:R-:W-:Y:S02]  /*4f70*/  LOP3.LUT R28, R29, 0x100010, R28, 0xf8, !PT ;  /* 0x001000101d1c7812 */ /* 0x000fe400078ef81c */
[----:B------:R-:W-:Y:S02]  /*4f80*/  LOP3.LUT R29, R31, 0x100010, R30, 0xf8, !PT ;  /* 0x001000101f1d7812 */ /* 0x000fe400078ef81e */
[----:B------:R-:W-:-:S02]  /*4f90*/  LOP3.LUT R30, R81, 0x100010, R74, 0xf8, !PT ;  /* 0x00100010511e7812 */ /* 0x000fc400078ef84a */
[----:B------:R-:W-:Y:S02]  /*4fa0*/  LOP3.LUT R74, R63, 0x64006400, RZ, 0xfc, !PT ;  /* 0x640064003f4a7812 */ /* 0x000fe400078efcff */
[----:B------:R-:W-:Y:S02]  /*4fb0*/  SHF.R.U32.HI R76, RZ, 0xb, R7 ;  /* 0x0000000bff4c7819 */ /* 0x000fe40000011607 */
[----:B------:R-:W-:Y:S01]  /*4fc0*/  LOP3.LUT R77, R5, 0x3e003e0, RZ, 0xc0, !PT ;  /* 0x03e003e0054d7812 */ /* 0x000fe200078ec0ff */
[-C--:B------:R-:W-:Y:S01]  /*4fd0*/  HFMA2 R63, R74, R11.reuse.H0_H0, -48, -48 ;  /* 0xd200d2004a3f7431 */ /* 0x080fe2000004000b */
[----:B------:R-:W-:Y:S02]  /*4fe0*/  LOP3.LUT R74, R56, 0x1f001f, RZ, 0xc0, !PT ;  /* 0x001f001f384a7812 */ /* 0x000fe400078ec0ff */
[----:B------:R-:W-:Y:S01]  /*4ff0*/  LOP3.LUT R31, R85, 0x100010, R76, 0xf8, !PT ;  /* 0x00100010551f7812 */ /* 0x000fe200078ef84c */
[----:B------:R-:W-:Y:S01]  /*5000*/  HADD2 R85, R65, -1040, -1040 ;  /* 0xe410e41041557430 */ /* 0x000fe20000000000 */
[----:B------:R-:W-:Y:S01]  /*5010*/  LOP3.LUT R79, R6, 0x3e003e0, RZ, 0xc0, !PT ;  /* 0x03e003e0064f7812 */ /* 0x000fe200078ec0ff */
[----:B------:R-:W-:Y:S01]  /*5020*/  HADD2 R65, R69, -1040, -1040 ;  /* 0xe410e41045417430 */ /* 0x000fe20000000000 */
[----:B------:R-:W-:Y:S01]  /*5030*/  LOP3.LUT R76, R19, 0x64006400, RZ, 0xfc, !PT ;  /* 0x64006400134c7812 */ /* 0x000fe200078efcff */
[----:B------:R-:W-:Y:S01]  /*5040*/  HADD2 R69, R3, -1040, -1040 ;  /* 0xe410e41003457430 */ /* 0x000fe20000000000 */
[C---:B------:R-:W-:Y:S01]  /*5050*/  LOP3.LUT R75, R4.reuse, 0x3e003e0, RZ, 0xc0, !PT ;  /* 0x03e003e0044b7812 */ /* 0x040fe200078ec0ff */
[-C--:B------:R-:W-:Y:S01]  /*5060*/  HFMA2 R19, R64, R11.reuse.H0_H0, -48, -48 ;  /* 0xd200d20040137431 */ /* 0x080fe2000004000b */
[----:B------:R-:W-:Y:S01]  /*5070*/  LOP3.LUT R9, R4, 0x1f001f, RZ, 0xc0, !PT ;  /* 0x001f001f04097812 */ /* 0x000fe200078ec0ff */
[-C--:B------:R-:W-:Y:S01]  /*5080*/  HFMA2 R62, R76, R11.reuse.H0_H0, -48, -48 ;  /* 0xd200d2004c3e7431 */ /* 0x080fe2000004000b */
[----:B------:R-:W-:Y:S01]  /*5090*/  SHF.R.U32.HI R10, RZ, 0xa, R4 ;  /* 0x0000000aff0a7819 */ /* 0x000fe20000011604 */
[----:B------:R-:W-:Y:S01]  /*50a0*/  HFMA2 R64, R102, R11.H0_H0, -48, -48 ;  /* 0xd200d20066407431 */ /* 0x000fe2000004000b */
[----:B------:R-:W-:-:S02]  /*50b0*/  LOP3.LUT R8, R5, 0x1f001f, RZ, 0xc0, !PT ;  /* 0x001f001f05087812 */ /* 0x000fc400078ec0ff */
[----:B------:R-:W-:Y:S02]  /*50c0*/  LOP3.LUT R4, R6, 0x1f001f, RZ, 0xc0, !PT ;  /* 0x001f001f06047812 */ /* 0x000fe400078ec0ff */
[C---:B------:R-:W-:Y:S02]  /*50d0*/  LOP3.LUT R83, R7.reuse, 0x3e003e0, RZ, 0xc0, !PT ;  /* 0x03e003e007537812 */ /* 0x040fe400078ec0ff */
[----:B------:R-:W-:Y:S02]  /*50e0*/  LOP3.LUT R46, R7, 0x1f001f, RZ, 0xc0, !PT ;  /* 0x001f001f072e7812 */ /* 0x000fe400078ec0ff */
[----:B------:R-:W-:Y:S02]  /*50f0*/  LOP3.LUT R39, R74, 0x64006400, RZ, 0xfc, !PT ;  /* 0x640064004a277812 */ /* 0x000fe400078efcff */
[----:B------:R-:W-:Y:S02]  /*5100*/  SHF.R.U32.HI R5, RZ, 0xa, R5 ;  /* 0x0000000aff057819 */ /* 0x000fe40000011605 */
[----:B------:R-:W-:-:S02]  /*5110*/  SHF.R.U32.HI R6, RZ, 0xa, R6 ;  /* 0x0000000aff067819 */ /* 0x000fc40000011606 */
[----:B------:R-:W-:Y:S02]  /*5120*/  SHF.R.U32.HI R7, RZ, 0xa, R7 ;  /* 0x0000000aff077819 */ /* 0x000fe40000011607 */
        /* <DEDUP_REMOVED lines=17> */
[----:B------:R-:W-:-:S02]  /*5240*/  LOP3.LUT R75, R36, 0x1f001f, RZ, 0xc0, !PT ;  /* 0x001f001f244b7812 */ /* 0x000fc400078ec0ff */
[----:B------:R-:W-:Y:S01]  /*5250*/  LOP3.LUT R97, R10, 0x1f001f, RZ, 0xc0, !PT ;  /* 0x001f001f0a617812 */ /* 0x000fe200078ec0ff */
[----:B------:R-:W-:Y:S01]  /*5260*/  HADD2 R10, R71, -1040, -1040 ;  /* 0xe410e410470a7430 */ /* 0x000fe20000000000 */
[----:B------:R-:W-:Y:S01]  /*5270*/  LOP3.LUT R5, R5, 0x1f001f, RZ, 0xc0, !PT ;  /* 0x001f001f05057812 */ /* 0x000fe200078ec0ff */
[----:B------:R-:W-:Y:S01]  /*5280*/  HADD2 R71, R34, -1040, -1040 ;  /* 0xe410e41022477430 */ /* 0x000fe20000000000 */
[----:B------:R-:W-:Y:S02]  /*5290*/  LOP3.LUT R6, R6, 0x1f001f, RZ, 0xc0, !PT ;  /* 0x001f001f06067812 */ /* 0x000fe400078ec0ff */
[----:B------:R-:W-:Y:S02]  /*52a0*/  LOP3.LUT R4, R7, 0x1f001f, RZ, 0xc0, !PT ;  /* 0x001f001f07047812 */ /* 0x000fe400078ec0ff */
[----:B------:R-:W-:Y:S02]  /*52b0*/  LOP3.LUT R56, R54, 0x64006400, RZ, 0xfc, !PT ;  /* 0x6400640036387812 */ /* 0x000fe400078efcff */
[----:B------:R-:W-:-:S02]  /*52c0*/  LOP3.LUT R38, R72, 0x64006400, RZ, 0xfc, !PT ;  /* 0x6400640048267812 */ /* 0x000fc400078efcff */
[----:B------:R-:W-:Y:S01]  /*52d0*/  LOP3.LUT R51, R67, 0x64006400, RZ, 0xfc, !PT ;  /* 0x6400640043337812 */ /* 0x000fe200078efcff */
[----:B------:R-:W-:Y:S01]  /*52e0*/  HADD2 R67, R37, -1040, -1040 ;  /* 0xe410e41025437430 */ /* 0x000fe20000000000 */
[----:B------:R-:W-:Y:S01]  /*52f0*/  LOP3.LUT R54, R58, 0x64006400, RZ, 0xfc, !PT ;  /* 0x640064003a367812 */ /* 0x000fe200078efcff */
[----:B------:R-:W-:Y:S01]  /*5300*/  HADD2 R7, R56, -1040, -1040 ;  /* 0xe410e41038077430 */ /* 0x000fe20000000000 */
        /* <DEDUP_REMOVED lines=51> */
[----:B------:R-:W0:Y:S01]  /*5640*/  LDS.128 R36, [UR4] ;  /* 0x00000004ff247984 */ /* 0x000e220008000c00 */
[----:B------:R-:W-:Y:S02]  /*5650*/  PRMT R45, R45, 0x5410, R44 ;  /* 0x000054102d2d7816 */ /* 0x000fe4000000002c */
[----:B------:R-:W-:Y:S01]  /*5660*/  PRMT R43, R43, 0x5410, R42 ;  /* 0x000054102b2b7816 */ /* 0x000fe2000000002a */
        /* <DEDUP_REMOVED lines=75> */
.L_x_746:
        /* <DEDUP_REMOVED lines=83> */
.L_x_747:
[----:B------:R-:W-:Y:S05]  /*6050*/  @!P3 BRA `(.L_x_745) ;  /* 0x000000080080b947 */ /* 0x000fea0003800000 */
[----:B------:R-:W-:-:S04]  /*6060*/  PRMT R28, R90, 0x9910, RZ ;  /* 0x000099105a1c7816 */ /* 0x000fc800000000ff */
        /* <DEDUP_REMOVED lines=80> */
.L_x_748:
[----:B------:R-:W-:Y:S05]  /*6570*/  @P0 BRA `(.L_x_745) ;  /* 0x0000000400380947 */ /* 0x000fea0003800000 */
        /* <DEDUP_REMOVED lines=78> */
.L_x_745:
[----:B------:R-:W-:Y:S01]  /*6a60*/  IADD3 R94, R94, 0x20, RZ ;  /* 0x000000205e5e7810 */ /* 0x000fe20007ffe0ff */
[----:B------:R-:W-:Y:S01]  /*6a70*/  UIADD3 UR4, UR4, 0x40, URZ ;  /* 0x0000004004047890 */ /* 0x000fe2000fffe03f */
[----:B-----5:R-:W-:Y:S02]  /*6a80*/  IMAD.WIDE R28, R89, 0x4, R98 ;  /* 0x00000004591c7825 */ /* 0x020fe400078e0262 */
[C---:B------:R-:W-:Y:S02]  /*6a90*/  ISETP.GE.AND P2, PT, R94.reuse, UR5, PT ;  /* 0x000000055e007c0c */ /* 0x040fe4000bf46270 */
[----:B------:R-:W-:-:S13]  /*6aa0*/  ISETP.LT.AND P3, PT, R94, R95, PT ;  /* 0x0000005f5e00720c */ /* 0x000fda0003f61270 */
[----:B------:R-:W-:Y:S05]  /*6ab0*/  @!P2 BRA P3, `(.L_x_749) ;  /* 0xffffffd800bca947 */ /* 0x000fea000183ffff */
.L_x_744:
[----:B------:R-:W-:Y:S05]  /*6ac0*/  @!P1 EXIT ;  /* 0x000000000000994d */ /* 0x000fea0003800000 */
[----:B------:R-:W1:Y:S01]  /*6ad0*/  S2R R0, SR_CTAID.X ;  /* 0x0000000000007919 */ /* 0x000e620000002500 */
[----:B------:R-:W2:Y:S01]  /*6ae0*/  S2UR UR4, SR_CTAID.Y ;  /* 0x00000000000479c3 */ /* 0x000ea20000002600 */
[----:B------:R-:W-:Y:S01]  /*6af0*/  HMUL2 R41, R41, R92.H0_H0 ;  /* 0x2000005c29297232 */ /* 0x000fe20000000000 */
[----:B0-----:R-:W1:Y:S06]  /*6b00*/  S2R R3, SR_TID.X ;  /* 0x0000000000037919 */ /* 0x001e6c0000002100 */
[----:B-----5:R-:W0:Y:S01]  /*6b10*/  LDC.64 R4, c[0x0][0x230] ;  /* 0x00008c00ff047b82 */ /* 0x020e220000000a00 */
[----:B--2---:R-:W-:Y:S01]  /*6b20*/  USHF.L.U32 UR4, UR4, 0x2, URZ ;  /* 0x0000000204047899 */ /* 0x004fe2000800063f */
[----:B-1----:R-:W-:-:S04]  /*6b30*/  LEA R0, R0, R3, 0x5 ;  /* 0x0000000300007211 */ /* 0x002fc800078e28ff */
[----:B------:R-:W-:-:S05]  /*6b40*/  SHF.L.U32 R0, R0, 0x2, RZ ;  /* 0x0000000200007819 */ /* 0x000fca00000006ff */
[----:B------:R-:W-:-:S04]  /*6b50*/  IMAD R3, R89, UR4, R0 ;  /* 0x0000000459037c24 */ /* 0x000fc8000f8e0200 */
[----:B0-----:R-:W-:-:S05]  /*6b60*/  IMAD.WIDE R4, R3, 0x2, R4 ;  /* 0x0000000203047825 */ /* 0x001fca00078e0204 */
        /* <DEDUP_REMOVED lines=8> */
.L_x_753:
[----:B------:R-:W0:Y:S02]  /*6bf0*/  LDS R2, [R0] ;  /* 0x0000000000027984 */ /* 0x000e240000000800 */
[----:B0-----:R-:W-:-:S06]  /*6c00*/  HADD2 R3, R2, R41 ;  /* 0x0000002902037230 */ /* 0x001fcc0000000000 */
[----:B------:R-:W0:Y:S02]  /*6c10*/  ATOMS.CAST.SPIN R3, [R0], R2, R3 ;  /* 0x000000020003738d */ /* 0x000e240001800003 */
[----:B0-----:R-:W-:-:S13]  /*6c20*/  ISETP.EQ.U32.AND P0, PT, R3, 0x1, PT ;  /* 0x000000010300780c */ /* 0x001fda0003f02070 */
[----:B------:R-:W-:Y:S05]  /*6c30*/  @!P0 BRA `(.L_x_753) ;  /* 0xfffffffc00ec8947 */ /* 0x000fea000383ffff */
[----:B------:R-:W-:Y:S05]  /*6c40*/  BRA `(.L_x_751) ;  /* 0x00000000000c7947 */ /* 0x000fea0003800000 */
.L_x_752:
[----:B------:R-:W2:Y:S02]  /*6c50*/  LD.E R0, desc[UR6][R4.64] ;  /* 0x0000000604007980 */ /* 0x000ea4000c101900 */
[----:B--2---:R-:W-:-:S05]  /*6c60*/  IADD3 R3, R41, R0, RZ ;  /* 0x0000000029037210 */ /* 0x004fca0007ffe0ff */
[----:B------:R0:W-:Y:S02]  /*6c70*/  ST.E desc[UR6][R4.64], R3 ;  /* 0x0000000304007985 */ /* 0x0001e4000c101906 */
.L_x_751:
[----:B------:R-:W-:Y:S05]  /*6c80*/  BSYNC B0 ;  /* 0x0000000000007941 */ /* 0x000fea0003800000 */
.L_x_750:
[----:B------:R1:W-:Y:S01]  /*6c90*/  ATOM.E.ADD.F16x2.RN.STRONG.GPU P0, RZ, desc[UR6][R4.64+0x4], R7 ;  /* 0x0000040704ff79a2 */ /* 0x0003e2000810e1c6 */
[----:B------:R-:W-:Y:S04]  /*6ca0*/  BSSY B0, `(.L_x_754) ;  /* 0x000000f000007945 */ /* 0x000fe80003800000 */
[----:B-1----:R-:W-:Y:S05]  /*6cb0*/  @P0 BRA `(.L_x_755) ;  /* 0x0000000000340947 */ /* 0x002fea0003800000 */
[----:B------:R-:W1:Y:S02]  /*6cc0*/  QSPC.E.S P0, RZ, [R4+0x4] ;  /* 0x0000040004ff73aa */ /* 0x000e640000000500 */
[----:B-1----:R-:W-:Y:S05]  /*6cd0*/  @!P0 BRA `(.L_x_756) ;  /* 0x0000000000208947 */ /* 0x002fea0003800000 */
[----:B------:R-:W-:-:S04]  /*6ce0*/  MOV R2, R4 ;  /* 0x0000000400027202 */ /* 0x000fc80000000f00 */
[----:B------:R-:W-:-:S07]  /*6cf0*/  MOV R0, R2 ;  /* 0x0000000200007202 */ /* 0x000fce0000000f00 */
.L_x_757:
[----:B------:R-:W0:Y:S02]  /*6d00*/  LDS R2, [R0+0x4] ;  /* 0x0000040000027984 */ /* 0x000e240000000800 */
[----:B0-----:R-:W-:-:S10]  /*6d10*/  HFMA2.MMA R3, R2, 1, 1, R7 ;  /* 0x3c003c0002037835 */ /* 0x001fd40000000007 */
[----:B------:R-:W0:Y:S02]  /*6d20*/  ATOMS.CAST.SPIN R3, [R0+0x4], R2, R3 ;  /* 0x000004020003738d */ /* 0x000e240001800003 */
[----:B0-----:R-:W-:-:S13]  /*6d30*/  ISETP.EQ.U32.AND P0, PT, R3, 0x1, PT ;  /* 0x000000010300780c */ /* 0x001fda0003f02070 */
[----:B------:R-:W-:Y:S05]  /*6d40*/  @!P0 BRA `(.L_x_757) ;  /* 0xfffffffc00ec8947 */ /* 0x000fea000383ffff */
[----:B------:R-:W-:Y:S05]  /*6d50*/  BRA `(.L_x_755) ;  /* 0x00000000000c7947 */ /* 0x000fea0003800000 */
.L_x_756:
[----:B------:R-:W0:Y:S02]  /*6d60*/  LD.E R0, desc[UR6][R4.64+0x4] ;  /* 0x0000040604007980 */ /* 0x000e24000c101900 */
[----:B0-----:R-:W-:-:S05]  /*6d70*/  IADD3 R3, R7, R0, RZ ;  /* 0x0000000007037210 */ /* 0x001fca0007ffe0ff */
[----:B------:R1:W-:Y:S02]  /*6d80*/  ST.E desc[UR6][R4.64+0x4], R3 ;  /* 0x0000040304007985 */ /* 0x0003e4000c101906 */
.L_x_755:
[----:B------:R-:W-:Y:S05]  /*6d90*/  BSYNC B0 ;  /* 0x0000000000007941 */ /* 0x000fea0003800000 */
.L_x_754:
        /* <DEDUP_REMOVED lines=12> */
.L_x_761:
[----:B------:R-:W0:Y:S02]  /*6e60*/  LDS R2, [R0] ;  /* 0x0000000000027984 */ /* 0x000e240000000800 */
[----:B0-----:R-:W-:-:S06]  /*6e70*/  HADD2 R3, R2, R27 ;  /* 0x0000001b02037230 */ /* 0x001fcc0000000000 */
[----:B------:R-:W0:Y:S02]  /*6e80*/  ATOMS.CAST.SPIN R3, [R0], R2, R3 ;  /* 0x000000020003738d */ /* 0x000e240001800003 */
[----:B0-----:R-:W-:-:S13]  /*6e90*/  ISETP.EQ.U32.AND P0, PT, R3, 0x1, PT ;  /* 0x000000010300780c */ /* 0x001fda0003f02070 */
[----:B------:R-:W-:Y:S05]  /*6ea0*/  @!P0 BRA `(.L_x_761) ;  /* 0xfffffffc00ec8947 */ /* 0x000fea000383ffff */
[----:B------:R-:W-:Y:S05]  /*6eb0*/  BRA `(.L_x_759) ;  /* 0x00000000000c7947 */ /* 0x000fea0003800000 */
.L_x_760:
[----:B------:R-:W2:Y:S02]  /*6ec0*/  LD.E R0, desc[UR6][R4.64] ;  /* 0x0000000604007980 */ /* 0x000ea4000c101900 */
[----:B--2---:R-:W-:-:S05]  /*6ed0*/  IADD3 R3, R27, R0, RZ ;  /* 0x000000001b037210 */ /* 0x004fca0007ffe0ff */
[----:B------:R0:W-:Y:S02]  /*6ee0*/  ST.E desc[UR6][R4.64], R3 ;  /* 0x0000000304007985 */ /* 0x0001e4000c101906 */
.L_x_759:
[----:B------:R-:W-:Y:S05]  /*6ef0*/  BSYNC B0 ;  /* 0x0000000000007941 */ /* 0x000fea0003800000 */
.L_x_758:
[----:B------:R1:W-:Y:S01]  /*6f00*/  ATOM.E.ADD.F16x2.RN.STRONG.GPU P0, RZ, desc[UR6][R4.64+0x4], R91 ;  /* 0x0000045b04ff79a2 */ /* 0x0003e2000810e1c6 */
[----:B------:R-:W-:Y:S04]  /*6f10*/  BSSY B0, `(.L_x_762) ;  /* 0x000000f000007945 */ /* 0x000fe80003800000 */
[----:B-1----:R-:W-:Y:S05]  /*6f20*/  @P0 BRA `(.L_x_763) ;  /* 0x0000000000340947 */ /* 0x002fea0003800000 */
[----:B------:R-:W1:Y:S02]  /*6f30*/  QSPC.E.S P0, RZ, [R4+0x4] ;  /* 0x0000040004ff73aa */ /* 0x000e640000000500 */
[----:B-1----:R-:W-:Y:S05]  /*6f40*/  @!P0 BRA `(.L_x_764) ;  /* 0x0000000000208947 */ /* 0x002fea0003800000 */
[----:B------:R-:W-:-:S04]  /*6f50*/  MOV R2, R4 ;  /* 0x0000000400027202 */ /* 0x000fc80000000f00 */
[----:B------:R-:W-:-:S07]  /*6f60*/  MOV R0, R2 ;  /* 0x0000000200007202 */ /* 0x000fce0000000f00 */
.L_x_765:
[----:B------:R-:W0:Y:S02]  /*6f70*/  LDS R2, [R0+0x4] ;  /* 0x0000040000027984 */ /* 0x000e240000000800 */
[----:B0-----:R-:W-:-:S10]  /*6f80*/  HFMA2.MMA R3, R2, 1, 1, R91 ;  /* 0x3c003c0002037835 */ /* 0x001fd4000000005b */
[----:B------:R-:W0:Y:S02]  /*6f90*/  ATOMS.CAST.SPIN R3, [R0+0x4], R2, R3 ;  /* 0x000004020003738d */ /* 0x000e240001800003 */
[----:B0-----:R-:W-:-:S13]  /*6fa0*/  ISETP.EQ.U32.AND P0, PT, R3, 0x1, PT ;  /* 0x000000010300780c */ /* 0x001fda0003f02070 */
[----:B------:R-:W-:Y:S05]  /*6fb0*/  @!P0 BRA `(.L_x_765) ;  /* 0xfffffffc00ec8947 */ /* 0x000fea000383ffff */
[----:B------:R-:W-:Y:S05]  /*6fc0*/  BRA `(.L_x_763) ;  /* 0x00000000000c7947 */ /* 0x000fea0003800000 */
.L_x_764:
[----:B------:R-:W0:Y:S02]  /*6fd0*/  LD.E R0, desc[UR6][R4.64+0x4] ;  /* 0x0000040604007980 */ /* 0x000e24000c101900 */
[----:B0-----:R-:W-:-:S05]  /*6fe0*/  IADD3 R3, R91, R0, RZ ;  /* 0x000000005b037210 */ /* 0x001fca0007ffe0ff */
[----:B------:R1:W-:Y:S02]  /*6ff0*/  ST.E desc[UR6][R4.64+0x4], R3 ;  /* 0x0000040304007985 */ /* 0x0003e4000c101906 */
.L_x_763:
[----:B------:R-:W-:Y:S05]  /*7000*/  BSYNC B0 ;  /* 0x0000000000007941 */ /* 0x000fea0003800000 */
.L_x_762:
        /* <DEDUP_REMOVED lines=12> */
.L_x_769:
[----:B------:R-:W0:Y:S02]  /*70d0*/  LDS R2, [R0] ;  /* 0x0000000000027984 */ /* 0x000e240000000800 */
[----:B0-----:R-:W-:-:S06]  /*70e0*/  HADD2 R3, R2, R25 ;  /* 0x0000001902037230 */ /* 0x001fcc0000000000 */
[----:B------:R-:W0:Y:S02]  /*70f0*/  ATOMS.CAST.SPIN R3, [R0], R2, R3 ;  /* 0x000000020003738d */ /* 0x000e240001800003 */
[----:B0-----:R-:W-:-:S13]  /*7100*/  ISETP.EQ.U32.AND P0, PT, R3, 0x1, PT ;  /* 0x000000010300780c */ /* 0x001fda0003f02070 */
[----:B------:R-:W-:Y:S05]  /*7110*/  @!P0 BRA `(.L_x_769) ;  /* 0xfffffffc00ec8947 */ /* 0x000fea000383ffff */
[----:B------:R-:W-:Y:S05]  /*7120*/  BRA `(.L_x_767) ;  /* 0x00000000000c7947 */ /* 0x000fea0003800000 */
.L_x_768:
[----:B------:R-:W2:Y:S02]  /*7130*/  LD.E R0, desc[UR6][R4.64] ;  /* 0x0000000604007980 */ /* 0x000ea4000c101900 */
[----:B--2---:R-:W-:-:S05]  /*7140*/  IADD3 R3, R25, R0, RZ ;  /* 0x0000000019037210 */ /* 0x004fca0007ffe0ff */
[----:B------:R0:W-:Y:S02]  /*7150*/  ST.E desc[UR6][R4.64], R3 ;  /* 0x0000000304007985 */ /* 0x0001e4000c101906 */
.L_x_767:
[----:B------:R-:W-:Y:S05]  /*7160*/  BSYNC B0 ;  /* 0x0000000000007941 */ /* 0x000fea0003800000 */
.L_x_766:
[----:B------:R1:W-:Y:S01]  /*7170*/  ATOM.E.ADD.F16x2.RN.STRONG.GPU P0, RZ, desc[UR6][R4.64+0x4], R7 ;  /* 0x0000040704ff79a2 */ /* 0x0003e2000810e1c6 */
[----:B------:R-:W-:Y:S04]  /*7180*/  BSSY B0, `(.L_x_770) ;  /* 0x000000f000007945 */ /* 0x000fe80003800000 */
[----:B-1----:R-:W-:Y:S05]  /*7190*/  @P0 BRA `(.L_x_771) ;  /* 0x0000000000340947 */ /* 0x002fea0003800000 */
[----:B------:R-:W1:Y:S02]  /*71a0*/  QSPC.E.S P0, RZ, [R4+0x4] ;  /* 0x0000040004ff73aa */ /* 0x000e640000000500 */
[----:B-1----:R-:W-:Y:S05]  /*71b0*/  @!P0 BRA `(.L_x_772) ;  /* 0x0000000000208947 */ /* 0x002fea0003800000 */
[----:B------:R-:W-:-:S04]  /*71c0*/  MOV R2, R4 ;  /* 0x0000000400027202 */ /* 0x000fc80000000f00 */
[----:B------:R-:W-:-:S07]  /*71d0*/  MOV R0, R2 ;  /* 0x0000000200007202 */ /* 0x000fce0000000f00 */
.L_x_773:
[----:B------:R-:W0:Y:S02]  /*71e0*/  LDS R2, [R0+0x4] ;  /* 0x0000040000027984 */ /* 0x000e240000000800 */
[----:B0-----:R-:W-:-:S10]  /*71f0*/  HFMA2.MMA R3, R2, 1, 1, R7 ;  /* 0x3c003c0002037835 */ /* 0x001fd40000000007 */
[----:B------:R-:W0:Y:S02]  /*7200*/  ATOMS.CAST.SPIN R3, [R0+0x4], R2, R3 ;  /* 0x000004020003738d */ /* 0x000e240001800003 */
[----:B0-----:R-:W-:-:S13]  /*7210*/  ISETP.EQ.U32.AND P0, PT, R3, 0x1, PT ;  /* 0x000000010300780c */ /* 0x001fda0003f02070 */
[----:B------:R-:W-:Y:S05]  /*7220*/  @!P0 BRA `(.L_x_773) ;  /* 0xfffffffc00ec8947 */ /* 0x000fea000383ffff */
[----:B------:R-:W-:Y:S05]  /*7230*/  BRA `(.L_x_771) ;  /* 0x00000000000c7947 */ /* 0x000fea0003800000 */
.L_x_772:
[----:B------:R-:W0:Y:S02]  /*7240*/  LD.E R0, desc[UR6][R4.64+0x4] ;  /* 0x0000040604007980 */ /* 0x000e24000c101900 */
[----:B0-----:R-:W-:-:S05]  /*7250*/  IADD3 R3, R7, R0, RZ ;  /* 0x0000000007037210 */ /* 0x001fca0007ffe0ff */
[----:B------:R1:W-:Y:S02]  /*7260*/  ST.E desc[UR6][R4.64+0x4], R3 ;  /* 0x0000040304007985 */ /* 0x0003e4000c101906 */
.L_x_771:
[----:B------:R-:W-:Y:S05]  /*7270*/  BSYNC B0 ;  /* 0x0000000000007941 */ /* 0x000fea0003800000 */
.L_x_770:
        /* <DEDUP_REMOVED lines=12> */
.L_x_777:
[----:B------:R-:W0:Y:S02]  /*7340*/  LDS R2, [R0] ;  /* 0x0000000000027984 */ /* 0x000e240000000800 */
[----:B0-----:R-:W-:-:S06]  /*7350*/  HADD2 R3, R2, R23 ;  /* 0x0000001702037230 */ /* 0x001fcc0000000000 */
[----:B------:R-:W0:Y:S02]  /*7360*/  ATOMS.CAST.SPIN R3, [R0], R2, R3 ;  /* 0x000000020003738d */ /* 0x000e240001800003 */
[----:B0-----:R-:W-:-:S13]  /*7370*/  ISETP.EQ.U32.AND P0, PT, R3, 0x1, PT ;  /* 0x000000010300780c */ /* 0x001fda0003f02070 */
[----:B------:R-:W-:Y:S05]  /*7380*/  @!P0 BRA `(.L_x_777) ;  /* 0xfffffffc00ec8947 */ /* 0x000fea000383ffff */
[----:B------:R-:W-:Y:S05]  /*7390*/  BRA `(.L_x_775) ;  /* 0x00000000000c7947 */ /* 0x000fea0003800000 */
.L_x_776:
[----:B------:R-:W2:Y:S02]  /*73a0*/  LD.E R0, desc[UR6][R4.64] ;  /* 0x0000000604007980 */ /* 0x000ea4000c101900 */
[----:B--2---:R-:W-:-:S05]  /*73b0*/  IADD3 R3, R23, R0, RZ ;  /* 0x0000000017037210 */ /* 0x004fca0007ffe0ff */
[----:B------:R0:W-:Y:S02]  /*73c0*/  ST.E desc[UR6][R4.64], R3 ;  /* 0x0000000304007985 */ /* 0x0001e4000c101906 */
.L_x_775:
[----:B------:R-:W-:Y:S05]  /*73d0*/  BSYNC B0 ;  /* 0x0000000000007941 */ /* 0x000fea0003800000 */
.L_x_774:
[----:B------:R1:W-:Y:S02]  /*73e0*/  ATOM.E.ADD.F16x2.RN.STRONG.GPU P0, RZ, desc[UR6][R4.64+0x4], R93 ;  /* 0x0000045d04ff79a2 */ /* 0x0003e4000810e1c6 */
[----:B-1----:R-:W-:Y:S05]  /*73f0*/  @P0 EXIT ;  /* 0x000000000000094d */ /* 0x002fea0003800000 */
[----:B------:R-:W1:Y:S02]  /*7400*/  QSPC.E.S P0, RZ, [R4+0x4] ;  /* 0x0000040004ff73aa */ /* 0x000e640000000500 */
[----:B-1----:R-:W-:Y:S05]  /*7410*/  @!P0 BRA `(.L_x_778) ;  /* 0x0000000000208947 */ /* 0x002fea0003800000 */
[----:B------:R-:W-:-:S04]  /*7420*/  MOV R2, R4 ;  /* 0x0000000400027202 */ /* 0x000fc80000000f00 */
[----:B------:R-:W-:-:S07]  /*7430*/  MOV R0, R2 ;  /* 0x0000000200007202 */ /* 0x000fce0000000f00 */
.L_x_779:
[----:B------:R-:W0:Y:S02]  /*7440*/  LDS R2, [R0+0x4] ;  /* 0x0000040000027984 */ /* 0x000e240000000800 */
[----:B0-----:R-:W-:-:S10]  /*7450*/  HFMA2.MMA R3, R2, 1, 1, R93 ;  /* 0x3c003c0002037835 */ /* 0x001fd4000000005d */
[----:B------:R-:W0:Y:S02]  /*7460*/  ATOMS.CAST.SPIN R3, [R0+0x4], R2, R3 ;  /* 0x000004020003738d */ /* 0x000e240001800003 */
[----:B0-----:R-:W-:-:S13]  /*7470*/  ISETP.EQ.U32.AND P0, PT, R3, 0x1, PT ;  /* 0x000000010300780c */ /* 0x001fda0003f02070 */
[----:B------:R-:W-:Y:S05]  /*7480*/  @!P0 BRA `(.L_x_779) ;  /* 0xfffffffc00ec8947 */ /* 0x000fea000383ffff */
[----:B------:R-:W-:Y:S05]  /*7490*/  EXIT ;  /* 0x000000000000794d */ /* 0x000fea0003800000 */
.L_x_778:
[----:B------:R-:W0:Y:S02]  /*74a0*/  LD.E R0, desc[UR6][R4.64+0x4] ;  /* 0x0000040604007980 */ /* 0x000e24000c101900 */
[----:B0-----:R-:W-:-:S05]  /*74b0*/  IADD3 R3, R93, R0, RZ ;  /* 0x000000005d037210 */ /* 0x001fca0007ffe0ff */
[----:B------:R-:W-:Y:S01]  /*74c0*/  ST.E desc[UR6][R4.64+0x4], R3 ;  /* 0x0000040304007985 */ /* 0x000fe2000c101906 */
[----:B------:R-:W-:Y:S05]  /*74d0*/  EXIT ;  /* 0x000000000000794d */ /* 0x000fea0003800000 */
.L_x_780:
        /* <DEDUP_REMOVED lines=10> */
.L_x_3671:


//--------------------- .text._Z23gemm_half_q_half_kernelILi4ELi16ELb1ELb1ELi32EEvPK6__halfPKjS4_S2_PS0_iiiiPKtS7_iiiiiibS2_i --------------------------
	.section	.text._Z23gemm_half_q_half_kernelILi4ELi16ELb1ELb1ELi32EEvPK6__halfPKjS4_S2_PS0_iiiiPKtS7_iiiiiibS2_i,"ax",@progbits
	.align	128
        .global         _Z23gemm_half_q_half_kernelILi4ELi16ELb1ELb1ELi32EEvPK6__halfPKjS4_S2_PS0_iiiiPKtS7_iiiiiibS2_i
        .type           _Z23gemm_half_q_half_kernelILi4ELi16ELb1ELb1ELi32EEvPK6__halfPKjS4_S2_PS0_iiiiPKtS7_iiiiiibS2_i,@function
        .size           _Z23gemm_half_q_half_kernelILi4ELi16ELb1ELb1ELi32EEvPK6__halfPKjS4_S2_PS0_iiiiPKtS7_iiiiiibS2_i,(.L_x_3672 - _Z23gemm_half_q_half_kernelILi4ELi16ELb1ELb1ELi32EEvPK6__halfPKjS4_S2_PS0_iiiiPKtS7_iiiiiibS2_i)
        .other          _Z23gemm_half_q_half_kernelILi4ELi16ELb1ELb1ELi32EEvPK6__halfPKjS4_S2_PS0_iiiiPKtS7_iiiiiibS2_i,@"STO_CUDA_ENTRY STV_DEFAULT"
_Z23gemm_half_q_half_kernelILi4ELi16ELb1ELb1ELi32EEvPK6__halfPKjS4_S2_PS0_iiiiPKtS7_iiiiiibS2_i:
.text._Z23gemm_half_q_half_kernelILi4ELi16ELb1ELb1ELi32EEvPK6__halfPKjS4_S2_PS0_iiiiPKtS7_iiiiiibS2_i:
        /* <DEDUP_REMOVED lines=10> */
[----:B------:R-:W-:-:S07]  /*00a0*/  PRMT R90, RZ, 0x7610, R90 ;  /* 0x00007610ff5a7816 */ /* 0x000fce000000005a */
[----:B------:R-:W4:Y:S01]  /*00b0*/  LDC R17, c[0x0][0x240] ;  /* 0x00009000ff117b82 */ /* 0x000f220000000800 */
[--C-:B0-----:R-:W-:Y:S01]  /*00c0*/  IMAD R0, R12, -0x4, R3.reuse ;  /* 0xfffffffc0c007824 */ /* 0x101fe200078e0203 */
[----:B---3--:R-:W-:Y:S01]  /*00d0*/  USHF.L.U32 UR4, UR4, 0x7, URZ ;  /* 0x0000000704047899 */ /* 0x008fe2000800063f */
[----:B------:R-:W-:Y:S02]  /*00e0*/  PRMT R3, RZ, 0x7610, R3 ;  /* 0x00007610ff037816 */ /* 0x000fe40000000003 */
[----:B-1----:R-:W-:Y:S02]  /*00f0*/  SHF.L.U32 R94, R14, 0x5, RZ ;  /* 0x000000050e5e7819 */ /* 0x002fe400000006ff */
[C---:B------:R-:W-:Y:S02]  /*0100*/  ISETP.GE.AND P1, PT, R0.reuse, 0x1, PT ;  /* 0x000000010000780c */ /* 0x040fe40003f26270 */
        /* <DEDUP_REMOVED lines=31> */
.L_x_781:
        /* <DEDUP_REMOVED lines=25> */
[----:B------:R-:W-:Y:S02]  /*0490*/  LEA R4, P0, R5, UR10, 0x1 ;  /* 0x0000000a05047c11 */ /* 0x000fe4000f8008ff */
[----:B------:R-:W-:Y:S02]  /*04a0*/  LEA R3, R15, UR5, 0x1 ;  /* 0x000000050f037c11 */ /* 0x000fe4000f8e08ff */
[----:B------:R-:W-:Y:S02]  /*04b0*/  LEA.HI.X R5, R5, UR11, R8, 0x1, P0 ;  /* 0x0000000b05057c11 */ /* 0x000fe400080f0c08 */
[----:B------:R-:W-:Y:S01]  /*04c0*/  PLOP3.LUT P0, PT, PT, PT, PT, 0x80, 0x0 ;  /* 0x000000000000781c */ /* 0x000fe20003f0f070 */
[----:B------:R-:W-:-:S12]  /*04d0*/  @!P2 BRA `(.L_x_785) ;  /* 0x000000000048a947 */ /* 0x000fd80003800000 */
[----:B------:R-:W-:Y:S02]  /*04e0*/  PLOP3.LUT P0, PT, PT, PT, PT, 0x8, 0x0 ;  /* 0x000000000000781c */ /* 0x000fe40003f0e170 */
[----:B------:R-:W-:-:S11]  /*04f0*/  IADD3 R20, R96, -0x3, RZ ;  /* 0xfffffffd60147810 */ /* 0x000fd60007ffe0ff */
.L_x_786:
        /* <DEDUP_REMOVED lines=16> */
.L_x_785:
        /* <DEDUP_REMOVED lines=11> */
[----:B0-----:R-:W-:-:S06]  /*06b0*/  @P2 VIADD R3, R3, 0x80 ;  /* 0x0000008003032836 */ /* 0x001fcc0000000000 */
[----:B------:R-:W-:Y:S05]  /*06c0*/  @!P0 BRA `(.L_x_783) ;  /* 0x0000000000c88947 */ /* 0x000fea0003800000 */
[----:B------:R-:W2:Y:S04]  /*06d0*/  LDG.E.U16.CONSTANT R4, desc[UR8][R4.64] ;  /* 0x0000000804047981 */ /* 0x000ea8000c1e9500 */
[----:B--2---:R0:W-:Y:S01]  /*06e0*/  STS.U16 [R3], R4 ;  /* 0x0000000403007388 */ /* 0x0041e20000000400 */
[----:B------:R-:W-:Y:S05]  /*06f0*/  BRA `(.L_x_783) ;  /* 0x0000000000bc7947 */ /* 0x000fea0003800000 */
.L_x_784:
        /* <DEDUP_REMOVED lines=17> */
.L_x_788:
        /* <DEDUP_REMOVED lines=16> */
.L_x_787:
        /* <DEDUP_REMOVED lines=14> */
.L_x_783:
[----:B------:R-:W-:Y:S05]  /*09f0*/  BSYNC B0 ;  /* 0x0000000000007941 */ /* 0x000fea0003800000 */
.L_x_782:
        /* <DEDUP_REMOVED lines=14> */
[----:B------:R-:W-:-:S05]  /*0ae0*/  LEA R3, R3, UR4, 0x2 ;  /* 0x0000000403037c11 */ /* 0x000fca000f8e10ff */
[----:B------:R-:W-:-:S04]  /*0af0*/  IMAD R3, R15, 0x4, R3 ;  /* 0x000000040f037824 */ /* 0x000fc800078e0203 */
[----:B0-----:R-:W-:Y:S01]  /*0b00*/  IMAD.WIDE R4, R3, 0x2, R4 ;  /* 0x0000000203047825 */ /* 0x001fe200078e0204 */
[----:B------:R-:W-:Y:S01]  /*0b10*/  HFMA2.MMA R3, -RZ, RZ, 0, 0 ;  /* 0x00000000ff037435 */ /* 0x000fe200000001ff */
[----:B------:R-:W-:Y:S10]  /*0b20*/  @!P2 BRA `(.L_x_790) ;  /* 0x000000000034a947 */ /* 0x000ff40003800000 */
[----:B------:R-:W-:Y:S02]  /*0b30*/  PLOP3.LUT P0, PT, PT, PT, PT, 0x8, 0x0 ;  /* 0x000000000000781c */ /* 0x000fe40003f0e170 */
[----:B------:R-:W-:-:S11]  /*0b40*/  IADD3 R12, R96, -0x3, RZ ;  /* 0xfffffffd600c7810 */ /* 0x000fd60007ffe0ff */
.L_x_791:
        /* <DEDUP_REMOVED lines=11> */
.L_x_790:
[----:B-1----:R-:W-:-:S04]  /*0c00*/  IADD3 R6, R96, -R3, RZ ;  /* 0x8000000360067210 */ /* 0x002fc80007ffe0ff */
[----:B------:R-:W-:-:S13]  /*0c10*/  ISETP.GT.AND P2, PT, R6, 0x1, PT ;  /* 0x000000010600780c */ /* 0x000fda0003f44270 */
[----:B------:R-:W-:Y:S01]  /*0c20*/  @P2 VIADD R3, R3, 0x2 ;  /* 0x0000000203032836 */ /* 0x000fe20000000000 */
[----:B------:R-:W-:Y:S01]  /*0c30*/  @P2 PLOP3.LUT P0, PT, PT, PT, PT, 0x8, 0x0 ;  /* 0x000000000000281c */ /* 0x000fe20003f0e170 */
[----:B------:R-:W-:Y:S01]  /*0c40*/  @P2 IMAD.WIDE R6, R89, 0x2, R4 ;  /* 0x0000000259062825 */ /* 0x000fe200078e0204 */
[----:B------:R0:W-:Y:S02]  /*0c50*/  @P2 STG.E.64 desc[UR8][R4.64], RZ ;  /* 0x000000ff04002986 */ /* 0x0001e4000c101b08 */
[----:B------:R-:W-:Y:S02]  /*0c60*/  ISETP.LT.OR P0, PT, R3, R96, P0 ;  /* 0x000000600300720c */ /* 0x000fe40000701670 */
[----:B------:R1:W-:Y:S01]  /*0c70*/  @P2 STG.E.64 desc[UR8][R6.64], RZ ;  /* 0x000000ff06002986 */ /* 0x0003e2000c101b08 */
[----:B0-----:R-:W-:-:S10]  /*0c80*/  @P2 IMAD.WIDE R4, R89, 0x2, R6 ;  /* 0x0000000259042825 */ /* 0x001fd400078e0206 */
[----:B------:R1:W-:Y:S02]  /*0c90*/  @P0 STG.E.64 desc[UR8][R4.64], RZ ;  /* 0x000000ff04000986 */ /* 0x0003e4000c101b08 */
.L_x_789:
[----:B------:R-:W0:Y:S08]  /*0ca0*/  LDC R20, c[0x0][0x25c] ;  /* 0x00009700ff147b82 */ /* 0x000e300000000800 */
[----:B------:R-:W-:Y:S01]  /*0cb0*/  BAR.SYNC.DEFER_BLOCKING 0x0 ;  /* 0x0000000000007b1d */ /* 0x000fe20000010000 */
[----:B------:R-:W-:-:S07]  /*0cc0*/  ISETP.GE.AND P0, PT, R94, R95, PT ;  /* 0x0000005f5e00720c */ /* 0x000fce0003f06270 */
[----:B------:R-:W2:Y:S06]  /*0cd0*/  LDC R21, c[0x0][0x264] ;  /* 0x00009900ff157b82 */ /* 0x000eac0000000800 */
[----:B------:R-:W-:Y:S05]  /*0ce0*/  @P0 BRA `(.L_x_792) ;  /* 0x0000000000d40947 */ /* 0x000fea0003800000 */
[----:B------:R-:W3:Y:S01]  /*0cf0*/  LDC.64 R10, c[0x0][0x248] ;  /* 0x00009200ff0a7b82 */ /* 0x000ee20000000a00 */
[----:B-1----:R-:W-:-:S07]  /*0d00*/  SHF.L.U32 R5, R14, 0x6, RZ ;  /* 0x000000060e057819 */ /* 0x002fce00000006ff */
[----:B------:R-:W1:Y:S01]  /*0d10*/  LDC.64 R12, c[0x0][0x220] ;  /* 0x00008800ff0c7b82 */ /* 0x000e620000000a00 */
[----:B---3--:R-:W-:-:S05]  /*0d20*/  IMAD.WIDE R4, R5, 0x2, R10 ;  /* 0x0000000205047825 */ /* 0x008fca00078e020a */
[----:B------:R3:W5:Y:S01]  /*0d30*/  LDG.E.U16.CONSTANT R3, desc[UR8][R4.64] ;  /* 0x0000000804037981 */ /* 0x000762000c1e9500 */
[----:B------:R-:W-:Y:S01]  /*0d40*/  SHF.R.S32.HI R7, RZ, 0x1f, R2 ;  /* 0x0000001fff077819 */ /* 0x000fe20000011402 */
[----:B------:R-:W-:Y:S01]  /*0d50*/  UMOV UR4, URZ ;  /* 0x0000003f00047c82 */ /* 0x000fe20008000000 */
[----:B------:R-:W-:Y:S02]  /*0d60*/  SHF.L.U32 R6, R2, 0x2, RZ ;  /* 0x0000000202067819 */ /* 0x000fe400000006ff */
[----:B------:R-:W-:Y:S02]  /*0d70*/  LEA.HI R7, R7, R2, RZ, 0x3 ;  /* 0x0000000207077211 */ /* 0x000fe400078f18ff */
[----:B------:R-:W-:Y:S02]  /*0d80*/  MOV R16, R94 ;  /* 0x0000005e00107202 */ /* 0x000fe40000000f00 */
[----:B------:R-:W-:Y:S02]  /*0d90*/  LOP3.LUT R14, R6, 0x10, RZ, 0xc0, !PT ;  /* 0x00000010060e7812 */ /* 0x000fe400078ec0ff */
[----:B-1-3--:R-:W-:-:S07]  /*0da0*/  SHF.R.S32.HI R15, RZ, 0x3, R7 ;  /* 0x00000003ff0f7819 */ /* 0x00afce0000011407 */
.L_x_793:
[----:B-----5:R-:W-:Y:S01]  /*0db0*/  IADD3 R17, R3, UR4, RZ ;  /* 0x0000000403117c10 */ /* 0x020fe2000fffe0ff */
[----:B------:R-:W1:Y:S04]  /*0dc0*/  LDC.64 R6, c[0x0][0x228] ;  /* 0x00008a00ff067b82 */ /* 0x000e680000000a00 */
[----:B------:R-:W-:-:S05]  /*0dd0*/  IMAD R4, R17, R89, RZ ;  /* 0x0000005911047224 */ /* 0x000fca00078e02ff */
[----:B------:R-:W-:-:S04]  /*0de0*/  SHF.R.S32.HI R5, RZ, 0x1f, R4 ;  /* 0x0000001fff057819 */ /* 0x000fc80000011404 */
[----:B------:R-:W-:-:S04]  /*0df0*/  LEA.HI R4, R5, R4, RZ, 0x3 ;  /* 0x0000000405047211 */ /* 0x000fc800078f18ff */
[----:B------:R-:W-:-:S05]  /*0e00*/  LEA.HI.SX32 R5, R4, R15, 0x1d ;  /* 0x0000000f04057211 */ /* 0x000fca00078feaff */
[----:B------:R-:W-:-:S06]  /*0e10*/  IMAD.WIDE R4, R5, 0x4, R12 ;  /* 0x0000000405047825 */ /* 0x000fcc00078e020c */
[----:B------:R-:W3:Y:S01]  /*0e20*/  LDG.E.CONSTANT R5, desc[UR8][R4.64] ;  /* 0x0000000804057981 */ /* 0x000ee2000c1e9900 */
[----:B------:R-:W-:-:S05]  /*0e30*/  LEA R9, R16, 0x1, 0x1 ;  /* 0x0000000110097811 */ /* 0x000fca00078e08ff */
[----:B------:R-:W-:-:S06]  /*0e40*/  IMAD.WIDE R8, R9, 0x2, R10 ;  /* 0x0000000209087825 */ /* 0x000fcc00078e020a */
[----:B------:R-:W4:Y:S01]  /*0e50*/  LDG.E.U16.CONSTANT R9, desc[UR8][R8.64] ;  /* 0x0000000808097981 */ /* 0x000f22000c1e9500 */
[----:B-1----:R-:W-:-:S06]  /*0e60*/  IMAD.WIDE R6, R17, 0x2, R6 ;  /* 0x0000000211067825 */ /* 0x002fcc00078e0206 */
[----:B------:R-:W2:Y:S01]  /*0e70*/  LDG.E.U16.CONSTANT R6, desc[UR8][R6.64] ;  /* 0x0000000806067981 */ /* 0x000ea2000c1e9500 */
[----:B------:R-:W-:Y:S01]  /*0e80*/  UIADD3 UR4, UR4, 0x1, URZ ;  /* 0x0000000104047890 */ /* 0x000fe2000fffe03f */
        /* <DEDUP_REMOVED lines=9> */
[----:B------:R-:W-:Y:S01]  /*0f20*/  LOP3.LUT R4, R4, 0xf, RZ, 0xc0, !PT ;  /* 0x0000000f04047812 */ /* 0x000fe200078ec0ff */
[----:B------:R-:W2:Y:S01]  /*0f30*/  I2F.F16 R45, R18 ;  /* 0x00000012002d7306 */ /* 0x000ea20000200c00 */
[----:B------:R-:W-:Y:S02]  /*0f40*/  IADD3 R19, R19, 0x1, RZ ;  /* 0x0000000113137810 */ /* 0x000fe40007ffe0ff */
[----:B------:R-:W-:Y:S02]  /*0f50*/  IADD3 R17, R17, 0x1, RZ ;  /* 0x0000000111117810 */ /* 0x000fe40007ffe0ff */
[----:B------:R-:W-:Y:S01]  /*0f60*/  IADD3 R4, R4, 0x1, RZ ;  /* 0x0000000104047810 */ /* 0x000fe20007ffe0ff */
[----:B------:R-:W-:Y:S01]  /*0f70*/  IMAD R19, R19, R19, RZ ;  /* 0x0000001313137224 */ /* 0x000fe200078e02ff */
[----:B----4-:R-:W-:Y:S01]  /*0f80*/  IADD3 R16, R9, R16, RZ ;  /* 0x0000001009107210 */ /* 0x010fe20007ffe0ff */
[----:B------:R-:W-:Y:S02]  /*0f90*/  IMAD R17, R17, R17, RZ ;  /* 0x0000001111117224 */ /* 0x000fe400078e02ff */
[----:B------:R-:W-:Y:S01]  /*0fa0*/  IMAD R4, R4, R4, RZ ;  /* 0x0000000404047224 */ /* 0x000fe200078e02ff */
[----:B------:R-:W-:Y:S01]  /*0fb0*/  ISETP.GE.AND P2, PT, R16, R95, PT ;  /* 0x0000005f1000720c */ /* 0x000fe20003f46270 */
[----:B------:R-:W1:Y:S01]  /*0fc0*/  I2F.F16 R19, R19 ;  /* 0x0000001300137306 */ /* 0x000e620000200c00 */
[----:B--2---:R-:W-:-:S07]  /*0fd0*/  HMUL2 R45, R45.H0_H0, R6.H0_H0 ;  /* 0x200000062d2d7232 */ /* 0x004fce0000000800 */
[----:B------:R-:W2:Y:S01]  /*0fe0*/  I2F.F16 R43, R4 ;  /* 0x00000004002b7306 */ /* 0x000ea20000200c00 */
[----:B-1----:R-:W-:-:S07]  /*0ff0*/  HMUL2 R44, R19.H0_H0, R6.H0_H0 ;  /* 0x20000006132c7232 */ /* 0x002fce0000000800 */
[----:B------:R-:W1:Y:S01]  /*1000*/  I2F.F16 R17, R17 ;  /* 0x0000001100117306 */ /* 0x000e620000200c00 */
[-C--:B--2---:R-:W-:Y:S02]  /*1010*/  HMUL2 R43, R43.H0_H0, R6.reuse.H0_H0 ;  /* 0x200000062b2b7232 */ /* 0x084fe40000000800 */
[----:B-1----:R-:W-:Y:S01]  /*1020*/  HMUL2 R42, R17.H0_H0, R6.H0_H0 ;  /* 0x20000006112a7232 */ /* 0x002fe20000000800 */
[----:B------:R-:W-:Y:S06]  /*1030*/  @!P2 BRA `(.L_x_793) ;  /* 0xfffffffc005ca947 */ /* 0x000fec000383ffff */
.L_x_792:
[----:B------:R-:W-:Y:S01]  /*1040*/  ULDC UR4, c[0x0][0x258] ;  /* 0x0000960000047ab9 */ /* 0x000fe20000000800 */
[----:B------:R-:W-:Y:S01]  /*1050*/  ULDC UR5, c[0x0][0x260] ;  /* 0x0000980000057ab9 */ /* 0x000fe20000000800 */
[C---:B------:R-:W-:Y:S01]  /*1060*/  ISETP.GT.AND P2, PT, R94.reuse, UR4, PT ;  /* 0x000000045e007c0c */ /* 0x040fe2000bf44270 */
[----:B------:R-:W-:Y:S01]  /*1070*/  ULDC UR6, c[0x0][0x268] ;  /* 0x00009a0000067ab9 */ /* 0x000fe20000000800 */
[C---:B------:R-:W-:Y:S02]  /*1080*/  VIMNMX R3, R94.reuse, UR4, PT ;  /* 0x000000045e037c48 */ /* 0x040fe4000bfe0100 */
[C---:B------:R-:W-:Y:S02]  /*1090*/  ISETP.GT.AND P4, PT, R94.reuse, UR5, PT ;  /* 0x000000055e007c0c */ /* 0x040fe4000bf84270 */
[----:B-1----:R-:W-:Y:S02]  /*10a0*/  SHF.R.S32.HI R4, RZ, 0x1f, R3 ;  /* 0x0000001fff047819 */ /* 0x002fe40000011403 */
[----:B------:R-:W-:-:S02]  /*10b0*/  ISETP.GT.AND P6, PT, R94, UR6, PT ;  /* 0x000000065e007c0c */ /* 0x000fc4000bfc4270 */
[----:B------:R-:W-:Y:S01]  /*10c0*/  LEA.HI R7, R4, R3, RZ, 0x5 ;  /* 0x0000000304077211 */ /* 0x000fe200078f28ff */
[----:B------:R-:W-:Y:S01]  /*10d0*/  HFMA2.MMA R4, -RZ, RZ, 0, 0 ;  /* 0x00000000ff047435 */ /* 0x000fe200000001ff */
[C---:B0-----:R-:W-:Y:S01]  /*10e0*/  ISETP.GT.AND P3, PT, R94.reuse, R20, PT ;  /* 0x000000145e00720c */ /* 0x041fe20003f64270 */
[----:B------:R-:W-:Y:S01]  /*10f0*/  IMAD.MOV.U32 R3, RZ, RZ, RZ ;  /* 0x000000ffff037224 */ /* 0x000fe200078e00ff */
[----:B--2---:R-:W-:Y:S01]  /*1100*/  ISETP.GT.AND P5, PT, R94, R21, PT ;  /* 0x000000155e00720c */ /* 0x004fe20003fa4270 */
[----:B------:R-:W-:-:S12]  /*1110*/  @!P2 BRA `(.L_x_794) ;  /* 0x00000000001ca947 */ /* 0x000fd80003800000 */
[----:B------:R-:W0:Y:S02]  /*1120*/  LDC R5, c[0x0][0x25c] ;  /* 0x00009700ff057b82 */ /* 0x000e240000000800 */
[----:B0-----:R-:W-:-:S04]  /*1130*/  VIMNMX R4, R94, R5, PT ;  /* 0x000000055e047248 */ /* 0x001fc80003fe0100 */
[----:B------:R-:W-:-:S04]  /*1140*/  IADD3 R4, R4, -UR4, RZ ;  /* 0x8000000404047c10 */ /* 0x000fc8000fffe0ff */
[----:B------:R-:W-:-:S04]  /*1150*/  SHF.R.S32.HI R5, RZ, 0x1f, R4 ;  /* 0x0000001fff057819 */ /* 0x000fc80000011404 */
[----:B------:R-:W-:-:S04]  /*1160*/  LEA.HI R5, R5, R4, RZ, 0x5 ;  /* 0x0000000405057211 */ /* 0x000fc800078f28ff */
[----:B------:R-:W-:-:S05]  /*1170*/  SHF.R.S32.HI R5, RZ, 0x5, R5 ;  /* 0x00000005ff057819 */ /* 0x000fca0000011405 */
[----:B------:R-:W-:-:S07]  /*1180*/  IMAD R4, R5, 0x6, RZ ;  /* 0x0000000605047824 */ /* 0x000fce00078e02ff */
.L_x_794:
        /* <DEDUP_REMOVED lines=8> */
.L_x_795:
[----:B------:R-:W-:Y:S01]  /*1210*/  MOV R5, RZ ;  /* 0x000000ff00057202 */ /* 0x000fe20000000f00 */
[----:B------:R-:W-:Y:S01]  /*1220*/  IMAD.MOV.U32 R6, RZ, RZ, RZ ;  /* 0x000000ffff067224 */ /* 0x000fe200078e00ff */
[----:B------:R-:W-:Y:S01]  /*1230*/  SHF.R.S32.HI R9, RZ, 0x5, R7 ;  /* 0x00000005ff097819 */ /* 0x000fe20000011407 */
        /* <DEDUP_REMOVED lines=8> */
.L_x_796:
        /* <DEDUP_REMOVED lines=8> */
.L_x_797:
        /* <DEDUP_REMOVED lines=9> */
.L_x_798:
        /* <DEDUP_REMOVED lines=18> */
[----:B------:R-:W-:Y:S02]  /*14f0*/  PRMT R41, RZ, 0x7610, R41 ;  /* 0x00007610ff297816 */ /* 0x000fe40000000029 */
[----:B------:R-:W-:Y:S02]  /*1500*/  SHF.R.S32.HI R5, RZ, 0x1f, R89 ;  /* 0x0000001fff057819 */ /* 0x000fe40000011459 */
[----:B------:R-:W-:Y:S02]  /*1510*/  IADD3 R29, P2, R2, R89, RZ ;  /* 0x00000059021d7210 */ /* 0x000fe40007f5e0ff */
[----:B------:R-:W-:-:S02]  /*1520*/  ISETP.NE.AND P0, PT, R3, RZ, PT ;  /* 0x000000ff0300720c */ /* 0x000fc40003f05270 */
[----:B------:R-:W-:Y:S02]  /*1530*/  LEA.HI.X.SX32 R2, R2, R5, 0x1, P2 ;  /* 0x0000000502027211 */ /* 0x000fe400010f0eff */
[C---:B------:R-:W-:Y:S02]  /*1540*/  LEA R28, P2, R29.reuse, UR6, 0x2 ;  /* 0x000000061d1c7c11 */ /* 0x040fe4000f8410ff */
[----:B------:R-:W-:Y:S02]  /*1550*/  ISETP.LT.OR P0, PT, R0, 0x4, !P0 ;  /* 0x000000040000780c */ /* 0x000fe40004701670 */
[----:B------:R-:W-:Y:S01]  /*1560*/  LEA.HI.X R29, R29, UR7, R2, 0x2, P2 ;  /* 0x000000071d1d7c11 */ /* 0x000fe200090f1402 */
[----:B0-----:R-:W-:-:S03]  /*1570*/  ULEA UR4, UR5, UR4, 0x18 ;  /* 0x0000000405047291 */ /* 0x001fc6000f8ec03f */
[----:B------:R-:W-:-:S09]  /*1580*/  ULDC UR5, c[0x0][0x260] ;  /* 0x0000980000057ab9 */ /* 0x000fd20000000800 */
.L_x_804:
[----:B0-----:R-:W0:Y:S02]  /*1590*/  LDC R89, c[0x0][0x23c] ;  /* 0x00008f00ff597b82 */ /* 0x001e240000000800 */
[C---:B0-----:R-:W-:Y:S02]  /*15a0*/  IMAD.WIDE R16, R89.reuse, 0x4, R28 ;  /* 0x0000000459107825 */ /* 0x041fe400078e021c */
[----:B------:R-:W5:Y:S02]  /*15b0*/  LDG.E.128.CONSTANT R28, desc[UR8][R28.64] ;  /* 0x000000081c1c7981 */ /* 0x000f64000c1e9d00 */
        /* <DEDUP_REMOVED lines=340> */
.L_x_801:
        /* <DEDUP_REMOVED lines=83> */
.L_x_802:
        /* <DEDUP_REMOVED lines=82> */
.L_x_803:
        /* <DEDUP_REMOVED lines=79> */
.L_x_800:
        /* <DEDUP_REMOVED lines=8> */
.L_x_799:
[----:B------:R-:W-:Y:S05]  /*3ac0*/  @!P1 EXIT ;  /* 0x000000000000994d */ /* 0x000fea0003800000 */
[----:B------:R-:W1:Y:S01]  /*3ad0*/  S2R R0, SR_CTAID.X ;  /* 0x0000000000007919 */ /* 0x000e620000002500 */
[----:B------:R-:W2:Y:S01]  /*3ae0*/  S2UR UR4, SR_CTAID.Y ;  /* 0x00000000000479c3 */ /* 0x000ea20000002600 */
[----:B------:R-:W-:Y:S01]  /*3af0*/  HMUL2 R41, R41, R92.H0_H0 ;  /* 0x2000005c29297232 */ /* 0x000fe20000000000 */
[----:B0-----:R-:W1:Y:S06]  /*3b00*/  S2R R3, SR_TID.X ;  /* 0x0000000000037919 */ /* 0x001e6c0000002100 */
[----:B------:R-:W0:Y:S01]  /*3b10*/  LDC.64 R4, c[0x0][0x230] ;  /* 0x00008c00ff047b82 */ /* 0x000e220000000a00 */
        /* <DEDUP_REMOVED lines=13> */
.L_x_808:
[----:B------:R-:W0:Y:S02]  /*3bf0*/  LDS R2, [R0] ;  /* 0x0000000000027984 */ /* 0x000e240000000800 */
[----:B0-----:R-:W-:-:S06]  /*3c00*/  HADD2 R3, R2, R41 ;  /* 0x0000002902037230 */ /* 0x001fcc0000000000 */
[----:B------:R-:W0:Y:S02]  /*3c10*/  ATOMS.CAST.SPIN R3, [R0], R2, R3 ;  /* 0x000000020003738d */ /* 0x000e240001800003 */
[----:B0-----:R-:W-:-:S13]  /*3c20*/  ISETP.EQ.U32.AND P0, PT, R3, 0x1, PT ;  /* 0x000000010300780c */ /* 0x001fda0003f02070 */
[----:B------:R-:W-:Y:S05]  /*3c30*/  @!P0 BRA `(.L_x_808) ;  /* 0xfffffffc00ec8947 */ /* 0x000fea000383ffff */
[----:B------:R-:W-:Y:S05]  /*3c40*/  BRA `(.L_x_806) ;  /* 0x00000000000c7947 */ /* 0x000fea0003800000 */
.L_x_807:
[----:B------:R-:W2:Y:S02]  /*3c50*/  LD.E R0, desc[UR8][R4.64] ;  /* 0x0000000804007980 */ /* 0x000ea4000c101900 */
[----:B--2---:R-:W-:-:S05]  /*3c60*/  IMAD.IADD R3, R41, 0x1, R0 ;  /* 0x0000000129037824 */ /* 0x004fca00078e0200 */
[----:B------:R0:W-:Y:S02]  /*3c70*/  ST.E desc[UR8][R4.64], R3 ;  /* 0x0000000304007985 */ /* 0x0001e4000c101908 */
.L_x_806:
[----:B------:R-:W-:Y:S05]  /*3c80*/  BSYNC B0 ;  /* 0x0000000000007941 */ /* 0x000fea0003800000 */
.L_x_805:
[----:B------:R1:W-:Y:S01]  /*3c90*/  ATOM.E.ADD.F16x2.RN.STRONG.GPU P0, RZ, desc[UR8][R4.64+0x4], R7 ;  /* 0x0000040704ff79a2 */ /* 0x0003e2000810e1c8 */
[----:B------:R-:W-:Y:S04]  /*3ca0*/  BSSY B0, `(.L_x_809) ;  /* 0x000000f000007945 */ /* 0x000fe80003800000 */
[----:B-1----:R-:W-:Y:S05]  /*3cb0*/  @P0 BRA `(.L_x_810) ;  /* 0x0000000000340947 */ /* 0x002fea0003800000 */
[----:B------:R-:W1:Y:S02]  /*3cc0*/  QSPC.E.S P0, RZ, [R4+0x4] ;  /* 0x0000040004ff73aa */ /* 0x000e640000000500 */
[----:B-1----:R-:W-:Y:S05]  /*3cd0*/  @!P0 BRA `(.L_x_811) ;  /* 0x0000000000208947 */ /* 0x002fea0003800000 */
[----:B------:R-:W-:-:S04]  /*3ce0*/  MOV R2, R4 ;  /* 0x0000000400027202 */ /* 0x000fc80000000f00 */
[----:B------:R-:W-:-:S07]  /*3cf0*/  MOV R0, R2 ;  /* 0x0000000200007202 */ /* 0x000fce0000000f00 */
.L_x_812:
[----:B------:R-:W0:Y:S02]  /*3d00*/  LDS R2, [R0+0x4] ;  /* 0x0000040000027984 */ /* 0x000e240000000800 */
[----:B0-----:R-:W-:-:S10]  /*3d10*/  HFMA2.MMA R3, R2, 1, 1, R7 ;  /* 0x3c003c0002037835 */ /* 0x001fd40000000007 */
[----:B------:R-:W0:Y:S02]  /*3d20*/  ATOMS.CAST.SPIN R3, [R0+0x4], R2, R3 ;  /* 0x000004020003738d */ /* 0x000e240001800003 */
[----:B0-----:R-:W-:-:S13]  /*3d30*/  ISETP.EQ.U32.AND P0, PT, R3, 0x1, PT ;  /* 0x000000010300780c */ /* 0x001fda0003f02070 */
[----:B------:R-:W-:Y:S05]  /*3d40*/  @!P0 BRA `(.L_x_812) ;  /* 0xfffffffc00ec8947 */ /* 0x000fea000383ffff */
[----:B------:R-:W-:Y:S05]  /*3d50*/  BRA `(.L_x_810) ;  /* 0x00000000000c7947 */ /* 0x000fea0003800000 */
.L_x_811:
[----:B------:R-:W0:Y:S02]  /*3d60*/  LD.E R0, desc[UR8][R4.64+0x4] ;  /* 0x0000040804007980 */ /* 0x000e24000c101900 */
[----:B0-----:R-:W-:-:S05]  /*3d70*/  IADD3 R3, R7, R0, RZ ;  /* 0x0000000007037210 */ /* 0x001fca0007ffe0ff */
[----:B------:R1:W-:Y:S02]  /*3d80*/  ST.E desc[UR8][R4.64+0x4], R3 ;  /* 0x0000040304007985 */ /* 0x0003e4000c101908 */
.L_x_810:
[----:B------:R-:W-:Y:S05]  /*3d90*/  BSYNC B0 ;  /* 0x0000000000007941 */ /* 0x000fea0003800000 */
.L_x_809:
        /* <DEDUP_REMOVED lines=12> */
.L_x_816:
[----:B------:R-:W0:Y:S02]  /*3e60*/  LDS R2, [R0] ;  /* 0x0000000000027984 */ /* 0x000e240000000800 */
[----:B0-----:R-:W-:-:S06]  /*3e70*/  HADD2 R3, R2, R27 ;  /* 0x0000001b02037230 */ /* 0x001fcc0000000000 */
[----:B------:R-:W0:Y:S02]  /*3e80*/  ATOMS.CAST.SPIN R3, [R0], R2, R3 ;  /* 0x000000020003738d */ /* 0x000e240001800003 */
[----:B0-----:R-:W-:-:S13]  /*3e90*/  ISETP.EQ.U32.AND P0, PT, R3, 0x1, PT ;  /* 0x000000010300780c */ /* 0x001fda0003f02070 */
[----:B------:R-:W-:Y:S05]  /*3ea0*/  @!P0 BRA `(.L_x_816) ;  /* 0xfffffffc00ec8947 */ /* 0x000fea000383ffff */
[----:B------:R-:W-:Y:S05]  /*3eb0*/  BRA `(.L_x_814) ;  /* 0x00000000000c7947 */ /* 0x000fea0003800000 */
.L_x_815:
[----:B------:R-:W2:Y:S02]  /*3ec0*/  LD.E R0, desc[UR8][R4.64] ;  /* 0x0000000804007980 */ /* 0x000ea4000c101900 */
[----:B--2---:R-:W-:-:S05]  /*3ed0*/  IADD3 R3, R27, R0, RZ ;  /* 0x000000001b037210 */ /* 0x004fca0007ffe0ff */
[----:B------:R0:W-:Y:S02]  /*3ee0*/  ST.E desc[UR8][R4.64], R3 ;  /* 0x0000000304007985 */ /* 0x0001e4000c101908 */
.L_x_814:
[----:B------:R-:W-:Y:S05]  /*3ef0*/  BSYNC B0 ;  /* 0x0000000000007941 */ /* 0x000fea0003800000 */
.L_x_813:
[----:B------:R1:W-:Y:S01]  /*3f00*/  ATOM.E.ADD.F16x2.RN.STRONG.GPU P0, RZ, desc[UR8][R4.64+0x4], R91 ;  /* 0x0000045b04ff79a2 */ /* 0x0003e2000810e1c8 */
[----:B------:R-:W-:Y:S04]  /*3f10*/  BSSY B0, `(.L_x_817) ;  /* 0x000000f000007945 */ /* 0x000fe80003800000 */
[----:B-1----:R-:W-:Y:S05]  /*3f20*/  @P0 BRA `(.L_x_818) ;  /* 0x0000000000340947 */ /* 0x002fea0003800000 */
[----:B------:R-:W1:Y:S02]  /*3f30*/  QSPC.E.S P0, RZ, [R4+0x4] ;  /* 0x0000040004ff73aa */ /* 0x000e640000000500 */
[----:B-1----:R-:W-:Y:S05]  /*3f40*/  @!P0 BRA `(.L_x_819) ;  /* 0x0000000000208947 */ /* 0x002fea0003800000 */
[----:B------:R-:W-:-:S05]  /*3f50*/  IMAD.MOV.U32 R2, RZ, RZ, R4 ;  /* 0x000000ffff027224 */ /* 0x000fca00078e0004 */
[----:B------:R-:W-:-:S07]  /*3f60*/  MOV R0, R2 ;  /* 0x0000000200007202 */ /* 0x000fce0000000f00 */
.L_x_820:
[----:B------:R-:W0:Y:S02]  /*3f70*/  LDS R2, [R0+0x4] ;  /* 0x0000040000027984 */ /* 0x000e240000000800 */
[----:B0-----:R-:W-:-:S10]  /*3f80*/  HFMA2.MMA R3, R2, 1, 1, R91 ;  /* 0x3c003c0002037835 */ /* 0x001fd4000000005b */
[----:B------:R-:W0:Y:S02]  /*3f90*/  ATOMS.CAST.SPIN R3, [R0+0x4], R2, R3 ;  /* 0x000004020003738d */ /* 0x000e240001800003 */
[----:B0-----:R-:W-:-:S13]  /*3fa0*/  ISETP.EQ.U32.AND P0, PT, R3, 0x1, PT ;  /* 0x000000010300780c */ /* 0x001fda0003f02070 */
[----:B------:R-:W-:Y:S05]  /*3fb0*/  @!P0 BRA `(.L_x_820) ;  /* 0xfffffffc00ec8947 */ /* 0x000fea000383ffff */
[----:B------:R-:W-:Y:S05]  /*3fc0*/  BRA `(.L_x_818) ;  /* 0x00000000000c7947 */ /* 0x000fea0003800000 */
.L_x_819:
[----:B------:R-:W0:Y:S02]  /*3fd0*/  LD.E R0, desc[UR8][R4.64+0x4] ;  /* 0x0000040804007980 */ /* 0x000e24000c101900 */
[----:B0-----:R-:W-:-:S05]  /*3fe0*/  IADD3 R3, R91, R0, RZ ;  /* 0x000000005b037210 */ /* 0x001fca0007ffe0ff */
[----:B------:R1:W-:Y:S02]  /*3ff0*/  ST.E desc[UR8][R4.64+0x4], R3 ;  /* 0x0000040304007985 */ /* 0x0003e4000c101908 */
.L_x_818:
[----:B------:R-:W-:Y:S05]  /*4000*/  BSYNC B0 ;  /* 0x0000000000007941 */ /* 0x000fea0003800000 */
.L_x_817:
        /* <DEDUP_REMOVED lines=12> */
.L_x_824:
[----:B------:R-:W0:Y:S02]  /*40d0*/  LDS R2, [R0] ;  /* 0x0000000000027984 */ /* 0x000e240000000800 */
[----:B0-----:R-:W-:-:S06]  /*40e0*/  HADD2 R3, R2, R25 ;  /* 0x0000001902037230 */ /* 0x001fcc0000000000 */
[----:B------:R-:W0:Y:S02]  /*40f0*/  ATOMS.CAST.SPIN R3, [R0], R2, R3 ;  /* 0x000000020003738d */ /* 0x000e240001800003 */
[----:B0-----:R-:W-:-:S13]  /*4100*/  ISETP.EQ.U32.AND P0, PT, R3, 0x1, PT ;  /* 0x000000010300780c */ /* 0x001fda0003f02070 */
[----:B------:R-:W-:Y:S05]  /*4110*/  @!P0 BRA `(.L_x_824) ;  /* 0xfffffffc00ec8947 */ /* 0x000fea000383ffff */
[----:B------:R-:W-:Y:S05]  /*4120*/  BRA `(.L_x_822) ;  /* 0x00000000000c7947 */ /* 0x000fea0003800000 */
.L_x_823:
[----:B------:R-:W2:Y:S02]  /*4130*/  LD.E R0, desc[UR8][R4.64] ;  /* 0x0000000804007980 */ /* 0x000ea4000c101900 */
[----:B--2---:R-:W-:-:S05]  /*4140*/  IADD3 R3, R25, R0, RZ ;  /* 0x0000000019037210 */ /* 0x004fca0007ffe0ff */
[----:B------:R0:W-:Y:S02]  /*4150*/  ST.E desc[UR8][R4.64], R3 ;  /* 0x0000000304007985 */ /* 0x0001e4000c101908 */
.L_x_822:
[----:B------:R-:W-:Y:S05]  /*4160*/  BSYNC B0 ;  /* 0x0000000000007941 */ /* 0x000fea0003800000 */
.L_x_821:
[----:B------:R1:W-:Y:S01]  /*4170*/  ATOM.E.ADD.F16x2.RN.STRONG.GPU P0, RZ, desc[UR8][R4.64+0x4], R7 ;  /* 0x0000040704ff79a2 */ /* 0x0003e2000810e1c8 */
[----:B------:R-:W-:Y:S04]  /*4180*/  BSSY B0, `(.L_x_825) ;  /* 0x000000f000007945 */ /* 0x000fe80003800000 */
[----:B-1----:R-:W-:Y:S05]  /*4190*/  @P0 BRA `(.L_x_826) ;  /* 0x0000000000340947 */ /* 0x002fea0003800000 */
[----:B------:R-:W1:Y:S02]  /*41a0*/  QSPC.E.S P0, RZ, [R4+0x4] ;  /* 0x0000040004ff73aa */ /* 0x000e640000000500 */
[----:B-1----:R-:W-:Y:S05]  /*41b0*/  @!P0 BRA `(.L_x_827) ;  /* 0x0000000000208947 */ /* 0x002fea0003800000 */
[----:B------:R-:W-:-:S04]  /*41c0*/  MOV R2, R4 ;  /* 0x0000000400027202 */ /* 0x000fc80000000f00 */
[----:B------:R-:W-:-:S07]  /*41d0*/  MOV R0, R2 ;  /* 0x0000000200007202 */ /* 0x000fce0000000f00 */
.L_x_828:
[----:B------:R-:W0:Y:S02]  /*41e0*/  LDS R2, [R0+0x4] ;  /* 0x0000040000027984 */ /* 0x000e240000000800 */
[----:B0-----:R-:W-:-:S10]  /*41f0*/  HFMA2.MMA R3, R2, 1, 1, R7 ;  /* 0x3c003c0002037835 */ /* 0x001fd40000000007 */
[----:B------:R-:W0:Y:S02]  /*4200*/  ATOMS.CAST.SPIN R3, [R0+0x4], R2, R3 ;  /* 0x000004020003738d */ /* 0x000e240001800003 */
[----:B0-----:R-:W-:-:S13]  /*4210*/  ISETP.EQ.U32.AND P0, PT, R3, 0x1, PT ;  /* 0x000000010300780c */ /* 0x001fda0003f02070 */
[----:B------:R-:W-:Y:S05]  /*4220*/  @!P0 BRA `(.L_x_828) ;  /* 0xfffffffc00ec8947 */ /* 0x000fea000383ffff */
[----:B------:R-:W-:Y:S05]  /*4230*/  BRA `(.L_x_826) ;  /* 0x00000000000c7947 */ /* 0x000fea0003800000 */
.L_x_827:
[----:B------:R-:W0:Y:S02]  /*4240*/  LD.E R0, desc[UR8][R4.64+0x4] ;  /* 0x0000040804007980 */ /* 0x000e24000c101900 */
[----:B0-----:R-:W-:-:S05]  /*4250*/  IMAD.IADD R3, R7, 0x1, R0 ;  /* 0x0000000107037824 */ /* 0x001fca00078e0200 */
[----:B------:R1:W-:Y:S02]  /*4260*/  ST.E desc[UR8][R4.64+0x4], R3 ;  /* 0x0000040304007985 */ /* 0x0003e4000c101908 */
.L_x_826:
[----:B------:R-:W-:Y:S05]  /*4270*/  BSYNC B0 ;  /* 0x0000000000007941 */ /* 0x000fea0003800000 */
.L_x_825:
        /* <DEDUP_REMOVED lines=12> */
.L_x_832:
[----:B------:R-:W0:Y:S02]  /*4340*/  LDS R2, [R0] ;  /* 0x0000000000027984 */ /* 0x000e240000000800 */
[----:B0-----:R-:W-:-:S06]  /*4350*/  HADD2 R3, R2, R23 ;  /* 0x0000001702037230 */ /* 0x001fcc0000000000 */
[----:B------:R-:W0:Y:S02]  /*4360*/  ATOMS.CAST.SPIN R3, [R0], R2, R3 ;  /* 0x000000020003738d */ /* 0x000e240001800003 */
[----:B0-----:R-:W-:-:S13]  /*4370*/  ISETP.EQ.U32.AND P0, PT, R3, 0x1, PT ;  /* 0x000000010300780c */ /* 0x001fda0003f02070 */
[----:B------:R-:W-:Y:S05]  /*4380*/  @!P0 BRA `(.L_x_832) ;  /* 0xfffffffc00ec8947 */ /* 0x000fea000383ffff */
[----:B------:R-:W-:Y:S05]  /*4390*/  BRA `(.L_x_830) ;  /* 0x00000000000c7947 */ /* 0x000fea0003800000 */
.L_x_831:
[----:B------:R-:W2:Y:S02]  /*43a0*/  LD.E R0, desc[UR8][R4.64] ;  /* 0x0000000804007980 */ /* 0x000ea4000c101900 */
[----:B--2---:R-:W-:-:S05]  /*43b0*/  IADD3 R3, R23, R0, RZ ;  /* 0x0000000017037210 */ /* 0x004fca0007ffe0ff */
[----:B------:R0:W-:Y:S02]  /*43c0*/  ST.E desc[UR8][R4.64], R3 ;  /* 0x0000000304007985 */ /* 0x0001e4000c101908 */
.L_x_830:
[----:B------:R-:W-:Y:S05]  /*43d0*/  BSYNC B0 ;  /* 0x0000000000007941 */ /* 0x000fea0003800000 */
.L_x_829:
[----:B------:R1:W-:Y:S02]  /*43e0*/  ATOM.E.ADD.F16x2.RN.STRONG.GPU P0, RZ, desc[UR8][R4.64+0x4], R93 ;  /* 0x0000045d04ff79a2 */ /* 0x0003e4000810e1c8 */
[----:B-1----:R-:W-:Y:S05]  /*43f0*/  @P0 EXIT ;  /* 0x000000000000094d */ /* 0x002fea0003800000 */
[----:B------:R-:W1:Y:S02]  /*4400*/  QSPC.E.S P0, RZ, [R4+0x4] ;  /* 0x0000040004ff73aa */ /* 0x000e640000000500 */
[----:B-1----:R-:W-:Y:S05]  /*4410*/  @!P0 BRA `(.L_x_833) ;  /* 0x0000000000208947 */ /* 0x002fea0003800000 */
[----:B------:R-:W-:-:S04]  /*4420*/  MOV R2, R4 ;  /* 0x0000000400027202 */ /* 0x000fc80000000f00 */
[----:B------:R-:W-:-:S07]  /*4430*/  MOV R0, R2 ;  /* 0x0000000200007202 */ /* 0x000fce0000000f00 */
.L_x_834:
[----:B------:R-:W0:Y:S02]  /*4440*/  LDS R2, [R0+0x4] ;  /* 0x0000040000027984 */ /* 0x000e240000000800 */
[----:B0-----:R-:W-:-:S10]  /*4450*/  HFMA2.MMA R3, R2, 1, 1, R93 ;  /* 0x3c003c0002037835 */ /* 0x001fd4000000005d */
[----:B------:R-:W0:Y:S02]  /*4460*/  ATOMS.CAST.SPIN R3, [R0+0x4], R2, R3 ;  /* 0x000004020003738d */ /* 0x000e240001800003 */
[----:B0-----:R-:W-:-:S13]  /*4470*/  ISETP.EQ.U32.AND P0, PT, R3, 0x1, PT ;  /* 0x000000010300780c */ /* 0x001fda0003f02070 */
[----:B------:R-:W-:Y:S05]  /*4480*/  @!P0 BRA `(.L_x_834) ;  /* 0xfffffffc00ec8947 */ /* 0x000fea000383ffff */
[----:B------:R-:W-:Y:S05]  /*4490*/  EXIT ;  /* 0x000000000000794d */ /* 0x000fea0003800000 */
.L_x_833:
[----:B------:R-:W0:Y:S02]  /*44a0*/  LD.E R0, desc[UR8][R4.64+0x4] ;  /* 0x0000040804007980 */ /* 0x000e24000c101900 */
[----:B0-----:R-:W-:-:S05]  /*44b0*/  IADD3 R3, R93, R0, RZ ;  /* 0x000000005d037210 */ /* 0x001fca0007ffe0ff */
[----:B------:R-:W-:Y:S01]  /*44c0*/  ST.E desc[UR8][R4.64+0x4], R3 ;  /* 0x0000040304007985 */ /* 0x000fe2000c101908 */
[----:B------:R-:W-:Y:S05]  /*44d0*/  EXIT ;  /* 0x000000000000794d */ /* 0x000fea0003800000 */
.L_x_835:
        /* <DEDUP_REMOVED lines=10> */
.L_x_3672:


//--------------------- .text._Z23gemm_half_q_half_kernelILi4ELi24ELb1ELb1ELi32EEvPK6__halfPKjS4_S2_PS0_iiiiPKtS7_iiiiiibS2_i --------------------------
	.section	.text._Z23gemm_half_q_half_kernelILi4ELi24ELb1ELb1ELi32EEvPK6__halfPKjS4_S2_PS0_iiiiPKtS7_iiiiiibS2_i,"ax",@progbits
	.align	128
        .global         _Z23gemm_half_q_half_kernelILi4ELi24ELb1ELb1ELi32EEvPK6__halfPKjS4_S2_PS0_iiiiPKtS7_iiiiiibS2_i
        .type           _Z23gemm_half_q_half_kernelILi4ELi24ELb1ELb1ELi32EEvPK6__halfPKjS4_S2_PS0_iiiiPKtS7_iiiiiibS2_i,@function
        .size           _Z23gemm_half_q_half_kernelILi4ELi24ELb1ELb1ELi32EEvPK6__halfPKjS4_S2_PS0_iiiiPKtS7_iiiiiibS2_i,(.L_x_3673 - _Z23gemm_half_q_half_kernelILi4ELi24ELb1ELb1ELi32EEvPK6__halfPKjS4_S2_PS0_iiiiPKtS7_iiiiiibS2_i)
        .other          _Z23gemm_half_q_half_kernelILi4ELi24ELb1ELb1ELi32EEvPK6__halfPKjS4_S2_PS0_iiiiPKtS7_iiiiiibS2_i,@"STO_CUDA_ENTRY STV_DEFAULT"
_Z23gemm_half_q_half_kernelILi4ELi24ELb1ELb1ELi32EEvPK6__halfPKjS4_S2_PS0_iiiiPKtS7_iiiiiibS2_i:
.text._Z23gemm_half_q_half_kernelILi4ELi24ELb1ELb1ELi32EEvPK6__halfPKjS4_S2_PS0_iiiiPKtS7_iiiiiibS2_i:
        /* <DEDUP_REMOVED lines=12> */
[----:B0-----:R-:W-:-:S05]  /*00c0*/  IMAD R98, R2, -0x4, R5 ;  /* 0xfffffffc02627824 */ /* 0x001fca00078e0205 */
[C---:B------:R-:W-:Y:S02]  /*00d0*/  ISETP.GE.AND P1, PT, R98.reuse, 0x1, PT ;  /* 0x000000016200780c */ /* 0x040fe40003f26270 */
[----:B------:R-:W-:Y:S02]  /*00e0*/  VIMNMX R97, R98, 0x4, PT ;  /* 0x0000000462617848 */ /* 0x000fe40003fe0100 */
[----:B-1----:R-:W-:Y:S02]  /*00f0*/  LEA R0, R3, R4, 0x5 ;  /* 0x0000000403007211 */ /* 0x002fe400078e28ff */
        /* <DEDUP_REMOVED lines=32> */
.L_x_836:
        /* <DEDUP_REMOVED lines=25> */
.L_x_841:
        /* <DEDUP_REMOVED lines=10> */
[----:B------:R-:W-:Y:S02]  /*0530*/  IADD3 R19, P3, R24, R5, RZ ;  /* 0x0000000518137210 */ /* 0x000fe40007f7e0ff */
[----:B------:R-:W-:Y:S02]  /*0540*/  LEA R8, P2, R10, UR4, 0x1 ;  /* 0x000000040a087c11 */ /* 0x000fe4000f8408ff */
[C---:B------:R-:W-:Y:S02]  /*0550*/  IADD3 R15, P4, R24.reuse, R11, RZ ;  /* 0x0000000b180f7210 */ /* 0x040fe40007f9e0ff */
[----:B------:R-:W-:Y:S02]  /*0560*/  IADD3 R7, P5, R24, R13, RZ ;  /* 0x0000000d18077210 */ /* 0x000fe40007fbe0ff */
[----:B------:R-:W-:Y:S02]  /*0570*/  LEA.HI.X.SX32 R22, R5, RZ, 0x1, P3 ;  /* 0x000000ff05167211 */ /* 0x000fe400018f0eff */
[----:B------:R-:W-:-:S02]  /*0580*/  LEA.HI.X R9, R10, UR5, R9, 0x1, P2 ;  /* 0x000000050a097c11 */ /* 0x000fc400090f0c09 */
[----:B------:R-:W-:Y:S02]  /*0590*/  LEA.HI.X.SX32 R20, R11, RZ, 0x1, P4 ;  /* 0x000000ff0b147211 */ /* 0x000fe400020f0eff */
[----:B------:R-:W-:Y:S01]  /*05a0*/  LEA R12, P3, R15, UR4, 0x1 ;  /* 0x000000040f0c7c11 */ /* 0x000fe2000f8608ff */
[----:B------:R-:W2:Y:S01]  /*05b0*/  LDG.E.U16.CONSTANT R8, desc[UR6][R8.64] ;  /* 0x0000000608087981 */ /* 0x000ea2000c1e9500 */
        /* <DEDUP_REMOVED lines=18> */
.L_x_840:
        /* <DEDUP_REMOVED lines=24> */
.L_x_842:
        /* <DEDUP_REMOVED lines=14> */
.L_x_839:
        /* <DEDUP_REMOVED lines=10> */
.L_x_844:
        /* <DEDUP_REMOVED lines=37> */
.L_x_843:
        /* <DEDUP_REMOVED lines=24> */
.L_x_845:
        /* <DEDUP_REMOVED lines=13> */
.L_x_838:
[----:B------:R-:W-:Y:S05]  /*0e80*/  BSYNC B0 ;  /* 0x0000000000007941 */ /* 0x000fea0003800000 */
.L_x_837:
        /* <DEDUP_REMOVED lines=17> */
.L_x_848:
[----:B--2---:R-:W-:Y:S02]  /*0fa0*/  LEA R4, R2, R3, 0x2 ;  /* 0x0000000302047211 */ /* 0x004fe400078e10ff */
[----:B------:R-:W-:Y:S02]  /*0fb0*/  IADD3 R3, R3, 0x4, RZ ;  /* 0x0000000403037810 */ /* 0x000fe40007ffe0ff */
[C---:B------:R-:W-:Y:S01]  /*0fc0*/  IADD3 R6, R4.reuse, 0x1, RZ ;  /* 0x0000000104067810 */ /* 0x040fe20007ffe0ff */
[CCC-:B0-----:R-:W-:Y:S01]  /*0fd0*/  IMAD R5, R4.reuse, R89.reuse, R0.reuse ;  /* 0x0000005904057224 */ /* 0x1c1fe200078e0200 */
        /* <DEDUP_REMOVED lines=15> */
.L_x_847:
        /* <DEDUP_REMOVED lines=14> */
.L_x_849:
[----:B------:R-:W-:-:S13]  /*11b0*/  ISETP.LT.OR P0, PT, R3, R97, P0 ;  /* 0x000000610300720c */ /* 0x000fda0000701670 */
[----:B01----:R-:W0:Y:S01]  /*11c0*/  @P0 LDC.64 R4, c[0x0][0x230] ;  /* 0x00008c00ff040b82 */ /* 0x003e220000000a00 */
[----:B------:R-:W-:-:S05]  /*11d0*/  @P0 LEA R2, R2, R3, 0x2 ;  /* 0x0000000302020211 */ /* 0x000fca00078e10ff */
[----:B------:R-:W-:-:S04]  /*11e0*/  @P0 IMAD R3, R2, R89, R0 ;  /* 0x0000005902030224 */ /* 0x000fc800078e0200 */
[----:B0-----:R-:W-:-:S05]  /*11f0*/  @P0 IMAD.WIDE R2, R3, 0x2, R4 ;  /* 0x0000000203020825 */ /* 0x001fca00078e0204 */
[----:B------:R1:W-:Y:S02]  /*1200*/  @P0 STG.E.64 desc[UR6][R2.64], RZ ;  /* 0x000000ff02000986 */ /* 0x0003e4000c101b06 */
.L_x_846:
[----:B------:R-:W2:Y:S08]  /*1210*/  LDC R18, c[0x0][0x25c] ;  /* 0x00009700ff127b82 */ /* 0x000eb00000000800 */
[----:B------:R-:W-:Y:S01]  /*1220*/  BAR.SYNC.DEFER_BLOCKING 0x0 ;  /* 0x0000000000007b1d */ /* 0x000fe20000010000 */
[----:B------:R-:W-:-:S05]  /*1230*/  ISETP.GE.AND P0, PT, R95, R96, PT ;  /* 0x000000605f00720c */ /* 0x000fca0003f06270 */
[----:B------:R-:W-:Y:S02]  /*1240*/  ULDC UR5, c[0x0][0x258] ;  /* 0x0000960000057ab9 */ /* 0x000fe40000000800 */
[----:B------:R-:W3:Y:S01]  /*1250*/  LDC R19, c[0x0][0x264] ;  /* 0x00009900ff137b82 */ /* 0x000ee20000000800 */
[----:B------:R-:W-:Y:S01]  /*1260*/  ULDC UR10, c[0x0][0x260] ;  /* 0x00009800000a7ab9 */ /* 0x000fe20000000800 */
[----:B------:R-:W-:Y:S01]  /*1270*/  ULDC UR8, c[0x0][0x268] ;  /* 0x00009a0000087ab9 */ /* 0x000fe20000000800 */
[C---:B------:R-:W-:Y:S02]  /*1280*/  ISETP.GT.AND P5, PT, R95.reuse, UR5, PT ;  /* 0x000000055f007c0c */ /* 0x040fe4000bfa4270 */
[C---:B------:R-:W-:Y:S02]  /*1290*/  ISETP.GT.AND P4, PT, R95.reuse, UR10, PT ;  /* 0x0000000a5f007c0c */ /* 0x040fe4000bf84270 */
[C---:B------:R-:W-:Y:S02]  /*12a0*/  ISETP.GT.AND P3, PT, R95.reuse, UR8, PT ;  /* 0x000000085f007c0c */ /* 0x040fe4000bf64270 */
[----:B------:R-:W-:-:S02]  /*12b0*/  VIMNMX R17, R95, UR5, PT ;  /* 0x000000055f117c48 */ /* 0x000fc4000bfe0100 */
[----:B--2---:R-:W-:Y:S01]  /*12c0*/  ISETP.GT.AND P2, PT, R95, R18, PT ;  /* 0x000000125f00720c */ /* 0x004fe20003f44270 */
[----:B------:R-:W-:-:S12]  /*12d0*/  @P0 BRA `(.L_x_850) ;  /* 0x0000000000d40947 */ /* 0x000fd80003800000 */
[----:B0-----:R-:W0:Y:S01]  /*12e0*/  LDC.64 R8, c[0x0][0x248] ;  /* 0x00009200ff087b82 */ /* 0x001e220000000a00 */
[----:B-1----:R-:W-:-:S05]  /*12f0*/  SHF.L.U32 R3, R90, 0x6, RZ ;  /* 0x000000065a037819 */ /* 0x002fca00000006ff */
        /* <DEDUP_REMOVED lines=8> */
[----:B0-----:R-:W-:-:S07]  /*1380*/  SHF.R.S32.HI R12, RZ, 0x3, R5 ;  /* 0x00000003ff0c7819 */ /* 0x001fce0000011405 */
.L_x_851:
[----:B------:R-:W0:Y:S01]  /*1390*/  LDC.64 R2, c[0x0][0x220] ;  /* 0x00008800ff027b82 */ /* 0x000e220000000a00 */
[----:B-----5:R-:W-:-:S05]  /*13a0*/  IADD3 R14, R10, UR4, RZ ;  /* 0x000000040a0e7c10 */ /* 0x020fca000fffe0ff */
[----:B------:R-:W-:-:S05]  /*13b0*/  IMAD R4, R14, R89, RZ ;  /* 0x000000590e047224 */ /* 0x000fca00078e02ff */
[----:B------:R-:W-:-:S04]  /*13c0*/  SHF.R.S32.HI R5, RZ, 0x1f, R4 ;  /* 0x0000001fff057819 */ /* 0x000fc80000011404 */
[----:B------:R-:W-:-:S04]  /*13d0*/  LEA.HI R5, R5, R4, RZ, 0x3 ;  /* 0x0000000405057211 */ /* 0x000fc800078f18ff */
[----:B------:R-:W-:-:S05]  /*13e0*/  LEA.HI.SX32 R5, R5, R12, 0x1d ;  /* 0x0000000c05057211 */ /* 0x000fca00078feaff */
[----:B0-----:R-:W-:Y:S01]  /*13f0*/  IMAD.WIDE R2, R5, 0x4, R2 ;  /* 0x0000000405027825 */ /* 0x001fe200078e0202 */
[----:B------:R-:W-:Y:S01]  /*1400*/  LEA R7, R13, 0x1, 0x1 ;  /* 0x000000010d077811 */ /* 0x000fe200078e08ff */
[----:B------:R-:W0:Y:S04]  /*1410*/  LDC.64 R4, c[0x0][0x228] ;  /* 0x00008a00ff047b82 */ /* 0x000e280000000a00 */
[----:B------:R-:W2:Y:S01]  /*1420*/  LDG.E.CONSTANT R2, desc[UR6][R2.64] ;  /* 0x0000000602027981 */ /* 0x000ea2000c1e9900 */
[----:B------:R-:W-:-:S06]  /*1430*/  IMAD.WIDE R6, R7, 0x2, R8 ;  /* 0x0000000207067825 */ /* 0x000fcc00078e0208 */
[----:B------:R-:W4:Y:S01]  /*1440*/  LDG.E.U16.CONSTANT R6, desc[UR6][R6.64] ;  /* 0x0000000606067981 */ /* 0x000f22000c1e9500 */
[----:B0-----:R-:W-:-:S06]  /*1450*/  IMAD.WIDE R4, R14, 0x2, R4 ;  /* 0x000000020e047825 */ /* 0x001fcc00078e0204 */
[----:B------:R-:W3:Y:S01]  /*1460*/  LDG.E.U16.CONSTANT R4, desc[UR6][R4.64] ;  /* 0x0000000604047981 */ /* 0x000ee2000c1e9500 */
        /* <DEDUP_REMOVED lines=15> */
[----:B----4-:R-:W-:Y:S01]  /*1560*/  IADD3 R13, R6, R13, RZ ;  /* 0x0000000d060d7210 */ /* 0x010fe20007ffe0ff */
[----:B------:R-:W-:Y:S01]  /*1570*/  IMAD R2, R2, R2, RZ ;  /* 0x0000000202027224 */ /* 0x000fe200078e02ff */
[----:B------:R-:W3:Y:S01]  /*1580*/  I2F.F16 R45, R15 ;  /* 0x0000000f002d7306 */ /* 0x000ee20000200c00 */
[----:B------:R-:W-:Y:S01]  /*1590*/  IMAD R14, R14, R14, RZ ;  /* 0x0000000e0e0e7224 */ /* 0x000fe200078e02ff */
[----:B------:R-:W-:-:S06]  /*15a0*/  ISETP.GE.AND P6, PT, R13, R96, PT ;  /* 0x000000600d00720c */ /* 0x000fcc0003fc6270 */
[----:B------:R-:W0:Y:S01]  /*15b0*/  I2F.F16 R3, R16 ;  /* 0x0000001000037306 */ /* 0x000e220000200c00 */
[----:B---3--:R-:W-:-:S07]  /*15c0*/  HMUL2 R45, R45.H0_H0, R4.H0_H0 ;  /* 0x200000042d2d7232 */ /* 0x008fce0000000800 */
[----:B------:R-:W1:Y:S01]  /*15d0*/  I2F.F16 R43, R2 ;  /* 0x00000002002b7306 */ /* 0x000e620000200c00 */
[----:B0-----:R-:W-:-:S07]  /*15e0*/  HMUL2 R44, R3.H0_H0, R4.H0_H0 ;  /* 0x20000004032c7232 */ /* 0x001fce0000000800 */
[----:B------:R-:W0:Y:S01]  /*15f0*/  I2F.F16 R5, R14 ;  /* 0x0000000e00057306 */ /* 0x000e220000200c00 */
[-C--:B-1----:R-:W-:Y:S02]  /*1600*/  HMUL2 R43, R43.H0_H0, R4.reuse.H0_H0 ;  /* 0x200000042b2b7232 */ /* 0x082fe40000000800 */
[----:B0-----:R-:W-:Y:S01]  /*1610*/  HMUL2 R42, R5.H0_H0, R4.H0_H0 ;  /* 0x20000004052a7232 */ /* 0x001fe20000000800 */
[----:B------:R-:W-:Y:S06]  /*1620*/  @!P6 BRA `(.L_x_851) ;  /* 0xfffffffc0058e947 */ /* 0x000fec000383ffff */
.L_x_850:
[----:B-1----:R-:W-:Y:S02]  /*1630*/  SHF.R.S32.HI R2, RZ, 0x1f, R17 ;  /* 0x0000001fff027819 */ /* 0x002fe40000011411 */
[----:B---3--:R-:W-:Y:S02]  /*1640*/  ISETP.GT.AND P6, PT, R95, R19, PT ;  /* 0x000000135f00720c */ /* 0x008fe40003fc4270 */
[----:B------:R-:W-:Y:S02]  /*1650*/  LEA.HI R17, R2, R17, RZ, 0x5 ;  /* 0x0000001102117211 */ /* 0x000fe400078f28ff */
[----:B------:R-:W-:Y:S01]  /*1660*/  CS2R R2, SRZ ;  /* 0x0000000000027805 */ /* 0x000fe2000001ff00 */
[----:B------:R-:W-:Y:S08]  /*1670*/  @!P5 BRA `(.L_x_852) ;  /* 0x00000000001cd947 */ /* 0x000ff00003800000 */
[----:B------:R-:W1:Y:S02]  /*1680*/  LDC R4, c[0x0][0x25c] ;  /* 0x00009700ff047b82 */ /* 0x000e640000000800 */
[----:B-1----:R-:W-:-:S04]  /*1690*/  VIMNMX R3, R95, R4, PT ;  /* 0x000000045f037248 */ /* 0x002fc80003fe0100 */
[----:B------:R-:W-:-:S04]  /*16a0*/  IADD3 R3, R3, -UR5, RZ ;  /* 0x8000000503037c10 */ /* 0x000fc8000fffe0ff */
[----:B------:R-:W-:-:S04]  /*16b0*/  SHF.R.S32.HI R4, RZ, 0x1f, R3 ;  /* 0x0000001fff047819 */ /* 0x000fc80000011403 */
[----:B------:R-:W-:-:S04]  /*16c0*/  LEA.HI R4, R4, R3, RZ, 0x5 ;  /* 0x0000000304047211 */ /* 0x000fc800078f28ff */
[----:B------:R-:W-:-:S05]  /*16d0*/  SHF.R.S32.HI R4, RZ, 0x5, R4 ;  /* 0x00000005ff047819 */ /* 0x000fca0000011404 */
[----:B------:R-:W-:-:S07]  /*16e0*/  IMAD R3, R4, 0x6, RZ ;  /* 0x0000000604037824 */ /* 0x000fce00078e02ff */
.L_x_852:
[----:B------:R-:W-:Y:S05]  /*16f0*/  @!P2 BRA `(.L_x_853) ;  /* 0x00000000001ca947 */ /* 0x000fea0003800000 */
[----:B------:R-:W1:Y:S02]  /*1700*/  LDC R2, c[0x0][0x260] ;  /* 0x00009800ff027b82 */ /* 0x000e640000000800 */
[----:B-1----:R-:W-:-:S04]  /*1710*/  VIMNMX R2, R95, R2, PT ;  /* 0x000000025f027248 */ /* 0x002fc80003fe0100 */
[----:B------:R-:W-:-:S04]  /*1720*/  IADD3 R2, R2, -R18, RZ ;  /* 0x8000001202027210 */ /* 0x000fc80007ffe0ff */
[----:B0-----:R-:W-:-:S04]  /*1730*/  SHF.R.S32.HI R5, RZ, 0x1f, R2 ;  /* 0x0000001fff057819 */ /* 0x001fc80000011402 */
[----:B------:R-:W-:-:S04]  /*1740*/  LEA.HI R5, R5, R2, RZ, 0x5 ;  /* 0x0000000205057211 */ /* 0x000fc800078f28ff */
[----:B------:R-:W-:-:S04]  /*1750*/  SHF.R.S32.HI R5, RZ, 0x5, R5 ;  /* 0x00000005ff057819 */ /* 0x000fc80000011405 */
[----:B------:R-:W-:-:S07]  /*1760*/  LEA R2, R5, R5, 0x2 ;  /* 0x0000000505027211 */ /* 0x000fce00078e10ff */
.L_x_853:
[----:B0-----:R-:W-:Y:S02]  /*1770*/  CS2R R4, SRZ ;  /* 0x0000000000047805 */ /* 0x001fe4000001ff00 */
        /* <DEDUP_REMOVED lines=9> */
.L_x_854:
        /* <DEDUP_REMOVED lines=8> */
.L_x_855:
        /* <DEDUP_REMOVED lines=9> */
.L_x_856:
[----:B------:R-:W-:Y:S01]  /*1920*/  LEA R3, R8, R3, 0x3 ;  /* 0x0000000308037211 */ /* 0x000fe200078e18ff */
[----:B------:R-:W0:Y:S01]  /*1930*/  S2UR UR5, SR_CgaCtaId ;  /* 0x00000000000579c3 */ /* 0x000e220000008800 */
[----:B------:R-:W-:Y:S01]  /*1940*/  ISETP.GE.OR P0, PT, R95, UR10, P0 ;  /* 0x0000000a5f007c0c */ /* 0x000fe20008706670 */
[----:B------:R-:W-:Y:S01]  /*1950*/  ULDC.64 UR8, c[0x0][0x218] ;  /* 0x0000860000087ab9 */ /* 0x000fe20000000a00 */
[----:B------:R-:W-:Y:S01]  /*1960*/  IADD3 R2, R5, R3, R2 ;  /* 0x0000000305027210 */ /* 0x000fe20007ffe002 */
[----:B------:R-:W-:Y:S01]  /*1970*/  UMOV UR4, 0x400 ;  /* 0x0000040000047882 */ /* 0x000fe20000000000 */
[----:B------:R-:W-:Y:S02]  /*1980*/  PRMT R41, RZ, 0x5410, RZ ;  /* 0x00005410ff297816 */ /* 0x000fe400000000ff */
[----:B------:R-:W-:Y:S02]  /*1990*/  IADD3 R2, R7, R2, R4 ;  /* 0x0000000207027210 */ /* 0x000fe40007ffe004 */
[----:B------:R-:W-:-:S02]  /*19a0*/  PRMT R40, RZ, 0x5410, RZ ;  /* 0x00005410ff287816 */ /* 0x000fc400000000ff */
[----:B------:R-:W-:Y:S01]  /*19b0*/  PRMT R27, RZ, 0x5410, RZ ;  /* 0x00005410ff1b7816 */ /* 0x000fe200000000ff */
        /* <DEDUP_REMOVED lines=8> */
[----:B-----5:R-:W-:Y:S02]  /*1a40*/  PRMT R24, RZ, 0x5410, RZ ;  /* 0x00005410ff187816 */ /* 0x020fe400000000ff */
[----:B------:R-:W-:Y:S02]  /*1a50*/  LEA.HI.X R7, R0, UR9, R3, 0x2, P2 ;  /* 0x0000000900077c11 */ /* 0x000fe400090f1403 */
[----:B------:R-:W-:Y:S02]  /*1a60*/  PRMT R23, RZ, 0x5410, RZ ;  /* 0x00005410ff177816 */ /* 0x000fe400000000ff */
[----:B------:R-:W-:Y:S01]  /*1a70*/  PRMT R22, RZ, 0x5410, RZ ;  /* 0x00005410ff167816 */ /* 0x000fe200000000ff */
[----:B------:R-:W-:Y:S06]  /*1a80*/  @P0 BRA `(.L_x_857) ;  /* 0x0000002400640947 */ /* 0x000fec0003800000 */
[----:B------:R-:W-:Y:S01]  /*1a90*/  PRMT R41, RZ, 0x7610, R41 ;  /* 0x00007610ff297816 */ /* 0x000fe20000000029 */
[----:B------:R-:W-:Y:S01]  /*1aa0*/  ULDC UR5, c[0x0][0x260] ;  /* 0x0000980000057ab9 */ /* 0x000fe20000000800 */
[----:B------:R-:W-:-:S05]  /*1ab0*/  ULDC UR8, c[0x0][0x240] ;  /* 0x0000900000087ab9 */ /* 0x000fca0000000800 */
.L_x_862:
[----:B------:R-:W0:Y:S01]  /*1ac0*/  LDC R89, c[0x0][0x23c] ;  /* 0x00008f00ff597b82 */ /* 0x000e220000000800 */
[----:B-----5:R1:W5:Y:S01]  /*1ad0*/  LDG.E.128.CONSTANT R28, desc[UR6][R6.64] ;  /* 0x00000006061c7981 */ /* 0x020362000c1e9d00 */
[----:B0-----:R-:W-:-:S04]  /*1ae0*/  IMAD.WIDE R16, R89, 0x4, R6 ;  /* 0x0000000459107825 */ /* 0x001fc800078e0206 */
[C---:B------:R-:W-:Y:S02]  /*1af0*/  IMAD.WIDE R12, R89.reuse, 0x4, R16 ;  /* 0x00000004590c7825 */ /* 0x040fe400078e0210 */
[----:B------:R-:W5:Y:S02]  /*1b00*/  LDG.E.128.CONSTANT R16, desc[UR6][R16.64] ;  /* 0x0000000610107981 */ /* 0x000f64000c1e9d00 */
[C---:B------:R-:W-:Y:S02]  /*1b10*/  IMAD.WIDE R2, R89.reuse, 0x4, R12 ;  /* 0x0000000459027825 */ /* 0x040fe400078e020c */
[----:B------:R-:W5:Y:S04]  /*1b20*/  LDG.E.128.CONSTANT R12, desc[UR6][R12.64] ;  /* 0x000000060c0c7981 */ /* 0x000f68000c1e9d00 */
[----:B------:R1:W5:Y:S01]  /*1b30*/  LDG.E.128.CONSTANT R8, desc[UR6][R2.64] ;  /* 0x0000000602087981 */ /* 0x000362000c1e9d00 */
[----:B------:R-:W-:Y:S01]  /*1b40*/  IMAD.WIDE R100, R89, 0x4, R2 ;  /* 0x0000000459647825 */ /* 0x000fe200078e0202 */
[----:B------:R-:W-:Y:S06]  /*1b50*/  @!P1 BRA `(.L_x_858) ;  /* 0x0000002400109947 */ /* 0x000fec0003800000 */
[----:B-1----:R-:W2:Y:S01]  /*1b60*/  LDG.E.128.CONSTANT R4, desc[UR6][R100.64] ;  /* 0x0000000664047981 */ /* 0x002ea2000c1e9d00 */
[----:B-----5:R-:W-:Y:S02]  /*1b70*/  SHF.R.U32.HI R47, RZ, 0xf, R28 ;  /* 0x0000000fff2f7819 */ /* 0x020fe4000001161c */
[----:B------:R-:W-:Y:S02]  /*1b80*/  SHF.R.U32.HI R74, RZ, 0xf, R29 ;  /* 0x0000000fff4a7819 */ /* 0x000fe4000001161d */
        /* <DEDUP_REMOVED lines=32> */
[----:B------:R-:W-:Y:S02]  /*1d90*/  PRMT R47, R93, 0x9910, RZ ;  /* 0x000099105d2f7816 */ /* 0x000fe400000000ff */
[----:B------:R-:W-:-:S02]  /*1da0*/  LOP3.LUT R29, R28, 0x40004, R29, 0xf8, !PT ;  /* 0x000400041c1d7812 */ /* 0x000fc400078ef81d */
[----:B------:R-:W-:Y:S02]  /*1db0*/  SHF.R.U32.HI R81, RZ, 0xd, R15 ;  /* 0x0000000dff517819 */ /* 0x000fe4000001160f */
[--C-:B------:R-:W-:Y:S02]  /*1dc0*/  SHF.R.U32.HI R8, RZ, 0xc, R9.reuse ;  /* 0x0000000cff087819 */ /* 0x100fe40000011609 */
[C---:B------:R-:W-:Y:S02]  /*1dd0*/  LOP3.LUT R64, R9.reuse, 0x3e003e0, RZ, 0xc0, !PT ;  /* 0x03e003e009407812 */ /* 0x040fe400078ec0ff */
[----:B------:R-:W-:Y:S02]  /*1de0*/  LOP3.LUT R69, R9, 0x1f001f, RZ, 0xc0, !PT ;  /* 0x001f001f09457812 */ /* 0x000fe400078ec0ff */
[----:B------:R-:W-:Y:S02]  /*1df0*/  SHF.R.U32.HI R70, RZ, 0xa, R9 ;  /* 0x0000000aff467819 */ /* 0x000fe40000011609 */
[----:B------:R-:W-:-:S02]  /*1e00*/  LOP3.LUT R80, R79, 0x20002, R80, 0xf8, !PT ;  /* 0x000200024f507812 */ /* 0x000fc400078ef850 */
[----:B------:R-:W-:Y:S02]  /*1e10*/  LOP3.LUT R75, R74, 0x40004, R75, 0xf8, !PT ;  /* 0x000400044a4b7812 */ /* 0x000fe400078ef84b */
[----:B------:R-:W-:Y:S02]  /*1e20*/  SHF.R.U32.HI R9, RZ, 0xc, R10 ;  /* 0x0000000cff097819 */ /* 0x000fe4000001160a */
[----:B------:R-:W-:Y:S02]  /*1e30*/  LOP3.LUT R78, R77, 0x40004, R78, 0xf8, !PT ;  /* 0x000400044d4e7812 */ /* 0x000fe400078ef84e */
[----:B------:R-:W-:Y:S02]  /*1e40*/  ISETP.NE.AND P0, PT, R47, RZ, PT ;  /* 0x000000ff2f00720c */ /* 0x000fe40003f05270 */
[----:B------:R-:W-:Y:S02]  /*1e50*/  LOP3.LUT R29, R29, 0x80008, R30, 0xf8, !PT ;  /* 0x000800081d1d7812 */ /* 0x000fe400078ef81e */
[----:B------:R-:W-:-:S02]  /*1e60*/  LOP3.LUT R63, R16, 0x3e003e0, RZ, 0xc0, !PT ;  /* 0x03e003e0103f7812 */ /* 0x000fc400078ec0ff */
[----:B------:R-:W-:Y:S02]  /*1e70*/  LOP3.LUT R56, R16, 0x1f001f, RZ, 0xc0, !PT ;  /* 0x001f001f10387812 */ /* 0x000fe400078ec0ff */
[----:B------:R-:W-:Y:S02]  /*1e80*/  SHF.R.U32.HI R58, RZ, 0xa, R16 ;  /* 0x0000000aff3a7819 */ /* 0x000fe40000011610 */
[C---:B------:R-:W-:Y:S02]  /*1e90*/  LOP3.LUT R62, R17.reuse, 0x3e003e0, RZ, 0xc0, !PT ;  /* 0x03e003e0113e7812 */ /* 0x040fe400078ec0ff */
[----:B------:R-:W-:Y:S02]  /*1ea0*/  LOP3.LUT R50, R17, 0x1f001f, RZ, 0xc0, !PT ;  /* 0x001f001f11327812 */ /* 0x000fe400078ec0ff */
[----:B------:R-:W-:Y:S02]  /*1eb0*/  SHF.R.U32.HI R54, RZ, 0xa, R17 ;  /* 0x0000000aff367819 */ /* 0x000fe40000011611 */
[----:B------:R-:W-:-:S02]  /*1ec0*/  LOP3.LUT R47, R80, 0x40004, R81, 0xf8, !PT ;  /* 0x00040004502f7812 */ /* 0x000fc400078ef851 */
[----:B------:R-:W-:Y:S02]  /*1ed0*/  LOP3.LUT R31, R75, 0x80008, R8, 0xf8, !PT ;  /* 0x000800084b1f7812 */ /* 0x000fe400078ef808 */
[C---:B------:R-:W-:Y:S02]  /*1ee0*/  LOP3.LUT R16, R18.reuse, 0x3e003e0, RZ, 0xc0, !PT ;  /* 0x03e003e012107812 */ /* 0x040fe400078ec0ff */
[----:B------:R-:W-:Y:S02]  /*1ef0*/  LOP3.LUT R38, R18, 0x1f001f, RZ, 0xc0, !PT ;  /* 0x001f001f12267812 */ /* 0x000fe400078ec0ff */
[----:B------:R-:W-:Y:S02]  /*1f00*/  SHF.R.U32.HI R36, RZ, 0xa, R18 ;  /* 0x0000000aff247819 */ /* 0x000fe40000011612 */
[C---:B------:R-:W-:Y:S02]  /*1f10*/  LOP3.LUT R17, R19.reuse, 0x3e003e0, RZ, 0xc0, !PT ;  /* 0x03e003e013117812 */ /* 0x040fe400078ec0ff */
[----:B------:R-:W-:-:S02]  /*1f20*/  LOP3.LUT R33, R19, 0x1f001f, RZ, 0xc0, !PT ;  /* 0x001f001f13217812 */ /* 0x000fc400078ec0ff */
[----:B------:R-:W-:Y:S02]  /*1f30*/  SHF.R.U32.HI R34, RZ, 0xa, R19 ;  /* 0x0000000aff227819 */ /* 0x000fe40000011613 */
[----:B------:R-:W-:Y:S02]  /*1f40*/  LOP3.LUT R81, R78, 0x80008, R9, 0xf8, !PT ;  /* 0x000800084e517812 */ /* 0x000fe400078ef809 */
[C---:B------:R-:W-:Y:S02]  /*1f50*/  LOP3.LUT R19, R12.reuse, 0x3e003e0, RZ, 0xc0, !PT ;  /* 0x03e003e00c137812 */ /* 0x040fe400078ec0ff */
[----:B------:R-:W-:Y:S02]  /*1f60*/  LOP3.LUT R67, R12, 0x1f001f, RZ, 0xc0, !PT ;  /* 0x001f001f0c437812 */ /* 0x000fe400078ec0ff */
[----:B------:R-:W-:Y:S02]  /*1f70*/  SHF.R.U32.HI R68, RZ, 0xa, R12 ;  /* 0x0000000aff447819 */ /* 0x000fe4000001160c */
[----:B------:R-:W-:-:S02]  /*1f80*/  LOP3.LUT R18, R13, 0x3e003e0, RZ, 0xc0, !PT ;  /* 0x03e003e00d127812 */ /* 0x000fc400078ec0ff */
[----:B------:R-:W-:Y:S02]  /*1f90*/  MOV R82, 0x2800 ;  /* 0x0000280000527802 */ /* 0x000fe40000000f00 */
[----:B------:R-:W-:Y:S02]  /*1fa0*/  LOP3.LUT R57, R13, 0x1f001f, RZ, 0xc0, !PT ;  /* 0x001f001f0d397812 */ /* 0x000fe400078ec0ff */
[----:B------:R-:W-:Y:S02]  /*1fb0*/  SHF.R.U32.HI R59, RZ, 0xa, R13 ;  /* 0x0000000aff3b7819 */ /* 0x000fe4000001160d */
[C---:B------:R-:W-:Y:S02]  /*1fc0*/  LOP3.LUT R12, R14.reuse, 0x3e003e0, RZ, 0xc0, !PT ;  /* 0x03e003e00e0c7812 */ /* 0x040fe400078ec0ff */
[----:B------:R-:W-:Y:S02]  /*1fd0*/  LOP3.LUT R53, R14, 0x1f001f, RZ, 0xc0, !PT ;  /* 0x001f001f0e357812 */ /* 0x000fe400078ec0ff */
[----:B------:R-:W-:-:S02]  /*1fe0*/  SHF.R.U32.HI R55, RZ, 0xa, R14 ;  /* 0x0000000aff377819 */ /* 0x000fc4000001160e */
[C---:B------:R-:W-:Y:S02]  /*1ff0*/  LOP3.LUT R13, R15.reuse, 0x3e003e0, RZ, 0xc0, !PT ;  /* 0x03e003e00f0d7812 */ /* 0x040fe400078ec0ff */
[----:B------:R-:W-:Y:S02]  /*2000*/  LOP3.LUT R39, R15, 0x1f001f, RZ, 0xc0, !PT ;  /* 0x001f001f0f277812 */ /* 0x000fe400078ec0ff */
[----:B------:R-:W-:Y:S02]  /*2010*/  SHF.R.U32.HI R46, RZ, 0xa, R15 ;  /* 0x0000000aff2e7819 */ /* 0x000fe4000001160f */
[C---:B------:R-:W-:Y:S02]  /*2020*/  LOP3.LUT R14, R10.reuse, 0x3e003e0, RZ, 0xc0, !PT ;  /* 0x03e003e00a0e7812 */ /* 0x040fe400078ec0ff */
[----:B------:R-:W-:Y:S02]  /*2030*/  LOP3.LUT R65, R10, 0x1f001f, RZ, 0xc0, !PT ;  /* 0x001f001f0a417812 */ /* 0x000fe400078ec0ff */
[----:B------:R-:W-:-:S02]  /*2040*/  SHF.R.U32.HI R66, RZ, 0xa, R10 ;  /* 0x0000000aff427819 */ /* 0x000fc4000001160a */
[--C-:B------:R-:W-:Y:S02]  /*2050*/  SHF.R.U32.HI R10, RZ, 0xc, R11.reuse ;  /* 0x0000000cff0a7819 */ /* 0x100fe4000001160b */
[C---:B------:R-:W-:Y:S02]  /*2060*/  LOP3.LUT R15, R11.reuse, 0x3e003e0, RZ, 0xc0, !PT ;  /* 0x03e003e00b0f7812 */ /* 0x040fe400078ec0ff */
[----:B------:R-:W-:Y:S02]  /*2070*/  LOP3.LUT R48, R11, 0x1f001f, RZ, 0xc0, !PT ;  /* 0x001f001f0b307812 */ /* 0x000fe400078ec0ff */
[--C-:B------:R-:W-:Y:S02]  /*2080*/  SHF.R.U32.HI R49, RZ, 0xa, R11.reuse ;  /* 0x0000000aff317819 */ /* 0x100fe4000001160b */
[----:B------:R-:W-:Y:S02]  /*2090*/  PRMT R11, R82, 0x7610, R11 ;  /* 0x00007610520b7816 */ /* 0x000fe4000000000b */
[----:B------:R-:W-:-:S02]  /*20a0*/  LOP3.LUT R18, R18, 0x64006400, RZ, 0xfc, !PT ;  /* 0x6400640012127812 */ /* 0x000fc400078efcff */
[----:B------:R-:W-:Y:S02]  /*20b0*/  LOP3.LUT R86, R12, 0x64006400, RZ, 0xfc, !PT ;  /* 0x640064000c567812 */ /* 0x000fe400078efcff */
[----:B------:R-:W-:Y:S02]  /*20c0*/  LOP3.LUT R85, R47, 0x80008, R10, 0xf8, !PT ;  /* 0x000800082f557812 */ /* 0x000fe400078ef80a */
[----:B------:R-:W-:Y:S02]  /*20d0*/  LOP3.LUT R82, R62, 0x64006400, RZ, 0xfc, !PT ;  /* 0x640064003e527812 */ /* 0x000fe400078efcff */
        /* <DEDUP_REMOVED lines=19> */
[----:B------:R-:W-:Y:S01]  /*2210*/  HADD2 R86, R86, -1040, -1040 ;  /* 0xe410e41056567430 */ /* 0x000fe20000000000 */
[----:B------:R-:W-:Y:S02]  /*2220*/  LOP3.LUT R49, R49, 0x1f001f, RZ, 0xc0, !PT ;  /* 0x001f001f31317812 */ /* 0x000fe400078ec0ff */
[----:B------:R-:W-:Y:S01]  /*2230*/  LOP3.LUT R104, R21, 0x64006400, RZ, 0xfc, !PT ;  /* 0x6400640015687812 */ /* 0x000fe200078efcff */
[----:B------:R-:W-:Y:S01]  /*2240*/  HFMA2 R21, R80, R11.H0_H0, -48, -48 ;  /* 0xd200d20050157431 */ /* 0x000fe2000004000b */
[----:B------:R-:W-:Y:S01]  /*2250*/  LOP3.LUT R46, R46, 0x1f001f, RZ, 0xc0, !PT ;  /* 0x001f001f2e2e7812 */ /* 0x000fe200078ec0ff */
[----:B------:R-:W-:Y:S01]  /*2260*/  HADD2 R70, R70, -1040, -1040 ;  /* 0xe410e41046467430 */ /* 0x000fe20000000000 */
[----:B------:R-:W-:Y:S02]  /*2270*/  LOP3.LUT R39, R72, 0x64006400, RZ, 0xfc, !PT ;  /* 0x6400640048277812 */ /* 0x000fe400078efcff */
[----:B------:R-:W-:-:S02]  /*2280*/  LOP3.LUT R60, R60, 0x64006400, RZ, 0xfc, !PT ;  /* 0x640064003c3c7812 */ /* 0x000fc400078efcff */
[----:B------:R-:W-:Y:S01]  /*2290*/  LOP3.LUT R106, R17, 0x64006400, RZ, 0xfc, !PT ;  /* 0x64006400116a7812 */ /* 0x000fe200078efcff */
[-C--:B------:R-:W-:Y:S01]  /*22a0*/  HFMA2 R17, R88, R11.reuse.H0_H0, -48, -48 ;  /* 0xd200d20058117431 */ /* 0x080fe2000004000b */
[----:B------:R-:W-:Y:S01]  /*22b0*/  LOP3.LUT R69, R69, 0x64006400, RZ, 0xfc, !PT ;  /* 0x6400640045457812 */ /* 0x000fe200078efcff */
[----:B------:R-:W-:Y:S01]  /*22c0*/  HADD2 R88, R52, -1040, -1040 ;  /* 0xe410e41034587430 */ /* 0x000fe20000000000 */
        /* <DEDUP_REMOVED lines=18> */
[----:B------:R-:W-:Y:S01]  /*23f0*/  LOP3.LUT R67, R67, 0x64006400, RZ, 0xfc, !PT ;  /* 0x6400640043437812 */ /* 0x000fe200078efcff */
[----:B------:R-:W-:Y:S01]  /*2400*/  HFMA2 R15, R110, R11.H0_H0, -48, -48 ;  /* 0xd200d2006e0f7431 */ /* 0x000fe2000004000b */
        /* <DEDUP_REMOVED lines=16> */
[----:B------:R-:W-:Y:S01]  /*2510*/  LOP3.LUT R74, R61, 0x64006400, RZ, 0xfc, !PT ;  /* 0x640064003d4a7812 */ /* 0x000fe200078efcff */
[-C--:B------:R-:W-:Y:S01]  /*2520*/  HFMA2 R61, R82, R11.reuse.H0_H0, -48, -48 ;  /* 0xd200d200523d7431 */ /* 0x080fe2000004000b */
[C---:B------:R-:W-:Y:S02]  /*2530*/  LOP3.LUT R75, R4.reuse, 0x3e003e0, RZ, 0xc0, !PT ;  /* 0x03e003e0044b7812 */ /* 0x040fe400078ec0ff */
[----:B------:R-:W-:Y:S01]  /*2540*/  LOP3.LUT R8, R4, 0x1f001f, RZ, 0xc0, !PT ;  /* 0x001f001f04087812 */ /* 0x000fe200078ec0ff */
[----:B------:R-:W-:Y:S01]  /*2550*/  HFMA2 R87, R74, R11.H0_H0, -48, -48 ;  /* 0xd200d2004a577431 */ /* 0x000fe2000004000b */
[C---:B------:R-:W-:Y:S02]  /*2560*/  LOP3.LUT R77, R5.reuse, 0x3e003e0, RZ, 0xc0, !PT ;  /* 0x03e003e0054d7812 */ /* 0x040fe400078ec0ff */
[----:B------:R-:W-:Y:S02]  /*2570*/  LOP3.LUT R9, R5, 0x1f001f, RZ, 0xc0, !PT ;  /* 0x001f001f05097812 */ /* 0x000fe400078ec0ff */
[----:B------:R-:W-:-:S02]  /*2580*/  LOP3.LUT R79, R6, 0x3e003e0, RZ, 0xc0, !PT ;  /* 0x03e003e0064f7812 */ /* 0x000fc400078ec0ff */
[----:B------:R-:W-:Y:S02]  /*2590*/  LOP3.LUT R10, R6, 0x1f001f, RZ, 0xc0, !PT ;  /* 0x001f001f060a7812 */ /* 0x000fe400078ec0ff */
[----:B------:R-:W-:Y:S02]  /*25a0*/  SHF.R.U32.HI R76, RZ, 0xb, R7 ;  /* 0x0000000bff4c7819 */ /* 0x000fe40000011607 */
[C---:B------:R-:W-:Y:S02]  /*25b0*/  LOP3.LUT R83, R7.reuse, 0x3e003e0, RZ, 0xc0, !PT ;  /* 0x03e003e007537812 */ /* 0x040fe400078ec0ff */
[----:B------:R-:W-:Y:S02]  /*25c0*/  LOP3.LUT R47, R7, 0x1f001f, RZ, 0xc0, !PT ;  /* 0x001f001f072f7812 */ /* 0x000fe400078ec0ff */
[----:B------:R-:W-:Y:S02]  /*25d0*/  SHF.R.U32.HI R4, RZ, 0xa, R4 ;  /* 0x0000000aff047819 */ /* 0x000fe40000011604 */
[----:B------:R-:W-:-:S02]  /*25e0*/  SHF.R.U32.HI R5, RZ, 0xa, R5 ;  /* 0x0000000aff057819 */ /* 0x000fc40000011605 */
[----:B------:R-:W-:Y:S02]  /*25f0*/  SHF.R.U32.HI R6, RZ, 0xa, R6 ;  /* 0x0000000aff067819 */ /* 0x000fe40000011606 */
[----:B------:R-:W-:Y:S02]  /*2600*/  SHF.R.U32.HI R7, RZ, 0xa, R7 ;  /* 0x0000000aff077819 */ /* 0x000fe40000011607 */
[----:B------:R-:W-:Y:S02]  /*2610*/  LOP3.LUT R74, R36, 0x1f001f, RZ, 0xc0, !PT ;  /* 0x001f001f244a7812 */ /* 0x000fe400078ec0ff */
[----:B------:R-:W-:Y:S02]  /*2620*/  LOP3.LUT R81, R2, 0x1f001f, RZ, 0xc0, !PT ;  /* 0x001f001f02517812 */ /* 0x000fe400078ec0ff */
[----:B------:R-:W-:Y:S02]  /*2630*/  LOP3.LUT R14, R75, 0x64006400, RZ, 0xfc, !PT ;  /* 0x640064004b0e7812 */ /* 0x000fe400078efcff */
[----:B------:R-:W-:Y:S01]  /*2640*/  LOP3.LUT R36, R65, 0x64006400, RZ, 0xfc, !PT ;  /* 0x6400640041247812 */ /* 0x000fe200078efcff */
[----:B------:R-:W-:Y:S01]  /*2650*/  HADD2 R65, R67, -1040, -1040 ;  /* 0xe410e41043417430 */ /* 0x000fe20000000000 */
[----:B------:R-:W-:Y:S01]  /*2660*/  LOP3.LUT R2, R33, 0x64006400, RZ, 0xfc, !PT ;  /* 0x6400640021027812 */ /* 0x000fe200078efcff */
[----:B------:R-:W-:Y:S01]  /*2670*/  HFMA2 R14, R14, R11.H0_H0, -48, -48 ;  /* 0xd200d2000e0e7431 */ /* 0x000fe2000004000b */
[----:B------:R-:W-:Y:S01]  /*2680*/  LOP3.LUT R75, R55, 0x1f001f, RZ, 0xc0, !PT ;  /* 0x001f001f374b7812 */ /* 0x000fe200078ec0ff */
[----:B------:R-:W-:Y:S01]  /*2690*/  HADD2 R67, R38, -1040, -1040 ;  /* 0xe410e41026437430 */ /* 0x000fe20000000000 */
[----:B------:R-:W-:-:S02]  /*26a0*/  LOP3.LUT R33, R34, 0x1f001f, RZ, 0xc0, !PT ;  /* 0x001f001f22217812 */ /* 0x000fc400078ec0ff */
[----:B------:R-:W-:Y:S02]  /*26b0*/  LOP3.LUT R51, R47, 0x64006400, RZ, 0xfc, !PT ;  /* 0x640064002f337812 */ /* 0x000fe400078efcff */
[----:B------:R-:W-:Y:S01]  /*26c0*/  LOP3.LUT R31, R85, 0x100010, R76, 0xf8, !PT ;  /* 0x00100010551f7812 */ /* 0x000fe200078ef84c */
[----:B------:R-:W-:Y:S01]  /*26d0*/  HADD2 R85, R56, -1040, -1040 ;  /* 0xe410e41038557430 */ /* 0x000fe20000000000 */
        /* <DEDUP_REMOVED lines=149> */
.L_x_859:
        /* <DEDUP_REMOVED lines=83> */
.L_x_860:
        /* <DEDUP_REMOVED lines=85> */
.L_x_861:
        /* <DEDUP_REMOVED lines=79> */
.L_x_858:
[----:B------:R-:W-:Y:S01]  /*3fa0*/  LEA R0, R90, 0x20, 0x5 ;  /* 0x000000205a007811 */ /* 0x000fe200078e28ff */
[----:B------:R-:W-:Y:S01]  /*3fb0*/  UIADD3 UR4, UR4, 0x40, URZ ;  /* 0x0000004004047890 */ /* 0x000fe2000fffe03f */
[----:B------:R-:W-:Y:S01]  /*3fc0*/  IADD3 R95, R95, 0x20, RZ ;  /* 0x000000205f5f7810 */ /* 0x000fe20007ffe0ff */
[----:B-1----:R-:W-:Y:S01]  /*3fd0*/  IMAD.WIDE R6, R89, 0x4, R100 ;  /* 0x0000000459067825 */ /* 0x002fe200078e0264 */
[----:B------:R-:W-:Y:S02]  /*3fe0*/  VIMNMX R0, R0, UR8, PT ;  /* 0x0000000800007c48 */ /* 0x000fe4000bfe0100 */
[C---:B------:R-:W-:Y:S02]  /*3ff0*/  ISETP.GE.AND P0, PT, R95.reuse, UR5, PT ;  /* 0x000000055f007c0c */ /* 0x040fe4000bf06270 */
[----:B------:R-:W-:-:S13]  /*4000*/  ISETP.LT.AND P2, PT, R95, R0, PT ;  /* 0x000000005f00720c */ /* 0x000fda0003f41270 */
[----:B------:R-:W-:Y:S05]  /*4010*/  @!P0 BRA P2, `(.L_x_862) ;  /* 0xffffffd800a88947 */ /* 0x000fea000103ffff */
.L_x_857:
[----:B------:R-:W-:Y:S01]  /*4020*/  ISETP.GE.AND P0, PT, R95, R96, PT ;  /* 0x000000605f00720c */ /* 0x000fe20003f06270 */
[----:B------:R-:W-:-:S03]  /*4030*/  ULDC UR5, c[0x0][0x264] ;  /* 0x0000990000057ab9 */ /* 0x000fc60000000800 */
[----:B------:R-:W-:-:S13]  /*4040*/  ISETP.GE.OR P0, PT, R95, UR5, P0 ;  /* 0x000000055f007c0c */ /* 0x000fda0008706670 */
[----:B------:R-:W-:Y:S05]  /*4050*/  @P0 BRA `(.L_x_863) ;  /* 0x0000006400e00947 */ /* 0x000fea0003800000 */
[----:B------:R-:W-:Y:S01]  /*4060*/  PRMT R0, R94, 0x9910, RZ ;  /* 0x000099105e007816 */ /* 0x000fe200000000ff */
[----:B------:R-:W-:Y:S01]  /*4070*/  HADD2.F32 R45, -RZ, R45.H0_H0 ;  /* 0x2000002dff2d7230 */ /* 0x000fe20000004100 */
[----:B------:R-:W-:Y:S01]  /*4080*/  ULDC UR5, c[0x0][0x264] ;  /* 0x0000990000057ab9 */ /* 0x000fe20000000800 */
[----:B------:R-:W-:Y:S01]  /*4090*/  HADD2.F32 R44, -RZ, R44.H0_H0 ;  /* 0x2000002cff2c7230 */ /* 0x000fe20000004100 */
[----:B------:R-:W-:Y:S01]  /*40a0*/  ISETP.NE.AND P0, PT, R0, RZ, PT ;  /* 0x000000ff0000720c */ /* 0x000fe20003f05270 */
[----:B------:R-:W-:Y:S02]  /*40b0*/  HADD2.F32 R43, -RZ, R43.H0_H0 ;  /* 0x2000002bff2b7230 */ /* 0x000fe40000004100 */
[----:B------:R-:W-:Y:S01]  /*40c0*/  HADD2.F32 R42, -RZ, R42.H0_H0 ;  /* 0x2000002aff2a7230 */ /* 0x000fe20000004100 */
[----:B------:R-:W-:-:S13]  /*40d0*/  ISETP.LT.OR P0, PT, R98, 0x4, !P0 ;  /* 0x000000046200780c */ /* 0x000fda0004701670 */
.L_x_880:
[----:B------:R-:W-:Y:S05]  /*40e0*/  @!P1 BRA `(.L_x_864) ;  /* 0x0000006400a09947 */ /* 0x000fea0003800000 */
[----:B-----5:R-:W2:Y:S01]  /*40f0*/  LDG.E.128.CONSTANT R8, desc[UR6][R6.64] ;  /* 0x0000000606087981 */ /* 0x020ea2000c1e9d00 */
        /* <DEDUP_REMOVED lines=59> */
[----:B------:R-:W-:Y:S01]  /*44b0*/  HADD2.F32 R0, -RZ, R12.H0_H0 ;  /* 0x2000000cff007230 */ /* 0x000fe20000004100 */
[----:B------:R-:W1:Y:S01]  /*44c0*/  LDS.64 R8, [UR4+0x8] ;  /* 0x00000804ff087984 */ /* 0x000e620008000a00 */
[--C-:B------:R-:W-:Y:S02]  /*44d0*/  HADD2.F32 R36, -RZ, R11.reuse.H0_H0 ;  /* 0x2000000bff247230 */ /* 0x100fe40000004100 */
        /* <DEDUP_REMOVED lines=9> */
[----:B------:R-:W-:Y:S01]  /*4570*/  FFMA.FTZ R33, R0, R3, RZ ;  /* 0x0000000300217223 */ /* 0x000fe200000100ff */
[----:B------:R-:W-:-:S02]  /*4580*/  HADD2.F32 R32, -RZ, R12.H1_H1 ;  /* 0x3000000cff207230 */ /* 0x000fc40000004100 */
[----:B------:R-:W-:Y:S01]  /*4590*/  FFMA.FTZ R47, R3, R4, RZ ;  /* 0x00000004032f7223 */ /* 0x000fe200000100ff */
[----:B------:R-:W-:Y:S02]  /*45a0*/  HADD2.F32 R4, -RZ, R16.H1_H1 ;  /* 0x30000010ff047230 */ /* 0x000fe40000004100 */
[C---:B------:R-:W-:Y:S01]  /*45b0*/  FFMA.FTZ R39, R35.reuse, R2, R39 ;  /* 0x0000000223277223 */ /* 0x040fe20000010027 */
[----:B------:R-:W-:Y:S02]  /*45c0*/  HADD2.F32 R0, -RZ, R13.H0_H0 ;  /* 0x2000000dff007230 */ /* 0x000fe40000004100 */
[----:B------:R-:W-:Y:S01]  /*45d0*/  FFMA.FTZ R32, R32, R35, R33 ;  /* 0x0000002320207223 */ /* 0x000fe20000010021 */
[----:B------:R-:W-:Y:S02]  /*45e0*/  HADD2.F32 R2, -RZ, R15.H0_H0 ;  /* 0x2000000fff027230 */ /* 0x000fe40000004100 */
[----:B------:R-:W-:Y:S01]  /*45f0*/  FFMA.FTZ R33, R35, R38, R36 ;  /* 0x0000002623217223 */ /* 0x000fe20000010024 */
[----:B------:R-:W-:-:S02]  /*4600*/  HADD2.F32 R3, -RZ, R10.H0_H0 ;  /* 0x2000000aff037230 */ /* 0x000fc40000004100 */
[----:B------:R-:W-:Y:S01]  /*4610*/  FFMA.FTZ R47, R35, R4, R47 ;  /* 0x00000004232f7223 */ /* 0x000fe2000001002f */
[----:B------:R-:W-:Y:S02]  /*4620*/  HADD2.F32 R36, -RZ, R17.H0_H0 ;  /* 0x20000011ff247230 */ /* 0x000fe40000004100 */
[C---:B------:R-:W-:Y:S01]  /*4630*/  FFMA.FTZ R4, R34.reuse, R0, R33 ;  /* 0x0000000022047223 */ /* 0x040fe20000010021 */
[C---:B------:R-:W-:Y:S01]  /*4640*/  FFMA.FTZ R39, R34.reuse, R2, R39 ;  /* 0x0000000222277223 */ /* 0x040fe20000010027 */
[----:B------:R-:W-:Y:S02]  /*4650*/  HADD2.F32 R0, -RZ, R10.H1_H1 ;  /* 0x3000000aff007230 */ /* 0x000fe40000004100 */
[----:B------:R-:W-:Y:S01]  /*4660*/  FFMA.FTZ R3, R3, R34, R32 ;  /* 0x0000002203037223 */ /* 0x000fe20000010020 */
[----:B------:R-:W-:Y:S02]  /*4670*/  HADD2.F32 R2, -RZ, R13.H1_H1 ;  /* 0x3000000dff027230 */ /* 0x000fe40000004100 */
[----:B------:R-:W-:Y:S01]  /*4680*/  FFMA.FTZ R47, R34, R36, R47 ;  /* 0x00000024222f7223 */ /* 0x000fe2000001002f */
[----:B------:R-:W-:-:S02]  /*4690*/  HADD2.F32 R32, -RZ, R15.H1_H1 ;  /* 0x3000000fff207230 */ /* 0x000fc40000004100 */
[----:B------:R-:W-:Y:S01]  /*46a0*/  FFMA.FTZ R0, R0, R37, R3 ;  /* 0x0000002500007223 */ /* 0x000fe20000010003 */
[----:B------:R-:W-:Y:S02]  /*46b0*/  HADD2.F32 R3, -RZ, R18.H0_H0 ;  /* 0x20000012ff037230 */ /* 0x000fe40000004100 */
[C---:B------:R-:W-:Y:S01]  /*46c0*/  FFMA.FTZ R35, R37.reuse, R2, R4 ;  /* 0x0000000225237223 */ /* 0x040fe20000010004 */
[--C-:B-1----:R-:W-:Y:S02]  /*46d0*/  HADD2.F32 R2, -RZ, R8.reuse.H0_H0 ;  /* 0x20000008ff027230 */ /* 0x102fe40000004100 */
[----:B------:R-:W-:Y:S01]  /*46e0*/  FFMA.FTZ R39, R37, R32, R39 ;  /* 0x0000002025277223 */ /* 0x000fe20000010027 */
[----:B------:R-:W-:Y:S02]  /*46f0*/  HADD2.F32 R34, -RZ, R17.H1_H1 ;  /* 0x30000011ff227230 */ /* 0x000fe40000004100 */
[----:B------:R-:W-:Y:S02]  /*4700*/  HADD2.F32 R33, -RZ, R8.H1_H1 ;  /* 0x30000008ff217230 */ /* 0x000fe40000004100 */
[----:B------:R-:W-:Y:S01]  /*4710*/  FFMA.FTZ R3, R3, R2, R0 ;  /* 0x0000000203037223 */ /* 0x000fe20000010000 */
[----:B------:R-:W-:-:S02]  /*4720*/  HADD2.F32 R8, -RZ, R20.H0_H0 ;  /* 0x20000014ff087230 */ /* 0x000fc40000004100 */
[----:B------:R-:W-:Y:S01]  /*4730*/  FFMA.FTZ R47, R37, R34, R47 ;  /* 0x00000022252f7223 */ /* 0x000fe2000001002f */
[----:B------:R-:W-:Y:S02]  /*4740*/  HADD2.F32 R36, -RZ, R30.H0_H0 ;  /* 0x2000001eff247230 */ /* 0x000fe40000004100 */
[----:B------:R-:W-:Y:S02]  /*4750*/  HADD2.F32 R0, -RZ, R18.H1_H1 ;  /* 0x30000012ff007230 */ /* 0x000fe40000004100 */
[C---:B------:R-:W-:Y:S01]  /*4760*/  FFMA.FTZ R8, R2.reuse, R8, R35 ;  /* 0x0000000802087223 */ /* 0x040fe20000010023 */
[----:B------:R-:W-:Y:S02]  /*4770*/  HADD2.F32 R32, -RZ, R20.H1_H1 ;  /* 0x30000014ff207230 */ /* 0x000fe40000004100 */
[----:B------:R-:W-:Y:S01]  /*4780*/  FFMA.FTZ R47, R2, R36, R47 ;  /* 0x00000024022f7223 */ /* 0x000fe2000001002f */
[----:B------:R-:W-:Y:S02]  /*4790*/  HADD2.F32 R34, -RZ, R28.H0_H0 ;  /* 0x2000001cff227230 */ /* 0x000fe40000004100 */
[----:B------:R-:W-:Y:S01]  /*47a0*/  FFMA.FTZ R0, R0, R33, R3 ;  /* 0x0000002100007223 */ /* 0x000fe20000010003 */
[----:B------:R-:W-:-:S02]  /*47b0*/  HADD2.F32 R4, -RZ, R9.H0_H0 ;  /* 0x20000009ff047230 */ /* 0x000fc40000004100 */
[C---:B------:R-:W-:Y:S01]  /*47c0*/  FFMA.FTZ R35, R33.reuse, R32, R8 ;  /* 0x0000002021237223 */ /* 0x040fe20000010008 */
[----:B------:R-:W-:Y:S02]  /*47d0*/  HADD2.F32 R8, -RZ, R28.H1_H1 ;  /* 0x3000001cff087230 */ /* 0x000fe40000004100 */
[----:B------:R-:W-:Y:S01]  /*47e0*/  FFMA.FTZ R34, R2, R34, R39 ;  /* 0x0000002202227223 */ /* 0x000fe20000010027 */
[----:B------:R-:W-:Y:S02]  /*47f0*/  HADD2.F32 R36, -RZ, R30.H1_H1 ;  /* 0x3000001eff247230 */ /* 0x000fe40000004100 */
[----:B------:R-:W-:Y:S02]  /*4800*/  HADD2.F32 R3, -RZ, R19.H0_H0 ;  /* 0x20000013ff037230 */ /* 0x000fe40000004100 */
[C---:B------:R-:W-:Y:S01]  /*4810*/  FFMA.FTZ R37, R33.reuse, R8, R34 ;  /* 0x0000000821257223 */ /* 0x040fe20000010022 */
[----:B------:R-:W-:Y:S02]  /*4820*/  HADD2.F32 R2, -RZ, R21.H0_H0 ;  /* 0x20000015ff027230 */ /* 0x000fe40000004100 */
[----:B------:R-:W-:Y:S01]  /*4830*/  FFMA.FTZ R47, R33, R36, R47 ;  /* 0x00000024212f7223 */ /* 0x000fe2000001002f */
[----:B------:R-:W-:-:S02]  /*4840*/  HADD2.F32 R32, -RZ, R29.H0_H0 ;  /* 0x2000001dff207230 */ /* 0x000fc40000004100 */
[----:B------:R-:W-:Y:S01]  /*4850*/  FFMA.FTZ R3, R3, R4, R0 ;  /* 0x0000000403037223 */ /* 0x000fe20000010000 */
[----:B------:R-:W-:Y:S02]  /*4860*/  HADD2.F32 R9, -RZ, R9.H1_H1 ;  /* 0x30000009ff097230 */ /* 0x000fe40000004100 */
[C---:B------:R-:W-:Y:S01]  /*4870*/  FFMA.FTZ R8, R4.reuse, R2, R35 ;  /* 0x0000000204087223 */ /* 0x040fe20000010023 */
[----:B------:R-:W-:Y:S02]  /*4880*/  HADD2.F32 R33, -RZ, R31.H0_H0 ;  /* 0x2000001fff217230 */ /* 0x000fe40000004100 */
[C---:B------:R-:W-:Y:S01]  /*4890*/  FFMA.FTZ R37, R4.reuse, R32, R37 ;  /* 0x0000002004257223 */ /* 0x040fe20000010025 */
[----:B------:R-:W-:Y:S02]  /*48a0*/  HADD2.F32 R0, -RZ, R19.H1_H1 ;  /* 0x30000013ff007230 */ /* 0x000fe40000004100 */
[----:B------:R-:W-:Y:S02]  /*48b0*/  HADD2.F32 R2, -RZ, R21.H1_H1 ;  /* 0x30000015ff027230 */ /* 0x000fe40000004100 */
[----:B------:R-:W-:Y:S01]  /*48c0*/  FFMA.FTZ R33, R4, R33, R47 ;  /* 0x0000002104217223 */ /* 0x000fe2000001002f */
[----:B------:R-:W-:-:S02]  /*48d0*/  HADD2.F32 R32, -RZ, R29.H1_H1 ;  /* 0x3000001dff207230 */ /* 0x000fc40000004100 */
[----:B------:R-:W-:Y:S01]  /*48e0*/  FFMA.FTZ R0, R0, R9, R3 ;  /* 0x0000000900007223 */ /* 0x000fe20000010003 */
[----:B------:R-:W-:Y:S02]  /*48f0*/  HADD2.F32 R34, -RZ, R31.H1_H1 ;  /* 0x3000001fff227230 */ /* 0x000fe40000004100 */
[C---:B------:R-:W-:Y:S01]  /*4900*/  FFMA.FTZ R3, R9.reuse, R2, R8 ;  /* 0x0000000209037223 */ /* 0x040fe20000010008 */
[----:B------:R-:W-:Y:S01]  /*4910*/  FFMA.FTZ R32, R9, R32, R37 ;  /* 0x0000002009207223 */ /* 0x000fe20000010025 */
[----:B------:R-:W-:Y:S01]  /*4920*/  FMUL.FTZ R0, R45, R0 ;  /* 0x000000002d007220 */ /* 0x000fe20000410000 */
[----:B------:R-:W-:Y:S01]  /*4930*/  FFMA.FTZ R33, R9, R34, R33 ;  /* 0x0000002209217223 */ /* 0x000fe20000010021 */
[----:B------:R-:W-:Y:S01]  /*4940*/  FMUL.FTZ R3, R44, R3 ;  /* 0x000000032c037220 */ /* 0x000fe20000410000 */
[----:B------:R-:W-:Y:S02]  /*4950*/  FMUL.FTZ R32, R43, R32 ;  /* 0x000000202b207220 */ /* 0x000fe40000410000 */
[----:B------:R-:W-:Y:S01]  /*4960*/  FMUL.FTZ R33, R42, R33 ;  /* 0x000000212a217220 */ /* 0x000fe20000410000 */
        /* <DEDUP_REMOVED lines=8> */
.L_x_865:
        /* <DEDUP_REMOVED lines=20> */
[----:B------:R-:W-:Y:S02]  /*4b30*/  HADD2.F32 R38, -RZ, R16.H1_H1 ;  /* 0x30000010ff267230 */ /* 0x000fe40000004100 */
        /* <DEDUP_REMOVED lines=8> */
[----:B------:R-:W-:Y:S01]  /*4bc0*/  FFMA.FTZ R35, R0, R34, R35 ;  /* 0x0000002200237223 */ /* 0x000fe20000010023 */
[----:B------:R-:W-:Y:S01]  /*4bd0*/  FFMA.FTZ R3, R4, R32, R3 ;  /* 0x0000002004037223 */ /* 0x000fe20000010003 */
[----:B------:R-:W-:Y:S02]  /*4be0*/  HADD2.F32 R32, -RZ, R17.H0_H0 ;  /* 0x20000011ff207230 */ /* 0x000fe40000004100 */
[-C--:B------:R-:W-:Y:S01]  /*4bf0*/  FFMA.FTZ R37, R2, R34.reuse, R37 ;  /* 0x0000002202257223 */ /* 0x080fe20000010025 */
[----:B------:R-:W-:Y:S02]  /*4c00*/  HADD2.F32 R4, -RZ, R15.H0_H0 ;  /* 0x2000000fff047230 */ /* 0x000fe40000004100 */
        /* <DEDUP_REMOVED lines=21> */
[----:B------:R-:W-:Y:S01]  /*4d60*/  FFMA.FTZ R37, R34, R8, R37 ;  /* 0x0000000822257223 */ /* 0x000fe20000010025 */
        /* <DEDUP_REMOVED lines=20> */
[-C--:B------:R-:W-:Y:S02]  /*4eb0*/  FFMA.FTZ R3, R35, R9.reuse, R4 ;  /* 0x0000000923037223 */ /* 0x080fe40000010004 */
[-C--:B------:R-:W-:Y:S01]  /*4ec0*/  FFMA.FTZ R8, R37, R9.reuse, R8 ;  /* 0x0000000925087223 */ /* 0x080fe20000010008 */
[----:B------:R-:W-:Y:S01]  /*4ed0*/  FFMA.FTZ R9, R39, R9, R2 ;  /* 0x0000000927097223 */ /* 0x000fe20000010002 */
        /* <DEDUP_REMOVED lines=12> */
.L_x_867:
        /* <DEDUP_REMOVED lines=90> */
.L_x_868:
[----:B------:R-:W-:Y:S05]  /*5540*/  @P0 BRA `(.L_x_866) ;  /* 0x0000000400580947 */ /* 0x000fea0003800000 */
[----:B------:R-:W0:Y:S01]  /*5550*/  LDS.64 R2, [UR4+0xc0] ;  /* 0x0000c004ff027984 */ /* 0x000e220008000a00 */
[--C-:B------:R-:W-:Y:S02]  /*5560*/  HADD2.F32 R0, -RZ, R12.reuse.H0_H0 ;  /* 0x2000000cff007230 */ /* 0x100fe40000004100 */
[----:B------:R-:W-:Y:S01]  /*5570*/  HADD2.F32 R12, -RZ, R12.H1_H1 ;  /* 0x3000000cff0c7230 */ /* 0x000fe20000004100 */
[----:B------:R-:W1:Y:S01]  /*5580*/  LDS.64 R8, [UR4+0xc8] ;  /* 0x0000c804ff087984 */ /* 0x000e620008000a00 */
[----:B------:R-:W-:Y:S02]  /*5590*/  HADD2.F32 R36, -RZ, R11.H1_H1 ;  /* 0x3000000bff247230 */ /* 0x000fe40000004100 */
[--C-:B------:R-:W-:Y:S02]  /*55a0*/  HADD2.F32 R4, -RZ, R16.reuse.H0_H0 ;  /* 0x20000010ff047230 */ /* 0x100fe40000004100 */
[----:B------:R-:W-:Y:S02]  /*55b0*/  HADD2.F32 R16, -RZ, R16.H1_H1 ;  /* 0x30000010ff107230 */ /* 0x000fe40000004100 */
[----:B0-----:R-:W-:-:S02]  /*55c0*/  HADD2.F32 R33, -RZ, R2.H0_H0 ;  /* 0x20000002ff217230 */ /* 0x001fc40000004100 */
[----:B------:R-:W-:Y:S02]  /*55d0*/  HADD2.F32 R32, -RZ, R2.H1_H1 ;  /* 0x30000002ff207230 */ /* 0x000fe40000004100 */
[----:B------:R-:W-:Y:S02]  /*55e0*/  HADD2.F32 R2, -RZ, R11.H0_H0 ;  /* 0x2000000bff027230 */ /* 0x000fe40000004100 */
[----:B------:R-:W-:Y:S01]  /*55f0*/  FFMA.FTZ R11, R0, R33, RZ ;  /* 0x00000021000b7223 */ /* 0x000fe200000100ff */
[--C-:B------:R-:W-:Y:S02]  /*5600*/  HADD2.F32 R34, -RZ, R3.reuse.H0_H0 ;  /* 0x20000003ff227230 */ /* 0x100fe40000004100 */
[----:B------:R-:W-:Y:S02]  /*5610*/  HADD2.F32 R35, -RZ, R3.H1_H1 ;  /* 0x30000003ff237230 */ /* 0x000fe40000004100 */
[----:B------:R-:W-:Y:S01]  /*5620*/  FFMA.FTZ R11, R12, R32, R11 ;  /* 0x000000200c0b7223 */ /* 0x000fe2000001000b */
[----:B------:R-:W-:-:S02]  /*5630*/  HADD2.F32 R3, -RZ, R14.H0_H0 ;  /* 0x2000000eff037230 */ /* 0x000fc40000004100 */
[-C--:B------:R-:W-:Y:S01]  /*5640*/  FFMA.FTZ R37, R2, R33.reuse, RZ ;  /* 0x0000002102257223 */ /* 0x080fe200000100ff */
[----:B------:R-:W-:Y:S02]  /*5650*/  HADD2.F32 R0, -RZ, R10.H0_H0 ;  /* 0x2000000aff007230 */ /* 0x000fe40000004100 */
[----:B------:R-:W-:Y:S02]  /*5660*/  HADD2.F32 R14, -RZ, R14.H1_H1 ;  /* 0x3000000eff0e7230 */ /* 0x000fe40000004100 */
[-C--:B------:R-:W-:Y:S01]  /*5670*/  FFMA.FTZ R3, R3, R33.reuse, RZ ;  /* 0x0000002103037223 */ /* 0x080fe200000100ff */
[----:B------:R-:W-:Y:S01]  /*5680*/  FFMA.FTZ R33, R4, R33, RZ ;  /* 0x0000002104217223 */ /* 0x000fe200000100ff */
[----:B------:R-:W-:Y:S02]  /*5690*/  HADD2.F32 R2, -RZ, R13.H0_H0 ;  /* 0x2000000dff027230 */ /* 0x000fe40000004100 */
[----:B------:R-:W-:Y:S01]  /*56a0*/  FFMA.FTZ R0, R0, R34, R11 ;  /* 0x0000002200007223 */ /* 0x000fe2000001000b */
[----:B------:R-:W-:Y:S01]  /*56b0*/  FFMA.FTZ R37, R36, R32, R37 ;  /* 0x0000002024257223 */ /* 0x000fe20000010025 */
[----:B------:R-:W-:-:S02]  /*56c0*/  HADD2.F32 R4, -RZ, R15.H0_H0 ;  /* 0x2000000fff047230 */ /* 0x000fc40000004100 */
[-C--:B------:R-:W-:Y:S01]  /*56d0*/  FFMA.FTZ R3, R14, R32.reuse, R3 ;  /* 0x000000200e037223 */ /* 0x080fe20000010003 */
[----:B------:R-:W-:Y:S02]  /*56e0*/  HADD2.F32 R11, -RZ, R10.H1_H1 ;  /* 0x3000000aff0b7230 */ /* 0x000fe40000004100 */
[----:B------:R-:W-:Y:S01]  /*56f0*/  FFMA.FTZ R33, R16, R32, R33 ;  /* 0x0000002010217223 */ /* 0x000fe20000010021 */
[----:B------:R-:W-:Y:S02]  /*5700*/  HADD2.F32 R12, -RZ, R17.H0_H0 ;  /* 0x20000011ff0c7230 */ /* 0x000fe40000004100 */
[-C--:B------:R-:W-:Y:S01]  /*5710*/  FFMA.FTZ R2, R2, R34.reuse, R37 ;  /* 0x0000002202027223 */ /* 0x080fe20000010025 */
[----:B------:R-:W-:Y:S02]  /*5720*/  HADD2.F32 R13, -RZ, R13.H1_H1 ;  /* 0x3000000dff0d7230 */ /* 0x000fe40000004100 */
[----:B------:R-:W-:Y:S01]  /*5730*/  FFMA.FTZ R4, R4, R34, R3 ;  /* 0x0000002204047223 */ /* 0x000fe20000010003 */
[----:B------:R-:W-:-:S02]  /*5740*/  HADD2.F32 R15, -RZ, R15.H1_H1 ;  /* 0x3000000fff0f7230 */ /* 0x000fc40000004100 */
[-C--:B------:R-:W-:Y:S01]  /*5750*/  FFMA.FTZ R0, R11, R35.reuse, R0 ;  /* 0x000000230b007223 */ /* 0x080fe20000010000 */
[----:B------:R-:W-:Y:S02]  /*5760*/  HADD2.F32 R11, -RZ, R18.H0_H0 ;  /* 0x20000012ff0b7230 */ /* 0x000fe40000004100 */
[----:B------:R-:W-:Y:S01]  /*5770*/  FFMA.FTZ R34, R12, R34, R33 ;  /* 0x000000220c227223 */ /* 0x000fe20000010021 */
[----:B-1----:R-:W-:Y:S02]  /*5780*/  HADD2.F32 R3, -RZ, R8.H0_H0 ;  /* 0x20000008ff037230 */ /* 0x002fe40000004100 */
[-C--:B------:R-:W-:Y:S01]  /*5790*/  FFMA.FTZ R10, R13, R35.reuse, R2 ;  /* 0x000000230d0a7223 */ /* 0x080fe20000010002 */
[----:B------:R-:W-:Y:S01]  /*57a0*/  FFMA.FTZ R12, R15, R35, R4 ;  /* 0x000000230f0c7223 */ /* 0x000fe20000010004 */
[----:B------:R-:W-:Y:S02]  /*57b0*/  HADD2.F32 R13, -RZ, R28.H0_H0 ;  /* 0x2000001cff0d7230 */ /* 0x000fe40000004100 */
[----:B------:R-:W-:-:S02]  /*57c0*/  HADD2.F32 R17, -RZ, R17.H1_H1 ;  /* 0x30000011ff117230 */ /* 0x000fc40000004100 */
[--C-:B------:R-:W-:Y:S02]  /*57d0*/  HADD2.F32 R2, -RZ, R9.reuse.H0_H0 ;  /* 0x20000009ff027230 */ /* 0x100fe40000004100 */
[-C--:B------:R-:W-:Y:S01]  /*57e0*/  FFMA.FTZ R13, R13, R3.reuse, R12 ;  /* 0x000000030d0d7223 */ /* 0x080fe2000001000c */
[----:B------:R-:W-:Y:S02]  /*57f0*/  HADD2.F32 R4, -RZ, R9.H1_H1 ;  /* 0x30000009ff047230 */ /* 0x000fe40000004100 */
[----:B------:R-:W-:Y:S01]  /*5800*/  FFMA.FTZ R9, R11, R3, R0 ;  /* 0x000000030b097223 */ /* 0x000fe20000010000 */
[----:B------:R-:W-:Y:S02]  /*5810*/  HADD2.F32 R11, -RZ, R20.H0_H0 ;  /* 0x20000014ff0b7230 */ /* 0x000fe40000004100 */
[----:B------:R-:W-:Y:S01]  /*5820*/  FFMA.FTZ R34, R17, R35, R34 ;  /* 0x0000002311227223 */ /* 0x000fe20000010022 */
[----:B------:R-:W-:Y:S02]  /*5830*/  HADD2.F32 R8, -RZ, R8.H1_H1 ;  /* 0x30000008ff087230 */ /* 0x000fe40000004100 */
[----:B------:R-:W-:-:S02]  /*5840*/  HADD2.F32 R28, -RZ, R28.H1_H1 ;  /* 0x3000001cff1c7230 */ /* 0x000fc40000004100 */
[-C--:B------:R-:W-:Y:S01]  /*5850*/  FFMA.FTZ R11, R11, R3.reuse, R10 ;  /* 0x000000030b0b7223 */ /* 0x080fe2000001000a */
[----:B------:R-:W-:Y:S02]  /*5860*/  HADD2.F32 R15, -RZ, R30.H0_H0 ;  /* 0x2000001eff0f7230 */ /* 0x000fe40000004100 */
[----:B------:R-:W-:Y:S02]  /*5870*/  HADD2.F32 R18, -RZ, R18.H1_H1 ;  /* 0x30000012ff127230 */ /* 0x000fe40000004100 */
[-C--:B------:R-:W-:Y:S01]  /*5880*/  FFMA.FTZ R13, R28, R8.reuse, R13 ;  /* 0x000000081c0d7223 */ /* 0x080fe2000001000d */
[----:B------:R-:W-:Y:S02]  /*5890*/  HADD2.F32 R20, -RZ, R20.H1_H1 ;  /* 0x30000014ff147230 */ /* 0x000fe40000004100 */
[----:B------:R-:W-:Y:S01]  /*58a0*/  FFMA.FTZ R3, R15, R3, R34 ;  /* 0x000000030f037223 */ /* 0x000fe20000010022 */
        /* <DEDUP_REMOVED lines=17> */
[-C--:B------:R-:W-:Y:S01]  /*59c0*/  FFMA.FTZ R11, R8, R4.reuse, R11 ;  /* 0x00000004080b7223 */ /* 0x080fe2000001000b */
[----:B------:R-:W-:Y:S01]  /*59d0*/  FFMA.FTZ R2, R10, R4, R13 ;  /* 0x000000040a027223 */ /* 0x000fe2000001000d */
[----:B------:R-:W-:Y:S01]  /*59e0*/  FMUL.FTZ R0, R45, R0 ;  /* 0x000000002d007220 */ /* 0x000fe20000410000 */
[----:B------:R-:W-:Y:S01]  /*59f0*/  FFMA.FTZ R3, R14, R4, R3 ;  /* 0x000000040e037223 */ /* 0x000fe20000010003 */
[----:B------:R-:W-:Y:S01]  /*5a00*/  FMUL.FTZ R11, R44, R11 ;  /* 0x0000000b2c0b7220 */ /* 0x000fe20000410000 */
[----:B------:R-:W-:-:S02]  /*5a10*/  FMUL.FTZ R2, R43, R2 ;  /* 0x000000022b027220 */ /* 0x000fc40000410000 */
[----:B------:R-:W-:Y:S01]  /*5a20*/  FMUL.FTZ R3, R42, R3 ;  /* 0x000000032a037220 */ /* 0x000fe20000410000 */
        /* <DEDUP_REMOVED lines=8> */
.L_x_866:
        /* <DEDUP_REMOVED lines=60> */
[--C-:B------:R-:W-:Y:S02]  /*5e70*/  HADD2.F32 R46, -RZ, R14.reuse.H0_H0 ;  /* 0x2000000eff2e7230 */ /* 0x100fe40000004100 */
[----:B------:R-:W-:Y:S02]  /*5e80*/  HADD2.F32 R2, -RZ, R17.H0_H0 ;  /* 0x20000011ff027230 */ /* 0x000fe40000004100 */
[----:B------:R-:W-:Y:S02]  /*5e90*/  HADD2.F32 R4, -RZ, R19.H0_H0 ;  /* 0x20000013ff047230 */ /* 0x000fe40000004100 */
[----:B------:R-:W-:-:S02]  /*5ea0*/  HADD2.F32 R39, -RZ, R14.H1_H1 ;  /* 0x3000000eff277230 */ /* 0x000fc40000004100 */
[----:B------:R-:W-:Y:S02]  /*5eb0*/  HADD2.F32 R49, -RZ, R19.H1_H1 ;  /* 0x30000013ff317230 */ /* 0x000fe40000004100 */
[--C-:B0-----:R-:W-:Y:S02]  /*5ec0*/  HADD2.F32 R3, -RZ, R36.reuse.H0_H0 ;  /* 0x20000024ff037230 */ /* 0x101fe40000004100 */
[----:B------:R-:W-:Y:S02]  /*5ed0*/  HADD2.F32 R36, -RZ, R36.H1_H1 ;  /* 0x30000024ff247230 */ /* 0x000fe40000004100 */
[----:B------:R-:W-:Y:S02]  /*5ee0*/  HADD2.F32 R38, -RZ, R37.H0_H0 ;  /* 0x20000025ff267230 */ /* 0x000fe40000004100 */
[----:B------:R-:W-:Y:S01]  /*5ef0*/  FFMA.FTZ R0, R0, R3, RZ ;  /* 0x0000000300007223 */ /* 0x000fe200000100ff */
[C---:B------:R-:W-:Y:S01]  /*5f00*/  FFMA.FTZ R47, R3.reuse, R46, RZ ;  /* 0x0000002e032f7223 */ /* 0x040fe200000100ff */
[C---:B------:R-:W-:Y:S01]  /*5f10*/  FFMA.FTZ R46, R3.reuse, R2, RZ ;  /* 0x00000002032e7223 */ /* 0x040fe200000100ff */
[----:B------:R-:W-:Y:S01]  /*5f20*/  FFMA.FTZ R4, R3, R4, RZ ;  /* 0x0000000403047223 */ /* 0x000fe200000100ff */
[----:B------:R-:W-:Y:S01]  /*5f30*/  FFMA.FTZ R0, R35, R36, R0 ;  /* 0x0000002423007223 */ /* 0x000fe20000010000 */
[----:B------:R-:W-:-:S02]  /*5f40*/  HADD2.F32 R35, -RZ, R17.H1_H1 ;  /* 0x30000011ff237230 */ /* 0x000fc40000004100 */
[C---:B------:R-:W-:Y:S01]  /*5f50*/  FFMA.FTZ R39, R36.reuse, R39, R47 ;  /* 0x0000002724277223 */ /* 0x040fe2000001002f */
[----:B------:R-:W-:Y:S02]  /*5f60*/  HADD2.F32 R3, -RZ, R10.H0_H0 ;  /* 0x2000000aff037230 */ /* 0x000fe40000004100 */
[C---:B------:R-:W-:Y:S01]  /*5f70*/  FFMA.FTZ R49, R36.reuse, R49, R4 ;  /* 0x0000003124317223 */ /* 0x040fe20000010004 */
[----:B------:R-:W-:Y:S02]  /*5f80*/  HADD2.F32 R2, -RZ, R16.H0_H0 ;  /* 0x20000010ff027230 */ /* 0x000fe40000004100 */
[----:B------:R-:W-:Y:S01]  /*5f90*/  FFMA.FTZ R35, R36, R35, R46 ;  /* 0x0000002324237223 */ /* 0x000fe2000001002e */
[----:B------:R-:W-:Y:S02]  /*5fa0*/  HADD2.F32 R36, -RZ, R18.H0_H0 ;  /* 0x20000012ff247230 */ /* 0x000fe40000004100 */
[----:B------:R-:W-:Y:S01]  /*5fb0*/  FFMA.FTZ R3, R3, R38, R0 ;  /* 0x0000002603037223 */ /* 0x000fe20000010000 */
[----:B------:R-:W-:-:S02]  /*5fc0*/  HADD2.F32 R37, -RZ, R37.H1_H1 ;  /* 0x30000025ff257230 */ /* 0x000fc40000004100 */
[C---:B------:R-:W-:Y:S01]  /*5fd0*/  FFMA.FTZ R4, R38.reuse, R2, R39 ;  /* 0x0000000226047223 */ /* 0x040fe20000010027 */
[----:B------:R-:W-:Y:S02]  /*5fe0*/  HADD2.F32 R0, -RZ, R10.H1_H1 ;  /* 0x3000000aff007230 */ /* 0x000fe40000004100 */
[----:B------:R-:W-:Y:S01]  /*5ff0*/  FFMA.FTZ R35, R38, R36, R35 ;  /* 0x0000002426237223 */ /* 0x000fe20000010023 */
[----:B------:R-:W-:Y:S02]  /*6000*/  HADD2.F32 R2, -RZ, R16.H1_H1 ;  /* 0x30000010ff027230 */ /* 0x000fe40000004100 */
[----:B------:R-:W-:Y:S02]  /*6010*/  HADD2.F32 R46, -RZ, R20.H0_H0 ;  /* 0x20000014ff2e7230 */ /* 0x000fe40000004100 */
[----:B------:R-:W-:Y:S01]  /*6020*/  FFMA.FTZ R0, R0, R37, R3 ;  /* 0x0000002500007223 */ /* 0x000fe20000010003 */
[----:B------:R-:W-:Y:S02]  /*6030*/  HADD2.F32 R36, -RZ, R18.H1_H1 ;  /* 0x30000012ff247230 */ /* 0x000fe40000004100 */
[----:B------:R-:W-:Y:S01]  /*6040*/  FFMA.FTZ R39, R37, R2, R4 ;  /* 0x0000000225277223 */ /* 0x000fe20000010004 */
[----:B------:R-:W-:-:S02]  /*6050*/  HADD2.F32 R3, -RZ, R21.H0_H0 ;  /* 0x20000015ff037230 */ /* 0x000fc40000004100 */
[----:B------:R-:W-:Y:S01]  /*6060*/  FFMA.FTZ R49, R38, R46, R49 ;  /* 0x0000002e26317223 */ /* 0x000fe20000010031 */
[----:B-1----:R-:W-:Y:S02]  /*6070*/  HADD2.F32 R2, -RZ, R12.H0_H0 ;  /* 0x2000000cff027230 */ /* 0x002fe40000004100 */
[----:B------:R-:W-:Y:S01]  /*6080*/  FFMA.FTZ R47, R37, R36, R35 ;  /* 0x00000024252f7223 */ /* 0x000fe20000010023 */
[----:B------:R-:W-:Y:S02]  /*6090*/  HADD2.F32 R38, -RZ, R20.H1_H1 ;  /* 0x30000014ff267230 */ /* 0x000fe40000004100 */
[----:B------:R-:W-:Y:S02]  /*60a0*/  HADD2.F32 R35, -RZ, R12.H1_H1 ;  /* 0x3000000cff237230 */ /* 0x000fe40000004100 */
[----:B------:R-:W-:Y:S01]  /*60b0*/  FFMA.FTZ R3, R3, R2, R0 ;  /* 0x0000000203037223 */ /* 0x000fe20000010000 */
[----:B------:R-:W-:Y:S02]  /*60c0*/  HADD2.F32 R12, -RZ, R29.H0_H0 ;  /* 0x2000001dff0c7230 */ /* 0x000fe40000004100 */
[----:B------:R-:W-:Y:S01]  /*60d0*/  FFMA.FTZ R49, R37, R38, R49 ;  /* 0x0000002625317223 */ /* 0x000fe20000010031 */
[----:B------:R-:W-:-:S02]  /*60e0*/  HADD2.F32 R46, -RZ, R33.H0_H0 ;  /* 0x20000021ff2e7230 */ /* 0x000fc40000004100 */
[----:B------:R-:W-:Y:S02]  /*60f0*/  HADD2.F32 R0, -RZ, R21.H1_H1 ;  /* 0x30000015ff007230 */ /* 0x000fe40000004100 */
[C---:B------:R-:W-:Y:S01]  /*6100*/  FFMA.FTZ R12, R2.reuse, R12, R39 ;  /* 0x0000000c020c7223 */ /* 0x040fe20000010027 */
[----:B------:R-:W-:Y:S02]  /*6110*/  HADD2.F32 R36, -RZ, R29.H1_H1 ;  /* 0x3000001dff247230 */ /* 0x000fe40000004100 */
[----:B------:R-:W-:Y:S01]  /*6120*/  FFMA.FTZ R49, R2, R46, R49 ;  /* 0x0000002e02317223 */ /* 0x000fe20000010031 */
[----:B------:R-:W-:Y:S02]  /*6130*/  HADD2.F32 R38, -RZ, R31.H0_H0 ;  /* 0x2000001fff267230 */ /* 0x000fe40000004100 */
[----:B------:R-:W-:Y:S01]  /*6140*/  FFMA.FTZ R0, R0, R35, R3 ;  /* 0x0000002300007223 */ /* 0x000fe20000010003 */
[----:B------:R-:W-:Y:S02]  /*6150*/  HADD2.F32 R4, -RZ, R13.H0_H0 ;  /* 0x2000000dff047230 */ /* 0x000fe40000004100 */
[----:B------:R-:W-:Y:S01]  /*6160*/  FFMA.FTZ R37, R35, R36, R12 ;  /* 0x0000002423257223 */ /* 0x000fe2000001000c */
[----:B------:R-:W-:-:S02]  /*6170*/  HADD2.F32 R12, -RZ, R31.H1_H1 ;  /* 0x3000001fff0c7230 */ /* 0x000fc40000004100 */
[----:B------:R-:W-:Y:S01]  /*6180*/  FFMA.FTZ R38, R2, R38, R47 ;  /* 0x0000002602267223 */ /* 0x000fe2000001002f */
[----:B------:R-:W-:Y:S02]  /*6190*/  HADD2.F32 R46, -RZ, R33.H1_H1 ;  /* 0x30000021ff2e7230 */ /* 0x000fe40000004100 */
        /* <DEDUP_REMOVED lines=17> */
[----:B------:R-:W-:Y:S01]  /*62b0*/  FFMA.FTZ R36, R13, R36, R39 ;  /* 0x000000240d247223 */ /* 0x000fe20000010027 */
[----:B------:R-:W-:Y:S01]  /*62c0*/  FMUL.FTZ R0, R45, R0 ;  /* 0x000000002d007220 */ /* 0x000fe20000410000 */
[----:B------:R-:W-:Y:S01]  /*62d0*/  FFMA.FTZ R35, R13, R38, R35 ;  /* 0x000000260d237223 */ /* 0x000fe20000010023 */
[----:B------:R-:W-:Y:S01]  /*62e0*/  FMUL.FTZ R3, R44, R3 ;  /* 0x000000032c037220 */ /* 0x000fe20000410000 */
[----:B------:R-:W-:Y:S02]  /*62f0*/  FMUL.FTZ R36, R43, R36 ;  /* 0x000000242b247220 */ /* 0x000fe40000410000 */
[----:B------:R-:W-:Y:S01]  /*6300*/  FMUL.FTZ R35, R42, R35 ;  /* 0x000000232a237220 */ /* 0x000fe20000410000 */
[----:B------:R-:W-:Y:S02]  /*6310*/  F2FP.F16.F32.PACK_AB R0, RZ, R0 ;  /* 0x00000000ff00723e */ /* 0x000fe400000000ff */
[----:B------:R-:W-:-:S02]  /*6320*/  F2FP.F16.F32.PACK_AB R3, RZ, R3 ;  /* 0x00000003ff03723e */ /* 0x000fc400000000ff */
[----:B------:R-:W-:Y:S02]  /*6330*/  F2FP.F16.F32.PACK_AB R36, RZ, R36 ;  /* 0x00000024ff24723e */ /* 0x000fe400000000ff */
[----:B------:R-:W-:Y:S02]  /*6340*/  F2FP.F16.F32.PACK_AB R35, RZ, R35 ;  /* 0x00000023ff23723e */ /* 0x000fe400000000ff */
[----:B------:R-:W-:Y:S02]  /*6350*/  PRMT R0, R0, 0x5410, R3 ;  /* 0x0000541000007816 */ /* 0x000fe40000000003 */
[----:B------:R-:W-:-:S04]  /*6360*/  PRMT R36, R36, 0x5410, R35 ;  /* 0x0000541024247816 */ /* 0x000fc80000000023 */
[----:B------:R-:W-:Y:S01]  /*6370*/  HFMA2.MMA R41, R0, 1, 1, R41 ;  /* 0x3c003c0000297835 */ /* 0x000fe20000000029 */
[----:B------:R-:W-:-:S10]  /*6380*/  HADD2 R40, R36, R40 ;  /* 0x0000002824287230 */ /* 0x000fd40000000000 */
.L_x_869:
        /* <DEDUP_REMOVED lines=11> */
[--C-:B0-----:R-:W-:Y:S02]  /*6440*/  HADD2.F32 R35, -RZ, R2.reuse.H0_H0 ;  /* 0x20000002ff237230 */ /* 0x101fe40000004100 */
[----:B------:R-:W-:-:S02]  /*6450*/  HADD2.F32 R36, -RZ, R2.H1_H1 ;  /* 0x30000002ff247230 */ /* 0x000fc40000004100 */
[--C-:B------:R-:W-:Y:S02]  /*6460*/  HADD2.F32 R38, -RZ, R3.reuse.H0_H0 ;  /* 0x20000003ff267230 */ /* 0x100fe40000004100 */
[----:B------:R-:W-:Y:S01]  /*6470*/  FFMA.FTZ R37, R0, R35, RZ ;  /* 0x0000002300257223 */ /* 0x000fe200000100ff */
[----:B------:R-:W-:Y:S02]  /*6480*/  HADD2.F32 R39, -RZ, R3.H1_H1 ;  /* 0x30000003ff277230 */ /* 0x000fe40000004100 */
[----:B------:R-:W-:Y:S02]  /*6490*/  HADD2.F32 R2, -RZ, R14.H0_H0 ;  /* 0x2000000eff027230 */ /* 0x000fe40000004100 */
[----:B------:R-:W-:Y:S01]  /*64a0*/  FFMA.FTZ R37, R46, R36, R37 ;  /* 0x000000242e257223 */ /* 0x000fe20000010025 */
[----:B------:R-:W-:Y:S02]  /*64b0*/  HADD2.F32 R3, -RZ, R17.H0_H0 ;  /* 0x20000011ff037230 */ /* 0x000fe40000004100 */
[----:B------:R-:W-:-:S02]  /*64c0*/  HADD2.F32 R46, -RZ, R19.H1_H1 ;  /* 0x30000013ff2e7230 */ /* 0x000fc40000004100 */
[-C--:B------:R-:W-:Y:S01]  /*64d0*/  FFMA.FTZ R47, R2, R35.reuse, RZ ;  /* 0x00000023022f7223 */ /* 0x080fe200000100ff */
[----:B------:R-:W-:Y:S02]  /*64e0*/  HADD2.F32 R0, -RZ, R10.H0_H0 ;  /* 0x2000000aff007230 */ /* 0x000fe40000004100 */
[-C--:B------:R-:W-:Y:S01]  /*64f0*/  FFMA.FTZ R3, R3, R35.reuse, RZ ;  /* 0x0000002303037223 */ /* 0x080fe200000100ff */
[----:B------:R-:W-:Y:S01]  /*6500*/  FFMA.FTZ R35, R4, R35, RZ ;  /* 0x0000002304237223 */ /* 0x000fe200000100ff */
[----:B------:R-:W-:Y:S02]  /*6510*/  HADD2.F32 R4, -RZ, R17.H1_H1 ;  /* 0x30000011ff047230 */ /* 0x000fe40000004100 */
[-C--:B------:R-:W-:Y:S01]  /*6520*/  FFMA.FTZ R47, R48, R36.reuse, R47 ;  /* 0x00000024302f7223 */ /* 0x080fe2000001002f */
[----:B------:R-:W-:Y:S02]  /*6530*/  HADD2.F32 R2, -RZ, R16.H0_H0 ;  /* 0x20000010ff027230 */ /* 0x000fe40000004100 */
[----:B------:R-:W-:Y:S01]  /*6540*/  FFMA.FTZ R35, R46, R36, R35 ;  /* 0x000000242e237223 */ /* 0x000fe20000010023 */
[----:B------:R-:W-:-:S02]  /*6550*/  HADD2.F32 R46, -RZ, R20.H0_H0 ;  /* 0x20000014ff2e7230 */ /* 0x000fc40000004100 */
[----:B------:R-:W-:Y:S01]  /*6560*/  FFMA.FTZ R3, R4, R36, R3 ;  /* 0x0000002404037223 */ /* 0x000fe20000010003 */
[----:B------:R-:W-:Y:S02]  /*6570*/  HADD2.F32 R4, -RZ, R18.H0_H0 ;  /* 0x20000012ff047230 */ /* 0x000fe40000004100 */
[-C--:B------:R-:W-:Y:S01]  /*6580*/  FFMA.FTZ R0, R0, R38.reuse, R37 ;  /* 0x0000002600007223 */ /* 0x080fe20000010025 */
[-C--:B------:R-:W-:Y:S01]  /*6590*/  FFMA.FTZ R2, R2, R38.reuse, R47 ;  /* 0x0000002602027223 */ /* 0x080fe2000001002f */
[----:B------:R-:W-:Y:S02]  /*65a0*/  HADD2.F32 R37, -RZ, R10.H1_H1 ;  /* 0x3000000aff257230 */ /* 0x000fe40000004100 */
[-C--:B------:R-:W-:Y:S01]  /*65b0*/  FFMA.FTZ R46, R46, R38.reuse, R35 ;  /* 0x000000262e2e7223 */ /* 0x080fe20000010023 */
[----:B------:R-:W-:Y:S01]  /*65c0*/  FFMA.FTZ R4, R4, R38, R3 ;  /* 0x0000002604047223 */ /* 0x000fe20000010003 */
[----:B------:R-:W-:Y:S02]  /*65d0*/  HADD2.F32 R3, -RZ, R16.H1_H1 ;  /* 0x30000010ff037230 */ /* 0x000fe40000004100 */
[----:B------:R-:W-:-:S02]  /*65e0*/  HADD2.F32 R47, -RZ, R18.H1_H1 ;  /* 0x30000012ff2f7230 */ /* 0x000fc40000004100 */
[-C--:B------:R-:W-:Y:S01]  /*65f0*/  FFMA.FTZ R0, R37, R39.reuse, R0 ;  /* 0x0000002725007223 */ /* 0x080fe20000010000 */
[----:B------:R-:W-:Y:S02]  /*6600*/  HADD2.F32 R35, -RZ, R21.H0_H0 ;  /* 0x20000015ff237230 */ /* 0x000fe40000004100 */
[-C--:B------:R-:W-:Y:S01]  /*6610*/  FFMA.FTZ R36, R3, R39.reuse, R2 ;  /* 0x0000002703247223 */ /* 0x080fe20000010002 */
[----:B-1----:R-:W-:Y:S02]  /*6620*/  HADD2.F32 R3, -RZ, R12.H0_H0 ;  /* 0x2000000cff037230 */ /* 0x002fe40000004100 */
[----:B------:R-:W-:Y:S01]  /*6630*/  FFMA.FTZ R38, R47, R39, R4 ;  /* 0x000000272f267223 */ /* 0x000fe20000010004 */
[----:B------:R-:W-:Y:S02]  /*6640*/  HADD2.F32 R37, -RZ, R20.H1_H1 ;  /* 0x30000014ff257230 */ /* 0x000fe40000004100 */
[--C-:B------:R-:W-:Y:S02]  /*6650*/  HADD2.F32 R2, -RZ, R13.reuse.H0_H0 ;  /* 0x2000000dff027230 */ /* 0x100fe40000004100 */
[----:B------:R-:W-:-:S02]  /*6660*/  HADD2.F32 R4, -RZ, R13.H1_H1 ;  /* 0x3000000dff047230 */ /* 0x000fc40000004100 */
[----:B------:R-:W-:Y:S01]  /*6670*/  FFMA.FTZ R13, R35, R3, R0 ;  /* 0x00000003230d7223 */ /* 0x000fe20000010000 */
[----:B------:R-:W-:Y:S02]  /*6680*/  HADD2.F32 R35, -RZ, R29.H0_H0 ;  /* 0x2000001dff237230 */ /* 0x000fe40000004100 */
[----:B------:R-:W-:Y:S01]  /*6690*/  FFMA.FTZ R46, R37, R39, R46 ;  /* 0x00000027252e7223 */ /* 0x000fe2000001002e */
[----:B------:R-:W-:Y:S02]  /*66a0*/  HADD2.F32 R37, -RZ, R31.H0_H0 ;  /* 0x2000001fff257230 */ /* 0x000fe40000004100 */
[----:B------:R-:W-:Y:S02]  /*66b0*/  HADD2.F32 R12, -RZ, R12.H1_H1 ;  /* 0x3000000cff0c7230 */ /* 0x000fe40000004100 */
[-C--:B------:R-:W-:Y:S01]  /*66c0*/  FFMA.FTZ R35, R35, R3.reuse, R36 ;  /* 0x0000000323237223 */ /* 0x080fe20000010024 */
[----:B------:R-:W-:Y:S02]  /*66d0*/  HADD2.F32 R0, -RZ, R21.H1_H1 ;  /* 0x30000015ff007230 */ /* 0x000fe40000004100 */
        /* <DEDUP_REMOVED lines=38> */
.L_x_871:
        /* <DEDUP_REMOVED lines=90> */
.L_x_872:
        /* <DEDUP_REMOVED lines=37> */
[----:B-1----:R-:W-:Y:S02]  /*7130*/  HADD2.F32 R3, -RZ, R12.H0_H0 ;  /* 0x2000000cff037230 */ /* 0x002fe40000004100 */
[----:B------:R-:W-:Y:S01]  /*7140*/  FFMA.FTZ R14, R17, R37, R4 ;  /* 0x00000025110e7223 */ /* 0x000fe20000010004 */
[--C-:B------:R-:W-:Y:S02]  /*7150*/  HADD2.F32 R2, -RZ, R13.reuse.H0_H0 ;  /* 0x2000000dff027230 */ /* 0x100fe40000004100 */
[----:B------:R-:W-:Y:S02]  /*7160*/  HADD2.F32 R4, -RZ, R13.H1_H1 ;  /* 0x3000000dff047230 */ /* 0x000fe40000004100 */
[----:B------:R-:W-:Y:S01]  /*7170*/  FFMA.FTZ R13, R15, R3, R0 ;  /* 0x000000030f0d7223 */ /* 0x000fe20000010000 */
[----:B------:R-:W-:-:S02]  /*7180*/  HADD2.F32 R19, -RZ, R20.H1_H1 ;  /* 0x30000014ff137230 */ /* 0x000fc40000004100 */
[----:B------:R-:W-:Y:S02]  /*7190*/  HADD2.F32 R15, -RZ, R29.H0_H0 ;  /* 0x2000001dff0f7230 */ /* 0x000fe40000004100 */
[----:B------:R-:W-:Y:S02]  /*71a0*/  HADD2.F32 R12, -RZ, R12.H1_H1 ;  /* 0x3000000cff0c7230 */ /* 0x000fe40000004100 */
[----:B------:R-:W-:Y:S01]  /*71b0*/  FFMA.FTZ R38, R19, R37, R38 ;  /* 0x0000002513267223 */ /* 0x000fe20000010026 */
[----:B------:R-:W-:Y:S02]  /*71c0*/  HADD2.F32 R0, -RZ, R21.H1_H1 ;  /* 0x30000015ff007230 */ /* 0x000fe40000004100 */
[----:B------:R-:W-:Y:S01]  /*71d0*/  FFMA.FTZ R15, R15, R3, R10 ;  /* 0x000000030f0f7223 */ /* 0x000fe2000001000a */
[----:B------:R-:W-:Y:S02]  /*71e0*/  HADD2.F32 R17, -RZ, R31.H0_H0 ;  /* 0x2000001fff117230 */ /* 0x000fe40000004100 */
[----:B------:R-:W-:-:S02]  /*71f0*/  HADD2.F32 R16, -RZ, R29.H1_H1 ;  /* 0x3000001dff107230 */ /* 0x000fc40000004100 */
[-C--:B------:R-:W-:Y:S01]  /*7200*/  FFMA.FTZ R13, R0, R12.reuse, R13 ;  /* 0x0000000c000d7223 */ /* 0x080fe2000001000d */
        /* <DEDUP_REMOVED lines=36> */
.L_x_870:
        /* <DEDUP_REMOVED lines=141> */
.L_x_873:
        /* <DEDUP_REMOVED lines=91> */
.L_x_875:
        /* <DEDUP_REMOVED lines=90> */
.L_x_876:
        /* <DEDUP_REMOVED lines=87> */
.L_x_874:
        /* <DEDUP_REMOVED lines=91> */
[--C-:B-1----:R-:W-:Y:S02]  /*9390*/  HADD2.F32 R2, -RZ, R8.reuse.H0_H0 ;  /* 0x20000008ff027230 */ /* 0x102fe40000004100 */
        /* <DEDUP_REMOVED lines=49> */
.L_x_877:
        /* <DEDUP_REMOVED lines=55> */
[--C-:B------:R-:W-:Y:S02]  /*9a20*/  HADD2.F32 R35, -RZ, R30.reuse.H0_H0 ;  /* 0x2000001eff237230 */ /* 0x100fe40000004100 */
        /* <DEDUP_REMOVED lines=35> */
.L_x_878:
        /* <DEDUP_REMOVED lines=90> */
.L_x_879:
        /* <DEDUP_REMOVED lines=22> */
[--C-:B------:R-:W-:Y:S02]  /*a360*/  HADD2.F32 R2, -RZ, R11.reuse.H0_H0 ;  /* 0x2000000bff027230 */ /* 0x100fe40000004100 */
[-C--:B------:R-:W-:Y:S01]  /*a370*/  FFMA.FTZ R17, R36, R32.reuse, R17 ;  /* 0x0000002024117223 */ /* 0x080fe20000010011 */
[----:B------:R-:W-:Y:S01]  /*a380*/  FFMA.FTZ R19, R38, R32, R19 ;  /* 0x0000002026137223 */ /* 0x000fe20000010013 */
[----:B------:R-:W-:Y:S01]  /*a390*/  FFMA.FTZ R4, R4, R34, R3 ;  /* 0x0000002204047223 */ /* 0x000fe20000010003 */
[----:B------:R-:W-:-:S02]  /*a3a0*/  HADD2.F32 R11, -RZ, R11.H1_H1 ;  /* 0x3000000bff0b7230 */ /* 0x000fc40000004100 */
[-C--:B------:R-:W-:Y:S01]  /*a3b0*/  FFMA.FTZ R0, R0, R34.reuse, R17 ;  /* 0x0000002200007223 */ /* 0x080fe20000010011 */
[----:B------:R-:W-:Y:S02]  /*a3c0*/  HADD2.F32 R3, -RZ, R12.H1_H1 ;  /* 0x3000000cff037230 */ /* 0x000fe40000004100 */
[----:B------:R-:W-:Y:S01]  /*a3d0*/  FFMA.FTZ R2, R2, R34, R19 ;  /* 0x0000002202027223 */ /* 0x000fe20000010013 */
[----:B------:R-:W-:Y:S02]  /*a3e0*/  HADD2.F32 R17, -RZ, R10.H1_H1 ;  /* 0x3000000aff117230 */ /* 0x000fe40000004100 */
[----:B------:R-:W-:Y:S01]  /*a3f0*/  FFMA.FTZ R31, R20, R32, R31 ;  /* 0x00000020141f7223 */ /* 0x000fe2000001001f */
[----:B------:R-:W-:Y:S02]  /*a400*/  HADD2.F32 R18, -RZ, R13.H0_H0 ;  /* 0x2000000dff127230 */ /* 0x000fe40000004100 */
[-C--:B------:R-:W-:Y:S01]  /*a410*/  FFMA.FTZ R10, R11, R33.reuse, R2 ;  /* 0x000000210b0a7223 */ /* 0x080fe20000010002 */
[----:B------:R-:W-:Y:S01]  /*a420*/  FFMA.FTZ R12, R3, R33, R4 ;  /* 0x00000021030c7223 */ /* 0x000fe20000010004 */
[----:B------:R-:W-:-:S02]  /*a430*/  HADD2.F32 R11, -RZ, R21.H0_H0 ;  /* 0x20000015ff0b7230 */ /* 0x000fc40000004100 */
[----:B------:R-:W-:Y:S01]  /*a440*/  FFMA.FTZ R0, R17, R33, R0 ;  /* 0x0000002111007223 */ /* 0x000fe20000010000 */
[----:B-1----:R-:W-:Y:S02]  /*a450*/  HADD2.F32 R3, -RZ, R8.H0_H0 ;  /* 0x20000008ff037230 */ /* 0x002fe40000004100 */
[----:B------:R-:W-:Y:S01]  /*a460*/  FFMA.FTZ R34, R18, R34, R31 ;  /* 0x0000002212227223 */ /* 0x000fe2000001001f */
[----:B------:R-:W-:Y:S02]  /*a470*/  HADD2.F32 R13, -RZ, R13.H1_H1 ;  /* 0x3000000dff0d7230 */ /* 0x000fe40000004100 */
[--C-:B------:R-:W-:Y:S02]  /*a480*/  HADD2.F32 R2, -RZ, R9.reuse.H0_H0 ;  /* 0x20000009ff027230 */ /* 0x100fe40000004100 */
[----:B------:R-:W-:Y:S02]  /*a490*/  HADD2.F32 R4, -RZ, R9.H1_H1 ;  /* 0x30000009ff047230 */ /* 0x000fe40000004100 */
[----:B------:R-:W-:Y:S01]  /*a4a0*/  FFMA.FTZ R9, R11, R3, R0 ;  /* 0x000000030b097223 */ /* 0x000fe20000010000 */
[----:B------:R-:W-:-:S02]  /*a4b0*/  HADD2.F32 R11, -RZ, R28.H0_H0 ;  /* 0x2000001cff0b7230 */ /* 0x000fc40000004100 */
[----:B------:R-:W-:Y:S01]  /*a4c0*/  FFMA.FTZ R34, R13, R33, R34 ;  /* 0x000000210d227223 */ /* 0x000fe20000010022 */
[----:B------:R-:W-:Y:S02]  /*a4d0*/  HADD2.F32 R8, -RZ, R8.H1_H1 ;  /* 0x30000008ff087230 */ /* 0x000fe40000004100 */
[----:B------:R-:W-:Y:S02]  /*a4e0*/  HADD2.F32 R13, -RZ, R29.H0_H0 ;  /* 0x2000001dff0d7230 */ /* 0x000fe40000004100 */
[-C--:B------:R-:W-:Y:S01]  /*a4f0*/  FFMA.FTZ R11, R11, R3.reuse, R10 ;  /* 0x000000030b0b7223 */ /* 0x080fe2000001000a */
[----:B------:R-:W-:Y:S02]  /*a500*/  HADD2.F32 R0, -RZ, R21.H1_H1 ;  /* 0x30000015ff007230 */ /* 0x000fe40000004100 */
[----:B------:R-:W-:Y:S02]  /*a510*/  HADD2.F32 R28, -RZ, R28.H1_H1 ;  /* 0x3000001cff1c7230 */ /* 0x000fe40000004100 */
[----:B------:R-:W-:Y:S01]  /*a520*/  FFMA.FTZ R13, R13, R3, R12 ;  /* 0x000000030d0d7223 */ /* 0x000fe2000001000c */
[----:B------:R-:W-:-:S02]  /*a530*/  HADD2.F32 R17, -RZ, R30.H0_H0 ;  /* 0x2000001eff117230 */ /* 0x000fc40000004100 */
        /* <DEDUP_REMOVED lines=35> */
.L_x_864:
[----:B------:R-:W0:Y:S01]  /*a770*/  LDC R89, c[0x0][0x23c] ;  /* 0x00008f00ff597b82 */ /* 0x000e220000000800 */
[----:B------:R-:W-:Y:S01]  /*a780*/  IADD3 R95, R95, 0x20, RZ ;  /* 0x000000205f5f7810 */ /* 0x000fe20007ffe0ff */
[----:B------:R-:W-:-:S03]  /*a790*/  UIADD3 UR4, UR4, 0x40, URZ ;  /* 0x0000004004047890 */ /* 0x000fc6000fffe03f */
[C---:B------:R-:W-:Y:S02]  /*a7a0*/  ISETP.GE.AND P2, PT, R95.reuse, UR5, PT ;  /* 0x000000055f007c0c */ /* 0x040fe4000bf46270 */
[----:B------:R-:W-:Y:S01]  /*a7b0*/  ISETP.LT.AND P3, PT, R95, R96, PT ;  /* 0x000000605f00720c */ /* 0x000fe20003f61270 */
[----:B0-----:R-:W-:-:S12]  /*a7c0*/  IMAD.WIDE R6, R89, 0x10, R6 ;  /* 0x0000001059067825 */ /* 0x001fd800078e0206 */
[----:B------:R-:W-:Y:S05]  /*a7d0*/  @!P2 BRA P3, `(.L_x_880) ;  /* 0xffffff980040a947 */ /* 0x000fea000183ffff */
.L_x_863:
        /* <DEDUP_REMOVED lines=19> */
.L_x_884:
[----:B------:R-:W0:Y:S02]  /*a910*/  LDS R2, [R0] ;  /* 0x0000000000027984 */ /* 0x000e240000000800 */
[----:B0-----:R-:W-:-:S10]  /*a920*/  HFMA2.MMA R3, R2, 1, 1, R41 ;  /* 0x3c003c0002037835 */ /* 0x001fd40000000029 */
[----:B------:R-:W0:Y:S02]  /*a930*/  ATOMS.CAST.SPIN R3, [R0], R2, R3 ;  /* 0x000000020003738d */ /* 0x000e240001800003 */
[----:B0-----:R-:W-:-:S13]  /*a940*/  ISETP.EQ.U32.AND P0, PT, R3, 0x1, PT ;  /* 0x000000010300780c */ /* 0x001fda0003f02070 */
[----:B------:R-:W-:Y:S05]  /*a950*/  @!P0 BRA `(.L_x_884) ;  /* 0xfffffffc00ec8947 */ /* 0x000fea000383ffff */
[----:B------:R-:W-:Y:S05]  /*a960*/  BRA `(.L_x_882) ;  /* 0x00000000000c7947 */ /* 0x000fea0003800000 */
.L_x_883:
[----:B------:R-:W2:Y:S02]  /*a970*/  LD.E R0, desc[UR6][R4.64] ;  /* 0x0000000604007980 */ /* 0x000ea4000c101900 */
[----:B--2---:R-:W-:-:S05]  /*a980*/  IADD3 R3, R41, R0, RZ ;  /* 0x0000000029037210 */ /* 0x004fca0007ffe0ff */
[----:B------:R0:W-:Y:S02]  /*a990*/  ST.E desc[UR6][R4.64], R3 ;  /* 0x0000000304007985 */ /* 0x0001e4000c101906 */
.L_x_882:
[----:B------:R-:W-:Y:S05]  /*a9a0*/  BSYNC B0 ;  /* 0x0000000000007941 */ /* 0x000fea0003800000 */
.L_x_881:
[----:B------:R1:W-:Y:S01]  /*a9b0*/  ATOM.E.ADD.F16x2.RN.STRONG.GPU P0, RZ, desc[UR6][R4.64+0x4], R93 ;  /* 0x0000045d04ff79a2 */ /* 0x0003e2000810e1c6 */
[----:B------:R-:W-:Y:S04]  /*a9c0*/  BSSY B0, `(.L_x_885) ;  /* 0x000000f000007945 */ /* 0x000fe80003800000 */
[----:B-1----:R-:W-:Y:S05]  /*a9d0*/  @P0 BRA `(.L_x_886) ;  /* 0x0000000000340947 */ /* 0x002fea0003800000 */
[----:B------:R-:W1:Y:S02]  /*a9e0*/  QSPC.E.S P0, RZ, [R4+0x4] ;  /* 0x0000040004ff73aa */ /* 0x000e640000000500 */
[----:B-1----:R-:W-:Y:S05]  /*a9f0*/  @!P0 BRA `(.L_x_887) ;  /* 0x0000000000208947 */ /* 0x002fea0003800000 */
[----:B------:R-:W-:-:S04]  /*aa00*/  MOV R2, R4 ;  /* 0x0000000400027202 */ /* 0x000fc80000000f00 */
[----:B------:R-:W-:-:S07]  /*aa10*/  MOV R0, R2 ;  /* 0x0000000200007202 */ /* 0x000fce0000000f00 */
.L_x_888:
[----:B------:R-:W0:Y:S02]  /*aa20*/  LDS R2, [R0+0x4] ;  /* 0x0000040000027984 */ /* 0x000e240000000800 */
[----:B0-----:R-:W-:-:S06]  /*aa30*/  HADD2 R3, R2, R93 ;  /* 0x0000005d02037230 */ /* 0x001fcc0000000000 */
[----:B------:R-:W0:Y:S02]  /*aa40*/  ATOMS.CAST.SPIN R3, [R0+0x4], R2, R3 ;  /* 0x000004020003738d */ /* 0x000e240001800003 */
[----:B0-----:R-:W-:-:S13]  /*aa50*/  ISETP.EQ.U32.AND P0, PT, R3, 0x1, PT ;  /* 0x000000010300780c */ /* 0x001fda0003f02070 */
[----:B------:R-:W-:Y:S05]  /*aa60*/  @!P0 BRA `(.L_x_888) ;  /* 0xfffffffc00ec8947 */ /* 0x000fea000383ffff */
[----:B------:R-:W-:Y:S05]  /*aa70*/  BRA `(.L_x_886) ;  /* 0x00000000000c7947 */ /* 0x000fea0003800000 */
.L_x_887:
[----:B------:R-:W0:Y:S02]  /*aa80*/  LD.E R0, desc[UR6][R4.64+0x4] ;  /* 0x0000040604007980 */ /* 0x000e24000c101900 */
[----:B0-----:R-:W-:-:S05]  /*aa90*/  IADD3 R3, R93, R0, RZ ;  /* 0x000000005d037210 */ /* 0x001fca0007ffe0ff */
[----:B------:R1:W-:Y:S02]  /*aaa0*/  ST.E desc[UR6][R4.64+0x4], R3 ;  /* 0x0000040304007985 */ /* 0x0003e4000c101906 */
.L_x_886:
[----:B------:R-:W-:Y:S05]  /*aab0*/  BSYNC B0 ;  /* 0x0000000000007941 */ /* 0x000fea0003800000 */
.L_x_885:
        /* <DEDUP_REMOVED lines=12> */
.L_x_892:
[----:B------:R-:W0:Y:S02]  /*ab80*/  LDS R2, [R0] ;  /* 0x0000000000027984 */ /* 0x000e240000000800 */
[----:B0-----:R-:W-:-:S10]  /*ab90*/  HFMA2.MMA R3, R2, 1, 1, R27 ;  /* 0x3c003c0002037835 */ /* 0x001fd4000000001b */
[----:B------:R-:W0:Y:S02]  /*aba0*/  ATOMS.CAST.SPIN R3, [R0], R2, R3 ;  /* 0x000000020003738d */ /* 0x000e240001800003 */
[----:B0-----:R-:W-:-:S13]  /*abb0*/  ISETP.EQ.U32.AND P0, PT, R3, 0x1, PT ;  /* 0x000000010300780c */ /* 0x001fda0003f02070 */
[----:B------:R-:W-:Y:S05]  /*abc0*/  @!P0 BRA `(.L_x_892) ;  /* 0xfffffffc00ec8947 */ /* 0x000fea000383ffff */
[----:B------:R-:W-:Y:S05]  /*abd0*/  BRA `(.L_x_890) ;  /* 0x00000000000c7947 */ /* 0x000fea0003800000 */
.L_x_891:
[----:B------:R-:W2:Y:S02]  /*abe0*/  LD.E R0, desc[UR6][R4.64] ;  /* 0x0000000604007980 */ /* 0x000ea4000c101900 */
[----:B--2---:R-:W-:-:S05]  /*abf0*/  IADD3 R3, R27, R0, RZ ;  /* 0x000000001b037210 */ /* 0x004fca0007ffe0ff */
[----:B------:R0:W-:Y:S02]  /*ac00*/  ST.E desc[UR6][R4.64], R3 ;  /* 0x0000000304007985 */ /* 0x0001e4000c101906 */
.L_x_890:
[----:B------:R-:W-:Y:S05]  /*ac10*/  BSYNC B0 ;  /* 0x0000000000007941 */ /* 0x000fea0003800000 */
.L_x_889:
[----:B------:R1:W-:Y:S01]  /*ac20*/  ATOM.E.ADD.F16x2.RN.STRONG.GPU P0, RZ, desc[UR6][R4.64+0x4], R7 ;  /* 0x0000040704ff79a2 */ /* 0x0003e2000810e1c6 */
[----:B------:R-:W-:Y:S04]  /*ac30*/  BSSY B0, `(.L_x_893) ;  /* 0x000000f000007945 */ /* 0x000fe80003800000 */
[----:B-1----:R-:W-:Y:S05]  /*ac40*/  @P0 BRA `(.L_x_894) ;  /* 0x0000000000340947 */ /* 0x002fea0003800000 */
[----:B------:R-:W1:Y:S02]  /*ac50*/  QSPC.E.S P0, RZ, [R4+0x4] ;  /* 0x0000040004ff73aa */ /* 0x000e640000000500 */
[----:B-1----:R-:W-:Y:S05]  /*ac60*/  @!P0 BRA `(.L_x_895) ;  /* 0x0000000000208947 */ /* 0x002fea0003800000 */
[----:B------:R-:W-:-:S04]  /*ac70*/  MOV R2, R4 ;  /* 0x0000000400027202 */ /* 0x000fc80000000f00 */
[----:B------:R-:W-:-:S07]  /*ac80*/  MOV R0, R2 ;  /* 0x0000000200007202 */ /* 0x000fce0000000f00 */
.L_x_896:
[----:B------:R-:W0:Y:S02]  /*ac90*/  LDS R2, [R0+0x4] ;  /* 0x0000040000027984 */ /* 0x000e240000000800 */
[----:B0-----:R-:W-:-:S06]  /*aca0*/  HADD2 R3, R2, R7 ;  /* 0x0000000702037230 */ /* 0x001fcc0000000000 */
[----:B------:R-:W0:Y:S02]  /*acb0*/  ATOMS.CAST.SPIN R3, [R0+0x4], R2, R3 ;  /* 0x000004020003738d */ /* 0x000e240001800003 */
[----:B0-----:R-:W-:-:S13]  /*acc0*/  ISETP.EQ.U32.AND P0, PT, R3, 0x1, PT ;  /* 0x000000010300780c */ /* 0x001fda0003f02070 */
[----:B------:R-:W-:Y:S05]  /*acd0*/  @!P0 BRA `(.L_x_896) ;  /* 0xfffffffc00ec8947 */ /* 0x000fea000383ffff */
[----:B------:R-:W-:Y:S05]  /*ace0*/  BRA `(.L_x_894) ;  /* 0x00000000000c7947 */ /* 0x000fea0003800000 */
.L_x_895:
[----:B------:R-:W0:Y:S02]  /*acf0*/  LD.E R0, desc[UR6][R4.64+0x4] ;  /* 0x0000040604007980 */ /* 0x000e24000c101900 */
[----:B0-----:R-:W-:-:S05]  /*ad00*/  IADD3 R3, R7, R0, RZ ;  /* 0x0000000007037210 */ /* 0x001fca0007ffe0ff */
[----:B------:R1:W-:Y:S02]  /*ad10*/  ST.E desc[UR6][R4.64+0x4], R3 ;  /* 0x0000040304007985 */ /* 0x0003e4000c101906 */
.L_x_894:
[----:B------:R-:W-:Y:S05]  /*ad20*/  BSYNC B0 ;  /* 0x0000000000007941 */ /* 0x000fea0003800000 */
.L_x_893:
        /* <DEDUP_REMOVED lines=12> */
.L_x_900:
[----:B------:R-:W0:Y:S02]  /*adf0*/  LDS R2, [R0] ;  /* 0x0000000000027984 */ /* 0x000e240000000800 */
[----:B0-----:R-:W-:-:S10]  /*ae00*/  HFMA2.MMA R3, R2, 1, 1, R25 ;  /* 0x3c003c0002037835 */ /* 0x001fd40000000019 */
[----:B------:R-:W0:Y:S02]  /*ae10*/  ATOMS.CAST.SPIN R3, [R0], R2, R3 ;  /* 0x000000020003738d */ /* 0x000e240001800003 */
[----:B0-----:R-:W-:-:S13]  /*ae20*/  ISETP.EQ.U32.AND P0, PT, R3, 0x1, PT ;  /* 0x000000010300780c */ /* 0x001fda0003f02070 */
[----:B------:R-:W-:Y:S05]  /*ae30*/  @!P0 BRA `(.L_x_900) ;  /* 0xfffffffc00ec8947 */ /* 0x000fea000383ffff */
[----:B------:R-:W-:Y:S05]  /*ae40*/  BRA `(.L_x_898) ;  /* 0x00000000000c7947 */ /* 0x000fea0003800000 */
.L_x_899:
[----:B------:R-:W2:Y:S02]  /*ae50*/  LD.E R0, desc[UR6][R4.64] ;  /* 0x0000000604007980 */ /* 0x000ea4000c101900 */
[----:B--2---:R-:W-:-:S05]  /*ae60*/  IADD3 R3, R25, R0, RZ ;  /* 0x0000000019037210 */ /* 0x004fca0007ffe0ff */
[----:B------:R0:W-:Y:S02]  /*ae70*/  ST.E desc[UR6][R4.64], R3 ;  /* 0x0000000304007985 */ /* 0x0001e4000c101906 */
.L_x_898:
[----:B------:R-:W-:Y:S05]  /*ae80*/  BSYNC B0 ;  /* 0x0000000000007941 */ /* 0x000fea0003800000 */
.L_x_897:
[----:B------:R1:W-:Y:S01]  /*ae90*/  ATOM.E.ADD.F16x2.RN.STRONG.GPU P0, RZ, desc[UR6][R4.64+0x4], R91 ;  /* 0x0000045b04ff79a2 */ /* 0x0003e2000810e1c6 */
[----:B------:R-:W-:Y:S04]  /*aea0*/  BSSY B0, `(.L_x_901) ;  /* 0x000000f000007945 */ /* 0x000fe80003800000 */
[----:B-1----:R-:W-:Y:S05]  /*aeb0*/  @P0 BRA `(.L_x_902) ;  /* 0x0000000000340947 */ /* 0x002fea0003800000 */
[----:B------:R-:W1:Y:S02]  /*aec0*/  QSPC.E.S P0, RZ, [R4+0x4] ;  /* 0x0000040004ff73aa */ /* 0x000e640000000500 */
[----:B-1----:R-:W-:Y:S05]  /*aed0*/  @!P0 BRA `(.L_x_903) ;  /* 0x0000000000208947 */ /* 0x002fea0003800000 */
[----:B------:R-:W-:-:S04]  /*aee0*/  MOV R2, R4 ;  /* 0x0000000400027202 */ /* 0x000fc80000000f00 */
[----:B------:R-:W-:-:S07]  /*aef0*/  MOV R0, R2 ;  /* 0x0000000200007202 */ /* 0x000fce0000000f00 */
.L_x_904:
[----:B------:R-:W0:Y:S02]  /*af00*/  LDS R2, [R0+0x4] ;  /* 0x0000040000027984 */ /* 0x000e240000000800 */
[----:B0-----:R-:W-:-:S06]  /*af10*/  HADD2 R3, R2, R91 ;  /* 0x0000005b02037230 */ /* 0x001fcc0000000000 */
[----:B------:R-:W0:Y:S02]  /*af20*/  ATOMS.CAST.SPIN R3, [R0+0x4], R2, R3 ;  /* 0x000004020003738d */ /* 0x000e240001800003 */
[----:B0-----:R-:W-:-:S13]  /*af30*/  ISETP.EQ.U32.AND P0, PT, R3, 0x1, PT ;  /* 0x000000010300780c */ /* 0x001fda0003f02070 */
[----:B------:R-:W-:Y:S05]  /*af40*/  @!P0 BRA `(.L_x_904) ;  /* 0xfffffffc00ec8947 */ /* 0x000fea000383ffff */
[----:B------:R-:W-:Y:S05]  /*af50*/  BRA `(.L_x_902) ;  /* 0x00000000000c7947 */ /* 0x000fea0003800000 */
.L_x_903:
[----:B------:R-:W0:Y:S02]  /*af60*/  LD.E R0, desc[UR6][R4.64+0x4] ;  /* 0x0000040604007980 */ /* 0x000e24000c101900 */
[----:B0-----:R-:W-:-:S05]  /*af70*/  IADD3 R3, R91, R0, RZ ;  /* 0x000000005b037210 */ /* 0x001fca0007ffe0ff */
[----:B------:R1:W-:Y:S02]  /*af80*/  ST.E desc[UR6][R4.64+0x4], R3 ;  /* 0x0000040304007985 */ /* 0x0003e4000c101906 */
.L_x_902:
[----:B------:R-:W-:Y:S05]  /*af90*/  BSYNC B0 ;  /* 0x0000000000007941 */ /* 0x000fea0003800000 */
.L_x_901:
        /* <DEDUP_REMOVED lines=12> */
.L_x_908:
[----:B------:R-:W0:Y:S02]  /*b060*/  LDS R2, [R0] ;  /* 0x0000000000027984 */ /* 0x000e240000000800 */
[----:B0-----:R-:W-:-:S10]  /*b070*/  HFMA2.MMA R3, R2, 1, 1, R23 ;  /* 0x3c003c0002037835 */ /* 0x001fd40000000017 */
[----:B------:R-:W0:Y:S02]  /*b080*/  ATOMS.CAST.SPIN R3, [R0], R2, R3 ;  /* 0x000000020003738d */ /* 0x000e240001800003 */
[----:B0-----:R-:W-:-:S13]  /*b090*/  ISETP.EQ.U32.AND P0, PT, R3, 0x1, PT ;  /* 0x000000010300780c */ /* 0x001fda0003f02070 */
[----:B------:R-:W-:Y:S05]  /*b0a0*/  @!P0 BRA `(.L_x_908) ;  /* 0xfffffffc00ec8947 */ /* 0x000fea000383ffff */
[----:B------:R-:W-:Y:S05]  /*b0b0*/  BRA `(.L_x_906) ;  /* 0x00000000000c7947 */ /* 0x000fea0003800000 */
.L_x_907:
[----:B------:R-:W2:Y:S02]  /*b0c0*/  LD.E R0, desc[UR6][R4.64] ;  /* 0x0000000604007980 */ /* 0x000ea4000c101900 */
[----:B--2---:R-:W-:-:S05]  /*b0d0*/  IADD3 R3, R23, R0, RZ ;  /* 0x0000000017037210 */ /* 0x004fca0007ffe0ff */
[----:B------:R0:W-:Y:S02]  /*b0e0*/  ST.E desc[UR6][R4.64], R3 ;  /* 0x0000000304007985 */ /* 0x0001e4000c101906 */
.L_x_906:
[----:B------:R-:W-:Y:S05]  /*b0f0*/  BSYNC B0 ;  /* 0x0000000000007941 */ /* 0x000fea0003800000 */
.L_x_905:
[----:B------:R1:W-:Y:S02]  /*b100*/  ATOM.E.ADD.F16x2.RN.STRONG.GPU P0, RZ, desc[UR6][R4.64+0x4], R7 ;  /* 0x0000040704ff79a2 */ /* 0x0003e4000810e1c6 */
[----:B-1----:R-:W-:Y:S05]  /*b110*/  @P0 EXIT ;  /* 0x000000000000094d */ /* 0x002fea0003800000 */
[----:B------:R-:W1:Y:S02]  /*b120*/  QSPC.E.S P0, RZ, [R4+0x4] ;  /* 0x0000040004ff73aa */ /* 0x000e640000000500 */
[----:B-1----:R-:W-:Y:S05]  /*b130*/  @!P0 BRA `(.L_x_909) ;  /* 0x0000000000208947 */ /* 0x002fea0003800000 */
[----:B------:R-:W-:-:S04]  /*b140*/  MOV R2, R4 ;  /* 0x0000000400027202 */ /* 0x000fc80000000f00 */
[----:B------:R-:W-:-:S07]  /*b150*/  MOV R0, R2 ;  /* 0x0000000200007202 */ /* 0x000fce0000000f00 */
.L_x_910:
[----:B------:R-:W0:Y:S02]  /*b160*/  LDS R2, [R0+0x4] ;  /* 0x0000040000027984 */ /* 0x000e240000000800 */
[----:B0-----:R-:W-:-:S06]  /*b170*/  HADD2 R3, R2, R7 ;  /* 0x0000000702037230 */ /* 0x001fcc0000000000 */
[----:B------:R-:W0:Y:S02]  /*b180*/  ATOMS.CAST.SPIN R3, [R0+0x4], R2, R3 ;  /* 0x000004020003738d */ /* 0x000e240001800003 */
[----:B0-----:R-:W-:-:S13]  /*b190*/  ISETP.EQ.U32.AND P0, PT, R3, 0x1, PT ;  /* 0x000000010300780c */ /* 0x001fda0003f02070 */
[----:B------:R-:W-:Y:S05]  /*b1a0*/  @!P0 BRA `(.L_x_910) ;  /* 0xfffffffc00ec8947 */ /* 0x000fea000383ffff */
[----:B------:R-:W-:Y:S05]  /*b1b0*/  EXIT ;  /* 0x000000000000794d */ /* 0x000fea0003800000 */
.L_x_909:
[----:B------:R-:W0:Y:S02]  /*b1c0*/  LD.E R0, desc[UR6][R4.64+0x4] ;  /* 0x0000040604007980 */ /* 0x000e24000c101900 */
[----:B0-----:R-:W-:-:S05]  /*b1d0*/  IADD3 R3, R7, R0, RZ ;  /* 0x0000000007037210 */ /* 0x001fca0007ffe0ff */
[----:B------:R-:W-:Y:S01]  /*b1e0*/  ST.E desc[UR6][R4.64+0x4], R3 ;  /* 0x0000040304007985 */ /* 0x000fe2000c101906 */
[----:B------:R-:W-:Y:S05]  /*b1f0*/  EXIT ;  /* 0x000000000000794d */ /* 0x000fea0003800000 */
.L_x_911:
        /* <DEDUP_REMOVED lines=16> */
.L_x_3673:


//--------------------- .text._Z23gemm_half_q_half_kernelILi4ELi8ELb1ELb1ELi32EEvPK6__halfPKjS4_S2_PS0_iiiiPKtS7_iiiiiibS2_i --------------------------
	.section	.text._Z23gemm_half_q_half_kernelILi4ELi8ELb1ELb1ELi32EEvPK6__halfPKjS4_S2_PS0_iiiiPKtS7_iiiiiibS2_i,"ax",@progbits
	.align	128
        .global         _Z23gemm_half_q_half_kernelILi4ELi8ELb1ELb1ELi32EEvPK6__halfPKjS4_S2_PS0_iiiiPKtS7_iiiiiibS2_i
        .type           _Z23gemm_half_q_half_kernelILi4ELi8ELb1ELb1ELi32EEvPK6__halfPKjS4_S2_PS0_iiiiPKtS7_iiiiiibS2_i,@function
        .size           _Z23gemm_half_q_half_kernelILi4ELi8ELb1ELb1ELi32EEvPK6__halfPKjS4_S2_PS0_iiiiPKtS7_iiiiiibS2_i,(.L_x_3674 - _Z23gemm_half_q_half_kernelILi4ELi8ELb1ELb1ELi32EEvPK6__halfPKjS4_S2_PS0_iiiiPKtS7_iiiiiibS2_i)
        .other          _Z23gemm_half_q_half_kernelILi4ELi8ELb1ELb1ELi32EEvPK6__halfPKjS4_S2_PS0_iiiiPKtS7_iiiiiibS2_i,@"STO_CUDA_ENTRY STV_DEFAULT"
_Z23gemm_half_q_half_kernelILi4ELi8ELb1ELb1ELi32EEvPK6__halfPKjS4_S2_PS0_iiiiPKtS7_iiiiiibS2_i:
.text._Z23gemm_half_q_half_kernelILi4ELi8ELb1ELb1ELi32EEvPK6__halfPKjS4_S2_PS0_iiiiPKtS7_iiiiiibS2_i:
        /* <DEDUP_REMOVED lines=12> */
[--C-:B0-----:R-:W-:Y:S01]  /*00c0*/  IMAD R0, R10, -0x4, R3.reuse ;  /* 0xfffffffc0a007824 */ /* 0x101fe200078e0203 */
[----:B------:R-:W-:-:S04]  /*00d0*/  PRMT R3, RZ, 0x7610, R3 ;  /* 0x00007610ff037816 */ /* 0x000fc80000000003 */
        /* <DEDUP_REMOVED lines=35> */
.L_x_912:
        /* <DEDUP_REMOVED lines=14> */
[----:B------:R-:W-:Y:S02]  /*03f0*/  ULDC.64 UR8, c[0x0][0x210] ;  /* 0x0000840000087ab9 */ /* 0x000fe40000000a00 */
[----:B------:R-:W-:-:S05]  /*0400*/  LEA.HI.X R19, R16, UR5, R17, 0x1, P0 ;  /* 0x0000000510137c11 */ /* 0x000fca00080f0c11 */
[----:B------:R-:W2:Y:S01]  /*0410*/  LDG.E.U16.CONSTANT R18, desc[UR6][R18.64] ;  /* 0x0000000612127981 */ /* 0x000ea2000c1e9500 */
[----:B------:R-:W0:Y:S01]  /*0420*/  S2UR UR5, SR_CgaCtaId ;  /* 0x00000000000579c3 */ /* 0x000e220000008800 */
[----:B------:R-:W-:Y:S01]  /*0430*/  SHF.L.U32 R15, R15, 0x2, RZ ;  /* 0x000000020f0f7819 */ /* 0x000fe200000006ff */
[----:B------:R-:W-:Y:S01]  /*0440*/  UMOV UR4, 0x400 ;  /* 0x0000040000047882 */ /* 0x000fe20000000000 */
[----:B------:R-:W-:Y:S01]  /*0450*/  ISETP.GT.AND P2, PT, R7, 0x3, PT ;  /* 0x000000030700780c */ /* 0x000fe20003f44270 */
[----:B------:R-:W-:Y:S01]  /*0460*/  HFMA2.MMA R24, -RZ, RZ, 0, 0 ;  /* 0x00000000ff187435 */ /* 0x000fe200000001ff */
        /* <DEDUP_REMOVED lines=10> */
.L_x_917:
        /* <DEDUP_REMOVED lines=16> */
.L_x_916:
        /* <DEDUP_REMOVED lines=16> */
.L_x_915:
        /* <DEDUP_REMOVED lines=17> */
.L_x_919:
        /* <DEDUP_REMOVED lines=16> */
.L_x_918:
[----:B------:R-:W-:-:S04]  /*0920*/  IADD3 R18, R7, -R24, RZ ;  /* 0x8000001807127210 */ /* 0x000fc80007ffe0ff */
[----:B------:R-:W-:-:S13]  /*0930*/  ISETP.GT.AND P2, PT, R18, 0x1, PT ;  /* 0x000000011200780c */ /* 0x000fda0003f44270 */
[----:B------:R-:W-:Y:S01]  /*0940*/  @P2 PLOP3.LUT P0, PT, PT, PT, PT, 0x8, 0x0 ;  /* 0x000000000000281c */ /* 0x000fe20003f0e170 */
[C---:B------:R-:W-:Y:S01]  /*0950*/  @P2 IMAD.WIDE R18, R13.reuse, 0x2, R16 ;  /* 0x000000020d122825 */ /* 0x040fe200078e0210 */
        /* <DEDUP_REMOVED lines=10> */
.L_x_914:
[----:B------:R-:W-:Y:S05]  /*0a00*/  BSYNC B0 ;  /* 0x0000000000007941 */ /* 0x000fea0003800000 */
.L_x_913:
        /* <DEDUP_REMOVED lines=21> */
.L_x_922:
        /* <DEDUP_REMOVED lines=11> */
.L_x_921:
[----:B-1----:R-:W-:-:S04]  /*0c10*/  IADD3 R14, R7, -R20, RZ ;  /* 0x80000014070e7210 */ /* 0x002fc80007ffe0ff */
        /* <DEDUP_REMOVED lines=9> */
.L_x_920:
[----:B------:R-:W0:Y:S08]  /*0cb0*/  LDC R19, c[0x0][0x25c] ;  /* 0x00009700ff137b82 */ /* 0x000e300000000800 */
[----:B------:R-:W-:Y:S01]  /*0cc0*/  BAR.SYNC.DEFER_BLOCKING 0x0 ;  /* 0x0000000000007b1d */ /* 0x000fe20000010000 */
[----:B------:R-:W-:-:S07]  /*0cd0*/  ISETP.GE.AND P0, PT, R6, R9, PT ;  /* 0x000000090600720c */ /* 0x000fce0003f06270 */
[----:B------:R-:W2:Y:S06]  /*0ce0*/  LDC R17, c[0x0][0x264] ;  /* 0x00009900ff117b82 */ /* 0x000eac0000000800 */
[----:B------:R-:W-:Y:S05]  /*0cf0*/  @P0 BRA `(.L_x_923) ;  /* 0x0000000000d40947 */ /* 0x000fea0003800000 */
[----:B-1----:R-:W1:Y:S01]  /*0d00*/  LDC.64 R10, c[0x0][0x248] ;  /* 0x00009200ff0a7b82 */ /* 0x002e620000000a00 */
[----:B------:R-:W-:-:S07]  /*0d10*/  SHF.L.U32 R23, R8, 0x6, RZ ;  /* 0x0000000608177819 */ /* 0x000fce00000006ff */
[----:B------:R-:W3:Y:S01]  /*0d20*/  LDC.64 R14, c[0x0][0x220] ;  /* 0x00008800ff0e7b82 */ /* 0x000ee20000000a00 */
[----:B-1----:R-:W-:-:S05]  /*0d30*/  IMAD.WIDE R22, R23, 0x2, R10 ;  /* 0x0000000217167825 */ /* 0x002fca00078e020a */
        /* <DEDUP_REMOVED lines=8> */
.L_x_924:
        /* <DEDUP_REMOVED lines=9> */
[----:B------:R-:W-:-:S05]  /*0e50*/  IMAD.WIDE R26, R27, 0x2, R10 ;  /* 0x000000021b1a7825 */ /* 0x000fca00078e020a */
[----:B------:R4:W2:Y:S01]  /*0e60*/  LDG.E.U16.CONSTANT R31, desc[UR6][R26.64] ;  /* 0x000000061a1f7981 */ /* 0x0008a2000c1e9500 */
[----:B-1----:R-:W-:-:S06]  /*0e70*/  IMAD.WIDE R24, R21, 0x2, R24 ;  /* 0x0000000215187825 */ /* 0x002fcc00078e0218 */
[----:B------:R1:W2:Y:S01]  /*0e80*/  LDG.E.U16.CONSTANT R25, desc[UR6][R24.64] ;  /* 0x0000000618197981 */ /* 0x0002a2000c1e9500 */
[----:B------:R-:W-:Y:S01]  /*0e90*/  UIADD3 UR4, UR4, 0x1, URZ ;  /* 0x0000000104047890 */ /* 0x000fe2000fffe03f */
[----:B---3--:R-:W-:-:S04]  /*0ea0*/  SHF.R.U32.HI R21, RZ, R18, R23 ;  /* 0x00000012ff157219 */ /* 0x008fc80000011617 */
[--C-:B------:R-:W-:Y:S02]  /*0eb0*/  SHF.R.U32.HI R22, RZ, 0x8, R21.reuse ;  /* 0x00000008ff167819 */ /* 0x100fe40000011615 */
[----:B------:R-:W-:Y:S02]  /*0ec0*/  LOP3.LUT R28, R21, 0xf, RZ, 0xc0, !PT ;  /* 0x0000000f151c7812 */ /* 0x000fe400078ec0ff */
        /* <DEDUP_REMOVED lines=10> */
[----:B----4-:R-:W-:Y:S01]  /*0f70*/  IMAD R26, R22, R22, RZ ;  /* 0x00000016161a7224 */ /* 0x010fe200078e02ff */
[----:B--2---:R-:W-:Y:S01]  /*0f80*/  IADD3 R16, R31, R16, RZ ;  /* 0x000000101f107210 */ /* 0x004fe20007ffe0ff */
[----:B------:R-:W-:-:S02]  /*0f90*/  IMAD R29, R29, R29, RZ ;  /* 0x0000001d1d1d7224 */ /* 0x000fc400078e02ff */
[----:B------:R-:W-:Y:S01]  /*0fa0*/  IMAD R27, R21, R21, RZ ;  /* 0x00000015151b7224 */ /* 0x000fe200078e02ff */
[----:B------:R-:W2:Y:S01]  /*0fb0*/  I2F.F16 R28, R28 ;  /* 0x0000001c001c7306 */ /* 0x000ea20000200c00 */
[----:B------:R-:W-:-:S07]  /*0fc0*/  ISETP.GE.AND P2, PT, R16, R9, PT ;  /* 0x000000091000720c */ /* 0x000fce0003f46270 */
[----:B-1----:R-:W1:Y:S01]  /*0fd0*/  I2F.F16 R24, R29 ;  /* 0x0000001d00187306 */ /* 0x002e620000200c00 */
[----:B--2---:R-:W-:-:S07]  /*0fe0*/  HMUL2 R21, R28.H0_H0, R25.H0_H0 ;  /* 0x200000191c157232 */ /* 0x004fce0000000800 */
[----:B------:R-:W2:Y:S01]  /*0ff0*/  I2F.F16 R26, R26 ;  /* 0x0000001a001a7306 */ /* 0x000ea20000200c00 */
[----:B-1----:R-:W-:-:S07]  /*1000*/  HMUL2 R22, R24.H0_H0, R25.H0_H0 ;  /* 0x2000001918167232 */ /* 0x002fce0000000800 */
[----:B------:R-:W1:Y:S01]  /*1010*/  I2F.F16 R30, R27 ;  /* 0x0000001b001e7306 */ /* 0x000e620000200c00 */
[-C--:B--2---:R-:W-:Y:S02]  /*1020*/  HMUL2 R23, R26.H0_H0, R25.reuse.H0_H0 ;  /* 0x200000191a177232 */ /* 0x084fe40000000800 */
[----:B-1----:R-:W-:Y:S01]  /*1030*/  HMUL2 R25, R30.H0_H0, R25.H0_H0 ;  /* 0x200000191e197232 */ /* 0x002fe20000000800 */
[----:B------:R-:W-:Y:S06]  /*1040*/  @!P2 BRA `(.L_x_924) ;  /* 0xfffffffc005ca947 */ /* 0x000fec000383ffff */
.L_x_923:
        /* <DEDUP_REMOVED lines=10> */
[C---:B0-----:R-:W-:Y:S02]  /*10f0*/  ISETP.GT.AND P3, PT, R6.reuse, R19, PT ;  /* 0x000000130600720c */ /* 0x041fe40003f64270 */
[----:B--2---:R-:W-:Y:S02]  /*1100*/  ISETP.GT.AND P5, PT, R6, R17, PT ;  /* 0x000000110600720c */ /* 0x004fe40003fa4270 */
        /* <DEDUP_REMOVED lines=9> */
.L_x_925:
        /* <DEDUP_REMOVED lines=8> */
.L_x_926:
        /* <DEDUP_REMOVED lines=12> */
.L_x_927:
        /* <DEDUP_REMOVED lines=8> */
.L_x_928:
        /* <DEDUP_REMOVED lines=8> */
.L_x_929:
        /* <DEDUP_REMOVED lines=17> */
[----:B------:R-:W-:Y:S01]  /*14f0*/  HADD2.F32 R20, -RZ, R21.H0_H0 ;  /* 0x20000015ff147230 */ /* 0x000fe20000004100 */
[----:B------:R-:W-:Y:S01]  /*1500*/  UMOV UR4, 0x400 ;  /* 0x0000040000047882 */ /* 0x000fe20000000000 */
[----:B------:R-:W-:Y:S01]  /*1510*/  SHF.R.S32.HI R15, RZ, 0x1f, R13 ;  /* 0x0000001fff0f7819 */ /* 0x000fe2000001140d */
[----:B------:R-:W-:Y:S01]  /*1520*/  HADD2.F32 R21, -RZ, R22.H0_H0 ;  /* 0x20000016ff157230 */ /* 0x000fe20000004100 */
[----:B------:R-:W-:Y:S01]  /*1530*/  IADD3 R13, P2, R12, R13, RZ ;  /* 0x0000000d0c0d7210 */ /* 0x000fe20007f5e0ff */
[----:B------:R-:W-:Y:S01]  /*1540*/  HADD2.F32 R22, -RZ, R23.H0_H0 ;  /* 0x20000017ff167230 */ /* 0x000fe20000004100 */
[----:B------:R-:W-:Y:S01]  /*1550*/  ISETP.NE.AND P0, PT, R14, RZ, PT ;  /* 0x000000ff0e00720c */ /* 0x000fe20003f05270 */
[----:B------:R-:W-:Y:S01]  /*1560*/  HADD2.F32 R23, -RZ, R25.H0_H0 ;  /* 0x20000019ff177230 */ /* 0x000fe20000004100 */
[----:B------:R-:W-:-:S02]  /*1570*/  LEA.HI.X.SX32 R12, R12, R15, 0x1, P2 ;  /* 0x0000000f0c0c7211 */ /* 0x000fc400010f0eff */
[C---:B------:R-:W-:Y:S02]  /*1580*/  LEA R42, P2, R13.reuse, UR8, 0x2 ;  /* 0x000000080d2a7c11 */ /* 0x040fe4000f8410ff */
[----:B------:R-:W-:Y:S02]  /*1590*/  ISETP.LT.OR P0, PT, R0, 0x4, !P0 ;  /* 0x000000040000780c */ /* 0x000fe40004701670 */
[----:B------:R-:W-:Y:S02]  /*15a0*/  LEA.HI.X R43, R13, UR9, R12, 0x2, P2 ;  /* 0x000000090d2b7c11 */ /* 0x000fe400090f140c */
[----:B------:R-:W-:Y:S01]  /*15b0*/  PRMT R8, R8, 0x5410, RZ ;  /* 0x0000541008087816 */ /* 0x000fe200000000ff */
[----:B0-----:R-:W-:-:S03]  /*15c0*/  ULEA UR4, UR5, UR4, 0x18 ;  /* 0x0000000405047291 */ /* 0x001fc6000f8ec03f */
[----:B------:R-:W-:-:S09]  /*15d0*/  ULDC UR5, c[0x0][0x264] ;  /* 0x0000990000057ab9 */ /* 0x000fd20000000800 */
.L_x_947:
[----:B------:R-:W-:Y:S05]  /*15e0*/  @!P1 BRA `(.L_x_931) ;  /* 0x0000006400a09947 */ /* 0x000fea0003800000 */
        /* <DEDUP_REMOVED lines=8> */
[----:B------:R-:W-:Y:S02]  /*1670*/  LOP3.LUT R30, R13, 0xf000f0, RZ, 0xc0, !PT ;  /* 0x00f000f00d1e7812 */ /* 0x000fe400078ec0ff */
[----:B------:R-:W-:Y:S02]  /*1680*/  SHF.R.U32.HI R31, RZ, 0x8, R13 ;  /* 0x00000008ff1f7819 */ /* 0x000fe4000001160d */
[C---:B------:R-:W-:Y:S02]  /*1690*/  LOP3.LUT R33, R14.reuse, 0xf000f, RZ, 0xc0, !PT ;  /* 0x000f000f0e217812 */ /* 0x040fe400078ec0ff */
[----:B------:R-:W-:Y:S02]  /*16a0*/  LOP3.LUT R34, R14, 0xf000f0, RZ, 0xc0, !PT ;  /* 0x00f000f00e227812 */ /* 0x000fe400078ec0ff */
[----:B------:R-:W-:-:S02]  /*16b0*/  SHF.R.U32.HI R35, RZ, 0x8, R14 ;  /* 0x00000008ff237819 */ /* 0x000fc4000001160e */
[----:B------:R-:W-:Y:S02]  /*16c0*/  LOP3.LUT R29, R13, 0xf000f, RZ, 0xc0, !PT ;  /* 0x000f000f0d1d7812 */ /* 0x000fe400078ec0ff */
[C---:B------:R-:W-:Y:S02]  /*16d0*/  LOP3.LUT R36, R15.reuse, 0xf000f, RZ, 0xc0, !PT ;  /* 0x000f000f0f247812 */ /* 0x040fe400078ec0ff */
[----:B------:R-:W-:Y:S02]  /*16e0*/  LOP3.LUT R37, R15, 0xf000f0, RZ, 0xc0, !PT ;  /* 0x00f000f00f257812 */ /* 0x000fe400078ec0ff */
[----:B------:R-:W-:Y:S02]  /*16f0*/  SHF.R.U32.HI R38, RZ, 0x8, R15 ;  /* 0x00000008ff267819 */ /* 0x000fe4000001160f */
[----:B------:R-:W-:Y:S02]  /*1700*/  LOP3.LUT R12, R25, 0x64006400, RZ, 0xfc, !PT ;  /* 0x64006400190c7812 */ /* 0x000fe400078efcff */
[----:B------:R-:W-:-:S02]  /*1710*/  LOP3.LUT R13, R26, 0x64006400, RZ, 0xfc, !PT ;  /* 0x640064001a0d7812 */ /* 0x000fc400078efcff */
[C---:B------:R-:W-:Y:S01]  /*1720*/  LOP3.LUT R26, R27.reuse, 0xf000f, RZ, 0xc0, !PT ;  /* 0x000f000f1b1a7812 */ /* 0x040fe200078ec0ff */
[----:B------:R-:W-:Y:S01]  /*1730*/  HADD2 R12, R12, -1032, -1032 ;  /* 0xe408e4080c0c7430 */ /* 0x000fe20000000000 */
[----:B------:R-:W-:Y:S01]  /*1740*/  LOP3.LUT R28, R27, 0xf000f0, RZ, 0xc0, !PT ;  /* 0x00f000f01b1c7812 */ /* 0x000fe200078ec0ff */
[-C--:B------:R-:W-:Y:S01]  /*1750*/  HFMA2 R13, R13, R0.reuse.H0_H0, -72, -72 ;  /* 0xd480d4800d0d7431 */ /* 0x080fe20000040000 */
[----:B------:R-:W-:Y:S02]  /*1760*/  LOP3.LUT R15, R30, 0x64006400, RZ, 0xfc, !PT ;  /* 0x640064001e0f7812 */ /* 0x000fe400078efcff */
[----:B------:R-:W-:Y:S02]  /*1770*/  LOP3.LUT R32, R31, 0xf000f0, RZ, 0xc0, !PT ;  /* 0x00f000f01f207812 */ /* 0x000fe400078ec0ff */
[----:B------:R-:W-:Y:S01]  /*1780*/  LOP3.LUT R25, R33, 0x64006400, RZ, 0xfc, !PT ;  /* 0x6400640021197812 */ /* 0x000fe200078efcff */
[----:B------:R-:W-:Y:S01]  /*1790*/  HFMA2 R15, R15, R0.H0_H0, -72, -72 ;  /* 0xd480d4800f0f7431 */ /* 0x000fe20000040000 */
[----:B------:R-:W-:-:S02]  /*17a0*/  LOP3.LUT R30, R31, 0xf000f, RZ, 0xc0, !PT ;  /* 0x000f000f1f1e7812 */ /* 0x000fc400078ec0ff */
[----:B------:R-:W-:Y:S01]  /*17b0*/  LOP3.LUT R27, R34, 0x64006400, RZ, 0xfc, !PT ;  /* 0x64006400221b7812 */ /* 0x000fe200078efcff */
[----:B------:R-:W-:Y:S01]  /*17c0*/  HADD2 R25, R25, -1032, -1032 ;  /* 0xe408e40819197430 */ /* 0x000fe20000000000 */
[----:B------:R-:W-:Y:S02]  /*17d0*/  LOP3.LUT R33, R35, 0xf000f, RZ, 0xc0, !PT ;  /* 0x000f000f23217812 */ /* 0x000fe400078ec0ff */
[----:B------:R-:W-:Y:S02]  /*17e0*/  LOP3.LUT R14, R29, 0x64006400, RZ, 0xfc, !PT ;  /* 0x640064001d0e7812 */ /* 0x000fe400078efcff */
[----:B------:R-:W-:Y:S02]  /*17f0*/  LOP3.LUT R34, R35, 0xf000f0, RZ, 0xc0, !PT ;  /* 0x00f000f023227812 */ /* 0x000fe400078ec0ff */
[----:B------:R-:W-:Y:S01]  /*1800*/  LOP3.LUT R31, R36, 0x64006400, RZ, 0xfc, !PT ;  /* 0x64006400241f7812 */ /* 0x000fe200078efcff */
[----:B------:R-:W-:Y:S01]  /*1810*/  HADD2 R14, R14, -1032, -1032 ;  /* 0xe408e4080e0e7430 */ /* 0x000fe20000000000 */
[----:B------:R-:W-:-:S02]  /*1820*/  LOP3.LUT R29, R37, 0x64006400, RZ, 0xfc, !PT ;  /* 0x64006400251d7812 */ /* 0x000fc400078efcff */
[C---:B------:R-:W-:Y:S01]  /*1830*/  LOP3.LUT R36, R38.reuse, 0xf000f, RZ, 0xc0, !PT ;  /* 0x000f000f26247812 */ /* 0x040fe200078ec0ff */
[----:B------:R-:W-:Y:S01]  /*1840*/  HADD2 R31, R31, -1032, -1032 ;  /* 0xe408e4081f1f7430 */ /* 0x000fe20000000000 */
[----:B------:R-:W-:Y:S02]  /*1850*/  LOP3.LUT R41, R38, 0xf000f0, RZ, 0xc0, !PT ;  /* 0x00f000f026297812 */ /* 0x000fe400078ec0ff */
[----:B------:R-:W-:Y:S01]  /*1860*/  LOP3.LUT R37, R32, 0x64006400, RZ, 0xfc, !PT ;  /* 0x6400640020257812 */ /* 0x000fe200078efcff */
[----:B------:R-:W-:Y:S01]  /*1870*/  HFMA2 R32, R29, R0.H0_H0, -72, -72 ;  /* 0xd480d4801d207431 */ /* 0x000fe20000040000 */
[----:B------:R-:W-:Y:S02]  /*1880*/  LOP3.LUT R38, R33, 0x64006400, RZ, 0xfc, !PT ;  /* 0x6400640021267812 */ /* 0x000fe400078efcff */
[----:B------:R-:W-:Y:S02]  /*1890*/  LOP3.LUT R39, R34, 0x64006400, RZ, 0xfc, !PT ;  /* 0x6400640022277812 */ /* 0x000fe400078efcff */
[----:B------:R-:W-:-:S02]  /*18a0*/  LOP3.LUT R35, R28, 0x64006400, RZ, 0xfc, !PT ;  /* 0x640064001c237812 */ /* 0x000fc400078efcff */
[----:B------:R-:W-:Y:S01]  /*18b0*/  LOP3.LUT R40, R36, 0x64006400, RZ, 0xfc, !PT ;  /* 0x6400640024287812 */ /* 0x000fe200078efcff */
[-C--:B------:R-:W-:Y:S01]  /*18c0*/  HFMA2 R36, R37, R0.reuse.H0_H0, -72, -72 ;  /* 0xd480d48025247431 */ /* 0x080fe20000040000 */
[----:B------:R-:W-:Y:S01]  /*18d0*/  LOP3.LUT R26, R26, 0x64006400, RZ, 0xfc, !PT ;  /* 0x640064001a1a7812 */ /* 0x000fe200078efcff */
[----:B------:R-:W-:Y:S01]  /*18e0*/  HADD2 R37, R38, -1032, -1032 ;  /* 0xe408e40826257430 */ /* 0x000fe20000000000 */
[----:B------:R-:W-:Y:S01]  /*18f0*/  LOP3.LUT R28, R30, 0x64006400, RZ, 0xfc, !PT ;  /* 0x640064001e1c7812 */ /* 0x000fe200078efcff */
[-C--:B------:R-:W-:Y:S01]  /*1900*/  HFMA2 R38, R39, R0.reuse.H0_H0, -72, -72 ;  /* 0xd480d48027267431 */ /* 0x080fe20000040000 */
[----:B------:R-:W-:Y:S01]  /*1910*/  LOP3.LUT R41, R41, 0x64006400, RZ, 0xfc, !PT ;  /* 0x6400640029297812 */ /* 0x000fe200078efcff */
[-C--:B------:R-:W-:Y:S02]  /*1920*/  HFMA2 R34, R35, R0.reuse.H0_H0, -72, -72 ;  /* 0xd480d48023227431 */ /* 0x080fe40000040000 */
[----:B------:R-:W-:Y:S02]  /*1930*/  HADD2 R39, R40, -1032, -1032 ;  /* 0xe408e40828277430 */ /* 0x000fe40000000000 */
[----:B------:R-:W-:-:S02]  /*1940*/  HFMA2 R30, R27, R0.H0_H0, -72, -72 ;  /* 0xd480d4801b1e7431 */ /* 0x000fc40000040000 */
[----:B------:R-:W-:Y:S02]  /*1950*/  HADD2 R33, R26, -1032, -1032 ;  /* 0xe408e4081a217430 */ /* 0x000fe40000000000 */
[----:B------:R-:W-:Y:S02]  /*1960*/  HADD2 R35, R28, -1032, -1032 ;  /* 0xe408e4081c237430 */ /* 0x000fe40000000000 */
[----:B------:R-:W-:Y:S01]  /*1970*/  HFMA2 R40, R41, R0.H0_H0, -72, -72 ;  /* 0xd480d48029287431 */ /* 0x000fe20000040000 */
[----:B------:R-:W-:Y:S06]  /*1980*/  @!P2 BRA `(.L_x_932) ;  /* 0x000000040058a947 */ /* 0x000fec0003800000 */
[----:B------:R-:W0:Y:S01]  /*1990*/  LDS.64 R26, [UR4] ;  /* 0x00000004ff1a7984 */ /* 0x000e220008000a00 */
[----:B------:R-:W-:Y:S02]  /*19a0*/  HADD2.F32 R44, -RZ, R12.H0_H0 ;  /* 0x2000000cff2c7230 */ /* 0x000fe40000004100 */
[----:B------:R-:W-:Y:S01]  /*19b0*/  HADD2.F32 R48, -RZ, R14.H0_H0 ;  /* 0x2000000eff307230 */ /* 0x000fe20000004100 */
[----:B------:R-:W1:Y:S01]  /*19c0*/  LDS.64 R28, [UR4+0x8] ;  /* 0x00000804ff1c7984 */ /* 0x000e620008000a00 */
[----:B------:R-:W-:Y:S02]  /*19d0*/  HADD2.F32 R46, -RZ, R12.H1_H1 ;  /* 0x3000000cff2e7230 */ /* 0x000fe40000004100 */
[----:B------:R-:W-:Y:S02]  /*19e0*/  HADD2.F32 R50, -RZ, R36.H0_H0 ;  /* 0x20000024ff327230 */ /* 0x000fe40000004100 */
[----:B------:R-:W-:Y:S02]  /*19f0*/  HADD2.F32 R52, -RZ, R32.H0_H0 ;  /* 0x20000020ff347230 */ /* 0x000fe40000004100 */
[----:B0-----:R-:W-:-:S02]  /*1a00*/  HADD2.F32 R41, -RZ, R26.H0_H0 ;  /* 0x2000001aff297230 */ /* 0x001fc40000004100 */
[----:B------:R-:W-:Y:S02]  /*1a10*/  HADD2.F32 R45, -RZ, R26.H1_H1 ;  /* 0x3000001aff2d7230 */ /* 0x000fe40000004100 */
[----:B------:R-:W-:Y:S02]  /*1a20*/  HADD2.F32 R26, -RZ, R14.H1_H1 ;  /* 0x3000000eff1a7230 */ /* 0x000fe40000004100 */
[----:B------:R-:W-:Y:S01]  /*1a30*/  FFMA.FTZ R47, R44, R41, RZ ;  /* 0x000000292c2f7223 */ /* 0x000fe200000100ff */
[----:B------:R-:W-:Y:S01]  /*1a40*/  FFMA.FTZ R48, R41, R48, RZ ;  /* 0x0000003029307223 */ /* 0x000fe200000100ff */
[----:B------:R-:W-:Y:S02]  /*1a50*/  HADD2.F32 R44, -RZ, R27.H0_H0 ;  /* 0x2000001bff2c7230 */ /* 0x000fe40000004100 */
[----:B------:R-:W-:Y:S01]  /*1a60*/  FFMA.FTZ R47, R46, R45, R47 ;  /* 0x0000002d2e2f7223 */ /* 0x000fe2000001002f */
[----:B------:R-:W-:Y:S01]  /*1a70*/  FFMA.FTZ R49, R45, R26, R48 ;  /* 0x0000001a2d317223 */ /* 0x000fe20000010030 */
[----:B------:R-:W-:-:S02]  /*1a80*/  HADD2.F32 R26, -RZ, R13.H0_H0 ;  /* 0x2000000dff1a7230 */ /* 0x000fc40000004100 */
[----:B------:R-:W-:Y:S02]  /*1a90*/  HADD2.F32 R46, -RZ, R15.H0_H0 ;  /* 0x2000000fff2e7230 */ /* 0x000fe40000004100 */
[----:B------:R-:W-:Y:S02]  /*1aa0*/  HADD2.F32 R27, -RZ, R27.H1_H1 ;  /* 0x3000001bff1b7230 */ /* 0x000fe40000004100 */
[----:B------:R-:W-:Y:S01]  /*1ab0*/  FFMA.FTZ R47, R26, R44, R47 ;  /* 0x0000002c1a2f7223 */ /* 0x000fe2000001002f */
[----:B------:R-:W-:Y:S02]  /*1ac0*/  HADD2.F32 R26, -RZ, R13.H1_H1 ;  /* 0x3000000dff1a7230 */ /* 0x000fe40000004100 */
[----:B------:R-:W-:Y:S01]  /*1ad0*/  FFMA.FTZ R48, R44, R46, R49 ;  /* 0x0000002e2c307223 */ /* 0x000fe20000010031 */
[----:B------:R-:W-:Y:S02]  /*1ae0*/  HADD2.F32 R46, -RZ, R15.H1_H1 ;  /* 0x3000000fff2e7230 */ /* 0x000fe40000004100 */
[----:B------:R-:W-:Y:S01]  /*1af0*/  FFMA.FTZ R47, R26, R27, R47 ;  /* 0x0000001b1a2f7223 */ /* 0x000fe2000001002f */
[----:B------:R-:W-:-:S02]  /*1b00*/  HADD2.F32 R26, -RZ, R33.H0_H0 ;  /* 0x20000021ff1a7230 */ /* 0x000fc40000004100 */
[----:B------:R-:W-:Y:S01]  /*1b10*/  FFMA.FTZ R49, R27, R46, R48 ;  /* 0x0000002e1b317223 */ /* 0x000fe20000010030 */
[--C-:B-1----:R-:W-:Y:S02]  /*1b20*/  HADD2.F32 R46, -RZ, R28.reuse.H0_H0 ;  /* 0x2000001cff2e7230 */ /* 0x102fe40000004100 */
[----:B------:R-:W-:Y:S02]  /*1b30*/  HADD2.F32 R48, -RZ, R35.H0_H0 ;  /* 0x20000023ff307230 */ /* 0x000fe40000004100 */
[----:B------:R-:W-:Y:S02]  /*1b40*/  HADD2.F32 R28, -RZ, R28.H1_H1 ;  /* 0x3000001cff1c7230 */ /* 0x000fe40000004100 */
[----:B------:R-:W-:Y:S01]  /*1b50*/  FFMA.FTZ R26, R26, R46, R47 ;  /* 0x0000002e1a1a7223 */ /* 0x000fe2000001002f */
[----:B------:R-:W-:Y:S02]  /*1b60*/  HADD2.F32 R47, -RZ, R33.H1_H1 ;  /* 0x30000021ff2f7230 */ /* 0x000fe40000004100 */
[----:B------:R-:W-:Y:S01]  /*1b70*/  FFMA.FTZ R51, R46, R48, R49 ;  /* 0x000000302e337223 */ /* 0x000fe20000010031 */
[----:B------:R-:W-:-:S02]  /*1b80*/  HADD2.F32 R49, -RZ, R35.H1_H1 ;  /* 0x30000023ff317230 */ /* 0x000fc40000004100 */
        /* <DEDUP_REMOVED lines=9> */
[----:B------:R-:W-:Y:S01]  /*1c20*/  FFMA.FTZ R48, R29, R48, R50 ;  /* 0x000000301d307223 */ /* 0x000fe20000010032 */
[----:B------:R-:W-:Y:S02]  /*1c30*/  HADD2.F32 R50, -RZ, R25.H0_H0 ;  /* 0x20000019ff327230 */ /* 0x000fe40000004100 */
[----:B------:R-:W-:Y:S01]  /*1c40*/  FFMA.FTZ R49, R26, R29, R49 ;  /* 0x0000001d1a317223 */ /* 0x000fe20000010031 */
[----:B------:R-:W-:Y:S02]  /*1c50*/  HADD2.F32 R26, -RZ, R31.H0_H0 ;  /* 0x2000001fff1a7230 */ /* 0x000fe40000004100 */
[----:B------:R-:W-:Y:S01]  /*1c60*/  FMUL.FTZ R48, R21, R48 ;  /* 0x0000003015307220 */ /* 0x000fe20000410000 */
[C---:B------:R-:W-:Y:S01]  /*1c70*/  FFMA.FTZ R50, R41.reuse, R50, RZ ;  /* 0x0000003229327223 */ /* 0x040fe200000100ff */
[----:B------:R-:W-:Y:S01]  /*1c80*/  FMUL.FTZ R49, R20, R49 ;  /* 0x0000003114317220 */ /* 0x000fe20000410000 */
[----:B------:R-:W-:Y:S01]  /*1c90*/  FFMA.FTZ R51, R41, R26, RZ ;  /* 0x0000001a29337223 */ /* 0x000fe200000100ff */
[----:B------:R-:W-:Y:S01]  /*1ca0*/  HADD2.F32 R26, -RZ, R25.H1_H1 ;  /* 0x30000019ff1a7230 */ /* 0x000fe20000004100 */
[----:B------:R-:W-:-:S02]  /*1cb0*/  F2FP.F16.F32.PACK_AB R48, RZ, R48 ;  /* 0x00000030ff30723e */ /* 0x000fc400000000ff */
[----:B------:R-:W-:Y:S02]  /*1cc0*/  F2FP.F16.F32.PACK_AB R49, RZ, R49 ;  /* 0x00000031ff31723e */ /* 0x000fe400000000ff */
[----:B------:R-:W-:Y:S01]  /*1cd0*/  FFMA.FTZ R41, R45, R26, R50 ;  /* 0x0000001a2d297223 */ /* 0x000fe20000010032 */
[----:B------:R-:W-:Y:S01]  /*1ce0*/  HADD2.F32 R26, -RZ, R31.H1_H1 ;  /* 0x3000001fff1a7230 */ /* 0x000fe20000004100 */
[----:B------:R-:W-:-:S04]  /*1cf0*/  PRMT R49, R49, 0x5410, R48 ;  /* 0x0000541031317816 */ /* 0x000fc80000000030 */
[----:B------:R-:W-:Y:S01]  /*1d00*/  FFMA.FTZ R51, R45, R26, R51 ;  /* 0x0000001a2d337223 */ /* 0x000fe20000010033 */
[--C-:B------:R-:W-:Y:S01]  /*1d10*/  HADD2.F32 R26, -RZ, R30.reuse.H0_H0 ;  /* 0x2000001eff1a7230 */ /* 0x100fe20000004100 */
[----:B------:R-:W-:Y:S01]  /*1d20*/  HFMA2.MMA R19, R49, 1, 1, R19 ;  /* 0x3c003c0031137835 */ /* 0x000fe20000000013 */
[----:B------:R-:W-:Y:S02]  /*1d30*/  HADD2.F32 R45, -RZ, R39.H1_H1 ;  /* 0x30000027ff2d7230 */ /* 0x000fe40000004100 */
[C---:B------:R-:W-:Y:S01]  /*1d40*/  FFMA.FTZ R51, R44.reuse, R52, R51 ;  /* 0x000000342c337223 */ /* 0x040fe20000010033 */
[----:B------:R-:W-:Y:S01]  /*1d50*/  FFMA.FTZ R50, R44, R26, R41 ;  /* 0x0000001a2c327223 */ /* 0x000fe20000010029 */
[----:B------:R-:W-:Y:S02]  /*1d60*/  HADD2.F32 R26, -RZ, R30.H1_H1 ;  /* 0x3000001eff1a7230 */ /* 0x000fe40000004100 */
[----:B------:R-:W-:-:S03]  /*1d70*/  HADD2.F32 R44, -RZ, R32.H1_H1 ;  /* 0x30000020ff2c7230 */ /* 0x000fc60000004100 */
[C---:B------:R-:W-:Y:S01]  /*1d80*/  FFMA.FTZ R41, R27.reuse, R26, R50 ;  /* 0x0000001a1b297223 */ /* 0x040fe20000010032 */
[----:B------:R-:W-:Y:S02]  /*1d90*/  HADD2.F32 R26, -RZ, R37.H0_H0 ;  /* 0x20000025ff1a7230 */ /* 0x000fe40000004100 */
[----:B------:R-:W-:Y:S01]  /*1da0*/  FFMA.FTZ R51, R27, R44, R51 ;  /* 0x0000002c1b337223 */ /* 0x000fe20000010033 */
[----:B------:R-:W-:Y:S02]  /*1db0*/  HADD2.F32 R44, -RZ, R39.H0_H0 ;  /* 0x20000027ff2c7230 */ /* 0x000fe40000004100 */
[----:B------:R-:W-:Y:S02]  /*1dc0*/  HADD2.F32 R27, -RZ, R37.H1_H1 ;  /* 0x30000025ff1b7230 */ /* 0x000fe40000004100 */
[C---:B------:R-:W-:Y:S01]  /*1dd0*/  FFMA.FTZ R41, R46.reuse, R26, R41 ;  /* 0x0000001a2e297223 */ /* 0x040fe20000010029 */
[----:B------:R-:W-:-:S03]  /*1de0*/  FFMA.FTZ R44, R46, R44, R51 ;  /* 0x0000002c2e2c7223 */ /* 0x000fc60000010033 */
        /* <DEDUP_REMOVED lines=16> */
.L_x_932:
        /* <DEDUP_REMOVED lines=11> */
[----:B------:R-:W-:Y:S02]  /*1fa0*/  HADD2.F32 R49, -RZ, R15.H0_H0 ;  /* 0x2000000fff317230 */ /* 0x000fe40000004100 */
[----:B------:R-:W-:-:S02]  /*1fb0*/  HADD2.F32 R52, -RZ, R31.H1_H1 ;  /* 0x3000001fff347230 */ /* 0x000fc40000004100 */
[--C-:B0-----:R-:W-:Y:S02]  /*1fc0*/  HADD2.F32 R45, -RZ, R26.reuse.H0_H0 ;  /* 0x2000001aff2d7230 */ /* 0x101fe40000004100 */
[----:B------:R-:W-:-:S03]  /*1fd0*/  HADD2.F32 R46, -RZ, R26.H1_H1 ;  /* 0x3000001aff2e7230 */ /* 0x000fc60000004100 */
[-C--:B------:R-:W-:Y:S01]  /*1fe0*/  FFMA.FTZ R41, R41, R45.reuse, RZ ;  /* 0x0000002d29297223 */ /* 0x080fe200000100ff */
[----:B------:R-:W-:-:S03]  /*1ff0*/  FFMA.FTZ R47, R44, R45, RZ ;  /* 0x0000002d2c2f7223 */ /* 0x000fc600000100ff */
[-C--:B------:R-:W-:Y:S01]  /*2000*/  FFMA.FTZ R26, R48, R46.reuse, R41 ;  /* 0x0000002e301a7223 */ /* 0x080fe20000010029 */
[----:B------:R-:W-:Y:S01]  /*2010*/  FFMA.FTZ R44, R50, R46, R47 ;  /* 0x0000002e322c7223 */ /* 0x000fe2000001002f */
[----:B------:R-:W-:Y:S02]  /*2020*/  HADD2.F32 R47, -RZ, R13.H0_H0 ;  /* 0x2000000dff2f7230 */ /* 0x000fe40000004100 */
[----:B------:R-:W-:Y:S02]  /*2030*/  HADD2.F32 R41, -RZ, R27.H0_H0 ;  /* 0x2000001bff297230 */ /* 0x000fe40000004100 */
[----:B------:R-:W-:Y:S02]  /*2040*/  HADD2.F32 R48, -RZ, R15.H1_H1 ;  /* 0x3000000fff307230 */ /* 0x000fe40000004100 */
[----:B------:R-:W-:Y:S02]  /*2050*/  HADD2.F32 R50, -RZ, R36.H0_H0 ;  /* 0x20000024ff327230 */ /* 0x000fe40000004100 */
[-C--:B------:R-:W-:Y:S01]  /*2060*/  FFMA.FTZ R47, R47, R41.reuse, R26 ;  /* 0x000000292f2f7223 */ /* 0x080fe2000001001a */
[----:B------:R-:W-:Y:S01]  /*2070*/  FFMA.FTZ R49, R49, R41, R44 ;  /* 0x0000002931317223 */ /* 0x000fe2000001002c */
[----:B------:R-:W-:-:S02]  /*2080*/  HADD2.F32 R44, -RZ, R27.H1_H1 ;  /* 0x3000001bff2c7230 */ /* 0x000fc40000004100 */
[----:B------:R-:W-:Y:S02]  /*2090*/  HADD2.F32 R26, -RZ, R13.H1_H1 ;  /* 0x3000000dff1a7230 */ /* 0x000fe40000004100 */
[----:B------:R-:W-:Y:S02]  /*20a0*/  HADD2.F32 R27, -RZ, R33.H0_H0 ;  /* 0x20000021ff1b7230 */ /* 0x000fe40000004100 */
[-C--:B------:R-:W-:Y:S01]  /*20b0*/  FFMA.FTZ R48, R48, R44.reuse, R49 ;  /* 0x0000002c30307223 */ /* 0x080fe20000010031 */
[----:B------:R-:W-:Y:S02]  /*20c0*/  HADD2.F32 R49, -RZ, R35.H0_H0 ;  /* 0x20000023ff317230 */ /* 0x000fe40000004100 */
[----:B------:R-:W-:Y:S01]  /*20d0*/  FFMA.FTZ R26, R26, R44, R47 ;  /* 0x0000002c1a1a7223 */ /* 0x000fe2000001002f */
[--C-:B-1----:R-:W-:Y:S02]  /*20e0*/  HADD2.F32 R47, -RZ, R28.reuse.H0_H0 ;  /* 0x2000001cff2f7230 */ /* 0x102fe40000004100 */
[----:B------:R-:W-:-:S03]  /*20f0*/  HADD2.F32 R28, -RZ, R28.H1_H1 ;  /* 0x3000001cff1c7230 */ /* 0x000fc60000004100 */
        /* <DEDUP_REMOVED lines=12> */
[----:B------:R-:W-:-:S03]  /*21c0*/  HADD2.F32 R27, -RZ, R36.H1_H1 ;  /* 0x30000024ff1b7230 */ /* 0x000fc60000004100 */
[-C--:B------:R-:W-:Y:S01]  /*21d0*/  FFMA.FTZ R49, R49, R29.reuse, R26 ;  /* 0x0000001d31317223 */ /* 0x080fe2000001001a */
[----:B------:R-:W-:Y:S02]  /*21e0*/  HADD2.F32 R26, -RZ, R25.H0_H0 ;  /* 0x20000019ff1a7230 */ /* 0x000fe40000004100 */
[----:B------:R-:W-:Y:S01]  /*21f0*/  FFMA.FTZ R50, R27, R29, R50 ;  /* 0x0000001d1b327223 */ /* 0x000fe20000010032 */
[----:B------:R-:W-:Y:S02]  /*2200*/  HADD2.F32 R27, -RZ, R31.H0_H0 ;  /* 0x2000001fff1b7230 */ /* 0x000fe40000004100 */
[----:B------:R-:W-:Y:S01]  /*2210*/  FMUL.FTZ R49, R20, R49 ;  /* 0x0000003114317220 */ /* 0x000fe20000410000 */
[-C--:B------:R-:W-:Y:S01]  /*2220*/  FFMA.FTZ R51, R26, R45.reuse, RZ ;  /* 0x0000002d1a337223 */ /* 0x080fe200000100ff */
[----:B------:R-:W-:Y:S02]  /*2230*/  HADD2.F32 R26, -RZ, R25.H1_H1 ;  /* 0x30000019ff1a7230 */ /* 0x000fe40000004100 */
[----:B------:R-:W-:Y:S01]  /*2240*/  FFMA.FTZ R27, R27, R45, RZ ;  /* 0x0000002d1b1b7223 */ /* 0x000fe200000100ff */
[----:B------:R-:W-:-:S02]  /*2250*/  HADD2.F32 R45, -RZ, R32.H0_H0 ;  /* 0x20000020ff2d7230 */ /* 0x000fc40000004100 */
[----:B------:R-:W-:Y:S01]  /*2260*/  FMUL.FTZ R50, R21, R50 ;  /* 0x0000003215327220 */ /* 0x000fe20000410000 */
[----:B------:R-:W-:Y:S01]  /*2270*/  F2FP.F16.F32.PACK_AB R49, RZ, R49 ;  /* 0x00000031ff31723e */ /* 0x000fe200000000ff */
[-C--:B------:R-:W-:Y:S01]  /*2280*/  FFMA.FTZ R26, R26, R46.reuse, R51 ;  /* 0x0000002e1a1a7223 */ /* 0x080fe20000010033 */
[----:B------:R-:W-:Y:S01]  /*2290*/  FFMA.FTZ R46, R52, R46, R27 ;  /* 0x0000002e342e7223 */ /* 0x000fe2000001001b */
[----:B------:R-:W-:Y:S01]  /*22a0*/  HADD2.F32 R27, -RZ, R30.H0_H0 ;  /* 0x2000001eff1b7230 */ /* 0x000fe20000004100 */
[----:B------:R-:W-:-:S04]  /*22b0*/  F2FP.F16.F32.PACK_AB R50, RZ, R50 ;  /* 0x00000032ff32723e */ /* 0x000fc800000000ff */
[-C--:B------:R-:W-:Y:S01]  /*22c0*/  FFMA.FTZ R27, R27, R41.reuse, R26 ;  /* 0x000000291b1b7223 */ /* 0x080fe2000001001a */
[----:B------:R-:W-:Y:S02]  /*22d0*/  HADD2.F32 R26, -RZ, R30.H1_H1 ;  /* 0x3000001eff1a7230 */ /* 0x000fe40000004100 */
[----:B------:R-:W-:Y:S01]  /*22e0*/  FFMA.FTZ R41, R45, R41, R46 ;  /* 0x000000292d297223 */ /* 0x000fe2000001002e */
[----:B------:R-:W-:Y:S01]  /*22f0*/  HADD2.F32 R46, -RZ, R32.H1_H1 ;  /* 0x30000020ff2e7230 */ /* 0x000fe20000004100 */
[----:B------:R-:W-:Y:S01]  /*2300*/  PRMT R49, R49, 0x5410, R50 ;  /* 0x0000541031317816 */ /* 0x000fe20000000032 */
[-C--:B------:R-:W-:Y:S01]  /*2310*/  FFMA.FTZ R26, R26, R44.reuse, R27 ;  /* 0x0000002c1a1a7223 */ /* 0x080fe2000001001b */
[----:B------:R-:W-:Y:S02]  /*2320*/  HADD2.F32 R27, -RZ, R37.H0_H0 ;  /* 0x20000025ff1b7230 */ /* 0x000fe40000004100 */
[----:B------:R-:W-:Y:S01]  /*2330*/  FFMA.FTZ R44, R46, R44, R41 ;  /* 0x0000002c2e2c7223 */ /* 0x000fe20000010029 */
[----:B------:R-:W-:Y:S01]  /*2340*/  HADD2.F32 R41, -RZ, R39.H0_H0 ;  /* 0x20000027ff297230 */ /* 0x000fe20000004100 */
[----:B------:R-:W-:Y:S01]  /*2350*/  HFMA2.MMA R17, R49, 1, 1, R17 ;  /* 0x3c003c0031117835 */ /* 0x000fe20000000011 */
[----:B------:R-:W-:Y:S01]  /*2360*/  FFMA.FTZ R27, R27, R47, R26 ;  /* 0x0000002f1b1b7223 */ /* 0x000fe2000001001a */
[----:B------:R-:W-:-:S02]  /*2370*/  HADD2.F32 R26, -RZ, R37.H1_H1 ;  /* 0x30000025ff1a7230 */ /* 0x000fc40000004100 */
[----:B------:R-:W-:Y:S01]  /*2380*/  FFMA.FTZ R47, R41, R47, R44 ;  /* 0x0000002f292f7223 */ /* 0x000fe2000001002c */
[----:B------:R-:W-:Y:S02]  /*2390*/  HADD2.F32 R44, -RZ, R39.H1_H1 ;  /* 0x30000027ff2c7230 */ /* 0x000fe40000004100 */
[----:B------:R-:W-:Y:S02]  /*23a0*/  HADD2.F32 R41, -RZ, R40.H1_H1 ;  /* 0x30000028ff297230 */ /* 0x000fe40000004100 */
[-C--:B------:R-:W-:Y:S01]  /*23b0*/  FFMA.FTZ R27, R26, R28.reuse, R27 ;  /* 0x0000001c1a1b7223 */ /* 0x080fe2000001001b */
[----:B------:R-:W-:Y:S02]  /*23c0*/  HADD2.F32 R26, -RZ, R38.H0_H0 ;  /* 0x20000026ff1a7230 */ /* 0x000fe40000004100 */
[----:B------:R-:W-:Y:S01]  /*23d0*/  FFMA.FTZ R47, R44, R28, R47 ;  /* 0x0000001c2c2f7223 */ /* 0x000fe2000001002f */
[----:B------:R-:W-:Y:S02]  /*23e0*/  HADD2.F32 R28, -RZ, R40.H0_H0 ;  /* 0x20000028ff1c7230 */ /* 0x000fe40000004100 */
[----:B------:R-:W-:Y:S01]  /*23f0*/  FFMA.FTZ R26, R26, R48, R27 ;  /* 0x000000301a1a7223 */ /* 0x000fe2000001001b */
[----:B------:R-:W-:-:S02]  /*2400*/  HADD2.F32 R27, -RZ, R38.H1_H1 ;  /* 0x30000026ff1b7230 */ /* 0x000fc40000004100 */
[----:B------:R-:W-:-:S03]  /*2410*/  FFMA.FTZ R48, R28, R48, R47 ;  /* 0x000000301c307223 */ /* 0x000fc6000001002f */
[-C--:B------:R-:W-:Y:S01]  /*2420*/  FFMA.FTZ R27, R27, R29.reuse, R26 ;  /* 0x0000001d1b1b7223 */ /* 0x080fe2000001001a */
[----:B------:R-:W-:-:S03]  /*2430*/  FFMA.FTZ R48, R41, R29, R48 ;  /* 0x0000001d29307223 */ /* 0x000fc60000010030 */
[----:B------:R-:W-:Y:S01]  /*2440*/  FMUL.FTZ R27, R22, R27 ;  /* 0x0000001b161b7220 */ /* 0x000fe20000410000 */
[----:B------:R-:W-:-:S04]  /*2450*/  FMUL.FTZ R48, R23, R48 ;  /* 0x0000003017307220 */ /* 0x000fc80000410000 */
[----:B------:R-:W-:Y:S02]  /*2460*/  F2FP.F16.F32.PACK_AB R27, RZ, R27 ;  /* 0x0000001bff1b723e */ /* 0x000fe400000000ff */
[----:B------:R-:W-:-:S04]  /*2470*/  F2FP.F16.F32.PACK_AB R48, RZ, R48 ;  /* 0x00000030ff30723e */ /* 0x000fc800000000ff */
[----:B------:R-:W-:-:S05]  /*2480*/  PRMT R27, R27, 0x5410, R48 ;  /* 0x000054101b1b7816 */ /* 0x000fca0000000030 */
[----:B------:R-:W-:-:S07]  /*2490*/  HADD2 R16, R27, R16 ;  /* 0x000000101b107230 */ /* 0x000fce0000000000 */
.L_x_934:
        /* <DEDUP_REMOVED lines=90> */
.L_x_935:
[----:B------:R-:W-:Y:S05]  /*2a40*/  @P0 BRA `(.L_x_933) ;  /* 0x0000000400580947 */ /* 0x000fea0003800000 */
        /* <DEDUP_REMOVED lines=16> */
[----:B------:R-:W-:Y:S01]  /*2b50*/  FFMA.FTZ R49, R14, R26, R49 ;  /* 0x0000001a0e317223 */ /* 0x000fe20000010031 */
[----:B------:R-:W-:Y:S02]  /*2b60*/  HADD2.F32 R48, -RZ, R31.H1_H1 ;  /* 0x3000001fff307230 */ /* 0x000fe40000004100 */
[----:B------:R-:W-:-:S02]  /*2b70*/  HADD2.F32 R12, -RZ, R27.H0_H0 ;  /* 0x2000001bff0c7230 */ /* 0x000fc40000004100 */
[-C--:B------:R-:W-:Y:S01]  /*2b80*/  FFMA.FTZ R41, R46, R26.reuse, R41 ;  /* 0x0000001a2e297223 */ /* 0x080fe20000010029 */
[----:B------:R-:W-:Y:S02]  /*2b90*/  HADD2.F32 R14, -RZ, R13.H0_H0 ;  /* 0x2000000dff0e7230 */ /* 0x000fe40000004100 */
[----:B------:R-:W-:Y:S01]  /*2ba0*/  FFMA.FTZ R45, R48, R26, R45 ;  /* 0x0000001a302d7223 */ /* 0x000fe2000001002d */
[----:B------:R-:W-:Y:S02]  /*2bb0*/  HADD2.F32 R44, -RZ, R15.H0_H0 ;  /* 0x2000000fff2c7230 */ /* 0x000fe40000004100 */
[----:B------:R-:W-:Y:S02]  /*2bc0*/  HADD2.F32 R46, -RZ, R30.H0_H0 ;  /* 0x2000001eff2e7230 */ /* 0x000fe40000004100 */
[-C--:B------:R-:W-:Y:S01]  /*2bd0*/  FFMA.FTZ R14, R14, R12.reuse, R47 ;  /* 0x0000000c0e0e7223 */ /* 0x080fe2000001002f */
[----:B------:R-:W-:Y:S02]  /*2be0*/  HADD2.F32 R27, -RZ, R27.H1_H1 ;  /* 0x3000001bff1b7230 */ /* 0x000fe40000004100 */
[----:B------:R-:W-:Y:S01]  /*2bf0*/  FFMA.FTZ R26, R44, R12, R49 ;  /* 0x0000000c2c1a7223 */ /* 0x000fe20000010031 */
[----:B------:R-:W-:-:S02]  /*2c00*/  HADD2.F32 R48, -RZ, R32.H0_H0 ;  /* 0x20000020ff307230 */ /* 0x000fc40000004100 */
[-C--:B------:R-:W-:Y:S01]  /*2c10*/  FFMA.FTZ R44, R46, R12.reuse, R41 ;  /* 0x0000000c2e2c7223 */ /* 0x080fe20000010029 */
[----:B------:R-:W-:Y:S02]  /*2c20*/  HADD2.F32 R13, -RZ, R13.H1_H1 ;  /* 0x3000000dff0d7230 */ /* 0x000fe40000004100 */
        /* <DEDUP_REMOVED lines=8> */
[--C-:B-1----:R-:W-:Y:S02]  /*2cb0*/  HADD2.F32 R13, -RZ, R28.reuse.H0_H0 ;  /* 0x2000001cff0d7230 */ /* 0x102fe40000004100 */
[----:B------:R-:W-:Y:S01]  /*2cc0*/  FFMA.FTZ R30, R31, R27, R12 ;  /* 0x0000001b1f1e7223 */ /* 0x000fe2000001000c */
        /* <DEDUP_REMOVED lines=46> */
.L_x_933:
[----:B------:R-:W0:Y:S02]  /*2fb0*/  LDC R41, c[0x0][0x23c] ;  /* 0x00008f00ff297b82 */ /* 0x000e240000000800 */
[----:B0-----:R-:W-:-:S05]  /*2fc0*/  IMAD.WIDE R44, R41, 0x4, R42 ;  /* 0x00000004292c7825 */ /* 0x001fca00078e022a */
[----:B------:R-:W2:Y:S02]  /*2fd0*/  LDG.E.128.CONSTANT R12, desc[UR6][R44.64] ;  /* 0x000000062c0c7981 */ /* 0x000ea4000c1e9d00 */
[C---:B--2---:R-:W-:Y:S02]  /*2fe0*/  LOP3.LUT R26, R12.reuse, 0xf000f0, RZ, 0xc0, !PT ;  /* 0x00f000f00c1a7812 */ /* 0x044fe400078ec0ff */
[----:B------:R-:W-:Y:S02]  /*2ff0*/  SHF.R.U32.HI R27, RZ, 0x8, R12 ;  /* 0x00000008ff1b7819 */ /* 0x000fe4000001160c */
[----:B------:R-:W-:Y:S02]  /*3000*/  LOP3.LUT R28, R13, 0xf000f, RZ, 0xc0, !PT ;  /* 0x000f000f0d1c7812 */ /* 0x000fe400078ec0ff */
[----:B------:R-:W-:Y:S02]  /*3010*/  SHF.R.U32.HI R30, RZ, 0x8, R13 ;  /* 0x00000008ff1e7819 */ /* 0x000fe4000001160d */
[----:B------:R-:W-:-:S02]  /*3020*/  LOP3.LUT R25, R12, 0xf000f, RZ, 0xc0, !PT ;  /* 0x000f000f0c197812 */ /* 0x000fc400078ec0ff */
[----:B------:R-:W-:Y:S02]  /*3030*/  LOP3.LUT R29, R13, 0xf000f0, RZ, 0xc0, !PT ;  /* 0x00f000f00d1d7812 */ /* 0x000fe400078ec0ff */
[----:B------:R-:W-:Y:S02]  /*3040*/  SHF.R.U32.HI R33, RZ, 0x8, R14 ;  /* 0x00000008ff217819 */ /* 0x000fe4000001160e */
[----:B------:R-:W-:Y:S02]  /*3050*/  SHF.R.U32.HI R39, RZ, 0x8, R15 ;  /* 0x00000008ff277819 */ /* 0x000fe4000001160f */
[C---:B------:R-:W-:Y:S02]  /*3060*/  LOP3.LUT R31, R14.reuse, 0xf000f, RZ, 0xc0, !PT ;  /* 0x000f000f0e1f7812 */ /* 0x040fe400078ec0ff */
[----:B------:R-:W-:Y:S02]  /*3070*/  LOP3.LUT R32, R14, 0xf000f0, RZ, 0xc0, !PT ;  /* 0x00f000f00e207812 */ /* 0x000fe400078ec0ff */
[----:B------:R-:W-:-:S02]  /*3080*/  LOP3.LUT R13, R26, 0x64006400, RZ, 0xfc, !PT ;  /* 0x640064001a0d7812 */ /* 0x000fc400078efcff */
[C---:B------:R-:W-:Y:S02]  /*3090*/  LOP3.LUT R34, R15.reuse, 0xf000f, RZ, 0xc0, !PT ;  /* 0x000f000f0f227812 */ /* 0x040fe400078ec0ff */
[----:B------:R-:W-:Y:S01]  /*30a0*/  LOP3.LUT R36, R15, 0xf000f0, RZ, 0xc0, !PT ;  /* 0x00f000f00f247812 */ /* 0x000fe200078ec0ff */
[----:B------:R-:W-:Y:S01]  /*30b0*/  HFMA2 R13, R13, R0.H0_H0, -72, -72 ;  /* 0xd480d4800d0d7431 */ /* 0x000fe20000040000 */
[C---:B------:R-:W-:Y:S02]  /*30c0*/  LOP3.LUT R26, R27.reuse, 0xf000f, RZ, 0xc0, !PT ;  /* 0x000f000f1b1a7812 */ /* 0x040fe400078ec0ff */
[----:B------:R-:W-:Y:S02]  /*30d0*/  LOP3.LUT R35, R27, 0xf000f0, RZ, 0xc0, !PT ;  /* 0x00f000f01b237812 */ /* 0x000fe400078ec0ff */
[----:B------:R-:W-:Y:S02]  /*30e0*/  LOP3.LUT R14, R28, 0x64006400, RZ, 0xfc, !PT ;  /* 0x640064001c0e7812 */ /* 0x000fe400078efcff */
[----:B------:R-:W-:-:S02]  /*30f0*/  LOP3.LUT R37, R30, 0xf000f0, RZ, 0xc0, !PT ;  /* 0x00f000f01e257812 */ /* 0x000fc400078ec0ff */
[----:B------:R-:W-:Y:S01]  /*3100*/  LOP3.LUT R12, R25, 0x64006400, RZ, 0xfc, !PT ;  /* 0x64006400190c7812 */ /* 0x000fe200078efcff */
[----:B------:R-:W-:Y:S01]  /*3110*/  HADD2 R14, R14, -1032, -1032 ;  /* 0xe408e4080e0e7430 */ /* 0x000fe20000000000 */
[----:B------:R-:W-:Y:S02]  /*3120*/  LOP3.LUT R15, R29, 0x64006400, RZ, 0xfc, !PT ;  /* 0x640064001d0f7812 */ /* 0x000fe400078efcff */
[----:B------:R-:W-:Y:S01]  /*3130*/  LOP3.LUT R28, R30, 0xf000f, RZ, 0xc0, !PT ;  /* 0x000f000f1e1c7812 */ /* 0x000fe200078ec0ff */
[----:B------:R-:W-:Y:S01]  /*3140*/  HADD2 R12, R12, -1032, -1032 ;  /* 0xe408e4080c0c7430 */ /* 0x000fe20000000000 */
[----:B------:R-:W-:Y:S01]  /*3150*/  LOP3.LUT R38, R33, 0xf000f, RZ, 0xc0, !PT ;  /* 0x000f000f21267812 */ /* 0x000fe200078ec0ff */
[----:B------:R-:W-:Y:S01]  /*3160*/  HFMA2 R15, R15, R0.H0_H0, -72, -72 ;  /* 0xd480d4800f0f7431 */ /* 0x000fe20000040000 */
[----:B------:R-:W-:Y:S02]  /*3170*/  LOP3.LUT R27, R39, 0xf000f, RZ, 0xc0, !PT ;  /* 0x000f000f271b7812 */ /* 0x000fe400078ec0ff */
[----:B------:R-:W-:-:S02]  /*3180*/  LOP3.LUT R25, R31, 0x64006400, RZ, 0xfc, !PT ;  /* 0x640064001f197812 */ /* 0x000fc400078efcff */
[----:B------:R-:W-:Y:S02]  /*3190*/  LOP3.LUT R29, R33, 0xf000f0, RZ, 0xc0, !PT ;  /* 0x00f000f0211d7812 */ /* 0x000fe400078ec0ff */
[----:B------:R-:W-:Y:S01]  /*31a0*/  LOP3.LUT R30, R39, 0xf000f0, RZ, 0xc0, !PT ;  /* 0x00f000f0271e7812 */ /* 0x000fe200078ec0ff */
[----:B------:R-:W-:Y:S01]  /*31b0*/  HADD2 R25, R25, -1032, -1032 ;  /* 0xe408e40819197430 */ /* 0x000fe20000000000 */
[----:B------:R-:W-:Y:S02]  /*31c0*/  LOP3.LUT R31, R32, 0x64006400, RZ, 0xfc, !PT ;  /* 0x64006400201f7812 */ /* 0x000fe400078efcff */
[----:B------:R-:W-:Y:S02]  /*31d0*/  LOP3.LUT R32, R34, 0x64006400, RZ, 0xfc, !PT ;  /* 0x6400640022207812 */ /* 0x000fe400078efcff */
[----:B------:R-:W-:Y:S02]  /*31e0*/  LOP3.LUT R37, R37, 0x64006400, RZ, 0xfc, !PT ;  /* 0x6400640025257812 */ /* 0x000fe400078efcff */
[----:B------:R-:W-:-:S02]  /*31f0*/  LOP3.LUT R33, R36, 0x64006400, RZ, 0xfc, !PT ;  /* 0x6400640024217812 */ /* 0x000fc400078efcff */
        /* <DEDUP_REMOVED lines=10> */
[----:B------:R-:W-:Y:S01]  /*32a0*/  LOP3.LUT R27, R30, 0x64006400, RZ, 0xfc, !PT ;  /* 0x640064001e1b7812 */ /* 0x000fe200078efcff */
[-C--:B------:R-:W-:Y:S02]  /*32b0*/  HFMA2 R30, R31, R0.reuse.H0_H0, -72, -72 ;  /* 0xd480d4801f1e7431 */ /* 0x080fe40000040000 */
[----:B------:R-:W-:Y:S02]  /*32c0*/  HADD2 R31, R32, -1032, -1032 ;  /* 0xe408e408201f7430 */ /* 0x000fe40000000000 */
[-C--:B------:R-:W-:Y:S02]  /*32d0*/  HFMA2 R32, R33, R0.reuse.H0_H0, -72, -72 ;  /* 0xd480d48021207431 */ /* 0x080fe40000040000 */
[----:B------:R-:W-:Y:S02]  /*32e0*/  HADD2 R33, R26, -1032, -1032 ;  /* 0xe408e4081a217430 */ /* 0x000fe40000000000 */
[----:B------:R-:W-:Y:S02]  /*32f0*/  HADD2 R35, R28, -1032, -1032 ;  /* 0xe408e4081c237430 */ /* 0x000fe40000000000 */
[----:B------:R-:W-:-:S02]  /*3300*/  HFMA2 R38, R29, R0.H0_H0, -72, -72 ;  /* 0xd480d4801d267431 */ /* 0x000fc40000040000 */
[----:B------:R-:W-:Y:S01]  /*3310*/  HFMA2 R40, R27, R0.H0_H0, -72, -72 ;  /* 0xd480d4801b287431 */ /* 0x000fe20000040000 */
[----:B------:R-:W-:Y:S06]  /*3320*/  @!P2 BRA `(.L_x_936) ;  /* 0x000000040058a947 */ /* 0x000fec0003800000 */
[----:B------:R-:W0:Y:S01]  /*3330*/  LDS.64 R26, [UR4+0x10] ;  /* 0x00001004ff1a7984 */ /* 0x000e220008000a00 */
[--C-:B------:R-:W-:Y:S02]  /*3340*/  HADD2.F32 R47, -RZ, R12.reuse.H0_H0 ;  /* 0x2000000cff2f7230 */ /* 0x100fe40000004100 */
[----:B------:R-:W-:Y:S01]  /*3350*/  HADD2.F32 R48, -RZ, R12.H1_H1 ;  /* 0x3000000cff307230 */ /* 0x000fe20000004100 */
[----:B------:R-:W1:Y:S01]  /*3360*/  LDS.64 R28, [UR4+0x18] ;  /* 0x00001804ff1c7984 */ /* 0x000e620008000a00 */
[----:B------:R-:W-:Y:S02]  /*3370*/  HADD2.F32 R52, -RZ, R34.H0_H0 ;  /* 0x20000022ff347230 */ /* 0x000fe40000004100 */
[----:B------:R-:W-:Y:S02]  /*3380*/  HADD2.F32 R51, -RZ, R14.H0_H0 ;  /* 0x2000000eff337230 */ /* 0x000fe40000004100 */
[----:B0-----:R-:W-:-:S05]  /*3390*/  HADD2.F32 R46, -RZ, R26.H0_H0 ;  /* 0x2000001aff2e7230 */ /* 0x001fca0000004100 */
[----:B------:R-:W-:Y:S01]  /*33a0*/  FFMA.FTZ R49, R47, R46, RZ ;  /* 0x0000002e2f317223 */ /* 0x000fe200000100ff */
[----:B------:R-:W-:Y:S02]  /*33b0*/  HADD2.F32 R47, -RZ, R26.H1_H1 ;  /* 0x3000001aff2f7230 */ /* 0x000fe40000004100 */
[----:B------:R-:W-:Y:S01]  /*33c0*/  FFMA.FTZ R51, R46, R51, RZ ;  /* 0x000000332e337223 */ /* 0x000fe200000100ff */
[----:B------:R-:W-:Y:S02]  /*33d0*/  HADD2.F32 R26, -RZ, R27.H0_H0 ;  /* 0x2000001bff1a7230 */ /* 0x000fe40000004100 */
[----:B------:R-:W-:Y:S01]  /*33e0*/  FFMA.FTZ R49, R48, R47, R49 ;  /* 0x0000002f30317223 */ /* 0x000fe20000010031 */
[----:B------:R-:W-:-:S05]  /*33f0*/  HADD2.F32 R48, -RZ, R13.H0_H0 ;  /* 0x2000000dff307230 */ /* 0x000fca0000004100 */
[----:B------:R-:W-:Y:S01]  /*3400*/  FFMA.FTZ R50, R48, R26, R49 ;  /* 0x0000001a30327223 */ /* 0x000fe20000010031 */
[----:B------:R-:W-:Y:S02]  /*3410*/  HADD2.F32 R48, -RZ, R27.H1_H1 ;  /* 0x3000001bff307230 */ /* 0x000fe40000004100 */
[----:B------:R-:W-:Y:S02]  /*3420*/  HADD2.F32 R27, -RZ, R13.H1_H1 ;  /* 0x3000000dff1b7230 */ /* 0x000fe40000004100 */
[--C-:B-1----:R-:W-:Y:S02]  /*3430*/  HADD2.F32 R49, -RZ, R28.reuse.H0_H0 ;  /* 0x2000001cff317230 */ /* 0x102fe40000004100 */
[----:B------:R-:W-:Y:S02]  /*3440*/  HADD2.F32 R28, -RZ, R28.H1_H1 ;  /* 0x3000001cff1c7230 */ /* 0x000fe40000004100 */
[----:B------:R-:W-:Y:S01]  /*3450*/  FFMA.FTZ R50, R27, R48, R50 ;  /* 0x000000301b327223 */ /* 0x000fe20000010032 */
[----:B------:R-:W-:-:S05]  /*3460*/  HADD2.F32 R27, -RZ, R33.H0_H0 ;  /* 0x20000021ff1b7230 */ /* 0x000fca0000004100 */
[----:B------:R-:W-:Y:S01]  /*3470*/  FFMA.FTZ R50, R27, R49, R50 ;  /* 0x000000311b327223 */ /* 0x000fe20000010032 */
[----:B------:R-:W-:-:S05]  /*3480*/  HADD2.F32 R27, -RZ, R33.H1_H1 ;  /* 0x30000021ff1b7230 */ /* 0x000fca0000004100 */
[----:B------:R-:W-:Y:S01]  /*3490*/  FFMA.FTZ R27, R27, R28, R50 ;  /* 0x0000001c1b1b7223 */ /* 0x000fe20000010032 */
[--C-:B------:R-:W-:Y:S02]  /*34a0*/  HADD2.F32 R50, -RZ, R29.reuse.H0_H0 ;  /* 0x2000001dff327230 */ /* 0x100fe40000004100 */
[----:B------:R-:W-:-:S03]  /*34b0*/  HADD2.F32 R29, -RZ, R29.H1_H1 ;  /* 0x3000001dff1d7230 */ /* 0x000fc60000004100 */
[----:B------:R-:W-:Y:S01]  /*34c0*/  FFMA.FTZ R27, R52, R50, R27 ;  /* 0x00000032341b7223 */ /* 0x000fe2000001001b */
[----:B------:R-:W-:-:S05]  /*34d0*/  HADD2.F32 R52, -RZ, R34.H1_H1 ;  /* 0x30000022ff347230 */ /* 0x000fca0000004100 */
[----:B------:R-:W-:Y:S01]  /*34e0*/  FFMA.FTZ R27, R52, R29, R27 ;  /* 0x0000001d341b7223 */ /* 0x000fe2000001001b */
[----:B------:R-:W-:-:S03]  /*34f0*/  HADD2.F32 R52, -RZ, R14.H1_H1 ;  /* 0x3000000eff347230 */ /* 0x000fc60000004100 */
[----:B------:R-:W-:Y:S02]  /*3500*/  FMUL.FTZ R27, R20, R27 ;  /* 0x0000001b141b7220 */ /* 0x000fe40000410000 */
[----:B------:R-:W-:Y:S01]  /*3510*/  FFMA.FTZ R51, R47, R52, R51 ;  /* 0x000000342f337223 */ /* 0x000fe20000010033 */
[----:B------:R-:W-:Y:S02]  /*3520*/  HADD2.F32 R52, -RZ, R15.H0_H0 ;  /* 0x2000000fff347230 */ /* 0x000fe40000004100 */
[----:B------:R-:W-:-:S03]  /*3530*/  F2FP.F16.F32.PACK_AB R27, RZ, R27 ;  /* 0x0000001bff1b723e */ /* 0x000fc600000000ff */
[----:B------:R-:W-:Y:S01]  /*3540*/  FFMA.FTZ R53, R26, R52, R51 ;  /* 0x000000341a357223 */ /* 0x000fe20000010033 */
[----:B------:R-:W-:-:S05]  /*3550*/  HADD2.F32 R51, -RZ, R15.H1_H1 ;  /* 0x3000000fff337230 */ /* 0x000fca0000004100 */
[----:B------:R-:W-:Y:S01]  /*3560*/  FFMA.FTZ R52, R48, R51, R53 ;  /* 0x0000003330347223 */ /* 0x000fe20000010035 */
[----:B------:R-:W-:-:S05]  /*3570*/  HADD2.F32 R51, -RZ, R35.H0_H0 ;  /* 0x20000023ff337230 */ /* 0x000fca0000004100 */
[----:B------:R-:W-:Y:S01]  /*3580*/  FFMA.FTZ R53, R49, R51, R52 ;  /* 0x0000003331357223 */ /* 0x000fe20000010034 */
[----:B------:R-:W-:Y:S02]  /*3590*/  HADD2.F32 R51, -RZ, R35.H1_H1 ;  /* 0x30000023ff337230 */ /* 0x000fe40000004100 */
[----:B------:R-:W-:-:S03]  /*35a0*/  HADD2.F32 R52, -RZ, R36.H0_H0 ;  /* 0x20000024ff347230 */ /* 0x000fc60000004100 */
[----:B------:R-:W-:-:S04]  /*35b0*/  FFMA.FTZ R51, R28, R51, R53 ;  /* 0x000000331c337223 */ /* 0x000fc80000010035 */
[----:B------:R-:W-:Y:S01]  /*35c0*/  FFMA.FTZ R51, R50, R52, R51 ;  /* 0x0000003432337223 */ /* 0x000fe20000010033 */
[----:B------:R-:W-:-:S05]  /*35d0*/  HADD2.F32 R52, -RZ, R36.H1_H1 ;  /* 0x30000024ff347230 */ /* 0x000fca0000004100 */
[----:B------:R-:W-:Y:S01]  /*35e0*/  FFMA.FTZ R52, R29, R52, R51 ;  /* 0x000000341d347223 */ /* 0x000fe20000010033 */
[----:B------:R-:W-:-:S03]  /*35f0*/  HADD2.F32 R51, -RZ, R25.H0_H0 ;  /* 0x20000019ff337230 */ /* 0x000fc60000004100 */
[----:B------:R-:W-:-:S05]  /*3600*/  FMUL.FTZ R52, R21, R52 ;  /* 0x0000003415347220 */ /* 0x000fca0000410000 */
[----:B------:R-:W-:-:S04]  /*3610*/  F2FP.F16.F32.PACK_AB R52, RZ, R52 ;  /* 0x00000034ff34723e */ /* 0x000fc800000000ff */
[----:B------:R-:W-:Y:S01]  /*3620*/  PRMT R27, R27, 0x5410, R52 ;  /* 0x000054101b1b7816 */ /* 0x000fe20000000034 */
[----:B------:R-:W-:-:S05]  /*3630*/  FFMA.FTZ R52, R46, R51, RZ ;  /* 0x000000332e347223 */ /* 0x000fca00000100ff */
[----:B------:R-:W-:Y:S01]  /*3640*/  HFMA2.MMA R19, R27, 1, 1, R19 ;  /* 0x3c003c001b137835 */ /* 0x000fe20000000013 */
[----:B------:R-:W-:-:S05]  /*3650*/  HADD2.F32 R27, -RZ, R31.H0_H0 ;  /* 0x2000001fff1b7230 */ /* 0x000fca0000004100 */
[----:B------:R-:W-:Y:S01]  /*3660*/  FFMA.FTZ R51, R46, R27, RZ ;  /* 0x0000001b2e337223 */ /* 0x000fe200000100ff */
[----:B------:R-:W-:-:S05]  /*3670*/  HADD2.F32 R46, -RZ, R25.H1_H1 ;  /* 0x30000019ff2e7230 */ /* 0x000fca0000004100 */
[----:B------:R-:W-:Y:S01]  /*3680*/  FFMA.FTZ R27, R47, R46, R52 ;  /* 0x0000002e2f1b7223 */ /* 0x000fe20000010034 */
[----:B------:R-:W-:-:S05]  /*3690*/  HADD2.F32 R46, -RZ, R31.H1_H1 ;  /* 0x3000001fff2e7230 */ /* 0x000fca0000004100 */
[----:B------:R-:W-:Y:S01]  /*36a0*/  FFMA.FTZ R51, R47, R46, R51 ;  /* 0x0000002e2f337223 */ /* 0x000fe20000010033 */
[----:B------:R-:W-:-:S05]  /*36b0*/  HADD2.F32 R46, -RZ, R30.H0_H0 ;  /* 0x2000001eff2e7230 */ /* 0x000fca0000004100 */
[----:B------:R-:W-:Y:S01]  /*36c0*/  FFMA.FTZ R47, R26, R46, R27 ;  /* 0x0000002e1a2f7223 */ /* 0x000fe2000001001b */
[----:B------:R-:W-:Y:S02]  /*36d0*/  HADD2.F32 R46, -RZ, R32.H0_H0 ;  /* 0x20000020ff2e7230 */ /* 0x000fe40000004100 */
[----:B------:R-:W-:-:S03]  /*36e0*/  HADD2.F32 R27, -RZ, R30.H1_H1 ;  /* 0x3000001eff1b7230 */ /* 0x000fc60000004100 */
[----:B------:R-:W-:Y:S01]  /*36f0*/  FFMA.FTZ R46, R26, R46, R51 ;  /* 0x0000002e1a2e7223 */ /* 0x000fe20000010033 */
[----:B------:R-:W-:Y:S02]  /*3700*/  HADD2.F32 R51, -RZ, R32.H1_H1 ;  /* 0x30000020ff337230 */ /* 0x000fe40000004100 */
[C---:B------:R-:W-:Y:S01]  /*3710*/  FFMA.FTZ R26, R48.reuse, R27, R47 ;  /* 0x0000001b301a7223 */ /* 0x040fe2000001002f */
[----:B------:R-:W-:Y:S02]  /*3720*/  HADD2.F32 R27, -RZ, R37.H0_H0 ;  /* 0x20000025ff1b7230 */ /* 0x000fe40000004100 */
[----:B------:R-:W-:Y:S01]  /*3730*/  FFMA.FTZ R46, R48, R51, R46 ;  /* 0x00000033302e7223 */ /* 0x000fe2000001002e */
[----:B------:R-:W-:Y:S02]  /*3740*/  HADD2.F32 R51, -RZ, R39.H0_H0 ;  /* 0x20000027ff337230 */ /* 0x000fe40000004100 */
[----:B------:R-:W-:Y:S01]  /*3750*/  FFMA.FTZ R47, R49, R27, R26 ;  /* 0x0000001b312f7223 */ /* 0x000fe2000001001a */
[----:B------:R-:W-:-:S02]  /*3760*/  HADD2.F32 R27, -RZ, R37.H1_H1 ;  /* 0x30000025ff1b7230 */ /* 0x000fc40000004100 */
[----:B------:R-:W-:Y:S02]  /*3770*/  HADD2.F32 R26, -RZ, R38.H0_H0 ;  /* 0x20000026ff1a7230 */ /* 0x000fe40000004100 */
[----:B------:R-:W-:Y:S01]  /*3780*/  FFMA.FTZ R46, R49, R51, R46 ;  /* 0x00000033312e7223 */ /* 0x000fe2000001002e */
[----:B------:R-:W-:Y:S02]  /*3790*/  HADD2.F32 R49, -RZ, R39.H1_H1 ;  /* 0x30000027ff317230 */ /* 0x000fe40000004100 */
[----:B------:R-:W-:-:S03]  /*37a0*/  FFMA.FTZ R27, R28, R27, R47 ;  /* 0x0000001b1c1b7223 */ /* 0x000fc6000001002f */
[----:B------:R-:W-:Y:S01]  /*37b0*/  FFMA.FTZ R49, R28, R49, R46 ;  /* 0x000000311c317223 */ /* 0x000fe2000001002e */
[----:B------:R-:W-:Y:S02]  /*37c0*/  HADD2.F32 R46, -RZ, R40.H0_H0 ;  /* 0x20000028ff2e7230 */ /* 0x000fe40000004100 */
[C---:B------:R-:W-:Y:S01]  /*37d0*/  FFMA.FTZ R28, R50.reuse, R26, R27 ;  /* 0x0000001a321c7223 */ /* 0x040fe2000001001b */
[----:B------:R-:W-:Y:S02]  /*37e0*/  HADD2.F32 R26, -RZ, R38.H1_H1 ;  /* 0x30000026ff1a7230 */ /* 0x000fe40000004100 */
        /* <DEDUP_REMOVED lines=8> */
[----:B------:R-:W-:-:S06]  /*3870*/  PRMT R27, R27, 0x5410, R46 ;  /* 0x000054101b1b7816 */ /* 0x000fcc000000002e */
[----:B------:R-:W-:-:S11]  /*3880*/  HFMA2.MMA R18, R27, 1, 1, R18 ;  /* 0x3c003c001b127835 */ /* 0x000fd60000000012 */
.L_x_936:
        /* <DEDUP_REMOVED lines=9> */
[----:B0-----:R-:W-:Y:S02]  /*3920*/  HADD2.F32 R47, -RZ, R26.H0_H0 ;  /* 0x2000001aff2f7230 */ /* 0x001fe40000004100 */
[----:B------:R-:W-:Y:S02]  /*3930*/  HADD2.F32 R50, -RZ, R27.H1_H1 ;  /* 0x3000001bff327230 */ /* 0x000fe40000004100 */
[----:B-1----:R-:W-:Y:S02]  /*3940*/  HADD2.F32 R51, -RZ, R28.H1_H1 ;  /* 0x3000001cff337230 */ /* 0x002fe40000004100 */
[----:B------:R-:W-:Y:S01]  /*3950*/  FFMA.FTZ R49, R46, R47, RZ ;  /* 0x0000002f2e317223 */ /* 0x000fe200000100ff */
[----:B------:R-:W-:-:S02]  /*3960*/  HADD2.F32 R46, -RZ, R26.H1_H1 ;  /* 0x3000001aff2e7230 */ /* 0x000fc40000004100 */
[----:B------:R-:W-:-:S03]  /*3970*/  HADD2.F32 R26, -RZ, R13.H0_H0 ;  /* 0x2000000dff1a7230 */ /* 0x000fc60000004100 */
[----:B------:R-:W-:Y:S01]  /*3980*/  FFMA.FTZ R49, R48, R46, R49 ;  /* 0x0000002e30317223 */ /* 0x000fe20000010031 */
[----:B------:R-:W-:Y:S02]  /*3990*/  HADD2.F32 R48, -RZ, R27.H0_H0 ;  /* 0x2000001bff307230 */ /* 0x000fe40000004100 */
[----:B------:R-:W-:-:S03]  /*39a0*/  HADD2.F32 R27, -RZ, R33.H0_H0 ;  /* 0x20000021ff1b7230 */ /* 0x000fc60000004100 */
[----:B------:R-:W-:Y:S01]  /*39b0*/  FFMA.FTZ R49, R26, R48, R49 ;  /* 0x000000301a317223 */ /* 0x000fe20000010031 */
[----:B------:R-:W-:-:S05]  /*39c0*/  HADD2.F32 R26, -RZ, R13.H1_H1 ;  /* 0x3000000dff1a7230 */ /* 0x000fca0000004100 */
[----:B------:R-:W-:Y:S01]  /*39d0*/  FFMA.FTZ R26, R26, R50, R49 ;  /* 0x000000321a1a7223 */ /* 0x000fe20000010031 */
[----:B------:R-:W-:Y:S02]  /*39e0*/  HADD2.F32 R49, -RZ, R28.H0_H0 ;  /* 0x2000001cff317230 */ /* 0x000fe40000004100 */
[--C-:B------:R-:W-:Y:S02]  /*39f0*/  HADD2.F32 R28, -RZ, R29.reuse.H0_H0 ;  /* 0x2000001dff1c7230 */ /* 0x100fe40000004100 */
[----:B------:R-:W-:Y:S02]  /*3a00*/  HADD2.F32 R29, -RZ, R29.H1_H1 ;  /* 0x3000001dff1d7230 */ /* 0x000fe40000004100 */
[----:B------:R-:W-:Y:S01]  /*3a10*/  FFMA.FTZ R26, R27, R49, R26 ;  /* 0x000000311b1a7223 */ /* 0x000fe2000001001a */
[----:B------:R-:W-:-:S05]  /*3a20*/  HADD2.F32 R27, -RZ, R33.H1_H1 ;  /* 0x30000021ff1b7230 */ /* 0x000fca0000004100 */
[----:B------:R-:W-:Y:S01]  /*3a30*/  FFMA.FTZ R27, R27, R51, R26 ;  /* 0x000000331b1b7223 */ /* 0x000fe2000001001a */
[----:B------:R-:W-:-:S05]  /*3a40*/  HADD2.F32 R26, -RZ, R34.H0_H0 ;  /* 0x20000022ff1a7230 */ /* 0x000fca0000004100 */
[----:B------:R-:W-:Y:S01]  /*3a50*/  FFMA.FTZ R26, R26, R28, R27 ;  /* 0x0000001c1a1a7223 */ /* 0x000fe2000001001b */
[----:B------:R-:W-:-:S05]  /*3a60*/  HADD2.F32 R27, -RZ, R34.H1_H1 ;  /* 0x30000022ff1b7230 */ /* 0x000fca0000004100 */
[----:B------:R-:W-:Y:S01]  /*3a70*/  FFMA.FTZ R27, R27, R29, R26 ;  /* 0x0000001d1b1b7223 */ /* 0x000fe2000001001a */
[----:B------:R-:W-:-:S03]  /*3a80*/  HADD2.F32 R26, -RZ, R14.H0_H0 ;  /* 0x2000000eff1a7230 */ /* 0x000fc60000004100 */
[----:B------:R-:W-:Y:S02]  /*3a90*/  FMUL.FTZ R27, R20, R27 ;  /* 0x0000001b141b7220 */ /* 0x000fe40000410000 */
[----:B------:R-:W-:Y:S01]  /*3aa0*/  FFMA.FTZ R53, R26, R47, RZ ;  /* 0x0000002f1a357223 */ /* 0x000fe200000100ff */
[----:B------:R-:W-:Y:S02]  /*3ab0*/  HADD2.F32 R26, -RZ, R14.H1_H1 ;  /* 0x3000000eff1a7230 */ /* 0x000fe40000004100 */
[----:B------:R-:W-:-:S03]  /*3ac0*/  F2FP.F16.F32.PACK_AB R27, RZ, R27 ;  /* 0x0000001bff1b723e */ /* 0x000fc600000000ff */
        /* <DEDUP_REMOVED lines=12> */
[----:B------:R-:W-:-:S04]  /*3b90*/  FFMA.FTZ R26, R53, R29, R26 ;  /* 0x0000001d351a7223 */ /* 0x000fc8000001001a */
[----:B------:R-:W-:-:S05]  /*3ba0*/  FMUL.FTZ R26, R21, R26 ;  /* 0x0000001a151a7220 */ /* 0x000fca0000410000 */
[----:B------:R-:W-:-:S04]  /*3bb0*/  F2FP.F16.F32.PACK_AB R26, RZ, R26 ;  /* 0x0000001aff1a723e */ /* 0x000fc800000000ff */
[----:B------:R-:W-:Y:S01]  /*3bc0*/  PRMT R27, R27, 0x5410, R26 ;  /* 0x000054101b1b7816 */ /* 0x000fe2000000001a */
[----:B------:R-:W-:-:S05]  /*3bd0*/  HADD2.F32 R26, -RZ, R25.H0_H0 ;  /* 0x20000019ff1a7230 */ /* 0x000fca0000004100 */
[----:B------:R-:W-:Y:S01]  /*3be0*/  FFMA.FTZ R53, R26, R47, RZ ;  /* 0x0000002f1a357223 */ /* 0x000fe200000100ff */
[----:B------:R-:W-:Y:S01]  /*3bf0*/  HADD2.F32 R26, -RZ, R25.H1_H1 ;  /* 0x30000019ff1a7230 */ /* 0x000fe20000004100 */
[----:B------:R-:W-:Y:S01]  /*3c00*/  HFMA2.MMA R17, R27, 1, 1, R17 ;  /* 0x3c003c001b117835 */ /* 0x000fe20000000011 */
[----:B------:R-:W-:-:S03]  /*3c10*/  HADD2.F32 R27, -RZ, R31.H0_H0 ;  /* 0x2000001fff1b7230 */ /* 0x000fc60000004100 */
[----:B------:R-:W-:Y:S01]  /*3c20*/  FFMA.FTZ R53, R26, R46, R53 ;  /* 0x0000002e1a357223 */ /* 0x000fe20000010035 */
[----:B------:R-:W-:Y:S02]  /*3c30*/  HADD2.F32 R26, -RZ, R31.H1_H1 ;  /* 0x3000001fff1a7230 */ /* 0x000fe40000004100 */
[----:B------:R-:W-:Y:S01]  /*3c40*/  FFMA.FTZ R27, R27, R47, RZ ;  /* 0x0000002f1b1b7223 */ /* 0x000fe200000100ff */
[----:B------:R-:W-:-:S03]  /*3c50*/  HADD2.F32 R47, -RZ, R39.H0_H0 ;  /* 0x20000027ff2f7230 */ /* 0x000fc60000004100 */
[----:B------:R-:W-:Y:S01]  /*3c60*/  FFMA.FTZ R27, R26, R46, R27 ;  /* 0x0000002e1a1b7223 */ /* 0x000fe2000001001b */
[----:B------:R-:W-:Y:S02]  /*3c70*/  HADD2.F32 R26, -RZ, R30.H0_H0 ;  /* 0x2000001eff1a7230 */ /* 0x000fe40000004100 */
[----:B------:R-:W-:-:S03]  /*3c80*/  HADD2.F32 R46, -RZ, R32.H1_H1 ;  /* 0x30000020ff2e7230 */ /* 0x000fc60000004100 */
[----:B------:R-:W-:Y:S01]  /*3c90*/  FFMA.FTZ R53, R26, R48, R53 ;  /* 0x000000301a357223 */ /* 0x000fe20000010035 */
[----:B------:R-:W-:-:S05]  /*3ca0*/  HADD2.F32 R26, -RZ, R32.H0_H0 ;  /* 0x20000020ff1a7230 */ /* 0x000fca0000004100 */
[----:B------:R-:W-:Y:S01]  /*3cb0*/  FFMA.FTZ R27, R26, R48, R27 ;  /* 0x000000301a1b7223 */ /* 0x000fe2000001001b */
[----:B------:R-:W-:-:S05]  /*3cc0*/  HADD2.F32 R26, -RZ, R30.H1_H1 ;  /* 0x3000001eff1a7230 */ /* 0x000fca0000004100 */
[-C--:B------:R-:W-:Y:S01]  /*3cd0*/  FFMA.FTZ R26, R26, R50.reuse, R53 ;  /* 0x000000321a1a7223 */ /* 0x080fe20000010035 */
[----:B------:R-:W-:Y:S01]  /*3ce0*/  FFMA.FTZ R50, R46, R50, R27 ;  /* 0x000000322e327223 */ /* 0x000fe2000001001b */
[----:B------:R-:W-:Y:S02]  /*3cf0*/  HADD2.F32 R27, -RZ, R37.H0_H0 ;  /* 0x20000025ff1b7230 */ /* 0x000fe40000004100 */
[----:B------:R-:W-:Y:S02]  /*3d00*/  HADD2.F32 R46, -RZ, R40.H0_H0 ;  /* 0x20000028ff2e7230 */ /* 0x000fe40000004100 */
[-C--:B------:R-:W-:Y:S01]  /*3d10*/  FFMA.FTZ R50, R47, R49.reuse, R50 ;  /* 0x000000312f327223 */ /* 0x080fe20000010032 */
[----:B------:R-:W-:Y:S02]  /*3d20*/  HADD2.F32 R47, -RZ, R39.H1_H1 ;  /* 0x30000027ff2f7230 */ /* 0x000fe40000004100 */
[----:B------:R-:W-:Y:S01]  /*3d30*/  FFMA.FTZ R26, R27, R49, R26 ;  /* 0x000000311b1a7223 */ /* 0x000fe2000001001a */
[----:B------:R-:W-:-:S05]  /*3d40*/  HADD2.F32 R27, -RZ, R37.H1_H1 ;  /* 0x30000025ff1b7230 */ /* 0x000fca0000004100 */
        /* <DEDUP_REMOVED lines=8> */
[----:B------:R-:W-:-:S03]  /*3dd0*/  FFMA.FTZ R28, R47, R29, R28 ;  /* 0x0000001d2f1c7223 */ /* 0x000fc6000001001c */
[----:B------:R-:W-:Y:S01]  /*3de0*/  FMUL.FTZ R27, R22, R27 ;  /* 0x0000001b161b7220 */ /* 0x000fe20000410000 */
[----:B------:R-:W-:-:S04]  /*3df0*/  FMUL.FTZ R28, R23, R28 ;  /* 0x0000001c171c7220 */ /* 0x000fc80000410000 */
[----:B------:R-:W-:Y:S02]  /*3e00*/  F2FP.F16.F32.PACK_AB R27, RZ, R27 ;  /* 0x0000001bff1b723e */ /* 0x000fe400000000ff */
[----:B------:R-:W-:-:S04]  /*3e10*/  F2FP.F16.F32.PACK_AB R28, RZ, R28 ;  /* 0x0000001cff1c723e */ /* 0x000fc800000000ff */
[----:B------:R-:W-:-:S06]  /*3e20*/  PRMT R27, R27, 0x5410, R28 ;  /* 0x000054101b1b7816 */ /* 0x000fcc000000001c */
[----:B------:R-:W-:-:S11]  /*3e30*/  HFMA2.MMA R16, R27, 1, 1, R16 ;  /* 0x3c003c001b107835 */ /* 0x000fd60000000010 */
.L_x_938:
        /* <DEDUP_REMOVED lines=90> */
.L_x_939:
[----:B------:R-:W-:Y:S05]  /*43e0*/  @P0 BRA `(.L_x_937) ;  /* 0x0000000400580947 */ /* 0x000fea0003800000 */
[----:B------:R-:W0:Y:S01]  /*43f0*/  LDS.64 R26, [UR4+0xd0] ;  /* 0x0000d004ff1a7984 */ /* 0x000e220008000a00 */
[----:B------:R-:W-:Y:S02]  /*4400*/  HADD2.F32 R47, -RZ, R14.H0_H0 ;  /* 0x2000000eff2f7230 */ /* 0x000fe40000004100 */
[----:B------:R-:W-:Y:S01]  /*4410*/  HADD2.F32 R48, -RZ, R25.H0_H0 ;  /* 0x20000019ff307230 */ /* 0x000fe20000004100 */
[----:B------:R-:W1:Y:S01]  /*4420*/  LDS.64 R28, [UR4+0xd8] ;  /* 0x0000d804ff1c7984 */ /* 0x000e620008000a00 */
[----:B------:R-:W-:Y:S02]  /*4430*/  HADD2.F32 R49, -RZ, R31.H0_H0 ;  /* 0x2000001fff317230 */ /* 0x000fe40000004100 */
[--C-:B------:R-:W-:Y:S02]  /*4440*/  HADD2.F32 R46, -RZ, R12.reuse.H0_H0 ;  /* 0x2000000cff2e7230 */ /* 0x100fe40000004100 */
[----:B------:R-:W-:Y:S02]  /*4450*/  HADD2.F32 R51, -RZ, R12.H1_H1 ;  /* 0x3000000cff337230 */ /* 0x000fe40000004100 */
[----:B------:R-:W-:-:S02]  /*4460*/  HADD2.F32 R14, -RZ, R14.H1_H1 ;  /* 0x3000000eff0e7230 */ /* 0x000fc40000004100 */
[----:B------:R-:W-:Y:S02]  /*4470*/  HADD2.F32 R25, -RZ, R25.H1_H1 ;  /* 0x30000019ff197230 */ /* 0x000fe40000004100 */
[----:B------:R-:W-:Y:S02]  /*4480*/  HADD2.F32 R12, -RZ, R31.H1_H1 ;  /* 0x3000001fff0c7230 */ /* 0x000fe40000004100 */
[----:B------:R-:W-:Y:S02]  /*4490*/  HADD2.F32 R31, -RZ, R30.H0_H0 ;  /* 0x2000001eff1f7230 */ /* 0x000fe40000004100 */
[--C-:B0-----:R-:W-:Y:S02]  /*44a0*/  HADD2.F32 R50, -RZ, R26.reuse.H0_H0 ;  /* 0x2000001aff327230 */ /* 0x101fe40000004100 */
[----:B------:R-:W-:-:S03]  /*44b0*/  HADD2.F32 R26, -RZ, R26.H1_H1 ;  /* 0x3000001aff1a7230 */ /* 0x000fc60000004100 */
[-C--:B------:R-:W-:Y:S01]  /*44c0*/  FFMA.FTZ R47, R47, R50.reuse, RZ ;  /* 0x000000322f2f7223 */ /* 0x080fe200000100ff */
[-C--:B------:R-:W-:Y:S01]  /*44d0*/  FFMA.FTZ R48, R48, R50.reuse, RZ ;  /* 0x0000003230307223 */ /* 0x080fe200000100ff */
[-C--:B------:R-:W-:Y:S01]  /*44e0*/  FFMA.FTZ R49, R49, R50.reuse, RZ ;  /* 0x0000003231317223 */ /* 0x080fe200000100ff */
[----:B------:R-:W-:Y:S01]  /*44f0*/  FFMA.FTZ R46, R46, R50, RZ ;  /* 0x000000322e2e7223 */ /* 0x000fe200000100ff */
[-C--:B------:R-:W-:Y:S01]  /*4500*/  FFMA.FTZ R47, R14, R26.reuse, R47 ;  /* 0x0000001a0e2f7223 */ /* 0x080fe2000001002f */
[-C--:B------:R-:W-:Y:S01]  /*4510*/  FFMA.FTZ R48, R25, R26.reuse, R48 ;  /* 0x0000001a19307223 */ /* 0x080fe20000010030 */
[-C--:B------:R-:W-:Y:S01]  /*4520*/  FFMA.FTZ R49, R12, R26.reuse, R49 ;  /* 0x0000001a0c317223 */ /* 0x080fe20000010031 */
[----:B------:R-:W-:Y:S02]  /*4530*/  HADD2.F32 R25, -RZ, R13.H0_H0 ;  /* 0x2000000dff197230 */ /* 0x000fe40000004100 */
[----:B------:R-:W-:Y:S01]  /*4540*/  FFMA.FTZ R46, R51, R26, R46 ;  /* 0x0000001a332e7223 */ /* 0x000fe2000001002e */
[----:B------:R-:W-:-:S02]  /*4550*/  HADD2.F32 R12, -RZ, R27.H0_H0 ;  /* 0x2000001bff0c7230 */ /* 0x000fc40000004100 */
[----:B------:R-:W-:Y:S02]  /*4560*/  HADD2.F32 R14, -RZ, R15.H0_H0 ;  /* 0x2000000fff0e7230 */ /* 0x000fe40000004100 */
[----:B------:R-:W-:Y:S02]  /*4570*/  HADD2.F32 R50, -RZ, R32.H0_H0 ;  /* 0x20000020ff327230 */ /* 0x000fe40000004100 */
[-C--:B------:R-:W-:Y:S01]  /*4580*/  FFMA.FTZ R46, R25, R12.reuse, R46 ;  /* 0x0000000c192e7223 */ /* 0x080fe2000001002e */
[----:B------:R-:W-:Y:S02]  /*4590*/  HADD2.F32 R27, -RZ, R27.H1_H1 ;  /* 0x3000001bff1b7230 */ /* 0x000fe40000004100 */
        /* <DEDUP_REMOVED lines=9> */
[----:B------:R-:W-:Y:S02]  /*4630*/  HADD2.F32 R15, -RZ, R33.H0_H0 ;  /* 0x20000021ff0f7230 */ /* 0x000fe40000004100 */
[----:B------:R-:W-:Y:S01]  /*4640*/  FFMA.FTZ R26, R25, R27, R26 ;  /* 0x0000001b191a7223 */ /* 0x000fe2000001001a */
[----:B-1----:R-:W-:-:S02]  /*4650*/  HADD2.F32 R13, -RZ, R28.H0_H0 ;  /* 0x2000001cff0d7230 */ /* 0x002fc40000004100 */
        /* <DEDUP_REMOVED lines=13> */
[----:B------:R-:W-:Y:S02]  /*4730*/  HADD2.F32 R12, -RZ, R29.H0_H0 ;  /* 0x2000001dff0c7230 */ /* 0x000fe40000004100 */
[-C--:B------:R-:W-:Y:S01]  /*4740*/  FFMA.FTZ R15, R32, R28.reuse, R15 ;  /* 0x0000001c200f7223 */ /* 0x080fe2000001000f */
[----:B------:R-:W-:Y:S02]  /*4750*/  HADD2.F32 R14, -RZ, R34.H0_H0 ;  /* 0x20000022ff0e7230 */ /* 0x000fe40000004100 */
[----:B------:R-:W-:Y:S01]  /*4760*/  FFMA.FTZ R27, R30, R28, R27 ;  /* 0x0000001c1e1b7223 */ /* 0x000fe2000001001b */
[----:B------:R-:W-:-:S02]  /*4770*/  HADD2.F32 R26, -RZ, R36.H0_H0 ;  /* 0x20000024ff1a7230 */ /* 0x000fc40000004100 */
[----:B------:R-:W-:Y:S02]  /*4780*/  HADD2.F32 R46, -RZ, R39.H1_H1 ;  /* 0x30000027ff2e7230 */ /* 0x000fe40000004100 */
[-C--:B------:R-:W-:Y:S01]  /*4790*/  FFMA.FTZ R14, R14, R12.reuse, R15 ;  /* 0x0000000c0e0e7223 */ /* 0x080fe2000001000f */
        /* <DEDUP_REMOVED lines=27> */
.L_x_937:
[----:B------:R-:W-:-:S05]  /*4950*/  IMAD.WIDE R44, R41, 0x4, R44 ;  /* 0x00000004292c7825 */ /* 0x000fca00078e022c */
        /* <DEDUP_REMOVED lines=140> */
.L_x_940:
        /* <DEDUP_REMOVED lines=91> */
.L_x_942:
        /* <DEDUP_REMOVED lines=90> */
.L_x_943:
        /* <DEDUP_REMOVED lines=87> */
.L_x_941:
        /* <DEDUP_REMOVED lines=8> */
[C---:B------:R-:W-:Y:S02]  /*6360*/  LOP3.LUT R13, R14.reuse, 0xf000f, RZ, 0xc0, !PT ;  /* 0x000f000f0e0d7812 */ /* 0x040fe400078ec0ff */
[----:B------:R-:W-:Y:S02]  /*6370*/  LOP3.LUT R27, R14, 0xf000f0, RZ, 0xc0, !PT ;  /* 0x00f000f00e1b7812 */ /* 0x000fe400078ec0ff */
[C---:B------:R-:W-:Y:S02]  /*6380*/  LOP3.LUT R12, R15.reuse, 0xf000f, RZ, 0xc0, !PT ;  /* 0x000f000f0f0c7812 */ /* 0x040fe400078ec0ff */
[----:B------:R-:W-:Y:S02]  /*6390*/  LOP3.LUT R28, R15, 0xf000f0, RZ, 0xc0, !PT ;  /* 0x00f000f00f1c7812 */ /* 0x000fe400078ec0ff */
        /* <DEDUP_REMOVED lines=41> */
[----:B------:R-:W-:Y:S01]  /*6630*/  HADD2 R0, R0, -1032, -1032 ;  /* 0xe408e40800007430 */ /* 0x000fe20000000000 */
[----:B------:R-:W-:Y:S06]  /*6640*/  @!P2 BRA `(.L_x_944) ;  /* 0x000000040058a947 */ /* 0x000fec0003800000 */
[----:B------:R-:W0:Y:S01]  /*6650*/  LDS.64 R12, [UR4+0x30] ;  /* 0x00003004ff0c7984 */ /* 0x000e220008000a00 */
[----:B------:R-:W-:Y:S02]  /*6660*/  HADD2.F32 R40, -RZ, R33.H0_H0 ;  /* 0x20000021ff287230 */ /* 0x000fe40000004100 */
[----:B------:R-:W-:Y:S01]  /*6670*/  HADD2.F32 R48, -RZ, R34.H0_H0 ;  /* 0x20000022ff307230 */ /* 0x000fe20000004100 */
[----:B------:R-:W1:Y:S01]  /*6680*/  LDS.64 R14, [UR4+0x38] ;  /* 0x00003804ff0e7984 */ /* 0x000e620008000a00 */
[----:B------:R-:W-:Y:S02]  /*6690*/  HADD2.F32 R44, -RZ, R35.H0_H0 ;  /* 0x20000023ff2c7230 */ /* 0x000fe40000004100 */
[----:B------:R-:W-:Y:S02]  /*66a0*/  HADD2.F32 R46, -RZ, R36.H0_H0 ;  /* 0x20000024ff2e7230 */ /* 0x000fe40000004100 */
[----:B------:R-:W-:Y:S02]  /*66b0*/  HADD2.F32 R45, -RZ, R33.H1_H1 ;  /* 0x30000021ff2d7230 */ /* 0x000fe40000004100 */
[----:B------:R-:W-:-:S02]  /*66c0*/  HADD2.F32 R49, -RZ, R35.H1_H1 ;  /* 0x30000023ff317230 */ /* 0x000fc40000004100 */
[----:B------:R-:W-:Y:S02]  /*66d0*/  HADD2.F32 R51, -RZ, R36.H1_H1 ;  /* 0x30000024ff337230 */ /* 0x000fe40000004100 */
[--C-:B0-----:R-:W-:Y:S02]  /*66e0*/  HADD2.F32 R41, -RZ, R12.reuse.H0_H0 ;  /* 0x2000000cff297230 */ /* 0x101fe40000004100 */
[----:B------:R-:W-:-:S03]  /*66f0*/  HADD2.F32 R12, -RZ, R12.H1_H1 ;  /* 0x3000000cff0c7230 */ /* 0x000fc60000004100 */
[----:B------:R-:W-:Y:S01]  /*6700*/  FFMA.FTZ R40, R40, R41, RZ ;  /* 0x0000002928287223 */ /* 0x000fe200000100ff */
[C---:B------:R-:W-:Y:S01]  /*6710*/  FFMA.FTZ R47, R41.reuse, R48, RZ ;  /* 0x00000030292f7223 */ /* 0x040fe200000100ff */
[C---:B------:R-:W-:Y:S01]  /*6720*/  FFMA.FTZ R48, R41.reuse, R44, RZ ;  /* 0x0000002c29307223 */ /* 0x040fe200000100ff */
[----:B------:R-:W-:Y:S01]  /*6730*/  FFMA.FTZ R46, R41, R46, RZ ;  /* 0x0000002e292e7223 */ /* 0x000fe200000100ff */
[----:B------:R-:W-:Y:S01]  /*6740*/  FFMA.FTZ R41, R45, R12, R40 ;  /* 0x0000000c2d297223 */ /* 0x000fe20000010028 */
[----:B------:R-:W-:Y:S02]  /*6750*/  HADD2.F32 R45, -RZ, R34.H1_H1 ;  /* 0x30000022ff2d7230 */ /* 0x000fe40000004100 */
[----:B------:R-:W-:Y:S01]  /*6760*/  FFMA.FTZ R40, R12, R49, R48 ;  /* 0x000000310c287223 */ /* 0x000fe20000010030 */
[--C-:B------:R-:W-:Y:S02]  /*6770*/  HADD2.F32 R49, -RZ, R28.reuse.H0_H0 ;  /* 0x2000001cff317230 */ /* 0x100fe40000004100 */
[----:B------:R-:W-:-:S02]  /*6780*/  HADD2.F32 R48, -RZ, R28.H1_H1 ;  /* 0x3000001cff307230 */ /* 0x000fc40000004100 */
[C---:B------:R-:W-:Y:S01]  /*6790*/  FFMA.FTZ R44, R12.reuse, R45, R47 ;  /* 0x0000002d0c2c7223 */ /* 0x040fe2000001002f */
[----:B------:R-:W-:Y:S02]  /*67a0*/  HADD2.F32 R45, -RZ, R13.H0_H0 ;  /* 0x2000000dff2d7230 */ /* 0x000fe40000004100 */
[----:B------:R-:W-:Y:S01]  /*67b0*/  FFMA.FTZ R12, R12, R51, R46 ;  /* 0x000000330c0c7223 */ /* 0x000fe2000001002e */
[----:B------:R-:W-:Y:S02]  /*67c0*/  HADD2.F32 R47, -RZ, R30.H0_H0 ;  /* 0x2000001eff2f7230 */ /* 0x000fe40000004100 */
[----:B------:R-:W-:Y:S02]  /*67d0*/  HADD2.F32 R46, -RZ, R31.H0_H0 ;  /* 0x2000001fff2e7230 */ /* 0x000fe40000004100 */
[C---:B------:R-:W-:Y:S01]  /*67e0*/  FFMA.FTZ R49, R45.reuse, R49, R12 ;  /* 0x000000312d317223 */ /* 0x040fe2000001000c */
[----:B------:R-:W-:Y:S02]  /*67f0*/  HADD2.F32 R13, -RZ, R13.H1_H1 ;  /* 0x3000000dff0d7230 */ /* 0x000fe40000004100 */
[----:B------:R-:W-:Y:S01]  /*6800*/  FFMA.FTZ R44, R45, R47, R44 ;  /* 0x0000002f2d2c7223 */ /* 0x000fe2000001002c */
[----:B------:R-:W-:-:S02]  /*6810*/  HADD2.F32 R47, -RZ, R29.H0_H0 ;  /* 0x2000001dff2f7230 */ /* 0x000fc40000004100 */
[----:B------:R-:W-:Y:S01]  /*6820*/  FFMA.FTZ R41, R46, R45, R41 ;  /* 0x0000002d2e297223 */ /* 0x000fe20000010029 */
[----:B------:R-:W-:Y:S02]  /*6830*/  HADD2.F32 R12, -RZ, R30.H1_H1 ;  /* 0x3000001eff0c7230 */ /* 0x000fe40000004100 */
[----:B------:R-:W-:Y:S02]  /*6840*/  HADD2.F32 R46, -RZ, R31.H1_H1 ;  /* 0x3000001fff2e7230 */ /* 0x000fe40000004100 */
[----:B------:R-:W-:Y:S01]  /*6850*/  FFMA.FTZ R47, R45, R47, R40 ;  /* 0x0000002f2d2f7223 */ /* 0x000fe20000010028 */
[----:B------:R-:W-:Y:S02]  /*6860*/  HADD2.F32 R40, -RZ, R29.H1_H1 ;  /* 0x3000001dff287230 */ /* 0x000fe40000004100 */
[C---:B------:R-:W-:Y:S01]  /*6870*/  FFMA.FTZ R44, R13.reuse, R12, R44 ;  /* 0x0000000c0d2c7223 */ /* 0x040fe2000001002c */
[----:B------:R-:W-:Y:S01]  /*6880*/  FFMA.FTZ R12, R13, R48, R49 ;  /* 0x000000300d0c7223 */ /* 0x000fe20000010031 */
[----:B------:R-:W-:Y:S01]  /*6890*/  FFMA.FTZ R46, R46, R13, R41 ;  /* 0x0000000d2e2e7223 */ /* 0x000fe20000010029 */
[----:B------:R-:W-:-:S02]  /*68a0*/  HADD2.F32 R45, -RZ, R38.H0_H0 ;  /* 0x20000026ff2d7230 */ /* 0x000fc40000004100 */
[----:B------:R-:W-:Y:S01]  /*68b0*/  FFMA.FTZ R40, R13, R40, R47 ;  /* 0x000000280d287223 */ /* 0x000fe2000001002f */
[--C-:B-1----:R-:W-:Y:S02]  /*68c0*/  HADD2.F32 R13, -RZ, R14.reuse.H0_H0 ;  /* 0x2000000eff0d7230 */ /* 0x102fe40000004100 */
[--C-:B------:R-:W-:Y:S02]  /*68d0*/  HADD2.F32 R41, -RZ, R37.reuse.H0_H0 ;  /* 0x20000025ff297230 */ /* 0x100fe40000004100 */
[----:B------:R-:W-:Y:S02]  /*68e0*/  HADD2.F32 R14, -RZ, R14.H1_H1 ;  /* 0x3000000eff0e7230 */ /* 0x000fe40000004100 */
[----:B------:R-:W-:Y:S01]  /*68f0*/  FFMA.FTZ R51, R13, R45, R44 ;  /* 0x0000002d0d337223 */ /* 0x000fe2000001002c */
[----:B------:R-:W-:Y:S02]  /*6900*/  HADD2.F32 R45, -RZ, R37.H1_H1 ;  /* 0x30000025ff2d7230 */ /* 0x000fe40000004100 */
[----:B------:R-:W-:Y:S01]  /*6910*/  FFMA.FTZ R46, R41, R13, R46 ;  /* 0x0000000d292e7223 */ /* 0x000fe2000001002e */
[----:B------:R-:W-:-:S02]  /*6920*/  HADD2.F32 R41, -RZ, R39.H0_H0 ;  /* 0x20000027ff297230 */ /* 0x000fc40000004100 */
[----:B------:R-:W-:Y:S02]  /*6930*/  HADD2.F32 R44, -RZ, R27.H0_H0 ;  /* 0x2000001bff2c7230 */ /* 0x000fe40000004100 */
[----:B------:R-:W-:Y:S01]  /*6940*/  FFMA.FTZ R47, R45, R14, R46 ;  /* 0x0000000e2d2f7223 */ /* 0x000fe2000001002e */
[----:B------:R-:W-:Y:S02]  /*6950*/  HADD2.F32 R46, -RZ, R0.H0_H0 ;  /* 0x20000000ff2e7230 */ /* 0x000fe40000004100 */
[C---:B------:R-:W-:Y:S01]  /*6960*/  FFMA.FTZ R41, R13.reuse, R41, R40 ;  /* 0x000000290d297223 */ /* 0x040fe20000010028 */
[----:B------:R-:W-:Y:S02]  /*6970*/  HADD2.F32 R40, -RZ, R15.H0_H0 ;  /* 0x2000000fff287230 */ /* 0x000fe40000004100 */
[----:B------:R-:W-:Y:S02]  /*6980*/  HADD2.F32 R49, -RZ, R38.H1_H1 ;  /* 0x30000026ff317230 */ /* 0x000fe40000004100 */
[----:B------:R-:W-:Y:S01]  /*6990*/  FFMA.FTZ R48, R13, R46, R12 ;  /* 0x0000002e0d307223 */ /* 0x000fe2000001000c */
[----:B------:R-:W-:-:S02]  /*69a0*/  HADD2.F32 R46, -RZ, R39.H1_H1 ;  /* 0x30000027ff2e7230 */ /* 0x000fc40000004100 */
[----:B------:R-:W-:Y:S01]  /*69b0*/  FFMA.FTZ R12, R44, R40, R47 ;  /* 0x000000282c0c7223 */ /* 0x000fe2000001002f */
[----:B------:R-:W-:Y:S02]  /*69c0*/  HADD2.F32 R47, -RZ, R0.H1_H1 ;  /* 0x30000000ff2f7230 */ /* 0x000fe40000004100 */
[C---:B------:R-:W-:Y:S01]  /*69d0*/  FFMA.FTZ R45, R14.reuse, R49, R51 ;  /* 0x000000310e2d7223 */ /* 0x040fe20000010033 */
[----:B------:R-:W-:Y:S02]  /*69e0*/  HADD2.F32 R13, -RZ, R26.H0_H0 ;  /* 0x2000001aff0d7230 */ /* 0x000fe40000004100 */
[C---:B------:R-:W-:Y:S01]  /*69f0*/  FFMA.FTZ R41, R14.reuse, R46, R41 ;  /* 0x0000002e0e297223 */ /* 0x040fe20000010029 */
[----:B------:R-:W-:Y:S02]  /*6a00*/  HADD2.F32 R15, -RZ, R15.H1_H1 ;  /* 0x3000000fff0f7230 */ /* 0x000fe40000004100 */
[----:B------:R-:W-:Y:S01]  /*6a10*/  FFMA.FTZ R47, R14, R47, R48 ;  /* 0x0000002f0e2f7223 */ /* 0x000fe20000010030 */
[----:B------:R-:W-:-:S02]  /*6a20*/  HADD2.F32 R44, -RZ, R25.H0_H0 ;  /* 0x20000019ff2c7230 */ /* 0x000fc40000004100 */
[C---:B------:R-:W-:Y:S01]  /*6a30*/  FFMA.FTZ R14, R40.reuse, R13, R45 ;  /* 0x0000000d280e7223 */ /* 0x040fe2000001002d */
[----:B------:R-:W-:Y:S02]  /*6a40*/  HADD2.F32 R13, -RZ, R27.H1_H1 ;  /* 0x3000001bff0d7230 */ /* 0x000fe40000004100 */
[--C-:B------:R-:W-:Y:S02]  /*6a50*/  HADD2.F32 R46, -RZ, R32.reuse.H0_H0 ;  /* 0x20000020ff2e7230 */ /* 0x100fe40000004100 */
[C---:B------:R-:W-:Y:S01]  /*6a60*/  FFMA.FTZ R41, R40.reuse, R44, R41 ;  /* 0x0000002c28297223 */ /* 0x040fe20000010029 */
[----:B------:R-:W-:Y:S02]  /*6a70*/  HADD2.F32 R44, -RZ, R32.H1_H1 ;  /* 0x30000020ff2c7230 */ /* 0x000fe40000004100 */
[----:B------:R-:W-:Y:S01]  /*6a80*/  FFMA.FTZ R13, R13, R15, R12 ;  /* 0x0000000f0d0d7223 */ /* 0x000fe2000001000c */
[----:B------:R-:W-:Y:S02]  /*6a90*/  HADD2.F32 R12, -RZ, R26.H1_H1 ;  /* 0x3000001aff0c7230 */ /* 0x000fe40000004100 */
[----:B------:R-:W-:Y:S01]  /*6aa0*/  FFMA.FTZ R47, R40, R46, R47 ;  /* 0x0000002e282f7223 */ /* 0x000fe2000001002f */
[----:B------:R-:W-:-:S02]  /*6ab0*/  HADD2.F32 R40, -RZ, R25.H1_H1 ;  /* 0x30000019ff287230 */ /* 0x000fc40000004100 */
[----:B------:R-:W-:Y:S01]  /*6ac0*/  FMUL.FTZ R13, R20, R13 ;  /* 0x0000000d140d7220 */ /* 0x000fe20000410000 */
[C---:B------:R-:W-:Y:S01]  /*6ad0*/  FFMA.FTZ R12, R15.reuse, R12, R14 ;  /* 0x0000000c0f0c7223 */ /* 0x040fe2000001000e */
[C---:B------:R-:W-:Y:S01]  /*6ae0*/  FFMA.FTZ R44, R15.reuse, R44, R47 ;  /* 0x0000002c0f2c7223 */ /* 0x040fe2000001002f */
[----:B------:R-:W-:Y:S02]  /*6af0*/  FFMA.FTZ R41, R15, R40, R41 ;  /* 0x000000280f297223 */ /* 0x000fe40000010029 */
[----:B------:R-:W-:Y:S01]  /*6b00*/  F2FP.F16.F32.PACK_AB R13, RZ, R13 ;  /* 0x0000000dff0d723e */ /* 0x000fe200000000ff */
[----:B------:R-:W-:Y:S01]  /*6b10*/  FMUL.FTZ R12, R21, R12 ;  /* 0x0000000c150c7220 */ /* 0x000fe20000410000 */
[----:B------:R-:W-:Y:S01]  /*6b20*/  FMUL.FTZ R44, R23, R44 ;  /* 0x0000002c172c7220 */ /* 0x000fe20000410000 */
[----:B------:R-:W-:-:S03]  /*6b30*/  FMUL.FTZ R41, R22, R41 ;  /* 0x0000002916297220 */ /* 0x000fc60000410000 */
[----:B------:R-:W-:Y:S02]  /*6b40*/  F2FP.F16.F32.PACK_AB R12, RZ, R12 ;  /* 0x0000000cff0c723e */ /* 0x000fe400000000ff */
[----:B------:R-:W-:Y:S02]  /*6b50*/  F2FP.F16.F32.PACK_AB R41, RZ, R41 ;  /* 0x00000029ff29723e */ /* 0x000fe400000000ff */
[----:B------:R-:W-:Y:S02]  /*6b60*/  F2FP.F16.F32.PACK_AB R44, RZ, R44 ;  /* 0x0000002cff2c723e */ /* 0x000fe400000000ff */
[----:B------:R-:W-:Y:S02]  /*6b70*/  PRMT R13, R13, 0x5410, R12 ;  /* 0x000054100d0d7816 */ /* 0x000fe4000000000c */
[----:B------:R-:W-:-:S04]  /*6b80*/  PRMT R41, R41, 0x5410, R44 ;  /* 0x0000541029297816 */ /* 0x000fc8000000002c */
[----:B------:R-:W-:Y:S01]  /*6b90*/  HFMA2.MMA R19, R13, 1, 1, R19 ;  /* 0x3c003c000d137835 */ /* 0x000fe20000000013 */
[----:B------:R-:W-:-:S10]  /*6ba0*/  HADD2 R18, R41, R18 ;  /* 0x0000001229127230 */ /* 0x000fd40000000000 */
.L_x_944:
        /* <DEDUP_REMOVED lines=9> */
[----:B------:R-:W-:Y:S02]  /*6c40*/  HADD2.F32 R41, -RZ, R34.H0_H0 ;  /* 0x20000022ff297230 */ /* 0x000fe40000004100 */
[----:B------:R-:W-:Y:S02]  /*6c50*/  HADD2.F32 R45, -RZ, R36.H0_H0 ;  /* 0x20000024ff2d7230 */ /* 0x000fe40000004100 */
[----:B------:R-:W-:Y:S02]  /*6c60*/  HADD2.F32 R48, -RZ, R33.H1_H1 ;  /* 0x30000021ff307230 */ /* 0x000fe40000004100 */
[----:B0-----:R-:W-:-:S02]  /*6c70*/  HADD2.F32 R46, -RZ, R12.H0_H0 ;  /* 0x2000000cff2e7230 */ /* 0x001fc40000004100 */
[----:B------:R-:W-:-:S03]  /*6c80*/  HADD2.F32 R12, -RZ, R12.H1_H1 ;  /* 0x3000000cff0c7230 */ /* 0x000fc60000004100 */
[-C--:B------:R-:W-:Y:S01]  /*6c90*/  FFMA.FTZ R47, R40, R46.reuse, RZ ;  /* 0x0000002e282f7223 */ /* 0x080fe200000100ff */
[-C--:B------:R-:W-:Y:S01]  /*6ca0*/  FFMA.FTZ R51, R44, R46.reuse, RZ ;  /* 0x0000002e2c337223 */ /* 0x080fe200000100ff */
[-C--:B------:R-:W-:Y:S01]  /*6cb0*/  FFMA.FTZ R49, R41, R46.reuse, RZ ;  /* 0x0000002e29317223 */ /* 0x080fe200000100ff */
[----:B------:R-:W-:Y:S01]  /*6cc0*/  FFMA.FTZ R45, R45, R46, RZ ;  /* 0x0000002e2d2d7223 */ /* 0x000fe200000100ff */
[----:B------:R-:W-:Y:S02]  /*6cd0*/  HADD2.F32 R44, -RZ, R34.H1_H1 ;  /* 0x30000022ff2c7230 */ /* 0x000fe40000004100 */
        /* <DEDUP_REMOVED lines=8> */
[----:B------:R-:W-:Y:S02]  /*6d60*/  HADD2.F32 R46, -RZ, R31.H0_H0 ;  /* 0x2000001fff2e7230 */ /* 0x000fe40000004100 */
[--C-:B------:R-:W-:Y:S02]  /*6d70*/  HADD2.F32 R45, -RZ, R13.reuse.H0_H0 ;  /* 0x2000000dff2d7230 */ /* 0x100fe40000004100 */
[----:B------:R-:W-:Y:S02]  /*6d80*/  HADD2.F32 R13, -RZ, R13.H1_H1 ;  /* 0x3000000dff0d7230 */ /* 0x000fe40000004100 */
[----:B------:R-:W-:-:S02]  /*6d90*/  HADD2.F32 R48, -RZ, R0.H1_H1 ;  /* 0x30000000ff307230 */ /* 0x000fc40000004100 */
[-C--:B------:R-:W-:Y:S01]  /*6da0*/  FFMA.FTZ R46, R46, R45.reuse, R41 ;  /* 0x0000002d2e2e7223 */ /* 0x080fe20000010029 */
[-C--:B------:R-:W-:Y:S01]  /*6db0*/  FFMA.FTZ R44, R47, R45.reuse, R44 ;  /* 0x0000002d2f2c7223 */ /* 0x080fe2000001002c */
[----:B------:R-:W-:Y:S02]  /*6dc0*/  HADD2.F32 R47, -RZ, R29.H0_H0 ;  /* 0x2000001dff2f7230 */ /* 0x000fe40000004100 */
[-C--:B------:R-:W-:Y:S01]  /*6dd0*/  FFMA.FTZ R12, R49, R45.reuse, R12 ;  /* 0x0000002d310c7223 */ /* 0x080fe2000001000c */
[----:B------:R-:W-:Y:S02]  /*6de0*/  HADD2.F32 R41, -RZ, R31.H1_H1 ;  /* 0x3000001fff297230 */ /* 0x000fe40000004100 */
[----:B------:R-:W-:Y:S02]  /*6df0*/  HADD2.F32 R49, -RZ, R38.H0_H0 ;  /* 0x20000026ff317230 */ /* 0x000fe40000004100 */
[----:B------:R-:W-:Y:S01]  /*6e00*/  FFMA.FTZ R40, R47, R45, R40 ;  /* 0x0000002d2f287223 */ /* 0x000fe20000010028 */
[----:B------:R-:W-:-:S02]  /*6e10*/  HADD2.F32 R45, -RZ, R29.H1_H1 ;  /* 0x3000001dff2d7230 */ /* 0x000fc40000004100 */
[-C--:B------:R-:W-:Y:S01]  /*6e20*/  FFMA.FTZ R46, R41, R13.reuse, R46 ;  /* 0x0000000d292e7223 */ /* 0x080fe2000001002e */
[----:B------:R-:W-:Y:S02]  /*6e30*/  HADD2.F32 R41, -RZ, R30.H1_H1 ;  /* 0x3000001eff297230 */ /* 0x000fe40000004100 */
[----:B------:R-:W-:Y:S02]  /*6e40*/  HADD2.F32 R47, -RZ, R28.H1_H1 ;  /* 0x3000001cff2f7230 */ /* 0x000fe40000004100 */
[-C--:B------:R-:W-:Y:S01]  /*6e50*/  FFMA.FTZ R40, R45, R13.reuse, R40 ;  /* 0x0000000d2d287223 */ /* 0x080fe20000010028 */
[----:B------:R-:W-:Y:S02]  /*6e60*/  HADD2.F32 R45, -RZ, R37.H0_H0 ;  /* 0x20000025ff2d7230 */ /* 0x000fe40000004100 */
[-C--:B------:R-:W-:Y:S01]  /*6e70*/  FFMA.FTZ R44, R41, R13.reuse, R44 ;  /* 0x0000000d292c7223 */ /* 0x080fe2000001002c */
[----:B------:R-:W-:Y:S02]  /*6e80*/  HADD2.F32 R41, -RZ, R39.H0_H0 ;  /* 0x20000027ff297230 */ /* 0x000fe40000004100 */
[----:B------:R-:W-:Y:S01]  /*6e90*/  FFMA.FTZ R12, R47, R13, R12 ;  /* 0x0000000d2f0c7223 */ /* 0x000fe2000001000c */
[----:B-1----:R-:W-:-:S02]  /*6ea0*/  HADD2.F32 R13, -RZ, R14.H0_H0 ;  /* 0x2000000eff0d7230 */ /* 0x002fc40000004100 */
[----:B------:R-:W-:-:S03]  /*6eb0*/  HADD2.F32 R14, -RZ, R14.H1_H1 ;  /* 0x3000000eff0e7230 */ /* 0x000fc60000004100 */
[-C--:B------:R-:W-:Y:S01]  /*6ec0*/  FFMA.FTZ R49, R49, R13.reuse, R44 ;  /* 0x0000000d31317223 */ /* 0x080fe2000001002c */
[-C--:B------:R-:W-:Y:S01]  /*6ed0*/  FFMA.FTZ R45, R45, R13.reuse, R46 ;  /* 0x0000000d2d2d7223 */ /* 0x080fe2000001002e */
[----:B------:R-:W-:Y:S02]  /*6ee0*/  HADD2.F32 R44, -RZ, R37.H1_H1 ;  /* 0x30000025ff2c7230 */ /* 0x000fe40000004100 */
[----:B------:R-:W-:Y:S01]  /*6ef0*/  FFMA.FTZ R41, R41, R13, R40 ;  /* 0x0000000d29297223 */ /* 0x000fe20000010028 */
[----:B------:R-:W-:Y:S02]  /*6f00*/  HADD2.F32 R46, -RZ, R38.H1_H1 ;  /* 0x30000026ff2e7230 */ /* 0x000fe40000004100 */
[----:B------:R-:W-:Y:S02]  /*6f10*/  HADD2.F32 R40, -RZ, R15.H0_H0 ;  /* 0x2000000fff287230 */ /* 0x000fe40000004100 */
[----:B------:R-:W-:Y:S01]  /*6f20*/  FFMA.FTZ R47, R44, R14, R45 ;  /* 0x0000000e2c2f7223 */ /* 0x000fe2000001002d */
[----:B------:R-:W-:-:S02]  /*6f30*/  HADD2.F32 R44, -RZ, R27.H0_H0 ;  /* 0x2000001bff2c7230 */ /* 0x000fc40000004100 */
[----:B------:R-:W-:Y:S01]  /*6f40*/  FFMA.FTZ R45, R46, R14, R49 ;  /* 0x0000000e2e2d7223 */ /* 0x000fe20000010031 */
[----:B------:R-:W-:Y:S02]  /*6f50*/  HADD2.F32 R49, -RZ, R0.H0_H0 ;  /* 0x20000000ff317230 */ /* 0x000fe40000004100 */
[----:B------:R-:W-:Y:S02]  /*6f60*/  HADD2.F32 R46, -RZ, R39.H1_H1 ;  /* 0x30000027ff2e7230 */ /* 0x000fe40000004100 */
[----:B------:R-:W-:Y:S02]  /*6f70*/  HADD2.F32 R15, -RZ, R15.H1_H1 ;  /* 0x3000000fff0f7230 */ /* 0x000fe40000004100 */
[----:B------:R-:W-:Y:S01]  /*6f80*/  FFMA.FTZ R13, R49, R13, R12 ;  /* 0x0000000d310d7223 */ /* 0x000fe2000001000c */
[----:B------:R-:W-:Y:S01]  /*6f90*/  FFMA.FTZ R12, R44, R40, R47 ;  /* 0x000000282c0c7223 */ /* 0x000fe2000001002f */
[----:B------:R-:W-:Y:S02]  /*6fa0*/  HADD2.F32 R44, -RZ, R26.H0_H0 ;  /* 0x2000001aff2c7230 */ /* 0x000fe40000004100 */
[-C--:B------:R-:W-:Y:S01]  /*6fb0*/  FFMA.FTZ R41, R46, R14.reuse, R41 ;  /* 0x0000000e2e297223 */ /* 0x080fe20000010029 */
[----:B------:R-:W-:Y:S01]  /*6fc0*/  FFMA.FTZ R13, R48, R14, R13 ;  /* 0x0000000e300d7223 */ /* 0x000fe2000001000d */
[----:B------:R-:W-:-:S02]  /*6fd0*/  HADD2.F32 R46, -RZ, R32.H0_H0 ;  /* 0x20000020ff2e7230 */ /* 0x000fc40000004100 */
[-C--:B------:R-:W-:Y:S01]  /*6fe0*/  FFMA.FTZ R14, R44, R40.reuse, R45 ;  /* 0x000000282c0e7223 */ /* 0x080fe2000001002d */
[----:B------:R-:W-:Y:S02]  /*6ff0*/  HADD2.F32 R44, -RZ, R25.H0_H0 ;  /* 0x20000019ff2c7230 */ /* 0x000fe40000004100 */
[----:B------:R-:W-:Y:S02]  /*7000*/  HADD2.F32 R45, -RZ, R27.H1_H1 ;  /* 0x3000001bff2d7230 */ /* 0x000fe40000004100 */
[----:B------:R-:W-:Y:S02]  /*7010*/  HADD2.F32 R47, -RZ, R32.H1_H1 ;  /* 0x30000020ff2f7230 */ /* 0x000fe40000004100 */
[-C--:B------:R-:W-:Y:S01]  /*7020*/  FFMA.FTZ R44, R44, R40.reuse, R41 ;  /* 0x000000282c2c7223 */ /* 0x080fe20000010029 */
[----:B------:R-:W-:Y:S02]  /*7030*/  HADD2.F32 R41, -RZ, R26.H1_H1 ;  /* 0x3000001aff297230 */ /* 0x000fe40000004100 */
[----:B------:R-:W-:Y:S01]  /*7040*/  FFMA.FTZ R40, R46, R40, R13 ;  /* 0x000000282e287223 */ /* 0x000fe2000001000d */
[----:B------:R-:W-:Y:S01]  /*7050*/  FFMA.FTZ R13, R45, R15, R12 ;  /* 0x0000000f2d0d7223 */ /* 0x000fe2000001000c */
[----:B------:R-:W-:-:S02]  /*7060*/  HADD2.F32 R45, -RZ, R25.H1_H1 ;  /* 0x30000019ff2d7230 */ /* 0x000fc40000004100 */
[-C--:B------:R-:W-:Y:S01]  /*7070*/  FFMA.FTZ R14, R41, R15.reuse, R14 ;  /* 0x0000000f290e7223 */ /* 0x080fe2000001000e */
        /* <DEDUP_REMOVED lines=14> */
.L_x_945:
        /* <DEDUP_REMOVED lines=90> */
.L_x_946:
[----:B------:R-:W-:Y:S05]  /*7700*/  @P0 BRA `(.L_x_931) ;  /* 0x0000000400580947 */ /* 0x000fea0003800000 */
[----:B------:R-:W0:Y:S01]  /*7710*/  LDS.64 R12, [UR4+0xf0] ;  /* 0x0000f004ff0c7984 */ /* 0x000e220008000a00 */
[----:B------:R-:W-:Y:S02]  /*7720*/  HADD2.F32 R49, -RZ, R33.H1_H1 ;  /* 0x30000021ff317230 */ /* 0x000fe40000004100 */
[----:B------:R-:W-:Y:S01]  /*7730*/  HADD2.F32 R40, -RZ, R36.H0_H0 ;  /* 0x20000024ff287230 */ /* 0x000fe20000004100 */
[----:B------:R-:W1:Y:S01]  /*7740*/  LDS.64 R14, [UR4+0xf8] ;  /* 0x0000f804ff0e7984 */ /* 0x000e620008000a00 */
[--C-:B0-----:R-:W-:Y:S02]  /*7750*/  HADD2.F32 R46, -RZ, R12.reuse.H0_H0 ;  /* 0x2000000cff2e7230 */ /* 0x101fe40000004100 */
[----:B------:R-:W-:Y:S02]  /*7760*/  HADD2.F32 R45, -RZ, R12.H1_H1 ;  /* 0x3000000cff2d7230 */ /* 0x000fe40000004100 */
[--C-:B------:R-:W-:Y:S02]  /*7770*/  HADD2.F32 R44, -RZ, R13.reuse.H0_H0 ;  /* 0x2000000dff2c7230 */ /* 0x100fe40000004100 */
[----:B------:R-:W-:Y:S01]  /*7780*/  FFMA.FTZ R40, R40, R46, RZ ;  /* 0x0000002e28287223 */ /* 0x000fe200000100ff */
[----:B------:R-:W-:-:S02]  /*7790*/  HADD2.F32 R41, -RZ, R13.H1_H1 ;  /* 0x3000000dff297230 */ /* 0x000fc40000004100 */
[----:B------:R-:W-:Y:S02]  /*77a0*/  HADD2.F32 R12, -RZ, R33.H0_H0 ;  /* 0x20000021ff0c7230 */ /* 0x000fe40000004100 */
[--C-:B------:R-:W-:Y:S02]  /*77b0*/  HADD2.F32 R13, -RZ, R34.reuse.H0_H0 ;  /* 0x20000022ff0d7230 */ /* 0x100fe40000004100 */
[--C-:B------:R-:W-:Y:S02]  /*77c0*/  HADD2.F32 R33, -RZ, R35.reuse.H0_H0 ;  /* 0x20000023ff217230 */ /* 0x100fe40000004100 */
[-C--:B------:R-:W-:Y:S01]  /*77d0*/  FFMA.FTZ R48, R12, R46.reuse, RZ ;  /* 0x0000002e0c307223 */ /* 0x080fe200000100ff */
[----:B------:R-:W-:Y:S02]  /*77e0*/  HADD2.F32 R34, -RZ, R34.H1_H1 ;  /* 0x30000022ff227230 */ /* 0x000fe40000004100 */
[-C--:B------:R-:W-:Y:S01]  /*77f0*/  FFMA.FTZ R47, R13, R46.reuse, RZ ;  /* 0x0000002e0d2f7223 */ /* 0x080fe200000100ff */
[----:B------:R-:W-:Y:S01]  /*7800*/  FFMA.FTZ R12, R33, R46, RZ ;  /* 0x0000002e210c7223 */ /* 0x000fe200000100ff */
[----:B------:R-:W-:-:S02]  /*7810*/  HADD2.F32 R33, -RZ, R35.H1_H1 ;  /* 0x30000023ff217230 */ /* 0x000fc40000004100 */
        /* <DEDUP_REMOVED lines=8> */
[-C--:B------:R-:W-:Y:S01]  /*78a0*/  FFMA.FTZ R12, R34, R44.reuse, R13 ;  /* 0x0000002c220c7223 */ /* 0x080fe2000001000d */
[----:B------:R-:W-:Y:S02]  /*78b0*/  HADD2.F32 R13, -RZ, R31.H1_H1 ;  /* 0x3000001fff0d7230 */ /* 0x000fe40000004100 */
        /* <DEDUP_REMOVED lines=11> */
[----:B-1----:R-:W-:Y:S02]  /*7970*/  HADD2.F32 R28, -RZ, R14.H0_H0 ;  /* 0x2000000eff1c7230 */ /* 0x002fe40000004100 */
        /* <DEDUP_REMOVED lines=15> */
[----:B------:R-:W-:Y:S02]  /*7a70*/  HADD2.F32 R30, -RZ, R39.H1_H1 ;  /* 0x30000027ff1e7230 */ /* 0x000fe40000004100 */
[----:B------:R-:W-:Y:S01]  /*7a80*/  FFMA.FTZ R41, R36, R14, R41 ;  /* 0x0000000e24297223 */ /* 0x000fe20000010029 */
[----:B------:R-:W-:-:S02]  /*7a90*/  HADD2.F32 R0, -RZ, R27.H0_H0 ;  /* 0x2000001bff007230 */ /* 0x000fc40000004100 */
[----:B------:R-:W-:Y:S02]  /*7aa0*/  HADD2.F32 R28, -RZ, R26.H0_H0 ;  /* 0x2000001aff1c7230 */ /* 0x000fe40000004100 */
        /* <DEDUP_REMOVED lines=28> */
.L_x_931:
[----:B------:R-:W0:Y:S01]  /*7c70*/  LDC R13, c[0x0][0x23c] ;  /* 0x00008f00ff0d7b82 */ /* 0x000e220000000800 */
[----:B------:R-:W-:Y:S01]  /*7c80*/  IADD3 R6, R6, 0x20, RZ ;  /* 0x0000002006067810 */ /* 0x000fe20007ffe0ff */
[----:B------:R-:W-:-:S03]  /*7c90*/  UIADD3 UR4, UR4, 0x40, URZ ;  /* 0x0000004004047890 */ /* 0x000fc6000fffe03f */
[C---:B------:R-:W-:Y:S02]  /*7ca0*/  ISETP.GE.AND P2, PT, R6.reuse, UR5, PT ;  /* 0x0000000506007c0c */ /* 0x040fe4000bf46270 */
[----:B------:R-:W-:Y:S01]  /*7cb0*/  ISETP.LT.AND P3, PT, R6, R9, PT ;  /* 0x000000090600720c */ /* 0x000fe20003f61270 */
[----:B0-----:R-:W-:-:S12]  /*7cc0*/  IMAD.WIDE R42, R13, 0x10, R42 ;  /* 0x000000100d2a7825 */ /* 0x001fd800078e022a */
[----:B------:R-:W-:Y:S05]  /*7cd0*/  @!P2 BRA P3, `(.L_x_947) ;  /* 0xffffff980040a947 */ /* 0x000fea000183ffff */
.L_x_930:
        /* <DEDUP_REMOVED lines=19> */
.L_x_951:
[----:B------:R-:W0:Y:S02]  /*7e10*/  LDS R18, [R0] ;  /* 0x0000000000127984 */ /* 0x000e240000000800 */
[----:B0-----:R-:W-:-:S10]  /*7e20*/  HFMA2.MMA R19, R18, 1, 1, R21 ;  /* 0x3c003c0012137835 */ /* 0x001fd40000000015 */
[----:B------:R-:W0:Y:S02]  /*7e30*/  ATOMS.CAST.SPIN R19, [R0], R18, R19 ;  /* 0x000000120013738d */ /* 0x000e240001800013 */
[----:B0-----:R-:W-:-:S13]  /*7e40*/  ISETP.EQ.U32.AND P0, PT, R19, 0x1, PT ;  /* 0x000000011300780c */ /* 0x001fda0003f02070 */
[----:B------:R-:W-:Y:S05]  /*7e50*/  @!P0 BRA `(.L_x_951) ;  /* 0xfffffffc00ec8947 */ /* 0x000fea000383ffff */
[----:B------:R-:W-:Y:S05]  /*7e60*/  BRA `(.L_x_949) ;  /* 0x00000000000c7947 */ /* 0x000fea0003800000 */
.L_x_950:
[----:B------:R-:W2:Y:S02]  /*7e70*/  LD.E R0, desc[UR6][R14.64] ;  /* 0x000000060e007980 */ /* 0x000ea4000c101900 */
[----:B--2---:R-:W-:-:S05]  /*7e80*/  IADD3 R5, R21, R0, RZ ;  /* 0x0000000015057210 */ /* 0x004fca0007ffe0ff */
[----:B------:R0:W-:Y:S02]  /*7e90*/  ST.E desc[UR6][R14.64], R5 ;  /* 0x000000050e007985 */ /* 0x0001e4000c101906 */
.L_x_949:
[----:B------:R-:W-:Y:S05]  /*7ea0*/  BSYNC B0 ;  /* 0x0000000000007941 */ /* 0x000fea0003800000 */
.L_x_948:
[----:B------:R1:W-:Y:S01]  /*7eb0*/  ATOM.E.ADD.F16x2.RN.STRONG.GPU P0, RZ, desc[UR6][R14.64+0x4], R9 ;  /* 0x000004090eff79a2 */ /* 0x0003e2000810e1c6 */
[----:B------:R-:W-:Y:S04]  /*7ec0*/  BSSY B0, `(.L_x_952) ;  /* 0x000000f000007945 */ /* 0x000fe80003800000 */
[----:B-1----:R-:W-:Y:S05]  /*7ed0*/  @P0 BRA `(.L_x_953) ;  /* 0x0000000000340947 */ /* 0x002fea0003800000 */
[----:B------:R-:W1:Y:S02]  /*7ee0*/  QSPC.E.S P0, RZ, [R14+0x4] ;  /* 0x000004000eff73aa */ /* 0x000e640000000500 */
[----:B-1----:R-:W-:Y:S05]  /*7ef0*/  @!P0 BRA `(.L_x_954) ;  /* 0x0000000000208947 */ /* 0x002fea0003800000 */
[----:B------:R-:W-:-:S04]  /*7f00*/  MOV R18, R14 ;  /* 0x0000000e00127202 */ /* 0x000fc80000000f00 */
[----:B------:R-:W-:-:S07]  /*7f10*/  MOV R0, R18 ;  /* 0x0000001200007202 */ /* 0x000fce0000000f00 */
.L_x_955:
[----:B------:R-:W1:Y:S02]  /*7f20*/  LDS R18, [R0+0x4] ;  /* 0x0000040000127984 */ /* 0x000e640000000800 */
[----:B-1----:R-:W-:-:S06]  /*7f30*/  HADD2 R19, R18, R9 ;  /* 0x0000000912137230 */ /* 0x002fcc0000000000 */
[----:B------:R-:W1:Y:S02]  /*7f40*/  ATOMS.CAST.SPIN R19, [R0+0x4], R18, R19 ;  /* 0x000004120013738d */ /* 0x000e640001800013 */
[----:B-1----:R-:W-:-:S13]  /*7f50*/  ISETP.EQ.U32.AND P0, PT, R19, 0x1, PT ;  /* 0x000000011300780c */ /* 0x002fda0003f02070 */
[----:B------:R-:W-:Y:S05]  /*7f60*/  @!P0 BRA `(.L_x_955) ;  /* 0xfffffffc00ec8947 */ /* 0x000fea000383ffff */
[----:B------:R-:W-:Y:S05]  /*7f70*/  BRA `(.L_x_953) ;  /* 0x00000000000c7947 */ /* 0x000fea0003800000 */
.L_x_954:
[----:B------:R-:W0:Y:S02]  /*7f80*/  LD.E R0, desc[UR6][R14.64+0x4] ;  /* 0x000004060e007980 */ /* 0x000e24000c101900 */
[----:B0-----:R-:W-:-:S05]  /*7f90*/  IADD3 R5, R9, R0, RZ ;  /* 0x0000000009057210 */ /* 0x001fca0007ffe0ff */
[----:B------:R1:W-:Y:S02]  /*7fa0*/  ST.E desc[UR6][R14.64+0x4], R5 ;  /* 0x000004050e007985 */ /* 0x0003e4000c101906 */
.L_x_953:
[----:B------:R-:W-:Y:S05]  /*7fb0*/  BSYNC B0 ;  /* 0x0000000000007941 */ /* 0x000fea0003800000 */
.L_x_952:
        /* <DEDUP_REMOVED lines=12> */
.L_x_959:
[----:B------:R-:W0:Y:S02]  /*8080*/  LDS R4, [R0] ;  /* 0x0000000000047984 */ /* 0x000e240000000800 */
[----:B0-----:R-:W-:-:S10]  /*8090*/  HFMA2.MMA R5, R4, 1, 1, R17 ;  /* 0x3c003c0004057835 */ /* 0x001fd40000000011 */
[----:B------:R-:W0:Y:S02]  /*80a0*/  ATOMS.CAST.SPIN R5, [R0], R4, R5 ;  /* 0x000000040005738d */ /* 0x000e240001800005 */
[----:B0-----:R-:W-:-:S13]  /*80b0*/  ISETP.EQ.U32.AND P0, PT, R5, 0x1, PT ;  /* 0x000000010500780c */ /* 0x001fda0003f02070 */
[----:B------:R-:W-:Y:S05]  /*80c0*/  @!P0 BRA `(.L_x_959) ;  /* 0xfffffffc00ec8947 */ /* 0x000fea000383ffff */
[----:B------:R-:W-:Y:S05]  /*80d0*/  BRA `(.L_x_957) ;  /* 0x00000000000c7947 */ /* 0x000fea0003800000 */
.L_x_958:
[----:B------:R-:W2:Y:S02]  /*80e0*/  LD.E R0, desc[UR6][R14.64] ;  /* 0x000000060e007980 */ /* 0x000ea4000c101900 */
[----:B--2---:R-:W-:-:S05]  /*80f0*/  IADD3 R5, R17, R0, RZ ;  /* 0x0000000011057210 */ /* 0x004fca0007ffe0ff */
[----:B------:R0:W-:Y:S02]  /*8100*/  ST.E desc[UR6][R14.64], R5 ;  /* 0x000000050e007985 */ /* 0x0001e4000c101906 */
.L_x_957:
[----:B------:R-:W-:Y:S05]  /*8110*/  BSYNC B0 ;  /* 0x0000000000007941 */ /* 0x000fea0003800000 */
.L_x_956:
[----:B------:R1:W-:Y:S01]  /*8120*/  ATOM.E.ADD.F16x2.RN.STRONG.GPU P0, RZ, desc[UR6][R14.64+0x4], R9 ;  /* 0x000004090eff79a2 */ /* 0x0003e2000810e1c6 */
[----:B------:R-:W-:Y:S04]  /*8130*/  BSSY B0, `(.L_x_960) ;  /* 0x000000f000007945 */ /* 0x000fe80003800000 */
[----:B-1----:R-:W-:Y:S05]  /*8140*/  @P0 BRA `(.L_x_961) ;  /* 0x0000000000340947 */ /* 0x002fea0003800000 */
[----:B------:R-:W1:Y:S02]  /*8150*/  QSPC.E.S P0, RZ, [R14+0x4] ;  /* 0x000004000eff73aa */ /* 0x000e640000000500 */
[----:B-1----:R-:W-:Y:S05]  /*8160*/  @!P0 BRA `(.L_x_962) ;  /* 0x0000000000208947 */ /* 0x002fea0003800000 */
[----:B------:R-:W-:-:S04]  /*8170*/  MOV R4, R14 ;  /* 0x0000000e00047202 */ /* 0x000fc80000000f00 */
[----:B------:R-:W-:-:S07]  /*8180*/  MOV R0, R4 ;  /* 0x0000000400007202 */ /* 0x000fce0000000f00 */
.L_x_963:
[----:B------:R-:W0:Y:S02]  /*8190*/  LDS R4, [R0+0x4] ;  /* 0x0000040000047984 */ /* 0x000e240000000800 */
[----:B0-----:R-:W-:-:S06]  /*81a0*/  HADD2 R5, R4, R9 ;  /* 0x0000000904057230 */ /* 0x001fcc0000000000 */
[----:B------:R-:W0:Y:S02]  /*81b0*/  ATOMS.CAST.SPIN R5, [R0+0x4], R4, R5 ;  /* 0x000004040005738d */ /* 0x000e240001800005 */
[----:B0-----:R-:W-:-:S13]  /*81c0*/  ISETP.EQ.U32.AND P0, PT, R5, 0x1, PT ;  /* 0x000000010500780c */ /* 0x001fda0003f02070 */
[----:B------:R-:W-:Y:S05]  /*81d0*/  @!P0 BRA `(.L_x_963) ;  /* 0xfffffffc00ec8947 */ /* 0x000fea000383ffff */
[----:B------:R-:W-:Y:S05]  /*81e0*/  BRA `(.L_x_961) ;  /* 0x00000000000c7947 */ /* 0x000fea0003800000 */
.L_x_962:
[----:B------:R-:W0:Y:S02]  /*81f0*/  LD.E R0, desc[UR6][R14.64+0x4] ;  /* 0x000004060e007980 */ /* 0x000e24000c101900 */
[----:B0-----:R-:W-:-:S05]  /*8200*/  IADD3 R5, R9, R0, RZ ;  /* 0x0000000009057210 */ /* 0x001fca0007ffe0ff */
[----:B------:R1:W-:Y:S02]  /*8210*/  ST.E desc[UR6][R14.64+0x4], R5 ;  /* 0x000004050e007985 */ /* 0x0003e4000c101906 */
.L_x_961:
[----:B------:R-:W-:Y:S05]  /*8220*/  BSYNC B0 ;  /* 0x0000000000007941 */ /* 0x000fea0003800000 */
.L_x_960:
        /* <DEDUP_REMOVED lines=12> */
.L_x_967:
[----:B------:R-:W0:Y:S02]  /*82f0*/  LDS R4, [R0] ;  /* 0x0000000000047984 */ /* 0x000e240000000800 */
[----:B0-----:R-:W-:-:S10]  /*8300*/  HFMA2.MMA R5, R4, 1, 1, R11 ;  /* 0x3c003c0004057835 */ /* 0x001fd4000000000b */
[----:B------:R-:W0:Y:S02]  /*8310*/  ATOMS.CAST.SPIN R5, [R0], R4, R5 ;  /* 0x000000040005738d */ /* 0x000e240001800005 */
[----:B0-----:R-:W-:-:S13]  /*8320*/  ISETP.EQ.U32.AND P0, PT, R5, 0x1, PT ;  /* 0x000000010500780c */ /* 0x001fda0003f02070 */
[----:B------:R-:W-:Y:S05]  /*8330*/  @!P0 BRA `(.L_x_967) ;  /* 0xfffffffc00ec8947 */ /* 0x000fea000383ffff */
[----:B------:R-:W-:Y:S05]  /*8340*/  BRA `(.L_x_965) ;  /* 0x00000000000c7947 */ /* 0x000fea0003800000 */
.L_x_966:
[----:B------:R-:W2:Y:S02]  /*8350*/  LD.E R0, desc[UR6][R14.64] ;  /* 0x000000060e007980 */ /* 0x000ea4000c101900 */
[----:B--2---:R-:W-:-:S05]  /*8360*/  IADD3 R3, R11, R0, RZ ;  /* 0x000000000b037210 */ /* 0x004fca0007ffe0ff */
[----:B------:R0:W-:Y:S02]  /*8370*/  ST.E desc[UR6][R14.64], R3 ;  /* 0x000000030e007985 */ /* 0x0001e4000c101906 */
.L_x_965:
[----:B------:R-:W-:Y:S05]  /*8380*/  BSYNC B0 ;  /* 0x0000000000007941 */ /* 0x000fea0003800000 */
.L_x_964:
[----:B------:R1:W-:Y:S01]  /*8390*/  ATOM.E.ADD.F16x2.RN.STRONG.GPU P0, RZ, desc[UR6][R14.64+0x4], R9 ;  /* 0x000004090eff79a2 */ /* 0x0003e2000810e1c6 */
[----:B------:R-:W-:Y:S04]  /*83a0*/  BSSY B0, `(.L_x_968) ;  /* 0x000000f000007945 */ /* 0x000fe80003800000 */
[----:B-1----:R-:W-:Y:S05]  /*83b0*/  @P0 BRA `(.L_x_969) ;  /* 0x0000000000340947 */ /* 0x002fea0003800000 */
[----:B------:R-:W1:Y:S02]  /*83c0*/  QSPC.E.S P0, RZ, [R14+0x4] ;  /* 0x000004000eff73aa */ /* 0x000e640000000500 */
[----:B-1----:R-:W-:Y:S05]  /*83d0*/  @!P0 BRA `(.L_x_970) ;  /* 0x0000000000208947 */ /* 0x002fea0003800000 */
[----:B------:R-:W-:-:S04]  /*83e0*/  MOV R4, R14 ;  /* 0x0000000e00047202 */ /* 0x000fc80000000f00 */
[----:B------:R-:W-:-:S07]  /*83f0*/  MOV R0, R4 ;  /* 0x0000000400007202 */ /* 0x000fce0000000f00 */
.L_x_971:
[----:B------:R-:W1:Y:S02]  /*8400*/  LDS R4, [R0+0x4] ;  /* 0x0000040000047984 */ /* 0x000e640000000800 */
[----:B-1----:R-:W-:-:S06]  /*8410*/  HADD2 R5, R4, R9 ;  /* 0x0000000904057230 */ /* 0x002fcc0000000000 */
[----:B------:R-:W1:Y:S02]  /*8420*/  ATOMS.CAST.SPIN R5, [R0+0x4], R4, R5 ;  /* 0x000004040005738d */ /* 0x000e640001800005 */
[----:B-1----:R-:W-:-:S13]  /*8430*/  ISETP.EQ.U32.AND P0, PT, R5, 0x1, PT ;  /* 0x000000010500780c */ /* 0x002fda0003f02070 */
[----:B------:R-:W-:Y:S05]  /*8440*/  @!P0 BRA `(.L_x_971) ;  /* 0xfffffffc00ec8947 */ /* 0x000fea000383ffff */
[----:B------:R-:W-:Y:S05]  /*8450*/  BRA `(.L_x_969) ;  /* 0x00000000000c7947 */ /* 0x000fea0003800000 */
.L_x_970:
[----:B------:R-:W0:Y:S02]  /*8460*/  LD.E R0, desc[UR6][R14.64+0x4] ;  /* 0x000004060e007980 */ /* 0x000e24000c101900 */
[----:B0-----:R-:W-:-:S05]  /*8470*/  IADD3 R3, R9, R0, RZ ;  /* 0x0000000009037210 */ /* 0x001fca0007ffe0ff */
[----:B------:R1:W-:Y:S02]  /*8480*/  ST.E desc[UR6][R14.64+0x4], R3 ;  /* 0x000004030e007985 */ /* 0x0003e4000c101906 */
.L_x_969:
[----:B------:R-:W-:Y:S05]  /*8490*/  BSYNC B0 ;  /* 0x0000000000007941 */ /* 0x000fea0003800000 */
.L_x_968:
        /* <DEDUP_REMOVED lines=12> */
.L_x_975:
[----:B------:R-:W0:Y:S02]  /*8560*/  LDS R2, [R0] ;  /* 0x0000000000027984 */ /* 0x000e240000000800 */
[----:B0-----:R-:W-:-:S10]  /*8570*/  HFMA2.MMA R3, R2, 1, 1, R5 ;  /* 0x3c003c0002037835 */ /* 0x001fd40000000005 */
[----:B------:R-:W0:Y:S02]  /*8580*/  ATOMS.CAST.SPIN R3, [R0], R2, R3 ;  /* 0x000000020003738d */ /* 0x000e240001800003 */
[----:B0-----:R-:W-:-:S13]  /*8590*/  ISETP.EQ.U32.AND P0, PT, R3, 0x1, PT ;  /* 0x000000010300780c */ /* 0x001fda0003f02070 */
[----:B------:R-:W-:Y:S05]  /*85a0*/  @!P0 BRA `(.L_x_975) ;  /* 0xfffffffc00ec8947 */ /* 0x000fea000383ffff */
[----:B------:R-:W-:Y:S05]  /*85b0*/  BRA `(.L_x_973) ;  /* 0x00000000000c7947 */ /* 0x000fea0003800000 */
.L_x_974:
[----:B------:R-:W2:Y:S02]  /*85c0*/  LD.E R0, desc[UR6][R14.64] ;  /* 0x000000060e007980 */ /* 0x000ea4000c101900 */
[----:B--2---:R-:W-:-:S05]  /*85d0*/  IADD3 R3, R5, R0, RZ ;  /* 0x0000000005037210 */ /* 0x004fca0007ffe0ff */
[----:B------:R0:W-:Y:S02]  /*85e0*/  ST.E desc[UR6][R14.64], R3 ;  /* 0x000000030e007985 */ /* 0x0001e4000c101906 */
.L_x_973:
[----:B------:R-:W-:Y:S05]  /*85f0*/  BSYNC B0 ;  /* 0x0000000000007941 */ /* 0x000fea0003800000 */
.L_x_972:
[----:B------:R1:W-:Y:S02]  /*8600*/  ATOM.E.ADD.F16x2.RN.STRONG.GPU P0, RZ, desc[UR6][R14.64+0x4], R7 ;  /* 0x000004070eff79a2 */ /* 0x0003e4000810e1c6 */
[----:B-1----:R-:W-:Y:S05]  /*8610*/  @P0 EXIT ;  /* 0x000000000000094d */ /* 0x002fea0003800000 */
[----:B------:R-:W1:Y:S02]  /*8620*/  QSPC.E.S P0, RZ, [R14+0x4] ;  /* 0x000004000eff73aa */ /* 0x000e640000000500 */
[----:B-1----:R-:W-:Y:S05]  /*8630*/  @!P0 BRA `(.L_x_976) ;  /* 0x0000000000208947 */ /* 0x002fea0003800000 */
[----:B------:R-:W-:-:S04]  /*8640*/  MOV R2, R14 ;  /* 0x0000000e00027202 */ /* 0x000fc80000000f00 */
[----:B------:R-:W-:-:S07]  /*8650*/  MOV R0, R2 ;  /* 0x0000000200007202 */ /* 0x000fce0000000f00 */
.L_x_977:
[----:B------:R-:W0:Y:S02]  /*8660*/  LDS R2, [R0+0x4] ;  /* 0x0000040000027984 */ /* 0x000e240000000800 */
[----:B0-----:R-:W-:-:S06]  /*8670*/  HADD2 R3, R2, R7 ;  /* 0x0000000702037230 */ /* 0x001fcc0000000000 */
[----:B------:R-:W0:Y:S02]  /*8680*/  ATOMS.CAST.SPIN R3, [R0+0x4], R2, R3 ;  /* 0x000004020003738d */ /* 0x000e240001800003 */
[----:B0-----:R-:W-:-:S13]  /*8690*/  ISETP.EQ.U32.AND P0, PT, R3, 0x1, PT ;  /* 0x000000010300780c */ /* 0x001fda0003f02070 */
[----:B------:R-:W-:Y:S05]  /*86a0*/  @!P0 BRA `(.L_x_977) ;  /* 0xfffffffc00ec8947 */ /* 0x000fea000383ffff */
[----:B------:R-:W-:Y:S05]  /*86b0*/  EXIT ;  /* 0x000000000000794d */ /* 0x000fea0003800000 */
.L_x_976:
[----:B------:R-:W0:Y:S02]  /*86c0*/  LD.E R0, desc[UR6][R14.64+0x4] ;  /* 0x000004060e007980 */ /* 0x000e24000c101900 */
[----:B0-----:R-:W-:-:S05]  /*86d0*/  IADD3 R3, R7, R0, RZ ;  /* 0x0000000007037210 */ /* 0x001fca0007ffe0ff */
[----:B------:R-:W-:Y:S01]  /*86e0*/  ST.E desc[UR6][R14.64+0x4], R3 ;  /* 0x000004030e007985 */ /* 0x000fe2000c101906 */
[----:B------:R-:W-:Y:S05]  /*86f0*/  EXIT ;  /* 0x000000000000794d */ /* 0x000fea0003800000 */
.L_x_978:
        /* <DEDUP_REMOVED lines=16> */
.L_x_3674:


//--------------------- .text._Z23gemm_half_q_half_kernelILi4ELi12ELb1ELb1ELi32EEvPK6__halfPKjS4_S2_PS0_iiiiPKtS7_iiiiiibS2_i --------------------------
	.section	.text._Z23gemm_half_q_half_kernelILi4ELi12ELb1ELb1ELi32EEvPK6__halfPKjS4_S2_PS0_iiiiPKtS7_iiiiiibS2_i,"ax",@progbits
	.align	128
        .global         _Z23gemm_half_q_half_kernelILi4ELi12ELb1ELb1ELi32EEvPK6__halfPKjS4_S2_PS0_iiiiPKtS7_iiiiiibS2_i
        .type           _Z23gemm_half_q_half_kernelILi4ELi12ELb1ELb1ELi32EEvPK6__halfPKjS4_S2_PS0_iiiiPKtS7_iiiiiibS2_i,@function
        .size           _Z23gemm_half_q_half_kernelILi4ELi12ELb1ELb1ELi32EEvPK6__halfPKjS4_S2_PS0_iiiiPKtS7_iiiiiibS2_i,(.L_x_3675 - _Z23gemm_half_q_half_kernelILi4ELi12ELb1ELb1ELi32EEvPK6__halfPKjS4_S2_PS0_iiiiPKtS7_iiiiiibS2_i)
        .other          _Z23gemm_half_q_half_kernelILi4ELi12ELb1ELb1ELi32EEvPK6__halfPKjS4_S2_PS0_iiiiPKtS7_iiiiiibS2_i,@"STO_CUDA_ENTRY STV_DEFAULT"
_Z23gemm_half_q_half_kernelILi4ELi12ELb1ELb1ELi32EEvPK6__halfPKjS4_S2_PS0_iiiiPKtS7_iiiiiibS2_i:
.text._Z23gemm_half_q_half_kernelILi4ELi12ELb1ELb1ELi32EEvPK6__halfPKjS4_S2_PS0_iiiiPKtS7_iiiiiibS2_i:
        /* <DEDUP_REMOVED lines=48> */
.L_x_979:
        /* <DEDUP_REMOVED lines=15> */
[----:B------:R-:W-:Y:S02]  /*03f0*/  ISETP.GT.AND P2, PT, R96, 0x3, PT ;  /* 0x000000036000780c */ /* 0x000fe40003f44270 */
[----:B------:R-:W-:Y:S01]  /*0400*/  MOV R4, 0x400 ;  /* 0x0000040000047802 */ /* 0x000fe20000000f00 */
[----:B------:R-:W1:Y:S01]  /*0410*/  S2R R9, SR_CgaCtaId ;  /* 0x0000000000097919 */ /* 0x000e620000008800 */
[----:B------:R-:W-:Y:S02]  /*0420*/  PLOP3.LUT P0, PT, PT, PT, PT, 0x80, 0x0 ;  /* 0x000000000000781c */ /* 0x000fe40003f0f070 */
[----:B-1----:R-:W-:Y:S01]  /*0430*/  LEA R4, R9, R4, 0x18 ;  /* 0x0000000409047211 */ /* 0x002fe200078ec0ff */
[----:B------:R-:W-:-:S06]  /*0440*/  HFMA2.MMA R9, -RZ, RZ, 0, 0 ;  /* 0x00000000ff097435 */ /* 0x000fcc00000001ff */
[----:B0-----:R-:W-:Y:S05]  /*0450*/  @!P2 BRA `(.L_x_983) ;  /* 0x0000000000a0a947 */ /* 0x001fea0003800000 */
[----:B------:R-:W-:Y:S01]  /*0460*/  PLOP3.LUT P0, PT, PT, PT, PT, 0x8, 0x0 ;  /* 0x000000000000781c */ /* 0x000fe20003f0e170 */
[----:B------:R-:W-:Y:S01]  /*0470*/  ULDC.64 UR4, c[0x0][0x210] ;  /* 0x0000840000047ab9 */ /* 0x000fe20000000a00 */
[----:B------:R-:W-:-:S11]  /*0480*/  IADD3 R18, R96, -0x3, RZ ;  /* 0xfffffffd60127810 */ /* 0x000fd60007ffe0ff */
.L_x_984:
        /* <DEDUP_REMOVED lines=37> */
.L_x_983:
        /* <DEDUP_REMOVED lines=24> */
.L_x_985:
        /* <DEDUP_REMOVED lines=14> */
.L_x_982:
        /* <DEDUP_REMOVED lines=10> */
.L_x_987:
[----:B------:R-:W-:-:S04]  /*09e0*/  LEA R6, R3, R4, 0x2 ;  /* 0x0000000403067211 */ /* 0x000fc800078e10ff */
[C---:B0-----:R-:W-:Y:S01]  /*09f0*/  IADD3 R10, R6.reuse, 0x1, RZ ;  /* 0x00000001060a7810 */ /* 0x041fe20007ffe0ff */
[CC--:B------:R-:W-:Y:S01]  /*0a00*/  IMAD R9, R6.reuse, R7.reuse, RZ ;  /* 0x0000000706097224 */ /* 0x0c0fe200078e02ff */
[C---:B------:R-:W-:Y:S02]  /*0a10*/  IADD3 R12, R6.reuse, 0x2, RZ ;  /* 0x00000002060c7810 */ /* 0x040fe40007ffe0ff */
[----:B------:R-:W-:Y:S01]  /*0a20*/  IADD3 R14, R6, 0x3, RZ ;  /* 0x00000003060e7810 */ /* 0x000fe20007ffe0ff */
[----:B------:R-:W-:Y:S01]  /*0a30*/  IMAD R6, R10, R7, RZ ;  /* 0x000000070a067224 */ /* 0x000fe200078e02ff */
        /* <DEDUP_REMOVED lines=11> */
[----:B------:R-:W-:Y:S01]  /*0af0*/  LEA.HI.X.SX32 R6, R14, R21, 0x1, P5 ;  /* 0x000000150e067211 */ /* 0x000fe200028f0eff */
[----:B------:R-:W2:Y:S01]  /*0b00*/  LDG.E.U16.CONSTANT R10, desc[UR6][R10.64] ;  /* 0x000000060a0a7981 */ /* 0x000ea2000c1e9500 */
        /* <DEDUP_REMOVED lines=18> */
.L_x_986:
        /* <DEDUP_REMOVED lines=24> */
.L_x_988:
        /* <DEDUP_REMOVED lines=13> */
.L_x_981:
[----:B------:R-:W-:Y:S05]  /*0e80*/  BSYNC B0 ;  /* 0x0000000000007941 */ /* 0x000fea0003800000 */
.L_x_980:
[----:B------:R-:W-:Y:S02]  /*0e90*/  ULDC UR4, c[0x0][0x23c] ;  /* 0x00008f0000047ab9 */ /* 0x000fe40000000800 */
[----:B------:R-:W-:-:S04]  /*0ea0*/  MOV R89, UR4 ;  /* 0x0000000400597c02 */ /* 0x000fc80008000f00 */
[----:B------:R-:W-:-:S13]  /*0eb0*/  ISETP.GE.AND P0, PT, R0, R89, PT ;  /* 0x000000590000720c */ /* 0x000fda0003f06270 */
[----:B------:R-:W-:Y:S05]  /*0ec0*/  @P0 EXIT ;  /* 0x000000000000094d */ /* 0x000fea0003800000 */
[----:B------:R-:W4:Y:S02]  /*0ed0*/  LDC.U8 R4, c[0x0][0x270] ;  /* 0x00009c00ff047b82 */ /* 0x000f240000000000 */
[----:B----4-:R-:W-:-:S04]  /*0ee0*/  PRMT R4, R4, 0x8880, RZ ;  /* 0x0000888004047816 */ /* 0x010fc800000000ff */
        /* <DEDUP_REMOVED lines=8> */
[----:B-1----:R-:W0:Y:S01]  /*0f70*/  LDC.64 R14, c[0x0][0x230] ;  /* 0x00008c00ff0e7b82 */ /* 0x002e220000000a00 */
[----:B------:R-:W-:Y:S02]  /*0f80*/  PLOP3.LUT P0, PT, PT, PT, PT, 0x8, 0x0 ;  /* 0x000000000000781c */ /* 0x000fe40003f0e170 */
[----:B------:R-:W-:-:S11]  /*0f90*/  IADD3 R17, R96, -0x3, RZ ;  /* 0xfffffffd60117810 */ /* 0x000fd60007ffe0ff */
.L_x_991:
[----:B----4-:R-:W-:Y:S02]  /*0fa0*/  LEA R4, R3, R16, 0x2 ;  /* 0x0000001003047211 */ /* 0x010fe400078e10ff */
[----:B------:R-:W-:Y:S02]  /*0fb0*/  IADD3 R16, R16, 0x4, RZ ;  /* 0x0000000410107810 */ /* 0x000fe40007ffe0ff */
[C---:B--23--:R-:W-:Y:S01]  /*0fc0*/  IADD3 R6, R4.reuse, 0x1, RZ ;  /* 0x0000000104067810 */ /* 0x04cfe20007ffe0ff */
[CCC-:B------:R-:W-:Y:S01]  /*0fd0*/  IMAD R5, R4.reuse, R89.reuse, R0.reuse ;  /* 0x0000005904057224 */ /* 0x1c0fe200078e0200 */
[C---:B------:R-:W-:Y:S02]  /*0fe0*/  IADD3 R9, R4.reuse, 0x2, RZ ;  /* 0x0000000204097810 */ /* 0x040fe40007ffe0ff */
[----:B------:R-:W-:Y:S01]  /*0ff0*/  IADD3 R10, R4, 0x3, RZ ;  /* 0x00000003040a7810 */ /* 0x000fe20007ffe0ff */
[--C-:B------:R-:W-:Y:S01]  /*1000*/  IMAD R7, R6, R89, R0.reuse ;  /* 0x0000005906077224 */ /* 0x100fe200078e0200 */
        /* <DEDUP_REMOVED lines=12> */
.L_x_990:
[----:B----4-:R-:W-:-:S04]  /*10d0*/  IADD3 R4, R96, -R16, RZ ;  /* 0x8000001060047210 */ /* 0x010fc80007ffe0ff */
[----:B------:R-:W-:-:S13]  /*10e0*/  ISETP.GT.AND P2, PT, R4, 0x1, PT ;  /* 0x000000010400780c */ /* 0x000fda0003f44270 */
[----:B------:R-:W-:Y:S05]  /*10f0*/  @!P2 BRA `(.L_x_992) ;  /* 0x00000000002ca947 */ /* 0x000fea0003800000 */
[----:B--23--:R-:W0:Y:S01]  /*1100*/  LDC.64 R6, c[0x0][0x230] ;  /* 0x00008c00ff067b82 */ /* 0x00ce220000000a00 */
[----:B------:R-:W-:Y:S02]  /*1110*/  LEA R4, R3, R16, 0x2 ;  /* 0x0000001003047211 */ /* 0x000fe400078e10ff */
[----:B------:R-:W-:Y:S02]  /*1120*/  PLOP3.LUT P0, PT, PT, PT, PT, 0x8, 0x0 ;  /* 0x000000000000781c */ /* 0x000fe40003f0e170 */
[C---:B-1----:R-:W-:Y:S01]  /*1130*/  IADD3 R9, R4.reuse, 0x1, RZ ;  /* 0x0000000104097810 */ /* 0x042fe20007ffe0ff */
[----:B------:R-:W-:Y:S01]  /*1140*/  IMAD R5, R4, R89, R0 ;  /* 0x0000005904057224 */ /* 0x000fe200078e0200 */
[----:B------:R-:W-:-:S03]  /*1150*/  IADD3 R16, R16, 0x2, RZ ;  /* 0x0000000210107810 */ /* 0x000fc60007ffe0ff */
[----:B------:R-:W-:Y:S02]  /*1160*/  IMAD R9, R9, R89, R0 ;  /* 0x0000005909097224 */ /* 0x000fe400078e0200 */
[----:B0-----:R-:W-:-:S04]  /*1170*/  IMAD.WIDE R4, R5, 0x2, R6 ;  /* 0x0000000205047825 */ /* 0x001fc800078e0206 */
[----:B------:R-:W-:Y:S01]  /*1180*/  IMAD.WIDE R6, R9, 0x2, R6 ;  /* 0x0000000209067825 */ /* 0x000fe200078e0206 */
[----:B------:R0:W-:Y:S04]  /*1190*/  STG.E.64 desc[UR6][R4.64], RZ ;  /* 0x000000ff04007986 */ /* 0x0001e8000c101b06 */
[----:B------:R0:W-:Y:S02]  /*11a0*/  STG.E.64 desc[UR6][R6.64], RZ ;  /* 0x000000ff06007986 */ /* 0x0001e4000c101b06 */
.L_x_992:
[----:B------:R-:W-:-:S13]  /*11b0*/  ISETP.LT.OR P0, PT, R16, R96, P0 ;  /* 0x000000601000720c */ /* 0x000fda0000701670 */
[----:B0-23--:R-:W0:Y:S01]  /*11c0*/  @P0 LDC.64 R4, c[0x0][0x230] ;  /* 0x00008c00ff040b82 */ /* 0x00de220000000a00 */
[----:B------:R-:W-:-:S05]  /*11d0*/  @P0 LEA R3, R3, R16, 0x2 ;  /* 0x0000001003030211 */ /* 0x000fca00078e10ff */
[----:B------:R-:W-:-:S04]  /*11e0*/  @P0 IMAD R3, R3, R89, R0 ;  /* 0x0000005903030224 */ /* 0x000fc800078e0200 */
[----:B0-----:R-:W-:-:S05]  /*11f0*/  @P0 IMAD.WIDE R4, R3, 0x2, R4 ;  /* 0x0000000203040825 */ /* 0x001fca00078e0204 */
[----:B------:R4:W-:Y:S02]  /*1200*/  @P0 STG.E.64 desc[UR6][R4.64], RZ ;  /* 0x000000ff04000986 */ /* 0x0009e4000c101b06 */
.L_x_989:
[----:B-----5:R-:W0:Y:S08]  /*1210*/  LDC R21, c[0x0][0x25c] ;  /* 0x00009700ff157b82 */ /* 0x020e300000000800 */
[----:B------:R-:W-:Y:S01]  /*1220*/  BAR.SYNC.DEFER_BLOCKING 0x0 ;  /* 0x0000000000007b1d */ /* 0x000fe20000010000 */
[----:B------:R-:W-:-:S07]  /*1230*/  ISETP.GE.AND P0, PT, R94, R95, PT ;  /* 0x0000005f5e00720c */ /* 0x000fce0003f06270 */
[----:B------:R-:W0:Y:S06]  /*1240*/  LDC R23, c[0x0][0x264] ;  /* 0x00009900ff177b82 */ /* 0x000e2c0000000800 */
[----:B------:R-:W-:Y:S05]  /*1250*/  @P0 BRA `(.L_x_993) ;  /* 0x0000000000d40947 */ /* 0x000fea0003800000 */
[----:B01----:R-:W0:Y:S01]  /*1260*/  LDC.64 R10, c[0x0][0x248] ;  /* 0x00009200ff0a7b82 */ /* 0x003e220000000a00 */
[----:B------:R-:W-:-:S07]  /*1270*/  SHF.L.U32 R3, R2, 0x6, RZ ;  /* 0x0000000602037819 */ /* 0x000fce00000006ff */
[----:B------:R-:W1:Y:S01]  /*1280*/  LDC.64 R12, c[0x0][0x220] ;  /* 0x00008800ff0c7b82 */ /* 0x000e620000000a00 */
[----:B0-----:R-:W-:-:S05]  /*1290*/  IMAD.WIDE R2, R3, 0x2, R10 ;  /* 0x0000000203027825 */ /* 0x001fca00078e020a */
[----:B------:R0:W5:Y:S01]  /*12a0*/  LDG.E.U16.CONSTANT R9, desc[UR6][R2.64] ;  /* 0x0000000602097981 */ /* 0x000162000c1e9500 */
[----:B--234-:R-:W-:Y:S01]  /*12b0*/  SHF.R.S32.HI R5, RZ, 0x1f, R0 ;  /* 0x0000001fff057819 */ /* 0x01cfe20000011400 */
[----:B------:R-:W-:Y:S01]  /*12c0*/  UMOV UR4, URZ ;  /* 0x0000003f00047c82 */ /* 0x000fe20008000000 */
[----:B------:R-:W-:Y:S02]  /*12d0*/  SHF.L.U32 R4, R0, 0x2, RZ ;  /* 0x0000000200047819 */ /* 0x000fe400000006ff */
[----:B------:R-:W-:Y:S02]  /*12e0*/  LEA.HI R5, R5, R0, RZ, 0x3 ;  /* 0x0000000005057211 */ /* 0x000fe400078f18ff */
[----:B------:R-:W-:Y:S02]  /*12f0*/  MOV R16, R94 ;  /* 0x0000005e00107202 */ /* 0x000fe40000000f00 */
[----:B------:R-:W-:Y:S02]  /*1300*/  LOP3.LUT R14, R4, 0x10, RZ, 0xc0, !PT ;  /* 0x00000010040e7812 */ /* 0x000fe400078ec0ff */
[----:B01----:R-:W-:-:S07]  /*1310*/  SHF.R.S32.HI R15, RZ, 0x3, R5 ;  /* 0x00000003ff0f7819 */ /* 0x003fce0000011405 */
.L_x_994:
        /* <DEDUP_REMOVED lines=29> */
[----:B------:R-:W-:Y:S01]  /*14f0*/  IMAD R2, R2, R2, RZ ;  /* 0x0000000202027224 */ /* 0x000fe200078e02ff */
[----:B------:R-:W4:Y:S01]  /*1500*/  I2F.F16 R3, R18 ;  /* 0x0000001200037306 */ /* 0x000f220000200c00 */
[----:B------:R-:W-:Y:S01]  /*1510*/  IMAD R17, R17, R17, RZ ;  /* 0x0000001111117224 */ /* 0x000fe200078e02ff */
[----:B------:R-:W-:-:S06]  /*1520*/  ISETP.GE.AND P2, PT, R16, R95, PT ;  /* 0x0000005f1000720c */ /* 0x000fcc0003f46270 */
        /* <DEDUP_REMOVED lines=8> */
.L_x_993:
        /* <DEDUP_REMOVED lines=8> */
[----:B--23--:R-:W-:Y:S02]  /*1630*/  LEA.HI R6, R3, R2, RZ, 0x5 ;  /* 0x0000000203067211 */ /* 0x00cfe400078f28ff */
[----:B------:R-:W-:Y:S02]  /*1640*/  CS2R R2, SRZ ;  /* 0x0000000000027805 */ /* 0x000fe4000001ff00 */
[C---:B0-----:R-:W-:Y:S02]  /*1650*/  ISETP.GT.AND P3, PT, R94.reuse, R21, PT ;  /* 0x000000155e00720c */ /* 0x041fe40003f64270 */
[----:B------:R-:W-:Y:S01]  /*1660*/  ISETP.GT.AND P5, PT, R94, R23, PT ;  /* 0x000000175e00720c */ /* 0x000fe20003fa4270 */
[----:B------:R-:W-:-:S12]  /*1670*/  @!P2 BRA `(.L_x_995) ;  /* 0x00000000001ca947 */ /* 0x000fd80003800000 */
[----:B------:R-:W0:Y:S02]  /*1680*/  LDC R3, c[0x0][0x25c] ;  /* 0x00009700ff037b82 */ /* 0x000e240000000800 */
[----:B0-----:R-:W-:-:S04]  /*1690*/  VIMNMX R3, R94, R3, PT ;  /* 0x000000035e037248 */ /* 0x001fc80003fe0100 */
[----:B------:R-:W-:-:S04]  /*16a0*/  IADD3 R3, R3, -UR4, RZ ;  /* 0x8000000403037c10 */ /* 0x000fc8000fffe0ff */
[----:B----4-:R-:W-:-:S04]  /*16b0*/  SHF.R.S32.HI R4, RZ, 0x1f, R3 ;  /* 0x0000001fff047819 */ /* 0x010fc80000011403 */
[----:B------:R-:W-:-:S04]  /*16c0*/  LEA.HI R4, R4, R3, RZ, 0x5 ;  /* 0x0000000304047211 */ /* 0x000fc800078f28ff */
[----:B------:R-:W-:-:S05]  /*16d0*/  SHF.R.S32.HI R4, RZ, 0x5, R4 ;  /* 0x00000005ff047819 */ /* 0x000fca0000011404 */
[----:B------:R-:W-:-:S07]  /*16e0*/  IMAD R3, R4, 0x6, RZ ;  /* 0x0000000604037824 */ /* 0x000fce00078e02ff */
.L_x_995:
[----:B------:R-:W-:Y:S05]  /*16f0*/  @!P3 BRA `(.L_x_996) ;  /* 0x00000000001cb947 */ /* 0x000fea0003800000 */
[----:B----4-:R-:W0:Y:S02]  /*1700*/  LDC R5, c[0x0][0x260] ;  /* 0x00009800ff057b82 */ /* 0x010e240000000800 */
[----:B0-----:R-:W-:-:S04]  /*1710*/  VIMNMX R2, R94, R5, PT ;  /* 0x000000055e027248 */ /* 0x001fc80003fe0100 */
[----:B------:R-:W-:-:S04]  /*1720*/  IADD3 R2, R2, -R21, RZ ;  /* 0x8000001502027210 */ /* 0x000fc80007ffe0ff */
[----:B------:R-:W-:-:S04]  /*1730*/  SHF.R.S32.HI R5, RZ, 0x1f, R2 ;  /* 0x0000001fff057819 */ /* 0x000fc80000011402 */
[----:B------:R-:W-:-:S04]  /*1740*/  LEA.HI R5, R5, R2, RZ, 0x5 ;  /* 0x0000000205057211 */ /* 0x000fc800078f28ff */
[----:B------:R-:W-:-:S04]  /*1750*/  SHF.R.S32.HI R5, RZ, 0x5, R5 ;  /* 0x00000005ff057819 */ /* 0x000fc80000011405 */
[----:B------:R-:W-:-:S07]  /*1760*/  LEA R2, R5, R5, 0x2 ;  /* 0x0000000505027211 */ /* 0x000fce00078e10ff */
.L_x_996:
[----:B-1----:R-:W-:Y:S01]  /*1770*/  HFMA2.MMA R9, -RZ, RZ, 0, 0 ;  /* 0x00000000ff097435 */ /* 0x002fe200000001ff */
[----:B----4-:R-:W-:Y:S02]  /*1780*/  CS2R R4, SRZ ;  /* 0x0000000000047805 */ /* 0x010fe4000001ff00 */
[----:B------:R-:W-:Y:S01]  /*1790*/  SHF.R.S32.HI R10, RZ, 0x5, R6 ;  /* 0x00000005ff0a7819 */ /* 0x000fe20000011406 */
[----:B------:R-:W-:Y:S07]  /*17a0*/  @!P4 BRA `(.L_x_997) ;  /* 0x00000000001cc947 */ /* 0x000fee0003800000 */
[----:B------:R-:W0:Y:S02]  /*17b0*/  LDC R5, c[0x0][0x264] ;  /* 0x00009900ff057b82 */ /* 0x000e240000000800 */
[----:B0-----:R-:W-:-:S04]  /*17c0*/  VIMNMX R5, R94, R5, PT ;  /* 0x000000055e057248 */ /* 0x001fc80003fe0100 */
[----:B------:R-:W-:-:S04]  /*17d0*/  IADD3 R5, R5, -UR5, RZ ;  /* 0x8000000505057c10 */ /* 0x000fc8000fffe0ff */
[----:B------:R-:W-:-:S04]  /*17e0*/  SHF.R.S32.HI R6, RZ, 0x1f, R5 ;  /* 0x0000001fff067819 */ /* 0x000fc80000011405 */
[----:B------:R-:W-:-:S04]  /*17f0*/  LEA.HI R6, R6, R5, RZ, 0x5 ;  /* 0x0000000506067211 */ /* 0x000fc800078f28ff */
[----:B------:R-:W-:-:S04]  /*1800*/  SHF.R.S32.HI R6, RZ, 0x5, R6 ;  /* 0x00000005ff067819 */ /* 0x000fc80000011406 */
[----:B------:R-:W-:-:S07]  /*1810*/  SHF.L.U32 R5, R6, 0x2, RZ ;  /* 0x0000000206057819 */ /* 0x000fce00000006ff */
.L_x_997:
        /* <DEDUP_REMOVED lines=8> */
.L_x_998:
        /* <DEDUP_REMOVED lines=8> */
.L_x_999:
[----:B------:R-:W-:Y:S01]  /*1920*/  LEA R3, R10, R3, 0x3 ;  /* 0x000000030a037211 */ /* 0x000fe200078e18ff */
[----:B------:R-:W0:Y:S01]  /*1930*/  S2UR UR5, SR_CgaCtaId ;  /* 0x00000000000579c3 */ /* 0x000e220000008800 */
[----:B------:R-:W-:Y:S01]  /*1940*/  ISETP.GE.OR P0, PT, R94, R23, P0 ;  /* 0x000000175e00720c */ /* 0x000fe20000706670 */
        /* <DEDUP_REMOVED lines=20> */
[----:B------:R-:W-:Y:S01]  /*1a90*/  HADD2.F32 R9, -RZ, R44.H0_H0 ;  /* 0x2000002cff097230 */ /* 0x000fe20000004100 */
[----:B------:R-:W-:Y:S01]  /*1aa0*/  PRMT R40, RZ, 0x7610, R40 ;  /* 0x00007610ff287816 */ /* 0x000fe20000000028 */
[----:B------:R-:W-:Y:S01]  /*1ab0*/  HADD2.F32 R10, -RZ, R43.H0_H0 ;  /* 0x2000002bff0a7230 */ /* 0x000fe20000004100 */
[----:B------:R-:W-:Y:S01]  /*1ac0*/  ULDC UR8, c[0x0][0x264] ;  /* 0x0000990000087ab9 */ /* 0x000fe20000000800 */
[----:B------:R-:W-:Y:S01]  /*1ad0*/  HADD2.F32 R11, -RZ, R42.H0_H0 ;  /* 0x2000002aff0b7230 */ /* 0x000fe20000004100 */
[----:B------:R-:W-:Y:S01]  /*1ae0*/  ULDC UR9, c[0x0][0x240] ;  /* 0x0000900000097ab9 */ /* 0x000fe20000000800 */
[----:B------:R-:W-:-:S07]  /*1af0*/  HADD2.F32 R12, -RZ, R41.H0_H0 ;  /* 0x20000029ff0c7230 */ /* 0x000fce0000004100 */
.L_x_1017:
        /* <DEDUP_REMOVED lines=12> */
[C---:B------:R-:W-:Y:S02]  /*1bc0*/  LOP3.LUT R0, R16.reuse, 0xf000f, RZ, 0xc0, !PT ;  /* 0x000f000f10007812 */ /* 0x040fe400078ec0ff */
[----:B------:R-:W-:-:S02]  /*1bd0*/  LOP3.LUT R2, R16, 0xf000f0, RZ, 0xc0, !PT ;  /* 0x00f000f010027812 */ /* 0x000fc400078ec0ff */
[----:B------:R-:W-:Y:S02]  /*1be0*/  LOP3.LUT R18, R13, 0x64006400, RZ, 0xfc, !PT ;  /* 0x640064000d127812 */ /* 0x000fe400078efcff */
[----:B------:R-:W-:Y:S02]  /*1bf0*/  SHF.R.U32.HI R16, RZ, 0x8, R16 ;  /* 0x00000008ff107819 */ /* 0x000fe40000011610 */
[----:B------:R-:W-:Y:S01]  /*1c00*/  SHF.R.U32.HI R31, RZ, 0x8, R19 ;  /* 0x00000008ff1f7819 */ /* 0x000fe20000011613 */
[----:B------:R-:W-:Y:S01]  /*1c10*/  HFMA2 R18, R18, R5.H0_H0, -72, -72 ;  /* 0xd480d48012127431 */ /* 0x000fe20000040005 */
[----:B------:R-:W-:Y:S02]  /*1c20*/  LOP3.LUT R13, R17, 0xf000f, RZ, 0xc0, !PT ;  /* 0x000f000f110d7812 */ /* 0x000fe400078ec0ff */
[C---:B------:R-:W-:Y:S02]  /*1c30*/  LOP3.LUT R29, R19.reuse, 0xf000f, RZ, 0xc0, !PT ;  /* 0x000f000f131d7812 */ /* 0x040fe400078ec0ff */
[----:B------:R-:W-:-:S02]  /*1c40*/  LOP3.LUT R30, R19, 0xf000f0, RZ, 0xc0, !PT ;  /* 0x00f000f0131e7812 */ /* 0x000fc400078ec0ff */
[----:B------:R-:W-:Y:S02]  /*1c50*/  LOP3.LUT R17, R17, 0xf000f0, RZ, 0xc0, !PT ;  /* 0x00f000f011117812 */ /* 0x000fe400078ec0ff */
[C---:B------:R-:W-:Y:S02]  /*1c60*/  LOP3.LUT R19, R28.reuse, 0xf000f, RZ, 0xc0, !PT ;  /* 0x000f000f1c137812 */ /* 0x040fe400078ec0ff */
[----:B------:R-:W-:Y:S02]  /*1c70*/  LOP3.LUT R28, R28, 0xf000f0, RZ, 0xc0, !PT ;  /* 0x00f000f01c1c7812 */ /* 0x000fe400078ec0ff */
[C---:B------:R-:W-:Y:S02]  /*1c80*/  LOP3.LUT R3, R16.reuse, 0xf000f, RZ, 0xc0, !PT ;  /* 0x000f000f10037812 */ /* 0x040fe400078ec0ff */
        /* <DEDUP_REMOVED lines=28> */
[-C--:B------:R-:W-:Y:S02]  /*1e50*/  HFMA2 R20, R20, R5.reuse.H0_H0, -72, -72 ;  /* 0xd480d48014147431 */ /* 0x080fe40000040005 */
[----:B------:R-:W-:Y:S02]  /*1e60*/  HADD2 R30, R3, -1032, -1032 ;  /* 0xe408e408031e7430 */ /* 0x000fe40000000000 */
[-C--:B------:R-:W-:Y:S02]  /*1e70*/  HFMA2 R31, R4, R5.reuse.H0_H0, -72, -72 ;  /* 0xd480d480041f7431 */ /* 0x080fe40000040005 */
[----:B------:R-:W-:Y:S02]  /*1e80*/  HADD2 R32, R32, -1032, -1032 ;  /* 0xe408e40820207430 */ /* 0x000fe40000000000 */
[----:B------:R-:W-:Y:S01]  /*1e90*/  HFMA2 R37, R38, R5.H0_H0, -72, -72 ;  /* 0xd480d48026257431 */ /* 0x000fe20000040005 */
[----:B------:R-:W-:Y:S06]  /*1ea0*/  @!P2 BRA `(.L_x_1002) ;  /* 0x000000040058a947 */ /* 0x000fec0003800000 */
[----:B------:R-:W0:Y:S01]  /*1eb0*/  LDS.64 R38, [UR4] ;  /* 0x00000004ff267984 */ /* 0x000e220008000a00 */
[----:B------:R-:W-:Y:S02]  /*1ec0*/  HADD2.F32 R2, -RZ, R19.H0_H0 ;  /* 0x20000013ff027230 */ /* 0x000fe40000004100 */
[----:B------:R-:W-:Y:S01]  /*1ed0*/  HADD2.F32 R0, -RZ, R17.H0_H0 ;  /* 0x20000011ff007230 */ /* 0x000fe20000004100 */
[----:B------:R-:W1:Y:S01]  /*1ee0*/  LDS.64 R14, [UR4+0x8] ;  /* 0x00000804ff0e7984 */ /* 0x000e620008000a00 */
[----:B------:R-:W-:Y:S02]  /*1ef0*/  HADD2.F32 R48, -RZ, R16.H0_H0 ;  /* 0x20000010ff307230 */ /* 0x000fe40000004100 */
[----:B------:R-:W-:Y:S02]  /*1f00*/  HADD2.F32 R4, -RZ, R28.H0_H0 ;  /* 0x2000001cff047230 */ /* 0x000fe40000004100 */
[----:B------:R-:W-:Y:S02]  /*1f10*/  HADD2.F32 R50, -RZ, R16.H1_H1 ;  /* 0x30000010ff327230 */ /* 0x000fe40000004100 */
[----:B0-----:R-:W-:-:S02]  /*1f20*/  HADD2.F32 R3, -RZ, R38.H0_H0 ;  /* 0x20000026ff037230 */ /* 0x001fc40000004100 */
[----:B------:R-:W-:Y:S02]  /*1f30*/  HADD2.F32 R45, -RZ, R38.H1_H1 ;  /* 0x30000026ff2d7230 */ /* 0x000fe40000004100 */
[----:B------:R-:W-:Y:S02]  /*1f40*/  HADD2.F32 R46, -RZ, R39.H0_H0 ;  /* 0x20000027ff2e7230 */ /* 0x000fe40000004100 */
        /* <DEDUP_REMOVED lines=76> */
.L_x_1002:
        /* <DEDUP_REMOVED lines=91> */
.L_x_1004:
        /* <DEDUP_REMOVED lines=93> */
.L_x_1005:
[----:B------:R-:W-:Y:S05]  /*2f90*/  @P0 BRA `(.L_x_1003) ;  /* 0x0000000400580947 */ /* 0x000fea0003800000 */
[----:B------:R-:W0:Y:S01]  /*2fa0*/  LDS.64 R2, [UR4+0xc0] ;  /* 0x0000c004ff027984 */ /* 0x000e220008000a00 */
[--C-:B------:R-:W-:Y:S02]  /*2fb0*/  HADD2.F32 R0, -RZ, R17.reuse.H0_H0 ;  /* 0x20000011ff007230 */ /* 0x100fe40000004100 */
[--C-:B------:R-:W-:Y:S01]  /*2fc0*/  HADD2.F32 R4, -RZ, R28.reuse.H0_H0 ;  /* 0x2000001cff047230 */ /* 0x100fe20000004100 */
        /* <DEDUP_REMOVED lines=8> */
[--C-:B------:R-:W-:Y:S02]  /*3050*/  HADD2.F32 R2, -RZ, R16.reuse.H0_H0 ;  /* 0x20000010ff027230 */ /* 0x100fe40000004100 */
        /* <DEDUP_REMOVED lines=60> */
[-C--:B------:R-:W-:Y:S01]  /*3420*/  FFMA.FTZ R14, R35, R15.reuse, R14 ;  /* 0x0000000f230e7223 */ /* 0x080fe2000001000e */
        /* <DEDUP_REMOVED lines=13> */
.L_x_1003:
[----:B------:R-:W0:Y:S02]  /*3500*/  LDC R13, c[0x0][0x23c] ;  /* 0x00008f00ff0d7b82 */ /* 0x000e240000000800 */
[----:B0-----:R-:W-:-:S05]  /*3510*/  IMAD.WIDE R14, R13, 0x4, R6 ;  /* 0x000000040d0e7825 */ /* 0x001fca00078e0206 */
[----:B------:R-:W2:Y:S02]  /*3520*/  LDG.E.128.CONSTANT R16, desc[UR6][R14.64] ;  /* 0x000000060e107981 */ /* 0x000ea4000c1e9d00 */
[C---:B--2---:R-:W-:Y:S02]  /*3530*/  LOP3.LUT R0, R16.reuse, 0xf000f, RZ, 0xc0, !PT ;  /* 0x000f000f10007812 */ /* 0x044fe400078ec0ff */
[----:B------:R-:W-:Y:S02]  /*3540*/  LOP3.LUT R2, R16, 0xf000f0, RZ, 0xc0, !PT ;  /* 0x00f000f010027812 */ /* 0x000fe400078ec0ff */
[C---:B------:R-:W-:Y:S02]  /*3550*/  LOP3.LUT R4, R17.reuse, 0xf000f, RZ, 0xc0, !PT ;  /* 0x000f000f11047812 */ /* 0x040fe400078ec0ff */
[----:B------:R-:W-:Y:S02]  /*3560*/  LOP3.LUT R20, R17, 0xf000f0, RZ, 0xc0, !PT ;  /* 0x00f000f011147812 */ /* 0x000fe400078ec0ff */
[----:B------:R-:W-:-:S02]  /*3570*/  SHF.R.U32.HI R16, RZ, 0x8, R16 ;  /* 0x00000008ff107819 */ /* 0x000fc40000011610 */
        /* <DEDUP_REMOVED lines=44> */
[-C--:B------:R-:W-:Y:S02]  /*3840*/  HFMA2 R38, R38, R5.reuse.H0_H0, -72, -72 ;  /* 0xd480d48026267431 */ /* 0x080fe40000040005 */
[----:B------:R-:W-:Y:S02]  /*3850*/  HADD2 R39, R39, -1032, -1032 ;  /* 0xe408e40827277430 */ /* 0x000fe40000000000 */
[----:B------:R-:W-:Y:S01]  /*3860*/  HFMA2 R45, R46, R5.H0_H0, -72, -72 ;  /* 0xd480d4802e2d7431 */ /* 0x000fe20000040005 */
        /* <DEDUP_REMOVED lines=37> */
[----:B-1----:R-:W-:Y:S02]  /*3ac0*/  HADD2.F32 R2, -RZ, R16.H0_H0 ;  /* 0x20000010ff027230 */ /* 0x002fe40000004100 */
        /* <DEDUP_REMOVED lines=49> */
.L_x_1006:
        /* <DEDUP_REMOVED lines=91> */
.L_x_1008:
        /* <DEDUP_REMOVED lines=93> */
.L_x_1009:
[----:B------:R-:W-:Y:S05]  /*4960*/  @P0 BRA `(.L_x_1007) ;  /* 0x0000000400580947 */ /* 0x000fea0003800000 */
        /* <DEDUP_REMOVED lines=9> */
[----:B------:R-:W-:Y:S02]  /*4a00*/  HADD2.F32 R49, -RZ, R3.H1_H1 ;  /* 0x30000003ff317230 */ /* 0x000fe40000004100 */
[----:B------:R-:W-:Y:S02]  /*4a10*/  HADD2.F32 R2, -RZ, R19.H0_H0 ;  /* 0x20000013ff027230 */ /* 0x000fe40000004100 */
[-C--:B------:R-:W-:Y:S01]  /*4a20*/  FFMA.FTZ R19, R0, R47.reuse, RZ ;  /* 0x0000002f00137223 */ /* 0x080fe200000100ff */
[--C-:B------:R-:W-:Y:S02]  /*4a30*/  HADD2.F32 R3, -RZ, R29.reuse.H0_H0 ;  /* 0x2000001dff037230 */ /* 0x100fe40000004100 */
[----:B------:R-:W-:Y:S02]  /*4a40*/  HADD2.F32 R0, -RZ, R18.H0_H0 ;  /* 0x20000012ff007230 */ /* 0x000fe40000004100 */
[-C--:B------:R-:W-:Y:S01]  /*4a50*/  FFMA.FTZ R51, R2, R47.reuse, RZ ;  /* 0x0000002f02337223 */ /* 0x080fe200000100ff */
[----:B------:R-:W-:Y:S01]  /*4a60*/  FFMA.FTZ R19, R20, R46, R19 ;  /* 0x0000002e14137223 */ /* 0x000fe20000010013 */
[-C--:B------:R-:W-:Y:S01]  /*4a70*/  FFMA.FTZ R3, R3, R47.reuse, RZ ;  /* 0x0000002f03037223 */ /* 0x080fe200000100ff */
[----:B------:R-:W-:Y:S01]  /*4a80*/  FFMA.FTZ R47, R4, R47, RZ ;  /* 0x0000002f042f7223 */ /* 0x000fe200000100ff */
        /* <DEDUP_REMOVED lines=11> */
[-C--:B------:R-:W-:Y:S01]  /*4b40*/  FFMA.FTZ R4, R4, R48.reuse, R3 ;  /* 0x0000003004047223 */ /* 0x080fe20000010003 */
[----:B------:R-:W-:Y:S02]  /*4b50*/  HADD2.F32 R3, -RZ, R28.H1_H1 ;  /* 0x3000001cff037230 */ /* 0x000fe40000004100 */
[----:B------:R-:W-:Y:S01]  /*4b60*/  FFMA.FTZ R0, R19, R49, R0 ;  /* 0x0000003113007223 */ /* 0x000fe20000010000 */
[----:B------:R-:W-:Y:S02]  /*4b70*/  HADD2.F32 R29, -RZ, R30.H1_H1 ;  /* 0x3000001eff1d7230 */ /* 0x000fe40000004100 */
[----:B------:R-:W-:Y:S01]  /*4b80*/  FFMA.FTZ R48, R20, R48, R47 ;  /* 0x0000003014307223 */ /* 0x000fe2000001002f */
[----:B------:R-:W-:-:S02]  /*4b90*/  HADD2.F32 R19, -RZ, R33.H0_H0 ;  /* 0x20000021ff137230 */ /* 0x000fc40000004100 */
[-C--:B------:R-:W-:Y:S01]  /*4ba0*/  FFMA.FTZ R18, R3, R49.reuse, R2 ;  /* 0x0000003103127223 */ /* 0x080fe20000010002 */
        /* <DEDUP_REMOVED lines=50> */
.L_x_1007:
[----:B------:R-:W-:-:S05]  /*4ed0*/  IMAD.WIDE R14, R13, 0x4, R14 ;  /* 0x000000040d0e7825 */ /* 0x000fca00078e020e */
        /* <DEDUP_REMOVED lines=140> */
.L_x_1010:
        /* <DEDUP_REMOVED lines=91> */
.L_x_1012:
        /* <DEDUP_REMOVED lines=93> */
.L_x_1013:
        /* <DEDUP_REMOVED lines=87> */
.L_x_1011:
        /* <DEDUP_REMOVED lines=10> */
[C---:B------:R-:W-:Y:S02]  /*6930*/  LOP3.LUT R0, R16.reuse, 0xf000f, RZ, 0xc0, !PT ;  /* 0x000f000f10007812 */ /* 0x040fe400078ec0ff */
[----:B------:R-:W-:Y:S02]  /*6940*/  LOP3.LUT R2, R16, 0xf000f0, RZ, 0xc0, !PT ;  /* 0x00f000f010027812 */ /* 0x000fe400078ec0ff */
        /* <DEDUP_REMOVED lines=77> */
[----:B------:R-:W-:-:S02]  /*6e20*/  HADD2.F32 R3, -RZ, R33.H0_H0 ;  /* 0x20000021ff037230 */ /* 0x000fc40000004100 */
[C---:B------:R-:W-:Y:S01]  /*6e30*/  FFMA.FTZ R45, R39.reuse, R2, R4 ;  /* 0x00000002272d7223 */ /* 0x040fe20000010004 */
        /* <DEDUP_REMOVED lines=50> */
.L_x_1014:
        /* <DEDUP_REMOVED lines=91> */
.L_x_1015:
        /* <DEDUP_REMOVED lines=93> */
.L_x_1016:
        /* <DEDUP_REMOVED lines=10> */
[----:B------:R-:W-:Y:S02]  /*7d80*/  HADD2.F32 R37, -RZ, R2.H0_H0 ;  /* 0x20000002ff257230 */ /* 0x000fe40000004100 */
[----:B------:R-:W-:Y:S02]  /*7d90*/  HADD2.F32 R3, -RZ, R30.H0_H0 ;  /* 0x2000001eff037230 */ /* 0x000fe40000004100 */
[----:B------:R-:W-:Y:S02]  /*7da0*/  HADD2.F32 R38, -RZ, R2.H1_H1 ;  /* 0x30000002ff267230 */ /* 0x000fe40000004100 */
[----:B------:R-:W-:Y:S02]  /*7db0*/  HADD2.F32 R2, -RZ, R29.H0_H0 ;  /* 0x2000001dff027230 */ /* 0x000fe40000004100 */
[----:B------:R-:W-:Y:S01]  /*7dc0*/  FFMA.FTZ R3, R3, R37, RZ ;  /* 0x0000002503037223 */ /* 0x000fe200000100ff */
[----:B------:R-:W-:-:S02]  /*7dd0*/  HADD2.F32 R30, -RZ, R30.H1_H1 ;  /* 0x3000001eff1e7230 */ /* 0x000fc40000004100 */
[-C--:B------:R-:W-:Y:S01]  /*7de0*/  FFMA.FTZ R29, R0, R37.reuse, RZ ;  /* 0x00000025001d7223 */ /* 0x080fe200000100ff */
[----:B------:R-:W-:Y:S02]  /*7df0*/  HADD2.F32 R0, -RZ, R13.H0_H0 ;  /* 0x2000000dff007230 */ /* 0x000fe40000004100 */
        /* <DEDUP_REMOVED lines=9> */
[----:B------:R-:W-:Y:S01]  /*7e90*/  FFMA.FTZ R37, R32, R38, R37 ;  /* 0x0000002620257223 */ /* 0x000fe20000010025 */
[----:B------:R-:W-:Y:S02]  /*7ea0*/  HADD2.F32 R13, -RZ, R13.H1_H1 ;  /* 0x3000000dff0d7230 */ /* 0x000fe40000004100 */
[-C--:B------:R-:W-:Y:S01]  /*7eb0*/  FFMA.FTZ R0, R0, R46.reuse, R29 ;  /* 0x0000002e00007223 */ /* 0x080fe2000001001d */
[----:B------:R-:W-:Y:S02]  /*7ec0*/  HADD2.F32 R3, -RZ, R16.H1_H1 ;  /* 0x30000010ff037230 */ /* 0x000fe40000004100 */
[-C--:B------:R-:W-:Y:S01]  /*7ed0*/  FFMA.FTZ R2, R2, R46.reuse, R31 ;  /* 0x0000002e02027223 */ /* 0x080fe2000001001f */
[----:B------:R-:W-:Y:S01]  /*7ee0*/  FFMA.FTZ R46, R4, R46, R37 ;  /* 0x0000002e042e7223 */ /* 0x000fe20000010025 */
[----:B------:R-:W-:Y:S01]  /*7ef0*/  FFMA.FTZ R0, R13, R39, R0 ;  /* 0x000000270d007223 */ /* 0x000fe20000010000 */
[----:B------:R-:W-:-:S02]  /*7f00*/  HADD2.F32 R17, -RZ, R17.H1_H1 ;  /* 0x30000011ff117230 */ /* 0x000fc40000004100 */
[-C--:B------:R-:W-:Y:S01]  /*7f10*/  FFMA.FTZ R4, R3, R39.reuse, R2 ;  /* 0x0000002703047223 */ /* 0x080fe20000010002 */
[----:B------:R-:W-:Y:S02]  /*7f20*/  HADD2.F32 R13, -RZ, R33.H0_H0 ;  /* 0x20000021ff0d7230 */ /* 0x000fe40000004100 */
[----:B-1----:R-:W-:Y:S02]  /*7f30*/  HADD2.F32 R3, -RZ, R14.H0_H0 ;  /* 0x2000000eff037230 */ /* 0x002fe40000004100 */
[----:B------:R-:W-:Y:S01]  /*7f40*/  FFMA.FTZ R30, R17, R39, R30 ;  /* 0x00000027111e7223 */ /* 0x000fe2000001001e */
[----:B------:R-:W-:Y:S02]  /*7f50*/  HADD2.F32 R29, -RZ, R18.H1_H1 ;  /* 0x30000012ff1d7230 */ /* 0x000fe40000004100 */
[----:B------:R-:W-:Y:S02]  /*7f60*/  HADD2.F32 R14, -RZ, R14.H1_H1 ;  /* 0x3000000eff0e7230 */ /* 0x000fe40000004100 */
[----:B------:R-:W-:Y:S01]  /*7f70*/  FFMA.FTZ R13, R13, R3, R0 ;  /* 0x000000030d0d7223 */ /* 0x000fe20000010000 */
[----:B------:R-:W-:-:S02]  /*7f80*/  HADD2.F32 R17, -RZ, R34.H0_H0 ;  /* 0x20000022ff117230 */ /* 0x000fc40000004100 */
[----:B------:R-:W-:Y:S01]  /*7f90*/  FFMA.FTZ R46, R29, R39, R46 ;  /* 0x000000271d2e7223 */ /* 0x000fe2000001002e */
[----:B------:R-:W-:Y:S02]  /*7fa0*/  HADD2.F32 R0, -RZ, R33.H1_H1 ;  /* 0x30000021ff007230 */ /* 0x000fe40000004100 */
[--C-:B------:R-:W-:Y:S02]  /*7fb0*/  HADD2.F32 R29, -RZ, R35.reuse.H0_H0 ;  /* 0x20000023ff1d7230 */ /* 0x100fe40000004100 */
        /* <DEDUP_REMOVED lines=11> */
[----:B------:R-:W-:Y:S02]  /*8070*/  HADD2.F32 R36, -RZ, R36.H1_H1 ;  /* 0x30000024ff247230 */ /* 0x000fe40000004100 */
        /* <DEDUP_REMOVED lines=29> */
.L_x_1001:
        /* <DEDUP_REMOVED lines=11> */
.L_x_1000:
        /* <DEDUP_REMOVED lines=8> */
.L_x_1023:
[----:B------:R-:W0:Y:S01]  /*8380*/  LDC R89, c[0x0][0x23c] ;  /* 0x00008f00ff597b82 */ /* 0x000e220000000800 */
[----:B-----5:R1:W5:Y:S01]  /*8390*/  LDG.E.128.CONSTANT R12, desc[UR6][R6.64] ;  /* 0x00000006060c7981 */ /* 0x020362000c1e9d00 */
[----:B0-----:R-:W-:-:S05]  /*83a0*/  IMAD.WIDE R2, R89, 0x4, R6 ;  /* 0x0000000459027825 */ /* 0x001fca00078e0206 */
[----:B------:R1:W5:Y:S01]  /*83b0*/  LDG.E.128.CONSTANT R8, desc[UR6][R2.64] ;  /* 0x0000000602087981 */ /* 0x000362000c1e9d00 */
[----:B------:R-:W-:Y:S01]  /*83c0*/  IMAD.WIDE R98, R89, 0x4, R2 ;  /* 0x0000000459627825 */ /* 0x000fe200078e0202 */
[----:B------:R-:W-:Y:S06]  /*83d0*/  @!P1 BRA `(.L_x_1019) ;  /* 0x0000002000a89947 */ /* 0x000fec0003800000 */
[----:B-1----:R-:W2:Y:S01]  /*83e0*/  LDG.E.128.CONSTANT R4, desc[UR6][R98.64] ;  /* 0x0000000662047981 */ /* 0x002ea2000c1e9d00 */
[--C-:B-----5:R-:W-:Y:S02]  /*83f0*/  SHF.R.U32.HI R28, RZ, 0xf, R15.reuse ;  /* 0x0000000fff1c7819 */ /* 0x120fe4000001160f */
[C---:B------:R-:W-:Y:S02]  /*8400*/  LOP3.LUT R61, R15.reuse, 0x380038, RZ, 0xc0, !PT ;  /* 0x003800380f3d7812 */ /* 0x040fe400078ec0ff */
[----:B------:R-:W-:Y:S02]  /*8410*/  SHF.R.U32.HI R35, RZ, 0x6, R15 ;  /* 0x00000006ff237819 */ /* 0x000fe4000001160f */
[----:B------:R-:W-:Y:S02]  /*8420*/  LOP3.LUT R47, R15, 0x70007, RZ, 0xc0, !PT ;  /* 0x000700070f2f7812 */ /* 0x000fe400078ec0ff */
[----:B------:R-:W-:Y:S02]  /*8430*/  SHF.R.U32.HI R20, RZ, 0xe, R10 ;  /* 0x0000000eff147819 */ /* 0x000fe4000001160a */
[----:B------:R-:W-:-:S02]  /*8440*/  LOP3.LUT R15, R10, 0x380038, RZ, 0xc0, !PT ;  /* 0x003800380a0f7812 */ /* 0x000fc400078ec0ff */
[----:B------:R-:W-:Y:S02]  /*8450*/  SHF.R.U32.HI R37, RZ, 0x6, R10 ;  /* 0x00000006ff257819 */ /* 0x000fe4000001160a */
[----:B------:R-:W-:Y:S01]  /*8460*/  LOP3.LUT R57, R10, 0x70007, RZ, 0xc0, !PT ;  /* 0x000700070a397812 */ /* 0x000fe200078ec0ff */
[----:B------:R-:W-:Y:S01]  /*8470*/  HFMA2.MMA R10, -RZ, RZ, 0, 0.015625 ;  /* 0x00002400ff0a7435 */ /* 0x000fe200000001ff */
[----:B------:R-:W-:Y:S02]  /*8480*/  SHF.R.U32.HI R19, RZ, 0xf, R14 ;  /* 0x0000000fff137819 */ /* 0x000fe4000001160e */
[----:B------:R-:W-:Y:S02]  /*8490*/  SHF.R.U32.HI R0, RZ, 0xf, R12 ;  /* 0x0000000fff007819 */ /* 0x000fe4000001160c */
[----:B------:R-:W-:Y:S02]  /*84a0*/  SHF.R.U32.HI R29, RZ, 0xe, R11 ;  /* 0x0000000eff1d7819 */ /* 0x000fe4000001160b */
[----:B------:R-:W-:-:S02]  /*84b0*/  LOP3.LUT R62, R11, 0x380038, RZ, 0xc0, !PT ;  /* 0x003800380b3e7812 */ /* 0x000fc400078ec0ff */
[----:B------:R-:W-:Y:S02]  /*84c0*/  SHF.R.U32.HI R49, RZ, 0x6, R11 ;  /* 0x00000006ff317819 */ /* 0x000fe4000001160b */
[----:B------:R-:W-:Y:S02]  /*84d0*/  LOP3.LUT R58, R11, 0x70007, RZ, 0xc0, !PT ;  /* 0x000700070b3a7812 */ /* 0x000fe400078ec0ff */
[----:B------:R-:W-:Y:S02]  /*84e0*/  PRMT R11, R92, 0x9910, RZ ;  /* 0x000099105c0b7816 */ /* 0x000fe400000000ff */
[----:B------:R-:W-:Y:S02]  /*84f0*/  LOP3.LUT R28, R28, 0x10001, RZ, 0xc0, !PT ;  /* 0x000100011c1c7812 */ /* 0x000fe400078ec0ff */
[----:B------:R-:W-:Y:S02]  /*8500*/  LOP3.LUT R19, R19, 0x10001, RZ, 0xc0, !PT ;  /* 0x0001000113137812 */ /* 0x000fe400078ec0ff */
[----:B------:R-:W-:-:S02]  /*8510*/  SHF.R.U32.HI R39, RZ, 0x6, R8 ;  /* 0x00000006ff277819 */ /* 0x000fc40000011608 */
[----:B------:R-:W-:Y:S02]  /*8520*/  LOP3.LUT R3, R0, 0x10001, RZ, 0xc0, !PT ;  /* 0x0001000100037812 */ /* 0x000fe400078ec0ff */
[----:B------:R-:W-:Y:S02]  /*8530*/  PRMT R0, R10, 0x7610, R0 ;  /* 0x000076100a007816 */ /* 0x000fe40000000000 */
[----:B------:R-:W-:Y:S02]  /*8540*/  SHF.R.U32.HI R17, RZ, 0xf, R13 ;  /* 0x0000000fff117819 */ /* 0x000fe4000001160d */
[----:B------:R-:W-:Y:S02]  /*8550*/  LOP3.LUT R10, R28, 0x20002, R29, 0xf8, !PT ;  /* 0x000200021c0a7812 */ /* 0x000fe400078ef81d */
[----:B------:R-:W-:Y:S02]  /*8560*/  ISETP.NE.AND P2, PT, R11, RZ, PT ;  /* 0x000000ff0b00720c */ /* 0x000fe40003f45270 */
        /* <DEDUP_REMOVED lines=8> */
[C---:B------:R-:W-:Y:S02]  /*85f0*/  LOP3.LUT R16, R13.reuse, 0x380038, RZ, 0xc0, !PT ;  /* 0x003800380d107812 */ /* 0x040fe400078ec0ff */
[----:B------:R-:W-:Y:S02]  /*8600*/  SHF.R.U32.HI R32, RZ, 0x6, R13 ;  /* 0x00000006ff207819 */ /* 0x000fe4000001160d */
[----:B------:R-:W-:Y:S02]  /*8610*/  LOP3.LUT R45, R13, 0x70007, RZ, 0xc0, !PT ;  /* 0x000700070d2d7812 */ /* 0x000fe400078ec0ff */
[C---:B------:R-:W-:Y:S02]  /*8620*/  LOP3.LUT R12, R8.reuse, 0x380038, RZ, 0xc0, !PT ;  /* 0x00380038080c7812 */ /* 0x040fe400078ec0ff */
[----:B------:R-:W-:-:S02]  /*8630*/  LOP3.LUT R56, R8, 0x70007, RZ, 0xc0, !PT ;  /* 0x0007000708387812 */ /* 0x000fc400078ec0ff */
[--C-:B------:R-:W-:Y:S02]  /*8640*/  SHF.R.U32.HI R8, RZ, 0xe, R9.reuse ;  /* 0x0000000eff087819 */ /* 0x100fe40000011609 */
[C---:B------:R-:W-:Y:S02]  /*8650*/  LOP3.LUT R13, R9.reuse, 0x380038, RZ, 0xc0, !PT ;  /* 0x00380038090d7812 */ /* 0x040fe400078ec0ff */
[----:B------:R-:W-:Y:S02]  /*8660*/  SHF.R.U32.HI R36, RZ, 0x6, R9 ;  /* 0x00000006ff247819 */ /* 0x000fe40000011609 */
[----:B------:R-:W-:Y:S02]  /*8670*/  LOP3.LUT R53, R9, 0x70007, RZ, 0xc0, !PT ;  /* 0x0007000709357812 */ /* 0x000fe400078ec0ff */
[----:B------:R-:W-:Y:S02]  /*8680*/  LOP3.LUT R17, R17, 0x10001, RZ, 0xc0, !PT ;  /* 0x0001000111117812 */ /* 0x000fe400078ec0ff */
[----:B------:R-:W-:-:S02]  /*8690*/  MOV R9, 0x3000 ;  /* 0x0000300000097802 */ /* 0x000fc40000000f00 */
[----:B------:R-:W-:Y:S02]  /*86a0*/  LOP3.LUT R2, R2, 0x64006400, RZ, 0xfc, !PT ;  /* 0x6400640002027812 */ /* 0x000fe400078efcff */
[----:B------:R-:W-:Y:S02]  /*86b0*/  LOP3.LUT R3, R3, 0x20002, R14, 0xf8, !PT ;  /* 0x0002000203037812 */ /* 0x000fe400078ef80e */
[----:B------:R-:W-:Y:S01]  /*86c0*/  LOP3.LUT R17, R17, 0x20002, R8, 0xf8, !PT ;  /* 0x0002000211117812 */ /* 0x000fe200078ef808 */
[-C--:B------:R-:W-:Y:S01]  /*86d0*/  HFMA2 R87, R2, R9.reuse.H0_H0, -132, -132 ;  /* 0xd820d82002577431 */ /* 0x080fe20000040009 */
        /* <DEDUP_REMOVED lines=31> */
[----:B------:R-:W-:Y:S02]  /*88d0*/  ISETP.GE.AND P3, PT, R96, 0x2, PT ;  /* 0x000000026000780c */ /* 0x000fe40003f66270 */
[--C-:B--2---:R-:W-:Y:S02]  /*88e0*/  SHF.R.U32.HI R30, RZ, 0xd, R5.reuse ;  /* 0x0000000dff1e7819 */ /* 0x104fe40000011605 */
[C---:B------:R-:W-:Y:S02]  /*88f0*/  LOP3.LUT R11, R5.reuse, 0x380038, RZ, 0xc0, !PT ;  /* 0x00380038050b7812 */ /* 0x040fe400078ec0ff */
[----:B------:R-:W-:Y:S02]  /*8900*/  SHF.R.U32.HI R48, RZ, 0x6, R5 ;  /* 0x00000006ff307819 */ /* 0x000fe40000011605 */
[----:B------:R-:W-:Y:S02]  /*8910*/  LOP3.LUT R55, R5, 0x70007, RZ, 0xc0, !PT ;  /* 0x0007000705377812 */ /* 0x000fe400078ec0ff */
[----:B------:R-:W-:-:S02]  /*8920*/  SHF.R.U32.HI R29, RZ, 0xd, R6 ;  /* 0x0000000dff1d7819 */ /* 0x000fc40000011606 */
[----:B------:R-:W-:Y:S02]  /*8930*/  LOP3.LUT R5, R39, 0x380038, RZ, 0xc0, !PT ;  /* 0x0038003827057812 */ /* 0x000fe400078ec0ff */
[----:B------:R-:W-:Y:S02]  /*8940*/  LOP3.LUT R29, R20, 0x40004, R29, 0xf8, !PT ;  /* 0x00040004141d7812 */ /* 0x000fe400078ef81d */
[----:B------:R-:W-:Y:S02]  /*8950*/  SHF.R.U32.HI R28, RZ, 0xd, R4 ;  /* 0x0000000dff1c7819 */ /* 0x000fe40000011604 */
[C---:B------:R-:W-:Y:S02]  /*8960*/  LOP3.LUT R19, R6.reuse, 0x380038, RZ, 0xc0, !PT ;  /* 0x0038003806137812 */ /* 0x040fe400078ec0ff */
[----:B------:R-:W-:Y:S02]  /*8970*/  SHF.R.U32.HI R51, RZ, 0x6, R6 ;  /* 0x00000006ff337819 */ /* 0x000fe40000011606 */
[----:B------:R-:W-:-:S02]  /*8980*/  LOP3.LUT R59, R6, 0x70007, RZ, 0xc0, !PT ;  /* 0x00070007063b7812 */ /* 0x000fc400078ec0ff */
[----:B------:R-:W-:Y:S02]  /*8990*/  LOP3.LUT R20, R5, 0x64006400, RZ, 0xfc, !PT ;  /* 0x6400640005147812 */ /* 0x000fe400078efcff */
[----:B------:R-:W-:Y:S02]  /*89a0*/  SHF.R.U32.HI R52, RZ, 0x6, R7 ;  /* 0x00000006ff347819 */ /* 0x000fe40000011607 */
[----:B------:R-:W-:Y:S01]  /*89b0*/  LOP3.LUT R6, R32, 0x380038, RZ, 0xc0, !PT ;  /* 0x0038003820067812 */ /* 0x000fe200078ec0ff */
[----:B------:R-:W-:Y:S01]  /*89c0*/  HFMA2 R20, R20, R9.H0_H0, -132, -132 ;  /* 0xd820d82014147431 */ /* 0x000fe20000040009 */
[----:B------:R-:W-:Y:S02]  /*89d0*/  LOP3.LUT R5, R48, 0x380038, RZ, 0xc0, !PT ;  /* 0x0038003830057812 */ /* 0x000fe400078ec0ff */
[----:B------:R-:W-:Y:S02]  /*89e0*/  LOP3.LUT R8, R4, 0x380038, RZ, 0xc0, !PT ;  /* 0x0038003804087812 */ /* 0x000fe400078ec0ff */
[----:B------:R-:W-:-:S02]  /*89f0*/  LOP3.LUT R63, R7, 0x380038, RZ, 0xc0, !PT ;  /* 0x00380038073f7812 */ /* 0x000fc400078ec0ff */
[----:B------:R-:W-:Y:S02]  /*8a00*/  LOP3.LUT R28, R3, 0x40004, R28, 0xf8, !PT ;  /* 0x00040004031c7812 */ /* 0x000fe400078ef81c */
[----:B------:R-:W-:Y:S02]  /*8a10*/  LOP3.LUT R66, R11, 0x64006400, RZ, 0xfc, !PT ;  /* 0x640064000b427812 */ /* 0x000fe400078efcff */
[----:B------:R-:W-:Y:S02]  /*8a20*/  LOP3.LUT R3, R33, 0x380038, RZ, 0xc0, !PT ;  /* 0x0038003821037812 */ /* 0x000fe400078ec0ff */
[----:B------:R-:W-:Y:S01]  /*8a30*/  LOP3.LUT R6, R6, 0x64006400, RZ, 0xfc, !PT ;  /* 0x6400640006067812 */ /* 0x000fe200078efcff */
[-C--:B------:R-:W-:Y:S01]  /*8a40*/  HFMA2 R15, R66, R9.reuse.H0_H0, -132, -132 ;  /* 0xd820d820420f7431 */ /* 0x080fe20000040009 */
[----:B------:R-:W-:Y:S02]  /*8a50*/  LOP3.LUT R11, R52, 0x380038, RZ, 0xc0, !PT ;  /* 0x00380038340b7812 */ /* 0x000fe400078ec0ff */
[----:B------:R-:W-:Y:S01]  /*8a60*/  LOP3.LUT R2, R5, 0x64006400, RZ, 0xfc, !PT ;  /* 0x6400640005027812 */ /* 0x000fe200078efcff */
[----:B------:R-:W-:Y:S01]  /*8a70*/  HFMA2 R77, R6, R9.H0_H0, -132, -132 ;  /* 0xd820d820064d7431 */ /* 0x000fe20000040009 */
[----:B------:R-:W-:-:S02]  /*8a80*/  SHF.R.U32.HI R46, RZ, 0x6, R4 ;  /* 0x00000006ff2e7819 */ /* 0x000fc40000011604 */
[----:B------:R-:W-:Y:S02]  /*8a90*/  LOP3.LUT R8, R8, 0x64006400, RZ, 0xfc, !PT ;  /* 0x6400640008087812 */ /* 0x000fe400078efcff */
[----:B------:R-:W-:Y:S01]  /*8aa0*/  LOP3.LUT R82, R63, 0x64006400, RZ, 0xfc, !PT ;  /* 0x640064003f527812 */ /* 0x000fe200078efcff */
[-C--:B------:R-:W-:Y:S01]  /*8ab0*/  HFMA2 R63, R76, R9.reuse.H0_H0, -132, -132 ;  /* 0xd820d8204c3f7431 */ /* 0x080fe20000040009 */
[----:B------:R-:W-:Y:S01]  /*8ac0*/  LOP3.LUT R54, R4, 0x70007, RZ, 0xc0, !PT ;  /* 0x0007000704367812 */ /* 0x000fe200078ec0ff */
[----:B------:R-:W-:Y:S01]  /*8ad0*/  HFMA2 R16, R8, R9.H0_H0, -132, -132 ;  /* 0xd820d82008107431 */ /* 0x000fe20000040009 */
[----:B------:R-:W-:Y:S02]  /*8ae0*/  SHF.R.U32.HI R31, RZ, 0xd, R7 ;  /* 0x0000000dff1f7819 */ /* 0x000fe40000011607 */
[----:B------:R-:W-:Y:S02]  /*8af0*/  LOP3.LUT R70, R7, 0x70007, RZ, 0xc0, !PT ;  /* 0x0007000707467812 */ /* 0x000fe400078ec0ff */
[----:B------:R-:W-:-:S02]  /*8b00*/  LOP3.LUT R4, R3, 0x64006400, RZ, 0xfc, !PT ;  /* 0x6400640003047812 */ /* 0x000fc400078efcff */
[----:B------:R-:W-:Y:S01]  /*8b10*/  LOP3.LUT R76, R11, 0x64006400, RZ, 0xfc, !PT ;  /* 0x640064000b4c7812 */ /* 0x000fe200078efcff */
[-C--:B------:R-:W-:Y:S01]  /*8b20*/  HFMA2 R11, R2, R9.reuse.H0_H0, -132, -132 ;  /* 0xd820d820020b7431 */ /* 0x080fe20000040009 */
[----:B------:R-:W-:Y:S01]  /*8b30*/  LOP3.LUT R7, R36, 0x380038, RZ, 0xc0, !PT ;  /* 0x0038003824077812 */ /* 0x000fe200078ec0ff */
[----:B------:R-:W-:Y:S01]  /*8b40*/  HFMA2 R85, R4, R9.H0_H0, -132, -132 ;  /* 0xd820d82004557431 */ /* 0x000fe20000040009 */
[----:B------:R-:W-:Y:S02]  /*8b50*/  LOP3.LUT R3, R46, 0x380038, RZ, 0xc0, !PT ;  /* 0x003800382e037812 */ /* 0x000fe400078ec0ff */
[----:B------:R-:W-:Y:S02]  /*8b60*/  LOP3.LUT R2, R33, 0x1c001c0, RZ, 0xc0, !PT ;  /* 0x01c001c021027812 */ /* 0x000fe400078ec0ff */
[----:B------:R-:W-:Y:S02]  /*8b70*/  LOP3.LUT R6, R32, 0x1c001c0, RZ, 0xc0, !PT ;  /* 0x01c001c020067812 */ /* 0x000fe400078ec0ff */
[----:B------:R-:W-:-:S02]  /*8b80*/  LOP3.LUT R30, R17, 0x40004, R30, 0xf8, !PT ;  /* 0x00040004111e7812 */ /* 0x000fc400078ef81e */
[----:B------:R-:W-:Y:S02]  /*8b90*/  LOP3.LUT R31, R10, 0x40004, R31, 0xf8, !PT ;  /* 0x000400040a1f7812 */ /* 0x000fe400078ef81f */
[----:B------:R-:W-:Y:S02]  /*8ba0*/  LOP3.LUT R10, R13, 0x64006400, RZ, 0xfc, !PT ;  /* 0x640064000d0a7812 */ /* 0x000fe400078efcff */
[----:B------:R-:W-:Y:S02]  /*8bb0*/  LOP3.LUT R17, R35, 0x380038, RZ, 0xc0, !PT ;  /* 0x0038003823117812 */ /* 0x000fe400078ec0ff */
[----:B------:R-:W-:Y:S01]  /*8bc0*/  LOP3.LUT R8, R34, 0x1c001c0, RZ, 0xc0, !PT ;  /* 0x01c001c022087812 */ /* 0x000fe200078ec0ff */
[----:B------:R-:W-:Y:S01]  /*8bd0*/  HFMA2 R61, R10, R9.H0_H0, -132, -132 ;  /* 0xd820d8200a3d7431 */ /* 0x000fe20000040009 */
[----:B------:R-:W-:Y:S02]  /*8be0*/  LOP3.LUT R14, R7, 0x64006400, RZ, 0xfc, !PT ;  /* 0x64006400070e7812 */ /* 0x000fe400078efcff */
        /* <DEDUP_REMOVED lines=181> */
.L_x_1020:
        /* <DEDUP_REMOVED lines=83> */
.L_x_1021:
        /* <DEDUP_REMOVED lines=82> */
.L_x_1022:
        /* <DEDUP_REMOVED lines=79> */
.L_x_1019:
[----:B------:R-:W-:Y:S01]  /*a680*/  IADD3 R94, R94, 0x20, RZ ;  /* 0x000000205e5e7810 */ /* 0x000fe20007ffe0ff */
[----:B------:R-:W-:Y:S01]  /*a690*/  UIADD3 UR4, UR4, 0x40, URZ ;  /* 0x0000004004047890 */ /* 0x000fe2000fffe03f */
[----:B-1----:R-:W-:Y:S02]  /*a6a0*/  IMAD.WIDE R6, R89, 0x4, R98 ;  /* 0x0000000459067825 */ /* 0x002fe400078e0262 */
[C---:B------:R-:W-:Y:S02]  /*a6b0*/  ISETP.GE.AND P2, PT, R94.reuse, UR5, PT ;  /* 0x000000055e007c0c */ /* 0x040fe4000bf46270 */
[----:B------:R-:W-:-:S13]  /*a6c0*/  ISETP.LT.AND P3, PT, R94, R95, PT ;  /* 0x0000005f5e00720c */ /* 0x000fda0003f61270 */
[----:B------:R-:W-:Y:S05]  /*a6d0*/  @!P2 BRA P3, `(.L_x_1023) ;  /* 0xffffffdc0028a947 */ /* 0x000fea000183ffff */
.L_x_1018:
        /* <DEDUP_REMOVED lines=19> */
.L_x_1027:
[----:B------:R-:W0:Y:S02]  /*a810*/  LDS R2, [R0] ;  /* 0x0000000000027984 */ /* 0x000e240000000800 */
[----:B0-----:R-:W-:-:S06]  /*a820*/  HADD2 R3, R2, R7 ;  /* 0x0000000702037230 */ /* 0x001fcc0000000000 */
[----:B------:R-:W0:Y:S02]  /*a830*/  ATOMS.CAST.SPIN R3, [R0], R2, R3 ;  /* 0x000000020003738d */ /* 0x000e240001800003 */
[----:B0-----:R-:W-:-:S13]  /*a840*/  ISETP.EQ.U32.AND P0, PT, R3, 0x1, PT ;  /* 0x000000010300780c */ /* 0x001fda0003f02070 */
[----:B------:R-:W-:Y:S05]  /*a850*/  @!P0 BRA `(.L_x_1027) ;  /* 0xfffffffc00ec8947 */ /* 0x000fea000383ffff */
[----:B------:R-:W-:Y:S05]  /*a860*/  BRA `(.L_x_1025) ;  /* 0x00000000000c7947 */ /* 0x000fea0003800000 */
.L_x_1026:
[----:B------:R-:W2:Y:S02]  /*a870*/  LD.E R0, desc[UR6][R4.64] ;  /* 0x0000000604007980 */ /* 0x000ea4000c101900 */
[----:B--2---:R-:W-:-:S05]  /*a880*/  IADD3 R3, R7, R0, RZ ;  /* 0x0000000007037210 */ /* 0x004fca0007ffe0ff */
[----:B------:R0:W-:Y:S02]  /*a890*/  ST.E desc[UR6][R4.64], R3 ;  /* 0x0000000304007985 */ /* 0x0001e4000c101906 */
.L_x_1025:
[----:B------:R-:W-:Y:S05]  /*a8a0*/  BSYNC B0 ;  /* 0x0000000000007941 */ /* 0x000fea0003800000 */
.L_x_1024:
[----:B------:R1:W-:Y:S01]  /*a8b0*/  ATOM.E.ADD.F16x2.RN.STRONG.GPU P0, RZ, desc[UR6][R4.64+0x4], R27 ;  /* 0x0000041b04ff79a2 */ /* 0x0003e2000810e1c6 */
[----:B------:R-:W-:Y:S04]  /*a8c0*/  BSSY B0, `(.L_x_1028) ;  /* 0x000000f000007945 */ /* 0x000fe80003800000 */
[----:B-1----:R-:W-:Y:S05]  /*a8d0*/  @P0 BRA `(.L_x_1029) ;  /* 0x0000000000340947 */ /* 0x002fea0003800000 */
[----:B------:R-:W1:Y:S02]  /*a8e0*/  QSPC.E.S P0, RZ, [R4+0x4] ;  /* 0x0000040004ff73aa */ /* 0x000e640000000500 */
[----:B-1----:R-:W-:Y:S05]  /*a8f0*/  @!P0 BRA `(.L_x_1030) ;  /* 0x0000000000208947 */ /* 0x002fea0003800000 */
[----:B------:R-:W-:-:S04]  /*a900*/  MOV R2, R4 ;  /* 0x0000000400027202 */ /* 0x000fc80000000f00 */
[----:B------:R-:W-:-:S07]  /*a910*/  MOV R0, R2 ;  /* 0x0000000200007202 */ /* 0x000fce0000000f00 */
.L_x_1031:
[----:B------:R-:W0:Y:S02]  /*a920*/  LDS R2, [R0+0x4] ;  /* 0x0000040000027984 */ /* 0x000e240000000800 */
[----:B0-----:R-:W-:-:S10]  /*a930*/  HFMA2.MMA R3, R2, 1, 1, R27 ;  /* 0x3c003c0002037835 */ /* 0x001fd4000000001b */
[----:B------:R-:W0:Y:S02]  /*a940*/  ATOMS.CAST.SPIN R3, [R0+0x4], R2, R3 ;  /* 0x000004020003738d */ /* 0x000e240001800003 */
[----:B0-----:R-:W-:-:S13]  /*a950*/  ISETP.EQ.U32.AND P0, PT, R3, 0x1, PT ;  /* 0x000000010300780c */ /* 0x001fda0003f02070 */
[----:B------:R-:W-:Y:S05]  /*a960*/  @!P0 BRA `(.L_x_1031) ;  /* 0xfffffffc00ec8947 */ /* 0x000fea000383ffff */
[----:B------:R-:W-:Y:S05]  /*a970*/  BRA `(.L_x_1029) ;  /* 0x00000000000c7947 */ /* 0x000fea0003800000 */
.L_x_1030:
[----:B------:R-:W0:Y:S02]  /*a980*/  LD.E R0, desc[UR6][R4.64+0x4] ;  /* 0x0000040604007980 */ /* 0x000e24000c101900 */
[----:B0-----:R-:W-:-:S05]  /*a990*/  IADD3 R3, R27, R0, RZ ;  /* 0x000000001b037210 */ /* 0x001fca0007ffe0ff */
[----:B------:R1:W-:Y:S02]  /*a9a0*/  ST.E desc[UR6][R4.64+0x4], R3 ;  /* 0x0000040304007985 */ /* 0x0003e4000c101906 */
.L_x_1029:
[----:B------:R-:W-:Y:S05]  /*a9b0*/  BSYNC B0 ;  /* 0x0000000000007941 */ /* 0x000fea0003800000 */
.L_x_1028:
        /* <DEDUP_REMOVED lines=12> */
.L_x_1035:
[----:B------:R-:W0:Y:S02]  /*aa80*/  LDS R2, [R0] ;  /* 0x0000000000027984 */ /* 0x000e240000000800 */
[----:B0-----:R-:W-:-:S06]  /*aa90*/  HADD2 R3, R2, R7 ;  /* 0x0000000702037230 */ /* 0x001fcc0000000000 */
[----:B------:R-:W0:Y:S02]  /*aaa0*/  ATOMS.CAST.SPIN R3, [R0], R2, R3 ;  /* 0x000000020003738d */ /* 0x000e240001800003 */
[----:B0-----:R-:W-:-:S13]  /*aab0*/  ISETP.EQ.U32.AND P0, PT, R3, 0x1, PT ;  /* 0x000000010300780c */ /* 0x001fda0003f02070 */
[----:B------:R-:W-:Y:S05]  /*aac0*/  @!P0 BRA `(.L_x_1035) ;  /* 0xfffffffc00ec8947 */ /* 0x000fea000383ffff */
[----:B------:R-:W-:Y:S05]  /*aad0*/  BRA `(.L_x_1033) ;  /* 0x00000000000c7947 */ /* 0x000fea0003800000 */
.L_x_1034:
[----:B------:R-:W2:Y:S02]  /*aae0*/  LD.E R0, desc[UR6][R4.64] ;  /* 0x0000000604007980 */ /* 0x000ea4000c101900 */
[----:B--2---:R-:W-:-:S05]  /*aaf0*/  IADD3 R3, R7, R0, RZ ;  /* 0x0000000007037210 */ /* 0x004fca0007ffe0ff */
[----:B------:R0:W-:Y:S02]  /*ab00*/  ST.E desc[UR6][R4.64], R3 ;  /* 0x0000000304007985 */ /* 0x0001e4000c101906 */
.L_x_1033:
[----:B------:R-:W-:Y:S05]  /*ab10*/  BSYNC B0 ;  /* 0x0000000000007941 */ /* 0x000fea0003800000 */
.L_x_1032:
[----:B------:R1:W-:Y:S01]  /*ab20*/  ATOM.E.ADD.F16x2.RN.STRONG.GPU P0, RZ, desc[UR6][R4.64+0x4], R25 ;  /* 0x0000041904ff79a2 */ /* 0x0003e2000810e1c6 */
[----:B------:R-:W-:Y:S04]  /*ab30*/  BSSY B0, `(.L_x_1036) ;  /* 0x000000f000007945 */ /* 0x000fe80003800000 */
[----:B-1----:R-:W-:Y:S05]  /*ab40*/  @P0 BRA `(.L_x_1037) ;  /* 0x0000000000340947 */ /* 0x002fea0003800000 */
[----:B------:R-:W1:Y:S02]  /*ab50*/  QSPC.E.S P0, RZ, [R4+0x4] ;  /* 0x0000040004ff73aa */ /* 0x000e640000000500 */
[----:B-1----:R-:W-:Y:S05]  /*ab60*/  @!P0 BRA `(.L_x_1038) ;  /* 0x0000000000208947 */ /* 0x002fea0003800000 */
[----:B------:R-:W-:-:S04]  /*ab70*/  MOV R2, R4 ;  /* 0x0000000400027202 */ /* 0x000fc80000000f00 */
[----:B------:R-:W-:-:S07]  /*ab80*/  MOV R0, R2 ;  /* 0x0000000200007202 */ /* 0x000fce0000000f00 */
.L_x_1039:
[----:B------:R-:W0:Y:S02]  /*ab90*/  LDS R2, [R0+0x4] ;  /* 0x0000040000027984 */ /* 0x000e240000000800 */
[----:B0-----:R-:W-:-:S10]  /*aba0*/  HFMA2.MMA R3, R2, 1, 1, R25 ;  /* 0x3c003c0002037835 */ /* 0x001fd40000000019 */
[----:B------:R-:W0:Y:S02]  /*abb0*/  ATOMS.CAST.SPIN R3, [R0+0x4], R2, R3 ;  /* 0x000004020003738d */ /* 0x000e240001800003 */
[----:B0-----:R-:W-:-:S13]  /*abc0*/  ISETP.EQ.U32.AND P0, PT, R3, 0x1, PT ;  /* 0x000000010300780c */ /* 0x001fda0003f02070 */
[----:B------:R-:W-:Y:S05]  /*abd0*/  @!P0 BRA `(.L_x_1039) ;  /* 0xfffffffc00ec8947 */ /* 0x000fea000383ffff */
[----:B------:R-:W-:Y:S05]  /*abe0*/  BRA `(.L_x_1037) ;  /* 0x00000000000c7947 */ /* 0x000fea0003800000 */
.L_x_1038:
[----:B------:R-:W0:Y:S02]  /*abf0*/  LD.E R0, desc[UR6][R4.64+0x4] ;  /* 0x0000040604007980 */ /* 0x000e24000c101900 */
[----:B0-----:R-:W-:-:S05]  /*ac00*/  IADD3 R3, R25, R0, RZ ;  /* 0x0000000019037210 */ /* 0x001fca0007ffe0ff */
[----:B------:R1:W-:Y:S02]  /*ac10*/  ST.E desc[UR6][R4.64+0x4], R3 ;  /* 0x0000040304007985 */ /* 0x0003e4000c101906 */
.L_x_1037:
[----:B------:R-:W-:Y:S05]  /*ac20*/  BSYNC B0 ;  /* 0x0000000000007941 */ /* 0x000fea0003800000 */
.L_x_1036:
        /* <DEDUP_REMOVED lines=12> */
.L_x_1043:
[----:B------:R-:W0:Y:S02]  /*acf0*/  LDS R2, [R0] ;  /* 0x0000000000027984 */ /* 0x000e240000000800 */
[----:B0-----:R-:W-:-:S06]  /*ad00*/  HADD2 R3, R2, R7 ;  /* 0x0000000702037230 */ /* 0x001fcc0000000000 */
[----:B------:R-:W0:Y:S02]  /*ad10*/  ATOMS.CAST.SPIN R3, [R0], R2, R3 ;  /* 0x000000020003738d */ /* 0x000e240001800003 */
[----:B0-----:R-:W-:-:S13]  /*ad20*/  ISETP.EQ.U32.AND P0, PT, R3, 0x1, PT ;  /* 0x000000010300780c */ /* 0x001fda0003f02070 */
[----:B------:R-:W-:Y:S05]  /*ad30*/  @!P0 BRA `(.L_x_1043) ;  /* 0xfffffffc00ec8947 */ /* 0x000fea000383ffff */
[----:B------:R-:W-:Y:S05]  /*ad40*/  BRA `(.L_x_1041) ;  /* 0x00000000000c7947 */ /* 0x000fea0003800000 */
.L_x_1042:
[----:B------:R-:W2:Y:S02]  /*ad50*/  LD.E R0, desc[UR6][R4.64] ;  /* 0x0000000604007980 */ /* 0x000ea4000c101900 */
[----:B--2---:R-:W-:-:S05]  /*ad60*/  IADD3 R3, R7, R0, RZ ;  /* 0x0000000007037210 */ /* 0x004fca0007ffe0ff */
[----:B------:R0:W-:Y:S02]  /*ad70*/  ST.E desc[UR6][R4.64], R3 ;  /* 0x0000000304007985 */ /* 0x0001e4000c101906 */
.L_x_1041:
[----:B------:R-:W-:Y:S05]  /*ad80*/  BSYNC B0 ;  /* 0x0000000000007941 */ /* 0x000fea0003800000 */
.L_x_1040:
[----:B------:R1:W-:Y:S01]  /*ad90*/  ATOM.E.ADD.F16x2.RN.STRONG.GPU P0, RZ, desc[UR6][R4.64+0x4], R23 ;  /* 0x0000041704ff79a2 */ /* 0x0003e2000810e1c6 */
[----:B------:R-:W-:Y:S04]  /*ada0*/  BSSY B0, `(.L_x_1044) ;  /* 0x000000f000007945 */ /* 0x000fe80003800000 */
[----:B-1----:R-:W-:Y:S05]  /*adb0*/  @P0 BRA `(.L_x_1045) ;  /* 0x0000000000340947 */ /* 0x002fea0003800000 */
[----:B------:R-:W1:Y:S02]  /*adc0*/  QSPC.E.S P0, RZ, [R4+0x4] ;  /* 0x0000040004ff73aa */ /* 0x000e640000000500 */
[----:B-1----:R-:W-:Y:S05]  /*add0*/  @!P0 BRA `(.L_x_1046) ;  /* 0x0000000000208947 */ /* 0x002fea0003800000 */
[----:B------:R-:W-:-:S04]  /*ade0*/  MOV R2, R4 ;  /* 0x0000000400027202 */ /* 0x000fc80000000f00 */
[----:B------:R-:W-:-:S07]  /*adf0*/  MOV R0, R2 ;  /* 0x0000000200007202 */ /* 0x000fce0000000f00 */
.L_x_1047:
[----:B------:R-:W0:Y:S02]  /*ae00*/  LDS R2, [R0+0x4] ;  /* 0x0000040000027984 */ /* 0x000e240000000800 */
[----:B0-----:R-:W-:-:S10]  /*ae10*/  HFMA2.MMA R3, R2, 1, 1, R23 ;  /* 0x3c003c0002037835 */ /* 0x001fd40000000017 */
[----:B------:R-:W0:Y:S02]  /*ae20*/  ATOMS.CAST.SPIN R3, [R0+0x4], R2, R3 ;  /* 0x000004020003738d */ /* 0x000e240001800003 */
[----:B0-----:R-:W-:-:S13]  /*ae30*/  ISETP.EQ.U32.AND P0, PT, R3, 0x1, PT ;  /* 0x000000010300780c */ /* 0x001fda0003f02070 */
[----:B------:R-:W-:Y:S05]  /*ae40*/  @!P0 BRA `(.L_x_1047) ;  /* 0xfffffffc00ec8947 */ /* 0x000fea000383ffff */
[----:B------:R-:W-:Y:S05]  /*ae50*/  BRA `(.L_x_1045) ;  /* 0x00000000000c7947 */ /* 0x000fea0003800000 */
.L_x_1046:
[----:B------:R-:W0:Y:S02]  /*ae60*/  LD.E R0, desc[UR6][R4.64+0x4] ;  /* 0x0000040604007980 */ /* 0x000e24000c101900 */
[----:B0-----:R-:W-:-:S05]  /*ae70*/  IADD3 R3, R23, R0, RZ ;  /* 0x0000000017037210 */ /* 0x001fca0007ffe0ff */
[----:B------:R1:W-:Y:S02]  /*ae80*/  ST.E desc[UR6][R4.64+0x4], R3 ;  /* 0x0000040304007985 */ /* 0x0003e4000c101906 */
.L_x_1045:
[----:B------:R-:W-:Y:S05]  /*ae90*/  BSYNC B0 ;  /* 0x0000000000007941 */ /* 0x000fea0003800000 */
.L_x_1044:
        /* <DEDUP_REMOVED lines=12> */
.L_x_1051:
[----:B------:R-:W0:Y:S02]  /*af60*/  LDS R2, [R0] ;  /* 0x0000000000027984 */ /* 0x000e240000000800 */
[----:B0-----:R-:W-:-:S06]  /*af70*/  HADD2 R3, R2, R7 ;  /* 0x0000000702037230 */ /* 0x001fcc0000000000 */
[----:B------:R-:W0:Y:S02]  /*af80*/  ATOMS.CAST.SPIN R3, [R0], R2, R3 ;  /* 0x000000020003738d */ /* 0x000e240001800003 */
[----:B0-----:R-:W-:-:S13]  /*af90*/  ISETP.EQ.U32.AND P0, PT, R3, 0x1, PT ;  /* 0x000000010300780c */ /* 0x001fda0003f02070 */
[----:B------:R-:W-:Y:S05]  /*afa0*/  @!P0 BRA `(.L_x_1051) ;  /* 0xfffffffc00ec8947 */ /* 0x000fea000383ffff */
[----:B------:R-:W-:Y:S05]  /*afb0*/  BRA `(.L_x_1049) ;  /* 0x00000000000c7947 */ /* 0x000fea0003800000 */
.L_x_1050:
[----:B------:R-:W2:Y:S02]  /*afc0*/  LD.E R0, desc[UR6][R4.64] ;  /* 0x0000000604007980 */ /* 0x000ea4000c101900 */
[----:B--2---:R-:W-:-:S05]  /*afd0*/  IADD3 R3, R7, R0, RZ ;  /* 0x0000000007037210 */ /* 0x004fca0007ffe0ff */
[----:B------:R0:W-:Y:S02]  /*afe0*/  ST.E desc[UR6][R4.64], R3 ;  /* 0x0000000304007985 */ /* 0x0001e4000c101906 */
.L_x_1049:
[----:B------:R-:W-:Y:S05]  /*aff0*/  BSYNC B0 ;  /* 0x0000000000007941 */ /* 0x000fea0003800000 */
.L_x_1048:
[----:B------:R1:W-:Y:S02]  /*b000*/  ATOM.E.ADD.F16x2.RN.STRONG.GPU P0, RZ, desc[UR6][R4.64+0x4], R21 ;  /* 0x0000041504ff79a2 */ /* 0x0003e4000810e1c6 */
[----:B-1----:R-:W-:Y:S05]  /*b010*/  @P0 EXIT ;  /* 0x000000000000094d */ /* 0x002fea0003800000 */
[----:B------:R-:W1:Y:S02]  /*b020*/  QSPC.E.S P0, RZ, [R4+0x4] ;  /* 0x0000040004ff73aa */ /* 0x000e640000000500 */
[----:B-1----:R-:W-:Y:S05]  /*b030*/  @!P0 BRA `(.L_x_1052) ;  /* 0x0000000000208947 */ /* 0x002fea0003800000 */
[----:B------:R-:W-:-:S04]  /*b040*/  MOV R2, R4 ;  /* 0x0000000400027202 */ /* 0x000fc80000000f00 */
[----:B------:R-:W-:-:S07]  /*b050*/  MOV R0, R2 ;  /* 0x0000000200007202 */ /* 0x000fce0000000f00 */
.L_x_1053:
[----:B------:R-:W0:Y:S02]  /*b060*/  LDS R2, [R0+0x4] ;  /* 0x0000040000027984 */ /* 0x000e240000000800 */
[----:B0-----:R-:W-:-:S10]  /*b070*/  HFMA2.MMA R3, R2, 1, 1, R21 ;  /* 0x3c003c0002037835 */ /* 0x001fd40000000015 */
[----:B------:R-:W0:Y:S02]  /*b080*/  ATOMS.CAST.SPIN R3, [R0+0x4], R2, R3 ;  /* 0x000004020003738d */ /* 0x000e240001800003 */
[----:B0-----:R-:W-:-:S13]  /*b090*/  ISETP.EQ.U32.AND P0, PT, R3, 0x1, PT ;  /* 0x000000010300780c */ /* 0x001fda0003f02070 */
[----:B------:R-:W-:Y:S05]  /*b0a0*/  @!P0 BRA `(.L_x_1053) ;  /* 0xfffffffc00ec8947 */ /* 0x000fea000383ffff */
[----:B------:R-:W-:Y:S05]  /*b0b0*/  EXIT ;  /* 0x000000000000794d */ /* 0x000fea0003800000 */
.L_x_1052:
[----:B------:R-:W0:Y:S02]  /*b0c0*/  LD.E R0, desc[UR6][R4.64+0x4] ;  /* 0x0000040604007980 */ /* 0x000e24000c101900 */
[----:B0-----:R-:W-:-:S05]  /*b0d0*/  IADD3 R3, R21, R0, RZ ;  /* 0x0000000015037210 */ /* 0x001fca0007ffe0ff */
[----:B------:R-:W-:Y:S01]  /*b0e0*/  ST.E desc[UR6][R4.64+0x4], R3 ;  /* 0x0000040304007985 */ /* 0x000fe2000c101906 */
[----:B------:R-:W-:Y:S05]  /*b0f0*/  EXIT ;  /* 0x000000000000794d */ /* 0x000fea0003800000 */
.L_x_1054:
        /* <DEDUP_REMOVED lines=16> */
.L_x_3675:


//--------------------- .text._Z23gemm_half_q_half_kernelILi4ELi14ELb1ELb1ELi32EEvPK6__halfPKjS4_S2_PS0_iiiiPKtS7_iiiiiibS2_i --------------------------
	.section	.text._Z23gemm_half_q_half_kernelILi4ELi14ELb1ELb1ELi32EEvPK6__halfPKjS4_S2_PS0_iiiiPKtS7_iiiiiibS2_i,"ax",@progbits
	.align	128
        .global         _Z23gemm_half_q_half_kernelILi4ELi14ELb1ELb1ELi32EEvPK6__halfPKjS4_S2_PS0_iiiiPKtS7_iiiiiibS2_i
        .type           _Z23gemm_half_q_half_kernelILi4ELi14ELb1ELb1ELi32EEvPK6__halfPKjS4_S2_PS0_iiiiPKtS7_iiiiiibS2_i,@function
        .size           _Z23gemm_half_q_half_kernelILi4ELi14ELb1ELb1ELi32EEvPK6__halfPKjS4_S2_PS0_iiiiPKtS7_iiiiiibS2_i,(.L_x_3676 - _Z23gemm_half_q_half_kernelILi4ELi14ELb1ELb1ELi32EEvPK6__halfPKjS4_S2_PS0_iiiiPKtS7_iiiiiibS2_i)
        .other          _Z23gemm_half_q_half_kernelILi4ELi14ELb1ELb1ELi32EEvPK6__halfPKjS4_S2_PS0_iiiiPKtS7_iiiiiibS2_i,@"STO_CUDA_ENTRY STV_DEFAULT"
_Z23gemm_half_q_half_kernelILi4ELi14ELb1ELb1ELi32EEvPK6__halfPKjS4_S2_PS0_iiiiPKtS7_iiiiiibS2_i:
.text._Z23gemm_half_q_half_kernelILi4ELi14ELb1ELb1ELi32EEvPK6__halfPKjS4_S2_PS0_iiiiPKtS7_iiiiiibS2_i:
        /* <DEDUP_REMOVED lines=48> */
.L_x_1055:
        /* <DEDUP_REMOVED lines=25> */
.L_x_1060:
        /* <DEDUP_REMOVED lines=37> */
.L_x_1059:
        /* <DEDUP_REMOVED lines=24> */
.L_x_1061:
        /* <DEDUP_REMOVED lines=14> */
.L_x_1058:
        /* <DEDUP_REMOVED lines=10> */
.L_x_1063:
        /* <DEDUP_REMOVED lines=37> */
.L_x_1062:
        /* <DEDUP_REMOVED lines=24> */
.L_x_1064:
        /* <DEDUP_REMOVED lines=13> */
.L_x_1057:
[----:B------:R-:W-:Y:S05]  /*0e80*/  BSYNC B0 ;  /* 0x0000000000007941 */ /* 0x000fea0003800000 */
.L_x_1056:
        /* <DEDUP_REMOVED lines=17> */
.L_x_1067:
        /* <DEDUP_REMOVED lines=19> */
.L_x_1066:
        /* <DEDUP_REMOVED lines=14> */
.L_x_1068:
[----:B------:R-:W-:-:S13]  /*11b0*/  ISETP.LT.OR P0, PT, R3, R97, P0 ;  /* 0x000000610300720c */ /* 0x000fda0000701670 */
[----:B01----:R-:W0:Y:S01]  /*11c0*/  @P0 LDC.64 R4, c[0x0][0x230] ;  /* 0x00008c00ff040b82 */ /* 0x003e220000000a00 */
[----:B------:R-:W-:-:S05]  /*11d0*/  @P0 LEA R2, R2, R3, 0x2 ;  /* 0x0000000302020211 */ /* 0x000fca00078e10ff */
[----:B------:R-:W-:-:S04]  /*11e0*/  @P0 IMAD R3, R2, R89, R0 ;  /* 0x0000005902030224 */ /* 0x000fc800078e0200 */
[----:B0-----:R-:W-:-:S05]  /*11f0*/  @P0 IMAD.WIDE R2, R3, 0x2, R4 ;  /* 0x0000000203020825 */ /* 0x001fca00078e0204 */
[----:B------:R1:W-:Y:S02]  /*1200*/  @P0 STG.E.64 desc[UR6][R2.64], RZ ;  /* 0x000000ff02000986 */ /* 0x0003e4000c101b06 */
.L_x_1065:
        /* <DEDUP_REMOVED lines=24> */
.L_x_1070:
        /* <DEDUP_REMOVED lines=30> */
[----:B------:R-:W-:-:S02]  /*1570*/  IMAD R2, R2, R2, RZ ;  /* 0x0000000202027224 */ /* 0x000fc400078e02ff */
[----:B------:R-:W-:Y:S01]  /*1580*/  IMAD R14, R14, R14, RZ ;  /* 0x0000000e0e0e7224 */ /* 0x000fe200078e02ff */
[----:B------:R-:W3:Y:S01]  /*1590*/  I2F.F16 R15, R15 ;  /* 0x0000000f000f7306 */ /* 0x000ee20000200c00 */
[----:B------:R-:W-:-:S07]  /*15a0*/  ISETP.GE.AND P6, PT, R13, R96, PT ;  /* 0x000000600d00720c */ /* 0x000fce0003fc6270 */
        /* <DEDUP_REMOVED lines=8> */
.L_x_1069:
        /* <DEDUP_REMOVED lines=12> */
.L_x_1071:
        /* <DEDUP_REMOVED lines=8> */
.L_x_1072:
[----:B------:R-:W-:Y:S01]  /*1770*/  HFMA2.MMA R9, -RZ, RZ, 0, 0 ;  /* 0x00000000ff097435 */ /* 0x000fe200000001ff */
[----:B0-----:R-:W-:Y:S02]  /*1780*/  CS2R R4, SRZ ;  /* 0x0000000000047805 */ /* 0x001fe4000001ff00 */
        /* <DEDUP_REMOVED lines=9> */
.L_x_1073:
        /* <DEDUP_REMOVED lines=8> */
.L_x_1074:
        /* <DEDUP_REMOVED lines=8> */
.L_x_1075:
        /* <DEDUP_REMOVED lines=14> */
[----:B-----5:R-:W-:Y:S02]  /*1a00*/  PRMT R24, RZ, 0x5410, RZ ;  /* 0x00005410ff187816 */ /* 0x020fe400000000ff */
        /* <DEDUP_REMOVED lines=15> */
.L_x_1093:
[----:B------:R-:W-:Y:S02]  /*1b00*/  MOV R6, R0 ;  /* 0x0000000000067202 */ /* 0x000fe40000000f00 */
[----:B------:R-:W-:Y:S01]  /*1b10*/  MOV R7, R3 ;  /* 0x0000000300077202 */ /* 0x000fe20000000f00 */
[----:B------:R-:W-:Y:S06]  /*1b20*/  @!P1 BRA `(.L_x_1077) ;  /* 0x0000006400d09947 */ /* 0x000fec0003800000 */
[----:B------:R-:W2:Y:S01]  /*1b30*/  LDG.E.128.CONSTANT R12, desc[UR6][R6.64] ;  /* 0x00000006060c7981 */ /* 0x000ea2000c1e9d00 */
[----:B------:R-:W-:Y:S01]  /*1b40*/  PRMT R2, R93, 0x9910, RZ ;  /* 0x000099105d027816 */ /* 0x000fe200000000ff */
[----:B------:R-:W-:Y:S01]  /*1b50*/  HFMA2.MMA R5, -RZ, RZ, 0, 0.0625 ;  /* 0x00002c00ff057435 */ /* 0x000fe200000001ff */
[----:B------:R-:W-:Y:S02]  /*1b60*/  ISETP.GE.AND P3, PT, R97, 0x2, PT ;  /* 0x000000026100780c */ /* 0x000fe40003f66270 */
[----:B------:R-:W-:Y:S02]  /*1b70*/  ISETP.NE.AND P2, PT, R2, RZ, PT ;  /* 0x000000ff0200720c */ /* 0x000fe40003f45270 */
[C---:B--2---:R-:W-:Y:S02]  /*1b80*/  LOP3.LUT R0, R12.reuse, 0xf000f, RZ, 0xc0, !PT ;  /* 0x000f000f0c007812 */ /* 0x044fe400078ec0ff */
[----:B------:R-:W-:Y:S02]  /*1b90*/  LOP3.LUT R2, R12, 0xf000f0, RZ, 0xc0, !PT ;  /* 0x00f000f00c027812 */ /* 0x000fe400078ec0ff */
[----:B------:R-:W-:-:S02]  /*1ba0*/  LOP3.LUT R4, R13, 0xf000f, RZ, 0xc0, !PT ;  /* 0x000f000f0d047812 */ /* 0x000fc400078ec0ff */
[----:B------:R-:W-:Y:S02]  /*1bb0*/  LOP3.LUT R16, R13, 0xf000f0, RZ, 0xc0, !PT ;  /* 0x00f000f00d107812 */ /* 0x000fe400078ec0ff */
[----:B------:R-:W-:Y:S02]  /*1bc0*/  SHF.R.U32.HI R12, RZ, 0x8, R12 ;  /* 0x00000008ff0c7819 */ /* 0x000fe4000001160c */
[----:B------:R-:W-:Y:S02]  /*1bd0*/  SHF.R.U32.HI R13, RZ, 0x8, R13 ;  /* 0x00000008ff0d7819 */ /* 0x000fe4000001160d */
[----:B------:R-:W-:Y:S02]  /*1be0*/  LOP3.LUT R17, R14, 0xf000f, RZ, 0xc0, !PT ;  /* 0x000f000f0e117812 */ /* 0x000fe400078ec0ff */
[----:B------:R-:W-:Y:S02]  /*1bf0*/  SHF.R.U32.HI R28, RZ, 0x8, R14 ;  /* 0x00000008ff1c7819 */ /* 0x000fe4000001160e */
[----:B------:R-:W-:-:S02]  /*1c00*/  SHF.R.U32.HI R31, RZ, 0x8, R15 ;  /* 0x00000008ff1f7819 */ /* 0x000fc4000001160f */
        /* <DEDUP_REMOVED lines=80> */
[----:B------:R-:W-:Y:S02]  /*2110*/  HADD2.F32 R3, -RZ, R29.H0_H0 ;  /* 0x2000001dff037230 */ /* 0x000fe40000004100 */
[C---:B------:R-:W-:Y:S01]  /*2120*/  FFMA.FTZ R47, R39.reuse, R38, R37 ;  /* 0x00000026272f7223 */ /* 0x040fe20000010025 */
[--C-:B-1----:R-:W-:Y:S02]  /*2130*/  HADD2.F32 R2, -RZ, R12.reuse.H0_H0 ;  /* 0x2000000cff027230 */ /* 0x102fe40000004100 */
[----:B------:R-:W-:Y:S01]  /*2140*/  FFMA.FTZ R49, R39, R46, R49 ;  /* 0x0000002e27317223 */ /* 0x000fe20000010031 */
[----:B------:R-:W-:Y:S02]  /*2150*/  HADD2.F32 R37, -RZ, R12.H1_H1 ;  /* 0x3000000cff257230 */ /* 0x000fe40000004100 */
[----:B------:R-:W-:Y:S02]  /*2160*/  HADD2.F32 R12, -RZ, R31.H0_H0 ;  /* 0x2000001fff0c7230 */ /* 0x000fe40000004100 */
[----:B------:R-:W-:Y:S01]  /*2170*/  FFMA.FTZ R3, R3, R2, R0 ;  /* 0x0000000203037223 */ /* 0x000fe20000010000 */
[----:B------:R-:W-:-:S02]  /*2180*/  HADD2.F32 R48, -RZ, R35.H0_H0 ;  /* 0x20000023ff307230 */ /* 0x000fc40000004100 */
[----:B------:R-:W-:Y:S02]  /*2190*/  HADD2.F32 R38, -RZ, R31.H1_H1 ;  /* 0x3000001fff267230 */ /* 0x000fe40000004100 */
[C---:B------:R-:W-:Y:S01]  /*21a0*/  FFMA.FTZ R12, R2.reuse, R12, R45 ;  /* 0x0000000c020c7223 */ /* 0x040fe2000001002d */
[----:B------:R-:W-:Y:S02]  /*21b0*/  HADD2.F32 R46, -RZ, R33.H0_H0 ;  /* 0x20000021ff2e7230 */ /* 0x000fe40000004100 */
        /* <DEDUP_REMOVED lines=25> */
[C---:B------:R-:W-:Y:S01]  /*2350*/  FFMA.FTZ R45, R13.reuse, R38, R45 ;  /* 0x000000260d2d7223 */ /* 0x040fe2000001002d */
        /* <DEDUP_REMOVED lines=13> */
.L_x_1078:
        /* <DEDUP_REMOVED lines=49> */
[----:B------:R-:W-:Y:S02]  /*2740*/  HADD2.F32 R12, -RZ, R12.H1_H1 ;  /* 0x3000000cff0c7230 */ /* 0x000fe40000004100 */
[----:B------:R-:W-:Y:S02]  /*2750*/  HADD2.F32 R39, -RZ, R33.H0_H0 ;  /* 0x20000021ff277230 */ /* 0x000fe40000004100 */
[----:B------:R-:W-:Y:S01]  /*2760*/  FFMA.FTZ R37, R37, R3, R38 ;  /* 0x0000000325257223 */ /* 0x000fe20000010026 */
[----:B------:R-:W-:Y:S02]  /*2770*/  HADD2.F32 R0, -RZ, R29.H1_H1 ;  /* 0x3000001dff007230 */ /* 0x000fe40000004100 */
[----:B------:R-:W-:-:S02]  /*2780*/  HADD2.F32 R50, -RZ, R31.H1_H1 ;  /* 0x3000001fff327230 */ /* 0x000fc40000004100 */
[-C--:B------:R-:W-:Y:S01]  /*2790*/  FFMA.FTZ R39, R39, R3.reuse, R46 ;  /* 0x0000000327277223 */ /* 0x080fe2000001002e */
[----:B------:R-:W-:Y:S02]  /*27a0*/  HADD2.F32 R45, -RZ, R35.H0_H0 ;  /* 0x20000023ff2d7230 */ /* 0x000fe40000004100 */
        /* <DEDUP_REMOVED lines=35> */
.L_x_1080:
        /* <DEDUP_REMOVED lines=93> */
.L_x_1081:
        /* <DEDUP_REMOVED lines=21> */
[----:B------:R-:W-:Y:S01]  /*3100*/  FFMA.FTZ R0, R0, R46, R15 ;  /* 0x0000002e00007223 */ /* 0x000fe2000001000f */
[----:B------:R-:W-:Y:S02]  /*3110*/  HADD2.F32 R2, -RZ, R17.H0_H0 ;  /* 0x20000011ff027230 */ /* 0x000fe40000004100 */
        /* <DEDUP_REMOVED lines=64> */
.L_x_1079:
        /* <DEDUP_REMOVED lines=15> */
[----:B------:R-:W-:Y:S02]  /*3610*/  LOP3.LUT R20, R14, 0x64006400, RZ, 0xfc, !PT ;  /* 0x640064000e147812 */ /* 0x000fe400078efcff */
[C---:B------:R-:W-:Y:S02]  /*3620*/  LOP3.LUT R19, R18.reuse, 0xf000f, RZ, 0xc0, !PT ;  /* 0x000f000f12137812 */ /* 0x040fe400078ec0ff */
[----:B------:R-:W-:Y:S01]  /*3630*/  LOP3.LUT R14, R17, 0xf000f, RZ, 0xc0, !PT ;  /* 0x000f000f110e7812 */ /* 0x000fe200078ec0ff */
[----:B------:R-:W-:Y:S01]  /*3640*/  HFMA2 R20, R20, R5.H0_H0, -72, -72 ;  /* 0xd480d48014147431 */ /* 0x000fe20000040005 */
        /* <DEDUP_REMOVED lines=34> */
[----:B------:R-:W-:Y:S02]  /*3870*/  HADD2 R36, R17, -1032, -1032 ;  /* 0xe408e40811247430 */ /* 0x000fe40000000000 */
        /* <DEDUP_REMOVED lines=88> */
.L_x_1082:
        /* <DEDUP_REMOVED lines=30> */
[--C-:B------:R-:W-:Y:S02]  /*3fe0*/  HADD2.F32 R4, -RZ, R29.reuse.H0_H0 ;  /* 0x2000001dff047230 */ /* 0x100fe40000004100 */
        /* <DEDUP_REMOVED lines=60> */
.L_x_1084:
        /* <DEDUP_REMOVED lines=93> */
.L_x_1085:
        /* <DEDUP_REMOVED lines=13> */
[----:B------:R-:W-:Y:S02]  /*4a50*/  HADD2.F32 R2, -RZ, R18.H0_H0 ;  /* 0x20000012ff027230 */ /* 0x000fe40000004100 */
[----:B------:R-:W-:Y:S02]  /*4a60*/  HADD2.F32 R28, -RZ, R28.H1_H1 ;  /* 0x3000001cff1c7230 */ /* 0x000fe40000004100 */
[----:B------:R-:W-:Y:S01]  /*4a70*/  FFMA.FTZ R3, R3, R45, RZ ;  /* 0x0000002d03037223 */ /* 0x000fe200000100ff */
[----:B------:R-:W-:-:S02]  /*4a80*/  HADD2.F32 R18, -RZ, R18.H1_H1 ;  /* 0x30000012ff127230 */ /* 0x000fc40000004100 */
[-C--:B------:R-:W-:Y:S01]  /*4a90*/  FFMA.FTZ R49, R2, R45.reuse, RZ ;  /* 0x0000002d02317223 */ /* 0x080fe200000100ff */
[----:B------:R-:W-:Y:S01]  /*4aa0*/  FFMA.FTZ R45, R4, R45, RZ ;  /* 0x0000002d042d7223 */ /* 0x000fe200000100ff */
[----:B------:R-:W-:Y:S02]  /*4ab0*/  HADD2.F32 R0, -RZ, R14.H0_H0 ;  /* 0x2000000eff007230 */ /* 0x000fe40000004100 */
[-C--:B------:R-:W-:Y:S01]  /*4ac0*/  FFMA.FTZ R19, R50, R46.reuse, R19 ;  /* 0x0000002e32137223 */ /* 0x080fe20000010013 */
[----:B------:R-:W-:Y:S02]  /*4ad0*/  HADD2.F32 R4, -RZ, R29.H0_H0 ;  /* 0x2000001dff047230 */ /* 0x000fe40000004100 */
[-C--:B------:R-:W-:Y:S01]  /*4ae0*/  FFMA.FTZ R3, R28, R46.reuse, R3 ;  /* 0x0000002e1c037223 */ /* 0x080fe20000010003 */
[----:B------:R-:W-:Y:S02]  /*4af0*/  HADD2.F32 R2, -RZ, R20.H0_H0 ;  /* 0x20000014ff027230 */ /* 0x000fe40000004100 */
[----:B------:R-:W-:Y:S01]  /*4b00*/  FFMA.FTZ R49, R18, R46, R49 ;  /* 0x0000002e12317223 */ /* 0x000fe20000010031 */
[-C--:B------:R-:W-:Y:S01]  /*4b10*/  FFMA.FTZ R0, R0, R48.reuse, R19 ;  /* 0x0000003000007223 */ /* 0x080fe20000010013 */
[----:B------:R-:W-:Y:S01]  /*4b20*/  FFMA.FTZ R4, R4, R48, R3 ;  /* 0x0000003004047223 */ /* 0x000fe20000010003 */
[----:B------:R-:W-:-:S02]  /*4b30*/  HADD2.F32 R19, -RZ, R14.H1_H1 ;  /* 0x3000000eff137230 */ /* 0x000fc40000004100 */
[----:B------:R-:W-:Y:S01]  /*4b40*/  FFMA.FTZ R2, R2, R48, R49 ;  /* 0x0000003002027223 */ /* 0x000fe20000010031 */
[----:B------:R-:W-:Y:S02]  /*4b50*/  HADD2.F32 R3, -RZ, R20.H1_H1 ;  /* 0x30000014ff037230 */ /* 0x000fe40000004100 */
[----:B------:R-:W-:Y:S01]  /*4b60*/  FFMA.FTZ R45, R30, R46, R45 ;  /* 0x0000002e1e2d7223 */ /* 0x000fe2000001002d */
[----:B------:R-:W-:Y:S02]  /*4b70*/  HADD2.F32 R18, -RZ, R31.H0_H0 ;  /* 0x2000001fff127230 */ /* 0x000fe40000004100 */
[-C--:B------:R-:W-:Y:S01]  /*4b80*/  FFMA.FTZ R0, R19, R47.reuse, R0 ;  /* 0x0000002f13007223 */ /* 0x080fe20000010000 */
[----:B------:R-:W-:Y:S02]  /*4b90*/  HADD2.F32 R29, -RZ, R29.H1_H1 ;  /* 0x3000001dff1d7230 */ /* 0x000fe40000004100 */
[----:B------:R-:W-:Y:S01]  /*4ba0*/  FFMA.FTZ R14, R3, R47, R2 ;  /* 0x0000002f030e7223 */ /* 0x000fe20000010002 */
[----:B------:R-:W-:-:S02]  /*4bb0*/  HADD2.F32 R19, -RZ, R32.H0_H0 ;  /* 0x20000020ff137230 */ /* 0x000fc40000004100 */
[----:B------:R-:W-:Y:S01]  /*4bc0*/  FFMA.FTZ R48, R18, R48, R45 ;  /* 0x0000003012307223 */ /* 0x000fe2000001002d */
[----:B-1----:R-:W-:Y:S02]  /*4bd0*/  HADD2.F32 R3, -RZ, R16.H0_H0 ;  /* 0x20000010ff037230 */ /* 0x002fe40000004100 */
[----:B------:R-:W-:Y:S01]  /*4be0*/  FFMA.FTZ R18, R29, R47, R4 ;  /* 0x0000002f1d127223 */ /* 0x000fe20000010004 */
[--C-:B------:R-:W-:Y:S02]  /*4bf0*/  HADD2.F32 R2, -RZ, R17.reuse.H0_H0 ;  /* 0x20000011ff027230 */ /* 0x100fe40000004100 */
[----:B------:R-:W-:Y:S02]  /*4c00*/  HADD2.F32 R4, -RZ, R17.H1_H1 ;  /* 0x30000011ff047230 */ /* 0x000fe40000004100 */
[----:B------:R-:W-:Y:S01]  /*4c10*/  FFMA.FTZ R17, R19, R3, R0 ;  /* 0x0000000313117223 */ /* 0x000fe20000010000 */
[----:B------:R-:W-:Y:S02]  /*4c20*/  HADD2.F32 R31, -RZ, R31.H1_H1 ;  /* 0x3000001fff1f7230 */ /* 0x000fe40000004100 */
[----:B------:R-:W-:-:S02]  /*4c30*/  HADD2.F32 R29, -RZ, R36.H0_H0 ;  /* 0x20000024ff1d7230 */ /* 0x000fc40000004100 */
[----:B------:R-:W-:Y:S02]  /*4c40*/  HADD2.F32 R19, -RZ, R34.H0_H0 ;  /* 0x20000022ff137230 */ /* 0x000fe40000004100 */
[----:B------:R-:W-:Y:S01]  /*4c50*/  FFMA.FTZ R48, R31, R47, R48 ;  /* 0x0000002f1f307223 */ /* 0x000fe20000010030 */
[----:B------:R-:W-:Y:S02]  /*4c60*/  HADD2.F32 R16, -RZ, R16.H1_H1 ;  /* 0x30000010ff107230 */ /* 0x000fe40000004100 */
[-C--:B------:R-:W-:Y:S01]  /*4c70*/  FFMA.FTZ R29, R29, R3.reuse, R18 ;  /* 0x000000031d1d7223 */ /* 0x080fe20000010012 */
[----:B------:R-:W-:Y:S02]  /*4c80*/  HADD2.F32 R32, -RZ, R32.H1_H1 ;  /* 0x30000020ff207230 */ /* 0x000fe40000004100 */
[----:B------:R-:W-:Y:S01]  /*4c90*/  FFMA.FTZ R19, R19, R3, R14 ;  /* 0x0000000313137223 */ /* 0x000fe2000001000e */
[----:B------:R-:W-:Y:S02]  /*4ca0*/  HADD2.F32 R36, -RZ, R36.H1_H1 ;  /* 0x30000024ff247230 */ /* 0x000fe40000004100 */
        /* <DEDUP_REMOVED lines=17> */
[----:B------:R-:W-:Y:S02]  /*4dc0*/  HADD2.F32 R16, -RZ, R37.H1_H1 ;  /* 0x30000025ff107230 */ /* 0x000fe40000004100 */
[----:B------:R-:W-:Y:S01]  /*4dd0*/  FFMA.FTZ R3, R18, R2, R3 ;  /* 0x0000000212037223 */ /* 0x000fe20000010003 */
[----:B------:R-:W-:Y:S02]  /*4de0*/  HADD2.F32 R20, -RZ, R39.H1_H1 ;  /* 0x30000027ff147230 */ /* 0x000fe40000004100 */
[-C--:B------:R-:W-:Y:S01]  /*4df0*/  FFMA.FTZ R17, R0, R4.reuse, R17 ;  /* 0x0000000400117223 */ /* 0x080fe20000010011 */
[-C--:B------:R-:W-:Y:S01]  /*4e00*/  FFMA.FTZ R0, R14, R4.reuse, R19 ;  /* 0x000000040e007223 */ /* 0x080fe20000010013 */
        /* <DEDUP_REMOVED lines=14> */
.L_x_1083:
[----:B------:R-:W-:-:S05]  /*4ef0*/  IMAD.WIDE R12, R15, 0x4, R12 ;  /* 0x000000040f0c7825 */ /* 0x000fca00078e020c */
        /* <DEDUP_REMOVED lines=140> */
.L_x_1086:
        /* <DEDUP_REMOVED lines=91> */
.L_x_1088:
        /* <DEDUP_REMOVED lines=93> */
.L_x_1089:
        /* <DEDUP_REMOVED lines=87> */
.L_x_1087:
[----:B------:R-:W-:-:S06]  /*68b0*/  IMAD.WIDE R12, R15, 0x4, R12 ;  /* 0x000000040f0c7825 */ /* 0x000fcc00078e020c */
[----:B------:R-:W2:Y:S02]  /*68c0*/  LDG.E.128.CONSTANT R12, desc[UR6][R12.64] ;  /* 0x000000060c0c7981 */ /* 0x000ea4000c1e9d00 */
[----:B--2---:R-:W-:Y:S02]  /*68d0*/  LOP3.LUT R4, R13, 0xf000f0, RZ, 0xc0, !PT ;  /* 0x00f000f00d047812 */ /* 0x004fe400078ec0ff */
[----:B------:R-:W-:Y:S02]  /*68e0*/  SHF.R.U32.HI R3, RZ, 0x8, R12 ;  /* 0x00000008ff037819 */ /* 0x000fe4000001160c */
[----:B------:R-:W-:Y:S02]  /*68f0*/  SHF.R.U32.HI R34, RZ, 0x8, R15 ;  /* 0x00000008ff227819 */ /* 0x000fe4000001160f */
[C---:B------:R-:W-:Y:S02]  /*6900*/  LOP3.LUT R0, R12.reuse, 0xf000f, RZ, 0xc0, !PT ;  /* 0x000f000f0c007812 */ /* 0x040fe400078ec0ff */
[----:B------:R-:W-:-:S02]  /*6910*/  LOP3.LUT R2, R12, 0xf000f0, RZ, 0xc0, !PT ;  /* 0x00f000f00c027812 */ /* 0x000fc400078ec0ff */
[----:B------:R-:W-:Y:S02]  /*6920*/  LOP3.LUT R28, R13, 0xf000f, RZ, 0xc0, !PT ;  /* 0x000f000f0d1c7812 */ /* 0x000fe400078ec0ff */
[----:B------:R-:W-:Y:S02]  /*6930*/  SHF.R.U32.HI R29, RZ, 0x8, R13 ;  /* 0x00000008ff1d7819 */ /* 0x000fe4000001160d */
[C---:B------:R-:W-:Y:S02]  /*6940*/  LOP3.LUT R13, R15.reuse, 0xf000f0, RZ, 0xc0, !PT ;  /* 0x00f000f00f0d7812 */ /* 0x040fe400078ec0ff */
[----:B------:R-:W-:Y:S02]  /*6950*/  LOP3.LUT R12, R4, 0x64006400, RZ, 0xfc, !PT ;  /* 0x64006400040c7812 */ /* 0x000fe400078efcff */
[----:B------:R-:W-:Y:S02]  /*6960*/  LOP3.LUT R33, R15, 0xf000f, RZ, 0xc0, !PT ;  /* 0x000f000f0f217812 */ /* 0x000fe400078ec0ff */
[----:B------:R-:W-:-:S02]  /*6970*/  LOP3.LUT R4, R3, 0xf000f0, RZ, 0xc0, !PT ;  /* 0x00f000f003047812 */ /* 0x000fc400078ec0ff */
[----:B------:R-:W-:Y:S02]  /*6980*/  SHF.R.U32.HI R31, RZ, 0x8, R14 ;  /* 0x00000008ff1f7819 */ /* 0x000fe4000001160e */
[----:B------:R-:W-:Y:S02]  /*6990*/  LOP3.LUT R15, R34, 0xf000f0, RZ, 0xc0, !PT ;  /* 0x00f000f0220f7812 */ /* 0x000fe400078ec0ff */
[----:B------:R-:W-:Y:S02]  /*69a0*/  LOP3.LUT R18, R13, 0x64006400, RZ, 0xfc, !PT ;  /* 0x640064000d127812 */ /* 0x000fe400078efcff */
[C---:B------:R-:W-:Y:S02]  /*69b0*/  LOP3.LUT R30, R14.reuse, 0xf000f, RZ, 0xc0, !PT ;  /* 0x000f000f0e1e7812 */ /* 0x040fe400078ec0ff */
[----:B------:R-:W-:Y:S01]  /*69c0*/  LOP3.LUT R16, R14, 0xf000f0, RZ, 0xc0, !PT ;  /* 0x00f000f00e107812 */ /* 0x000fe200078ec0ff */
[----:B------:R-:W-:Y:S01]  /*69d0*/  HFMA2 R17, R18, R5.H0_H0, -72, -72 ;  /* 0xd480d48012117431 */ /* 0x000fe20000040005 */
[----:B------:R-:W-:-:S02]  /*69e0*/  LOP3.LUT R4, R4, 0x64006400, RZ, 0xfc, !PT ;  /* 0x6400640004047812 */ /* 0x000fc400078efcff */
[----:B------:R-:W-:Y:S02]  /*69f0*/  LOP3.LUT R2, R2, 0x64006400, RZ, 0xfc, !PT ;  /* 0x6400640002027812 */ /* 0x000fe400078efcff */
[----:B------:R-:W-:Y:S01]  /*6a00*/  LOP3.LUT R13, R29, 0xf000f0, RZ, 0xc0, !PT ;  /* 0x00f000f01d0d7812 */ /* 0x000fe200078ec0ff */
[-C--:B------:R-:W-:Y:S01]  /*6a10*/  HFMA2 R18, R4, R5.reuse.H0_H0, -72, -72 ;  /* 0xd480d48004127431 */ /* 0x080fe20000040005 */
        /* <DEDUP_REMOVED lines=70> */
[--C-:B-1----:R-:W-:Y:S02]  /*6e80*/  HADD2.F32 R2, -RZ, R12.reuse.H0_H0 ;  /* 0x2000000cff027230 */ /* 0x102fe40000004100 */
[----:B------:R-:W-:Y:S01]  /*6e90*/  FFMA.FTZ R49, R45, R38, R49 ;  /* 0x000000262d317223 */ /* 0x000fe20000010031 */
[----:B------:R-:W-:-:S02]  /*6ea0*/  HADD2.F32 R37, -RZ, R12.H1_H1 ;  /* 0x3000000cff257230 */ /* 0x000fc40000004100 */
[----:B------:R-:W-:Y:S02]  /*6eb0*/  HADD2.F32 R12, -RZ, R33.H0_H0 ;  /* 0x20000021ff0c7230 */ /* 0x000fe40000004100 */
[----:B------:R-:W-:Y:S01]  /*6ec0*/  FFMA.FTZ R3, R3, R2, R0 ;  /* 0x0000000203037223 */ /* 0x000fe20000010000 */
[----:B------:R-:W-:Y:S02]  /*6ed0*/  HADD2.F32 R46, -RZ, R35.H0_H0 ;  /* 0x20000023ff2e7230 */ /* 0x000fe40000004100 */
[----:B------:R-:W-:Y:S02]  /*6ee0*/  HADD2.F32 R36, -RZ, R33.H1_H1 ;  /* 0x30000021ff247230 */ /* 0x000fe40000004100 */
[C---:B------:R-:W-:Y:S01]  /*6ef0*/  FFMA.FTZ R12, R2.reuse, R12, R39 ;  /* 0x0000000c020c7223 */ /* 0x040fe20000010027 */
        /* <DEDUP_REMOVED lines=12> */
[----:B------:R-:W-:Y:S02]  /*6fc0*/  HADD2.F32 R2, -RZ, R19.H0_H0 ;  /* 0x20000013ff027230 */ /* 0x000fe40000004100 */
[----:B------:R-:W-:Y:S02]  /*6fd0*/  HADD2.F32 R36, -RZ, R20.H0_H0 ;  /* 0x20000014ff247230 */ /* 0x000fe40000004100 */
        /* <DEDUP_REMOVED lines=8> */
[----:B------:R-:W-:Y:S02]  /*7060*/  HADD2.F32 R36, -RZ, R20.H1_H1 ;  /* 0x30000014ff247230 */ /* 0x000fe40000004100 */
[----:B------:R-:W-:Y:S01]  /*7070*/  FFMA.FTZ R3, R0, R13, R3 ;  /* 0x0000000d00037223 */ /* 0x000fe20000010003 */
[----:B------:R-:W-:Y:S02]  /*7080*/  HADD2.F32 R38, -RZ, R5.H1_H1 ;  /* 0x30000005ff267230 */ /* 0x000fe40000004100 */
[C---:B------:R-:W-:Y:S01]  /*7090*/  FFMA.FTZ R2, R13.reuse, R2, R12 ;  /* 0x000000020d027223 */ /* 0x040fe2000001000c */
[C---:B------:R-:W-:Y:S01]  /*70a0*/  FFMA.FTZ R45, R13.reuse, R36, R45 ;  /* 0x000000240d2d7223 */ /* 0x040fe2000001002d */
        /* <DEDUP_REMOVED lines=13> */
.L_x_1090:
        /* <DEDUP_REMOVED lines=47> */
[--C-:B------:R-:W-:Y:S02]  /*7470*/  HADD2.F32 R37, -RZ, R33.reuse.H0_H0 ;  /* 0x20000021ff257230 */ /* 0x100fe40000004100 */
[----:B------:R-:W-:Y:S01]  /*7480*/  FFMA.FTZ R46, R39, R45, R46 ;  /* 0x0000002d272e7223 */ /* 0x000fe2000001002e */
[----:B------:R-:W-:Y:S02]  /*7490*/  HADD2.F32 R12, -RZ, R12.H1_H1 ;  /* 0x3000000cff0c7230 */ /* 0x000fe40000004100 */
[----:B------:R-:W-:Y:S02]  /*74a0*/  HADD2.F32 R39, -RZ, R34.H0_H0 ;  /* 0x20000022ff277230 */ /* 0x000fe40000004100 */
[----:B------:R-:W-:Y:S01]  /*74b0*/  FFMA.FTZ R37, R37, R3, R36 ;  /* 0x0000000325257223 */ /* 0x000fe20000010024 */
[----:B------:R-:W-:Y:S02]  /*74c0*/  HADD2.F32 R0, -RZ, R32.H1_H1 ;  /* 0x30000020ff007230 */ /* 0x000fe40000004100 */
[----:B------:R-:W-:-:S02]  /*74d0*/  HADD2.F32 R48, -RZ, R33.H1_H1 ;  /* 0x30000021ff307230 */ /* 0x000fc40000004100 */
[-C--:B------:R-:W-:Y:S01]  /*74e0*/  FFMA.FTZ R39, R39, R3.reuse, R38 ;  /* 0x0000000327277223 */ /* 0x080fe20000010026 */
[--C-:B------:R-:W-:Y:S02]  /*74f0*/  HADD2.F32 R45, -RZ, R35.reuse.H0_H0 ;  /* 0x20000023ff2d7230 */ /* 0x100fe40000004100 */
        /* <DEDUP_REMOVED lines=35> */
.L_x_1091:
        /* <DEDUP_REMOVED lines=93> */
.L_x_1092:
        /* <DEDUP_REMOVED lines=20> */
[-C--:B------:R-:W-:Y:S01]  /*7e40*/  FFMA.FTZ R47, R28, R36.reuse, R47 ;  /* 0x000000241c2f7223 */ /* 0x080fe2000001002f */
[----:B------:R-:W-:Y:S02]  /*7e50*/  HADD2.F32 R0, -RZ, R14.H0_H0 ;  /* 0x2000000eff007230 */ /* 0x000fe40000004100 */
[----:B------:R-:W-:Y:S02]  /*7e60*/  HADD2.F32 R15, -RZ, R15.H1_H1 ;  /* 0x3000000fff0f7230 */ /* 0x000fe40000004100 */
[----:B------:R-:W-:Y:S01]  /*7e70*/  FFMA.FTZ R3, R4, R36, R3 ;  /* 0x0000002404037223 */ /* 0x000fe20000010003 */
[----:B------:R-:W-:-:S02]  /*7e80*/  HADD2.F32 R4, -RZ, R16.H0_H0 ;  /* 0x20000010ff047230 */ /* 0x000fc40000004100 */
        /* <DEDUP_REMOVED lines=8> */
[----:B------:R-:W-:Y:S01]  /*7f10*/  FFMA.FTZ R37, R30, R36, R37 ;  /* 0x000000241e257223 */ /* 0x000fe20000010025 */
[----:B------:R-:W-:Y:S02]  /*7f20*/  HADD2.F32 R15, -RZ, R32.H0_H0 ;  /* 0x20000020ff0f7230 */ /* 0x000fe40000004100 */
[-C--:B------:R-:W-:Y:S01]  /*7f30*/  FFMA.FTZ R16, R3, R45.reuse, R4 ;  /* 0x0000002d03107223 */ /* 0x080fe20000010004 */
[----:B-1----:R-:W-:Y:S02]  /*7f40*/  HADD2.F32 R3, -RZ, R12.H0_H0 ;  /* 0x2000000cff037230 */ /* 0x002fe40000004100 */
[----:B------:R-:W-:Y:S01]  /*7f50*/  FFMA.FTZ R0, R29, R45, R0 ;  /* 0x0000002d1d007223 */ /* 0x000fe20000010000 */
[----:B------:R-:W-:Y:S02]  /*7f60*/  HADD2.F32 R17, -RZ, R17.H1_H1 ;  /* 0x30000011ff117230 */ /* 0x000fe40000004100 */
[----:B------:R-:W-:Y:S01]  /*7f70*/  FFMA.FTZ R38, R28, R38, R37 ;  /* 0x000000261c267223 */ /* 0x000fe20000010025 */
[----:B------:R-:W-:-:S02]  /*7f80*/  HADD2.F32 R2, -RZ, R13.H0_H0 ;  /* 0x2000000dff027230 */ /* 0x000fc40000004100 */
[----:B------:R-:W-:Y:S02]  /*7f90*/  HADD2.F32 R4, -RZ, R13.H1_H1 ;  /* 0x3000000dff047230 */ /* 0x000fe40000004100 */
[----:B------:R-:W-:Y:S01]  /*7fa0*/  FFMA.FTZ R13, R15, R3, R0 ;  /* 0x000000030f0d7223 */ /* 0x000fe20000010000 */
[--C-:B------:R-:W-:Y:S02]  /*7fb0*/  HADD2.F32 R15, -RZ, R33.reuse.H0_H0 ;  /* 0x20000021ff0f7230 */ /* 0x100fe40000004100 */
[----:B------:R-:W-:Y:S01]  /*7fc0*/  FFMA.FTZ R38, R17, R45, R38 ;  /* 0x0000002d11267223 */ /* 0x000fe20000010026 */
[----:B------:R-:W-:Y:S02]  /*7fd0*/  HADD2.F32 R12, -RZ, R12.H1_H1 ;  /* 0x3000000cff0c7230 */ /* 0x000fe40000004100 */
[----:B------:R-:W-:Y:S02]  /*7fe0*/  HADD2.F32 R17, -RZ, R34.H0_H0 ;  /* 0x20000022ff117230 */ /* 0x000fe40000004100 */
        /* <DEDUP_REMOVED lines=40> */
.L_x_1077:
        /* <DEDUP_REMOVED lines=10> */
.L_x_1076:
        /* <DEDUP_REMOVED lines=8> */
.L_x_1099:
[----:B------:R-:W0:Y:S01]  /*8390*/  LDC R89, c[0x0][0x23c] ;  /* 0x00008f00ff597b82 */ /* 0x000e220000000800 */
[----:B-----5:R-:W-:Y:S02]  /*83a0*/  MOV R12, R0 ;  /* 0x00000000000c7202 */ /* 0x020fe40000000f00 */
[----:B------:R-:W-:-:S03]  /*83b0*/  MOV R13, R3 ;  /* 0x00000003000d7202 */ /* 0x000fc60000000f00 */
[----:B0-----:R-:W-:-:S03]  /*83c0*/  IMAD.WIDE R2, R89, 0x4, R12 ;  /* 0x0000000459027825 */ /* 0x001fc600078e020c */
[----:B------:R-:W5:Y:S04]  /*83d0*/  LDG.E.128.CONSTANT R12, desc[UR6][R12.64] ;  /* 0x000000060c0c7981 */ /* 0x000f68000c1e9d00 */
[----:B------:R0:W5:Y:S01]  /*83e0*/  LDG.E.128.CONSTANT R8, desc[UR6][R2.64] ;  /* 0x0000000602087981 */ /* 0x000162000c1e9d00 */
[----:B------:R-:W-:Y:S01]  /*83f0*/  IMAD.WIDE R100, R89, 0x4, R2 ;  /* 0x0000000459647825 */ /* 0x000fe200078e0202 */
[----:B------:R-:W-:Y:S06]  /*8400*/  @!P1 BRA `(.L_x_1095) ;  /* 0x0000002000a89947 */ /* 0x000fec0003800000 */
[----:B------:R-:W2:Y:S01]  /*8410*/  LDG.E.128.CONSTANT R4, desc[UR6][R100.64] ;  /* 0x0000000664047981 */ /* 0x000ea2000c1e9d00 */
[----:B-----5:R-:W-:Y:S02]  /*8420*/  SHF.R.U32.HI R0, RZ, 0xf, R12 ;  /* 0x0000000fff007819 */ /* 0x020fe4000001160c */
[----:B------:R-:W-:Y:S02]  /*8430*/  SHF.R.U32.HI R28, RZ, 0xf, R15 ;  /* 0x0000000fff1c7819 */ /* 0x000fe4000001160f */
[--C-:B------:R-:W-:Y:S02]  /*8440*/  SHF.R.U32.HI R29, RZ, 0xe, R11.reuse ;  /* 0x0000000eff1d7819 */ /* 0x100fe4000001160b */
[C---:B------:R-:W-:Y:S02]  /*8450*/  LOP3.LUT R62, R11.reuse, 0x380038, RZ, 0xc0, !PT ;  /* 0x003800380b3e7812 */ /* 0x040fe400078ec0ff */
[----:B------:R-:W-:Y:S02]  /*8460*/  SHF.R.U32.HI R48, RZ, 0x6, R11 ;  /* 0x00000006ff307819 */ /* 0x000fe4000001160b */
[----:B------:R-:W-:-:S02]  /*8470*/  LOP3.LUT R70, R11, 0x70007, RZ, 0xc0, !PT ;  /* 0x000700070b467812 */ /* 0x000fc400078ec0ff */
[----:B------:R-:W-:Y:S02]  /*8480*/  SHF.R.U32.HI R17, RZ, 0xf, R13 ;  /* 0x0000000fff117819 */ /* 0x000fe4000001160d */
[--C-:B------:R-:W-:Y:S02]  /*8490*/  SHF.R.U32.HI R19, RZ, 0xf, R14.reuse ;  /* 0x0000000fff137819 */ /* 0x100fe4000001160e */
[C---:B------:R-:W-:Y:S02]  /*84a0*/  LOP3.LUT R18, R14.reuse, 0x380038, RZ, 0xc0, !PT ;  /* 0x003800380e127812 */ /* 0x040fe400078ec0ff */
[----:B------:R-:W-:Y:S02]  /*84b0*/  SHF.R.U32.HI R33, RZ, 0x6, R14 ;  /* 0x00000006ff217819 */ /* 0x000fe4000001160e */
[----:B------:R-:W-:Y:S02]  /*84c0*/  LOP3.LUT R37, R14, 0x70007, RZ, 0xc0, !PT ;  /* 0x000700070e257812 */ /* 0x000fe400078ec0ff */
[----:B------:R-:W-:-:S02]  /*84d0*/  PRMT R11, R93, 0x9910, RZ ;  /* 0x000099105d0b7816 */ /* 0x000fc400000000ff */
[C---:B0-----:R-:W-:Y:S02]  /*84e0*/  LOP3.LUT R2, R12.reuse, 0x380038, RZ, 0xc0, !PT ;  /* 0x003800380c027812 */ /* 0x041fe400078ec0ff */
[----:B------:R-:W-:Y:S02]  /*84f0*/  SHF.R.U32.HI R34, RZ, 0x6, R12 ;  /* 0x00000006ff227819 */ /* 0x000fe4000001160c */
[----:B------:R-:W-:Y:S02]  /*8500*/  LOP3.LUT R47, R12, 0x70007, RZ, 0xc0, !PT ;  /* 0x000700070c2f7812 */ /* 0x000fe400078ec0ff */
[C---:B------:R-:W-:Y:S02]  /*8510*/  LOP3.LUT R61, R15.reuse, 0x380038, RZ, 0xc0, !PT ;  /* 0x003800380f3d7812 */ /* 0x040fe400078ec0ff */
[----:B------:R-:W-:Y:S02]  /*8520*/  SHF.R.U32.HI R35, RZ, 0x6, R15 ;  /* 0x00000006ff237819 */ /* 0x000fe4000001160f */
[----:B------:R-:W-:-:S02]  /*8530*/  LOP3.LUT R46, R15, 0x70007, RZ, 0xc0, !PT ;  /* 0x000700070f2e7812 */ /* 0x000fc400078ec0ff */
[----:B------:R-:W-:Y:S02]  /*8540*/  SHF.R.U32.HI R14, RZ, 0xe, R8 ;  /* 0x0000000eff0e7819 */ /* 0x000fe40000011608 */
[----:B------:R-:W-:Y:S02]  /*8550*/  LOP3.LUT R3, R0, 0x10001, RZ, 0xc0, !PT ;  /* 0x0001000100037812 */ /* 0x000fe400078ec0ff */
[C---:B------:R-:W-:Y:S02]  /*8560*/  LOP3.LUT R16, R13.reuse, 0x380038, RZ, 0xc0, !PT ;  /* 0x003800380d107812 */ /* 0x040fe400078ec0ff */
[----:B------:R-:W-:Y:S02]  /*8570*/  SHF.R.U32.HI R32, RZ, 0x6, R13 ;  /* 0x00000006ff207819 */ /* 0x000fe4000001160d */
[----:B------:R-:W-:Y:S02]  /*8580*/  LOP3.LUT R36, R13, 0x70007, RZ, 0xc0, !PT ;  /* 0x000700070d247812 */ /* 0x000fe400078ec0ff */
        /* <DEDUP_REMOVED lines=8> */
[--C-:B------:R-:W-:Y:S02]  /*8610*/  SHF.R.U32.HI R8, RZ, 0xe, R9.reuse ;  /* 0x0000000eff087819 */ /* 0x100fe40000011609 */
[C---:B------:R-:W-:Y:S02]  /*8620*/  LOP3.LUT R13, R9.reuse, 0x380038, RZ, 0xc0, !PT ;  /* 0x00380038090d7812 */ /* 0x040fe400078ec0ff */
[----:B------:R-:W-:Y:S02]  /*8630*/  SHF.R.U32.HI R39, RZ, 0x6, R9 ;  /* 0x00000006ff277819 */ /* 0x000fe40000011609 */
[----:B------:R-:W-:Y:S01]  /*8640*/  LOP3.LUT R53, R9, 0x70007, RZ, 0xc0, !PT ;  /* 0x0007000709357812 */ /* 0x000fe200078ec0ff */
[----:B------:R-:W-:Y:S01]  /*8650*/  HFMA2.MMA R9, -RZ, RZ, 0, 0.125 ;  /* 0x00003000ff097435 */ /* 0x000fe200000001ff */
[----:B------:R-:W-:-:S02]  /*8660*/  MOV R10, 0x2400 ;  /* 0x00002400000a7802 */ /* 0x000fc40000000f00 */
[----:B------:R-:W-:Y:S02]  /*8670*/  LOP3.LUT R17, R17, 0x10001, RZ, 0xc0, !PT ;  /* 0x0001000111117812 */ /* 0x000fe400078ec0ff */
[----:B------:R-:W-:Y:S02]  /*8680*/  ISETP.NE.AND P2, PT, R11, RZ, PT ;  /* 0x000000ff0b00720c */ /* 0x000fe40003f45270 */
[----:B------:R-:W-:Y:S02]  /*8690*/  LOP3.LUT R14, R3, 0x20002, R14, 0xf8, !PT ;  /* 0x00020002030e7812 */ /* 0x000fe400078ef80e */
[----:B------:R-:W-:Y:S02]  /*86a0*/  LOP3.LUT R19, R19, 0x10001, RZ, 0xc0, !PT ;  /* 0x0001000113137812 */ /* 0x000fe400078ec0ff */
[----:B------:R-:W-:Y:S02]  /*86b0*/  LOP3.LUT R3, R28, 0x20002, R29, 0xf8, !PT ;  /* 0x000200021c037812 */ /* 0x000fe400078ef81d */
[----:B------:R-:W-:-:S02]  /*86c0*/  PRMT R0, R10, 0x7610, R0 ;  /* 0x000076100a007816 */ /* 0x000fc40000000000 */
[----:B------:R-:W-:Y:S02]  /*86d0*/  LOP3.LUT R10, R17, 0x20002, R8, 0xf8, !PT ;  /* 0x00020002110a7812 */ /* 0x000fe400078ef808 */
[----:B------:R-:W-:Y:S02]  /*86e0*/  LOP3.LUT R19, R19, 0x20002, R20, 0xf8, !PT ;  /* 0x0002000213137812 */ /* 0x000fe400078ef814 */
[----:B------:R-:W-:Y:S02]  /*86f0*/  LOP3.LUT R2, R2, 0x64006400, RZ, 0xfc, !PT ;  /* 0x6400640002027812 */ /* 0x000fe400078efcff */
[----:B------:R-:W-:Y:S02]  /*8700*/  LOP3.LUT R76, R62, 0x64006400, RZ, 0xfc, !PT ;  /* 0x640064003e4c7812 */ /* 0x000fe400078efcff */
[----:B------:R-:W-:Y:S01]  /*8710*/  LOP3.LUT R60, R15, 0x64006400, RZ, 0xfc, !PT ;  /* 0x640064000f3c7812 */ /* 0x000fe200078efcff */
[----:B------:R-:W-:Y:S01]  /*8720*/  HFMA2 R87, R2, R9.H0_H0, -132, -132 ;  /* 0xd820d82002577431 */ /* 0x000fe20000040009 */
[----:B------:R-:W-:-:S02]  /*8730*/  LOP3.LUT R15, R45, 0x380038, RZ, 0xc0, !PT ;  /* 0x003800382d0f7812 */ /* 0x000fc400078ec0ff */
        /* <DEDUP_REMOVED lines=9> */
[C---:B------:R-:W-:Y:S01]  /*87d0*/  LOP3.LUT R61, R48.reuse, 0x380038, RZ, 0xc0, !PT ;  /* 0x00380038303d7812 */ /* 0x040fe200078ec0ff */
        /* <DEDUP_REMOVED lines=14> */
[----:B------:R-:W-:Y:S01]  /*88c0*/  HADD2 R88, R47, -1028, -1028 ;  /* 0xe404e4042f587430 */ /* 0x000fe20000000000 */
[----:B------:R-:W-:Y:S02]  /*88d0*/  LOP3.LUT R37, R37, 0x64006400, RZ, 0xfc, !PT ;  /* 0x6400640025257812 */ /* 0x000fe400078efcff */
[----:B------:R-:W-:Y:S02]  /*88e0*/  ISETP.GE.AND P3, PT, R97, 0x2, PT ;  /* 0x000000026100780c */ /* 0x000fe40003f66270 */
[----:B--2---:R-:W-:Y:S02]  /*88f0*/  SHF.R.U32.HI R31, RZ, 0xd, R5 ;  /* 0x0000000dff1f7819 */ /* 0x004fe40000011605 */
[----:B------:R-:W-:-:S02]  /*8900*/  LOP3.LUT R11, R5, 0x380038, RZ, 0xc0, !PT ;  /* 0x00380038050b7812 */ /* 0x000fc400078ec0ff */
[----:B------:R-:W-:Y:S02]  /*8910*/  SHF.R.U32.HI R49, RZ, 0x6, R5 ;  /* 0x00000006ff317819 */ /* 0x000fe40000011605 */
[----:B------:R-:W-:Y:S02]  /*8920*/  LOP3.LUT R55, R5, 0x70007, RZ, 0xc0, !PT ;  /* 0x0007000705377812 */ /* 0x000fe400078ec0ff */
[----:B------:R-:W-:Y:S02]  /*8930*/  LOP3.LUT R5, R38, 0x380038, RZ, 0xc0, !PT ;  /* 0x0038003826057812 */ /* 0x000fe400078ec0ff */
[----:B------:R-:W-:Y:S02]  /*8940*/  SHF.R.U32.HI R28, RZ, 0xd, R7 ;  /* 0x0000000dff1c7819 */ /* 0x000fe40000011607 */
[----:B------:R-:W-:Y:S02]  /*8950*/  SHF.R.U32.HI R30, RZ, 0xd, R6 ;  /* 0x0000000dff1e7819 */ /* 0x000fe40000011606 */
[----:B------:R-:W-:-:S02]  /*8960*/  LOP3.LUT R17, R6, 0x380038, RZ, 0xc0, !PT ;  /* 0x0038003806117812 */ /* 0x000fc400078ec0ff */
[----:B------:R-:W-:Y:S02]  /*8970*/  SHF.R.U32.HI R51, RZ, 0x6, R6 ;  /* 0x00000006ff337819 */ /* 0x000fe40000011606 */
[----:B------:R-:W-:Y:S02]  /*8980*/  LOP3.LUT R57, R6, 0x70007, RZ, 0xc0, !PT ;  /* 0x0007000706397812 */ /* 0x000fe400078ec0ff */
[----:B------:R-:W-:Y:S02]  /*8990*/  LOP3.LUT R6, R32, 0x380038, RZ, 0xc0, !PT ;  /* 0x0038003820067812 */ /* 0x000fe400078ec0ff */
[----:B------:R-:W-:Y:S02]  /*89a0*/  LOP3.LUT R20, R5, 0x64006400, RZ, 0xfc, !PT ;  /* 0x6400640005147812 */ /* 0x000fe400078efcff */
[----:B------:R-:W-:Y:S02]  /*89b0*/  SHF.R.U32.HI R52, RZ, 0x6, R7 ;  /* 0x00000006ff347819 */ /* 0x000fe40000011607 */
[----:B------:R-:W-:Y:S01]  /*89c0*/  LOP3.LUT R28, R3, 0x40004, R28, 0xf8, !PT ;  /* 0x00040004031c7812 */ /* 0x000fe200078ef81c */
[----:B------:R-:W-:Y:S01]  /*89d0*/  HFMA2 R20, R20, R9.H0_H0, -132, -132 ;  /* 0xd820d82014147431 */ /* 0x000fe20000040009 */
[----:B------:R-:W-:-:S02]  /*89e0*/  LOP3.LUT R5, R49, 0x380038, RZ, 0xc0, !PT ;  /* 0x0038003831057812 */ /* 0x000fc400078ec0ff */
[----:B------:R-:W-:Y:S02]  /*89f0*/  LOP3.LUT R3, R34, 0x380038, RZ, 0xc0, !PT ;  /* 0x0038003822037812 */ /* 0x000fe400078ec0ff */
[----:B------:R-:W-:Y:S02]  /*8a00*/  LOP3.LUT R63, R7, 0x380038, RZ, 0xc0, !PT ;  /* 0x00380038073f7812 */ /* 0x000fe400078ec0ff */
[----:B------:R-:W-:Y:S02]  /*8a10*/  LOP3.LUT R8, R4, 0x380038, RZ, 0xc0, !PT ;  /* 0x0038003804087812 */ /* 0x000fe400078ec0ff */
[----:B------:R-:W-:Y:S02]  /*8a20*/  LOP3.LUT R6, R6, 0x64006400, RZ, 0xfc, !PT ;  /* 0x6400640006067812 */ /* 0x000fe400078efcff */
[----:B------:R-:W-:Y:S02]  /*8a30*/  LOP3.LUT R66, R11, 0x64006400, RZ, 0xfc, !PT ;  /* 0x640064000b427812 */ /* 0x000fe400078efcff */
[--C-:B------:R-:W-:Y:S01]  /*8a40*/  SHF.R.U32.HI R29, RZ, 0xd, R4.reuse ;  /* 0x0000000dff1d7819 */ /* 0x100fe20000011604 */
[-C--:B------:R-:W-:Y:S01]  /*8a50*/  HFMA2 R77, R6, R9.reuse.H0_H0, -132, -132 ;  /* 0xd820d820064d7431 */ /* 0x080fe20000040009 */
[----:B------:R-:W-:Y:S01]  /*8a60*/  SHF.R.U32.HI R50, RZ, 0x6, R4 ;  /* 0x00000006ff327819 */ /* 0x000fe20000011604 */
        /* <DEDUP_REMOVED lines=19> */
[----:B------:R-:W-:-:S02]  /*8ba0*/  LOP3.LUT R31, R10, 0x40004, R31, 0xf8, !PT ;  /* 0x000400040a1f7812 */ /* 0x000fc400078ef81f */
[----:B------:R-:W-:Y:S02]  /*8bb0*/  LOP3.LUT R12, R3, 0x64006400, RZ, 0xfc, !PT ;  /* 0x64006400030c7812 */ /* 0x000fe400078efcff */
[----:B------:R-:W-:Y:S02]  /*8bc0*/  LOP3.LUT R8, R33, 0x1c001c0, RZ, 0xc0, !PT ;  /* 0x01c001c021087812 */ /* 0x000fe400078ec0ff */
[----:B------:R-:W-:Y:S01]  /*8bd0*/  LOP3.LUT R67, R6, 0x64006400, RZ, 0xfc, !PT ;  /* 0x6400640006437812 */ /* 0x000fe200078efcff */
[----:B------:R-:W-:Y:S01]  /*8be0*/  HFMA2 R12, R12, R9.H0_H0, -132, -132 ;  /* 0xd820d8200c0c7431 */ /* 0x000fe20000040009 */
[----:B------:R-:W-:Y:S02]  /*8bf0*/  LOP3.LUT R29, R14, 0x40004, R29, 0xf8, !PT ;  /* 0x000400040e1d7812 */ /* 0x000fe400078ef81d */
[----:B------:R-:W-:Y:S01]  /*8c00*/  LOP3.LUT R10, R13, 0x64006400, RZ, 0xfc, !PT ;  /* 0x640064000d0a7812 */ /* 0x000fe200078efcff */
[----:B------:R-:W-:Y:S01]  /*8c10*/  HFMA2 R67, R67, R0.H0_H0, -20, -20 ;  /* 0xcd00cd0043437431 */ /* 0x000fe20000040000 */
[----:B------:R-:W-:-:S02]  /*8c20*/  LOP3.LUT R3, R2, 0x64006400, RZ, 0xfc, !PT ;  /* 0x6400640002037812 */ /* 0x000fc400078efcff */
[----:B------:R-:W-:Y:S01]  /*8c30*/  LOP3.LUT R75, R66, 0x64006400, RZ, 0xfc, !PT ;  /* 0x64006400424b7812 */ /* 0x000fe200078efcff */
[----:B------:R-:W-:Y:S01]  /*8c40*/  HFMA2 R61, R10, R9.H0_H0, -132, -132 ;  /* 0xd820d8200a3d7431 */ /* 0x000fe20000040009 */
        /* <DEDUP_REMOVED lines=11> */
[----:B------:R-:W-:Y:S01]  /*8d00*/  LOP3.LUT R30, R19, 0x40004, R30, 0xf8, !PT ;  /* 0x00040004131e7812 */ /* 0x000fe200078ef81e */
        /* <DEDUP_REMOVED lines=166> */
.L_x_1096:
        /* <DEDUP_REMOVED lines=83> */
.L_x_1097:
        /* <DEDUP_REMOVED lines=82> */
.L_x_1098:
        /* <DEDUP_REMOVED lines=79> */
.L_x_1095:
[----:B------:R-:W-:Y:S01]  /*a6b0*/  IADD3 R95, R95, 0x20, RZ ;  /* 0x000000205f5f7810 */ /* 0x000fe20007ffe0ff */
[----:B0-----:R-:W-:Y:S01]  /*a6c0*/  IMAD.WIDE R2, R89, 0x4, R100 ;  /* 0x0000000459027825 */ /* 0x001fe200078e0264 */
[----:B------:R-:W-:Y:S02]  /*a6d0*/  UIADD3 UR4, UR4, 0x40, URZ ;  /* 0x0000004004047890 */ /* 0x000fe4000fffe03f */
[C---:B------:R-:W-:Y:S02]  /*a6e0*/  ISETP.GE.AND P2, PT, R95.reuse, UR5, PT ;  /* 0x000000055f007c0c */ /* 0x040fe4000bf46270 */
[----:B------:R-:W-:Y:S02]  /*a6f0*/  ISETP.LT.AND P3, PT, R95, R96, PT ;  /* 0x000000605f00720c */ /* 0x000fe40003f61270 */
[----:B------:R-:W-:-:S11]  /*a700*/  MOV R0, R2 ;  /* 0x0000000200007202 */ /* 0x000fd60000000f00 */
[----:B------:R-:W-:Y:S05]  /*a710*/  @!P2 BRA P3, `(.L_x_1099) ;  /* 0xffffffdc001ca947 */ /* 0x000fea000183ffff */
.L_x_1094:
        /* <DEDUP_REMOVED lines=14> */
.L_x_1105:
[----:B------:R-:W-:Y:S05]  /*a800*/  @!P1 BRA `(.L_x_1101) ;  /* 0x0000001000a89947 */ /* 0x000fea0003800000 */
        /* <DEDUP_REMOVED lines=26> */
[----:B------:R-:W-:Y:S02]  /*a9b0*/  LOP3.LUT R15, R6, 0x64006400, RZ, 0xfc, !PT ;  /* 0x64006400060f7812 */ /* 0x000fe400078efcff */
[----:B------:R-:W-:Y:S01]  /*a9c0*/  LOP3.LUT R6, R51, 0xc000c, RZ, 0xc0, !PT ;  /* 0x000c000c33067812 */ /* 0x000fe200078ec0ff */
[-C--:B------:R-:W-:Y:S01]  /*a9d0*/  HFMA2 R17, R5, R8.reuse.H1_H1, -258, -258 ;  /* 0xdc08dc0805117431 */ /* 0x080fe20000060008 */
[----:B------:R-:W-:Y:S01]  /*a9e0*/  LOP3.LUT R5, R49, 0x300030, RZ, 0xc0, !PT ;  /* 0x0030003031057812 */ /* 0x000fe200078ec0ff */
[----:B------:R-:W-:Y:S01]  /*a9f0*/  HFMA2 R15, R15, R8.H1_H1, -258, -258 ;  /* 0xdc08dc080f0f7431 */ /* 0x000fe20000060008 */
[----:B------:R-:W-:-:S02]  /*aa00*/  SHF.R.U32.HI R55, RZ, 0x8, R7 ;  /* 0x00000008ff377819 */ /* 0x000fc40000011607 */
[C---:B------:R-:W-:Y:S02]  /*aa10*/  LOP3.LUT R31, R7.reuse, 0x300030, RZ, 0xc0, !PT ;  /* 0x00300030071f7812 */ /* 0x040fe400078ec0ff */
[C---:B------:R-:W-:Y:S02]  /*aa20*/  LOP3.LUT R39, R7.reuse, 0xc000c0, RZ, 0xc0, !PT ;  /* 0x00c000c007277812 */ /* 0x040fe400078ec0ff */
[----:B------:R-:W-:Y:S02]  /*aa30*/  LOP3.LUT R54, R7, 0x30003, RZ, 0xc0, !PT ;  /* 0x0003000307367812 */ /* 0x000fe400078ec0ff */
[----:B------:R-:W-:Y:S02]  /*aa40*/  LOP3.LUT R7, R53, 0xc000c, RZ, 0xc0, !PT ;  /* 0x000c000c35077812 */ /* 0x000fe400078ec0ff */
[----:B------:R-:W-:Y:S02]  /*aa50*/  LOP3.LUT R6, R6, 0x64006400, RZ, 0xfc, !PT ;  /* 0x6400640006067812 */ /* 0x000fe400078efcff */
[----:B------:R-:W-:-:S02]  /*aa60*/  LOP3.LUT R9, R4, 0xc000c, RZ, 0xc0, !PT ;  /* 0x000c000c04097812 */ /* 0x000fc400078ec0ff */
[----:B------:R-:W-:Y:S01]  /*aa70*/  LOP3.LUT R5, R5, 0x64006400, RZ, 0xfc, !PT ;  /* 0x6400640005057812 */ /* 0x000fe200078efcff */
[-C--:B------:R-:W-:Y:S01]  /*aa80*/  HFMA2 R18, R6, R8.reuse.H1_H1, -258, -258 ;  /* 0xdc08dc0806127431 */ /* 0x080fe20000060008 */
[----:B------:R-:W-:Y:S02]  /*aa90*/  LOP3.LUT R7, R7, 0x64006400, RZ, 0xfc, !PT ;  /* 0x6400640007077812 */ /* 0x000fe400078efcff */
[----:B------:R-:W-:Y:S01]  /*aaa0*/  LOP3.LUT R14, R12, 0x64006400, RZ, 0xfc, !PT ;  /* 0x640064000c0e7812 */ /* 0x000fe200078efcff */
[----:B------:R-:W-:Y:S01]  /*aab0*/  HFMA2 R32, R5, R35.H0_H0, -66, -66 ;  /* 0xd420d42005207431 */ /* 0x000fe20000040023 */
[----:B------:R-:W-:Y:S01]  /*aac0*/  LOP3.LUT R9, R9, 0x64006400, RZ, 0xfc, !PT ;  /* 0x6400640009097812 */ /* 0x000fe200078efcff */
[-C--:B------:R-:W-:Y:S01]  /*aad0*/  HFMA2 R19, R7, R8.reuse.H1_H1, -258, -258 ;  /* 0xdc08dc0807137431 */ /* 0x080fe20000060008 */
        /* <DEDUP_REMOVED lines=27> */
[C---:B------:R-:W-:Y:S01]  /*ac90*/  LOP3.LUT R11, R4.reuse, 0xc000c0, RZ, 0xc0, !PT ;  /* 0x00c000c0040b7812 */ /* 0x040fe200078ec0ff */
[----:B------:R-:W-:Y:S01]  /*aca0*/  HFMA2 R35, R9, R35.H0_H0, -66, -66 ;  /* 0xd420d42009237431 */ /* 0x000fe20000040023 */
        /* <DEDUP_REMOVED lines=81> */
.L_x_1102:
        /* <DEDUP_REMOVED lines=49> */
.L_x_1103:
        /* <DEDUP_REMOVED lines=48> */
.L_x_1104:
[----:B------:R-:W-:Y:S05]  /*b7d0*/  @P0 BRA `(.L_x_1101) ;  /* 0x0000000000b40947 */ /* 0x000fea0003800000 */
[----:B------:R-:W0:Y:S01]  /*b7e0*/  LDS.128 R4, [UR4+0xc0] ;  /* 0x0000c004ff047984 */ /* 0x000e220008000c00 */
[----:B------:R-:W-:Y:S02]  /*b7f0*/  MOV R57, R12 ;  /* 0x0000000c00397202 */ /* 0x000fe40000000f00 */
[----:B------:R-:W-:Y:S01]  /*b800*/  PRMT R44, R44, 0x5410, R43 ;  /* 0x000054102c2c7816 */ /* 0x000fe2000000002b */
[----:B------:R-:W1:Y:S01]  /*b810*/  LDS.128 R8, [UR4+0xd0] ;  /* 0x0000d004ff087984 */ /* 0x000e620008000c00 */
        /* <DEDUP_REMOVED lines=41> */
.L_x_1101:
[----:B------:R-:W-:Y:S01]  /*bab0*/  IADD3 R95, R95, 0x10, RZ ;  /* 0x000000105f5f7810 */ /* 0x000fe20007ffe0ff */
[----:B------:R-:W-:Y:S01]  /*bac0*/  UIADD3 UR4, UR4, 0x20, URZ ;  /* 0x0000002004047890 */ /* 0x000fe2000fffe03f */
[----:B------:R-:W-:Y:S02]  /*bad0*/  IADD3 R0, P3, R0, R13, RZ ;  /* 0x0000000d00007210 */ /* 0x000fe40007f7e0ff */
[C---:B------:R-:W-:Y:S02]  /*bae0*/  ISETP.GE.AND P2, PT, R95.reuse, UR5, PT ;  /* 0x000000055f007c0c */ /* 0x040fe4000bf46270 */
[----:B------:R-:W-:Y:S02]  /*baf0*/  ISETP.LT.AND P4, PT, R95, R96, PT ;  /* 0x000000605f00720c */ /* 0x000fe40003f81270 */
[----:B------:R-:W-:-:S11]  /*bb00*/  IADD3.X R3, R3, R2, RZ, P3, !PT ;  /* 0x0000000203037210 */ /* 0x000fd60001ffe4ff */
[----:B------:R-:W-:Y:S05]  /*bb10*/  @!P2 BRA P4, `(.L_x_1105) ;  /* 0xffffffec0038a947 */ /* 0x000fea000203ffff */
.L_x_1100:
[----:B------:R-:W-:Y:S05]  /*bb20*/  @!P1 EXIT ;  /* 0x000000000000994d */ /* 0x000fea0003800000 */
[----:B------:R-:W0:Y:S01]  /*bb30*/  S2R R0, SR_CTAID.X ;  /* 0x0000000000007919 */ /* 0x000e220000002500 */
[----:B------:R-:W1:Y:S01]  /*bb40*/  S2UR UR4, SR_CTAID.Y ;  /* 0x00000000000479c3 */ /* 0x000e620000002600 */
[----:B-----5:R-:W-:Y:S01]  /*bb50*/  HMUL2 R9, R40, R93.H0_H0 ;  /* 0x2000005d28097232 */ /* 0x020fe20000000000 */
[----:B------:R-:W0:Y:S06]  /*bb60*/  S2R R5, SR_TID.X ;  /* 0x0000000000057919 */ /* 0x000e2c0000002100 */
[----:B------:R-:W2:Y:S08]  /*bb70*/  LDC R11, c[0x0][0x23c] ;  /* 0x00008f00ff0b7b82 */ /* 0x000eb00000000800 */
        /* <DEDUP_REMOVED lines=14> */
.L_x_1109:
[----:B------:R-:W0:Y:S02]  /*bc60*/  LDS R6, [R4] ;  /* 0x0000000004067984 */ /* 0x000e240000000800 */
[----:B0-----:R-:W-:-:S06]  /*bc70*/  HADD2 R7, R6, R9 ;  /* 0x0000000906077230 */ /* 0x001fcc0000000000 */
[----:B------:R-:W0:Y:S02]  /*bc80*/  ATOMS.CAST.SPIN R7, [R4], R6, R7 ;  /* 0x000000060407738d */ /* 0x000e240001800007 */
[----:B0-----:R-:W-:-:S13]  /*bc90*/  ISETP.EQ.U32.AND P0, PT, R7, 0x1, PT ;  /* 0x000000010700780c */ /* 0x001fda0003f02070 */
[----:B------:R-:W-:Y:S05]  /*bca0*/  @!P0 BRA `(.L_x_1109) ;  /* 0xfffffffc00ec8947 */ /* 0x000fea000383ffff */
[----:B------:R-:W-:Y:S05]  /*bcb0*/  BRA `(.L_x_1107) ;  /* 0x00000000000c7947 */ /* 0x000fea0003800000 */
.L_x_1108:
[----:B------:R-:W2:Y:S02]  /*bcc0*/  LD.E R0, desc[UR6][R2.64] ;  /* 0x0000000602007980 */ /* 0x000ea4000c101900 */
[----:B--2---:R-:W-:-:S05]  /*bcd0*/  IADD3 R5, R9, R0, RZ ;  /* 0x0000000009057210 */ /* 0x004fca0007ffe0ff */
[----:B------:R0:W-:Y:S02]  /*bce0*/  ST.E desc[UR6][R2.64], R5 ;  /* 0x0000000502007985 */ /* 0x0001e4000c101906 */
.L_x_1107:
[----:B------:R-:W-:Y:S05]  /*bcf0*/  BSYNC B0 ;  /* 0x0000000000007941 */ /* 0x000fea0003800000 */
.L_x_1106:
[----:B------:R1:W-:Y:S01]  /*bd00*/  ATOM.E.ADD.F16x2.RN.STRONG.GPU P0, RZ, desc[UR6][R2.64+0x4], R27 ;  /* 0x0000041b02ff79a2 */ /* 0x0003e2000810e1c6 */
[----:B------:R-:W-:Y:S04]  /*bd10*/  BSSY B0, `(.L_x_1110) ;  /* 0x000000f000007945 */ /* 0x000fe80003800000 */
[----:B-1----:R-:W-:Y:S05]  /*bd20*/  @P0 BRA `(.L_x_1111) ;  /* 0x0000000000340947 */ /* 0x002fea0003800000 */
[----:B------:R-:W1:Y:S02]  /*bd30*/  QSPC.E.S P0, RZ, [R2+0x4] ;  /* 0x0000040002ff73aa */ /* 0x000e640000000500 */
[----:B-1----:R-:W-:Y:S05]  /*bd40*/  @!P0 BRA `(.L_x_1112) ;  /* 0x0000000000208947 */ /* 0x002fea0003800000 */
[----:B------:R-:W-:-:S04]  /*bd50*/  MOV R4, R2 ;  /* 0x0000000200047202 */ /* 0x000fc80000000f00 */
[----:B------:R-:W-:-:S07]  /*bd60*/  MOV R4, R4 ;  /* 0x0000000400047202 */ /* 0x000fce0000000f00 */
.L_x_1113:
[----:B------:R-:W1:Y:S02]  /*bd70*/  LDS R6, [R4+0x4] ;  /* 0x0000040004067984 */ /* 0x000e640000000800 */
[----:B-1----:R-:W-:-:S10]  /*bd80*/  HFMA2.MMA R7, R6, 1, 1, R27 ;  /* 0x3c003c0006077835 */ /* 0x002fd4000000001b */
[----:B------:R-:W1:Y:S02]  /*bd90*/  ATOMS.CAST.SPIN R7, [R4+0x4], R6, R7 ;  /* 0x000004060407738d */ /* 0x000e640001800007 */
[----:B-1----:R-:W-:-:S13]  /*bda0*/  ISETP.EQ.U32.AND P0, PT, R7, 0x1, PT ;  /* 0x000000010700780c */ /* 0x002fda0003f02070 */
[----:B------:R-:W-:Y:S05]  /*bdb0*/  @!P0 BRA `(.L_x_1113) ;  /* 0xfffffffc00ec8947 */ /* 0x000fea000383ffff */
[----:B------:R-:W-:Y:S05]  /*bdc0*/  BRA `(.L_x_1111) ;  /* 0x00000000000c7947 */ /* 0x000fea0003800000 */
.L_x_1112:
[----:B------:R-:W0:Y:S02]  /*bdd0*/  LD.E R0, desc[UR6][R2.64+0x4] ;  /* 0x0000040602007980 */ /* 0x000e24000c101900 */
[----:B0-----:R-:W-:-:S05]  /*bde0*/  IADD3 R5, R27, R0, RZ ;  /* 0x000000001b057210 */ /* 0x001fca0007ffe0ff */
[----:B------:R1:W-:Y:S02]  /*bdf0*/  ST.E desc[UR6][R2.64+0x4], R5 ;  /* 0x0000040502007985 */ /* 0x0003e4000c101906 */
.L_x_1111:
[----:B------:R-:W-:Y:S05]  /*be00*/  BSYNC B0 ;  /* 0x0000000000007941 */ /* 0x000fea0003800000 */
.L_x_1110:
        /* <DEDUP_REMOVED lines=12> */
.L_x_1117:
[----:B------:R-:W0:Y:S02]  /*bed0*/  LDS R6, [R4] ;  /* 0x0000000004067984 */ /* 0x000e240000000800 */
[----:B0-----:R-:W-:-:S06]  /*bee0*/  HADD2 R7, R6, R9 ;  /* 0x0000000906077230 */ /* 0x001fcc0000000000 */
[----:B------:R-:W0:Y:S02]  /*bef0*/  ATOMS.CAST.SPIN R7, [R4], R6, R7 ;  /* 0x000000060407738d */ /* 0x000e240001800007 */
[----:B0-----:R-:W-:-:S13]  /*bf00*/  ISETP.EQ.U32.AND P0, PT, R7, 0x1, PT ;  /* 0x000000010700780c */ /* 0x001fda0003f02070 */
[----:B------:R-:W-:Y:S05]  /*bf10*/  @!P0 BRA `(.L_x_1117) ;  /* 0xfffffffc00ec8947 */ /* 0x000fea000383ffff */
[----:B------:R-:W-:Y:S05]  /*bf20*/  BRA `(.L_x_1115) ;  /* 0x00000000000c7947 */ /* 0x000fea0003800000 */
.L_x_1116:
[----:B------:R-:W2:Y:S02]  /*bf30*/  LD.E R0, desc[UR6][R2.64] ;  /* 0x0000000602007980 */ /* 0x000ea4000c101900 */
[----:B--2---:R-:W-:-:S05]  /*bf40*/  IADD3 R5, R9, R0, RZ ;  /* 0x0000000009057210 */ /* 0x004fca0007ffe0ff */
[----:B------:R0:W-:Y:S02]  /*bf50*/  ST.E desc[UR6][R2.64], R5 ;  /* 0x0000000502007985 */ /* 0x0001e4000c101906 */
.L_x_1115:
[----:B------:R-:W-:Y:S05]  /*bf60*/  BSYNC B0 ;  /* 0x0000000000007941 */ /* 0x000fea0003800000 */
.L_x_1114:
[----:B------:R1:W-:Y:S01]  /*bf70*/  ATOM.E.ADD.F16x2.RN.STRONG.GPU P0, RZ, desc[UR6][R2.64+0x4], R25 ;  /* 0x0000041902ff79a2 */ /* 0x0003e2000810e1c6 */
[----:B------:R-:W-:Y:S04]  /*bf80*/  BSSY B0, `(.L_x_1118) ;  /* 0x000000f000007945 */ /* 0x000fe80003800000 */
[----:B-1----:R-:W-:Y:S05]  /*bf90*/  @P0 BRA `(.L_x_1119) ;  /* 0x0000000000340947 */ /* 0x002fea0003800000 */
[----:B------:R-:W1:Y:S02]  /*bfa0*/  QSPC.E.S P0, RZ, [R2+0x4] ;  /* 0x0000040002ff73aa */ /* 0x000e640000000500 */
[----:B-1----:R-:W-:Y:S05]  /*bfb0*/  @!P0 BRA `(.L_x_1120) ;  /* 0x0000000000208947 */ /* 0x002fea0003800000 */
[----:B------:R-:W-:-:S04]  /*bfc0*/  MOV R4, R2 ;  /* 0x0000000200047202 */ /* 0x000fc80000000f00 */
[----:B------:R-:W-:-:S07]  /*bfd0*/  MOV R4, R4 ;  /* 0x0000000400047202 */ /* 0x000fce0000000f00 */
.L_x_1121:
[----:B------:R-:W1:Y:S02]  /*bfe0*/  LDS R6, [R4+0x4] ;  /* 0x0000040004067984 */ /* 0x000e640000000800 */
[----:B-1----:R-:W-:-:S10]  /*bff0*/  HFMA2.MMA R7, R6, 1, 1, R25 ;  /* 0x3c003c0006077835 */ /* 0x002fd40000000019 */
[----:B------:R-:W1:Y:S02]  /*c000*/  ATOMS.CAST.SPIN R7, [R4+0x4], R6, R7 ;  /* 0x000004060407738d */ /* 0x000e640001800007 */
[----:B-1----:R-:W-:-:S13]  /*c010*/  ISETP.EQ.U32.AND P0, PT, R7, 0x1, PT ;  /* 0x000000010700780c */ /* 0x002fda0003f02070 */
[----:B------:R-:W-:Y:S05]  /*c020*/  @!P0 BRA `(.L_x_1121) ;  /* 0xfffffffc00ec8947 */ /* 0x000fea000383ffff */
[----:B------:R-:W-:Y:S05]  /*c030*/  BRA `(.L_x_1119) ;  /* 0x00000000000c7947 */ /* 0x000fea0003800000 */
.L_x_1120:
[----:B------:R-:W0:Y:S02]  /*c040*/  LD.E R0, desc[UR6][R2.64+0x4] ;  /* 0x0000040602007980 */ /* 0x000e24000c101900 */
[----:B0-----:R-:W-:-:S05]  /*c050*/  IADD3 R5, R25, R0, RZ ;  /* 0x0000000019057210 */ /* 0x001fca0007ffe0ff */
[----:B------:R1:W-:Y:S02]  /*c060*/  ST.E desc[UR6][R2.64+0x4], R5 ;  /* 0x0000040502007985 */ /* 0x0003e4000c101906 */
.L_x_1119:
[----:B------:R-:W-:Y:S05]  /*c070*/  BSYNC B0 ;  /* 0x0000000000007941 */ /* 0x000fea0003800000 */
.L_x_1118:
        /* <DEDUP_REMOVED lines=12> */
.L_x_1125:
[----:B------:R-:W0:Y:S02]  /*c140*/  LDS R6, [R4] ;  /* 0x0000000004067984 */ /* 0x000e240000000800 */
[----:B0-----:R-:W-:-:S06]  /*c150*/  HADD2 R7, R6, R9 ;  /* 0x0000000906077230 */ /* 0x001fcc0000000000 */
[----:B------:R-:W0:Y:S02]  /*c160*/  ATOMS.CAST.SPIN R7, [R4], R6, R7 ;  /* 0x000000060407738d */ /* 0x000e240001800007 */
[----:B0-----:R-:W-:-:S13]  /*c170*/  ISETP.EQ.U32.AND P0, PT, R7, 0x1, PT ;  /* 0x000000010700780c */ /* 0x001fda0003f02070 */
[----:B------:R-:W-:Y:S05]  /*c180*/  @!P0 BRA `(.L_x_1125) ;  /* 0xfffffffc00ec8947 */ /* 0x000fea000383ffff */
[----:B------:R-:W-:Y:S05]  /*c190*/  BRA `(.L_x_1123) ;  /* 0x00000000000c7947 */ /* 0x000fea0003800000 */
.L_x_1124:
[----:B------:R-:W2:Y:S02]  /*c1a0*/  LD.E R0, desc[UR6][R2.64] ;  /* 0x0000000602007980 */ /* 0x000ea4000c101900 */
[----:B--2---:R-:W-:-:S05]  /*c1b0*/  IADD3 R5, R9, R0, RZ ;  /* 0x0000000009057210 */ /* 0x004fca0007ffe0ff */
[----:B------:R0:W-:Y:S02]  /*c1c0*/  ST.E desc[UR6][R2.64], R5 ;  /* 0x0000000502007985 */ /* 0x0001e4000c101906 */
.L_x_1123:
[----:B------:R-:W-:Y:S05]  /*c1d0*/  BSYNC B0 ;  /* 0x0000000000007941 */ /* 0x000fea0003800000 */
.L_x_1122:
[----:B------:R1:W-:Y:S01]  /*c1e0*/  ATOM.E.ADD.F16x2.RN.STRONG.GPU P0, RZ, desc[UR6][R2.64+0x4], R23 ;  /* 0x0000041702ff79a2 */ /* 0x0003e2000810e1c6 */
[----:B------:R-:W-:Y:S04]  /*c1f0*/  BSSY B0, `(.L_x_1126) ;  /* 0x000000f000007945 */ /* 0x000fe80003800000 */
[----:B-1----:R-:W-:Y:S05]  /*c200*/  @P0 BRA `(.L_x_1127) ;  /* 0x0000000000340947 */ /* 0x002fea0003800000 */
[----:B------:R-:W1:Y:S02]  /*c210*/  QSPC.E.S P0, RZ, [R2+0x4] ;  /* 0x0000040002ff73aa */ /* 0x000e640000000500 */
[----:B-1----:R-:W-:Y:S05]  /*c220*/  @!P0 BRA `(.L_x_1128) ;  /* 0x0000000000208947 */ /* 0x002fea0003800000 */
[----:B------:R-:W-:-:S04]  /*c230*/  MOV R4, R2 ;  /* 0x0000000200047202 */ /* 0x000fc80000000f00 */
[----:B------:R-:W-:-:S07]  /*c240*/  MOV R4, R4 ;  /* 0x0000000400047202 */ /* 0x000fce0000000f00 */
.L_x_1129:
[----:B------:R-:W1:Y:S02]  /*c250*/  LDS R6, [R4+0x4] ;  /* 0x0000040004067984 */ /* 0x000e640000000800 */
[----:B-1----:R-:W-:-:S10]  /*c260*/  HFMA2.MMA R7, R6, 1, 1, R23 ;  /* 0x3c003c0006077835 */ /* 0x002fd40000000017 */
[----:B------:R-:W1:Y:S02]  /*c270*/  ATOMS.CAST.SPIN R7, [R4+0x4], R6, R7 ;  /* 0x000004060407738d */ /* 0x000e640001800007 */
[----:B-1----:R-:W-:-:S13]  /*c280*/  ISETP.EQ.U32.AND P0, PT, R7, 0x1, PT ;  /* 0x000000010700780c */ /* 0x002fda0003f02070 */
[----:B------:R-:W-:Y:S05]  /*c290*/  @!P0 BRA `(.L_x_1129) ;  /* 0xfffffffc00ec8947 */ /* 0x000fea000383ffff */
[----:B------:R-:W-:Y:S05]  /*c2a0*/  BRA `(.L_x_1127) ;  /* 0x00000000000c7947 */ /* 0x000fea0003800000 */
.L_x_1128:
[----:B------:R-:W0:Y:S02]  /*c2b0*/  LD.E R0, desc[UR6][R2.64+0x4] ;  /* 0x0000040602007980 */ /* 0x000e24000c101900 */
[----:B0-----:R-:W-:-:S05]  /*c2c0*/  IADD3 R5, R23, R0, RZ ;  /* 0x0000000017057210 */ /* 0x001fca0007ffe0ff */
[----:B------:R1:W-:Y:S02]  /*c2d0*/  ST.E desc[UR6][R2.64+0x4], R5 ;  /* 0x0000040502007985 */ /* 0x0003e4000c101906 */
.L_x_1127:
[----:B------:R-:W-:Y:S05]  /*c2e0*/  BSYNC B0 ;  /* 0x0000000000007941 */ /* 0x000fea0003800000 */
.L_x_1126:
        /* <DEDUP_REMOVED lines=12> */
.L_x_1133:
[----:B------:R-:W0:Y:S02]  /*c3b0*/  LDS R6, [R4] ;  /* 0x0000000004067984 */ /* 0x000e240000000800 */
[----:B0-----:R-:W-:-:S06]  /*c3c0*/  HADD2 R7, R6, R9 ;  /* 0x0000000906077230 */ /* 0x001fcc0000000000 */
[----:B------:R-:W0:Y:S02]  /*c3d0*/  ATOMS.CAST.SPIN R7, [R4], R6, R7 ;  /* 0x000000060407738d */ /* 0x000e240001800007 */
[----:B0-----:R-:W-:-:S13]  /*c3e0*/  ISETP.EQ.U32.AND P0, PT, R7, 0x1, PT ;  /* 0x000000010700780c */ /* 0x001fda0003f02070 */
[----:B------:R-:W-:Y:S05]  /*c3f0*/  @!P0 BRA `(.L_x_1133) ;  /* 0xfffffffc00ec8947 */ /* 0x000fea000383ffff */
[----:B------:R-:W-:Y:S05]  /*c400*/  BRA `(.L_x_1131) ;  /* 0x00000000000c7947 */ /* 0x000fea0003800000 */
.L_x_1132:
[----:B------:R-:W2:Y:S02]  /*c410*/  LD.E R0, desc[UR6][R2.64] ;  /* 0x0000000602007980 */ /* 0x000ea4000c101900 */
[----:B--2---:R-:W-:-:S05]  /*c420*/  IADD3 R5, R9, R0, RZ ;  /* 0x0000000009057210 */ /* 0x004fca0007ffe0ff */
[----:B------:R0:W-:Y:S02]  /*c430*/  ST.E desc[UR6][R2.64], R5 ;  /* 0x0000000502007985 */ /* 0x0001e4000c101906 */
.L_x_1131:
[----:B------:R-:W-:Y:S05]  /*c440*/  BSYNC B0 ;  /* 0x0000000000007941 */ /* 0x000fea0003800000 */
.L_x_1130:
[----:B------:R1:W-:Y:S02]  /*c450*/  ATOM.E.ADD.F16x2.RN.STRONG.GPU P0, RZ, desc[UR6][R2.64+0x4], R21 ;  /* 0x0000041502ff79a2 */ /* 0x0003e4000810e1c6 */
[----:B-1----:R-:W-:Y:S05]  /*c460*/  @P0 EXIT ;  /* 0x000000000000094d */ /* 0x002fea0003800000 */
[----:B------:R-:W1:Y:S02]  /*c470*/  QSPC.E.S P0, RZ, [R2+0x4] ;  /* 0x0000040002ff73aa */ /* 0x000e640000000500 */
[----:B-1----:R-:W-:Y:S05]  /*c480*/  @!P0 BRA `(.L_x_1134) ;  /* 0x00000000001c8947 */ /* 0x002fea0003800000 */
[----:B0-----:R-:W-:-:S07]  /*c490*/  MOV R2, R2 ;  /* 0x0000000200027202 */ /* 0x001fce0000000f00 */
.L_x_1135:
[----:B------:R-:W0:Y:S02]  /*c4a0*/  LDS R4, [R2+0x4] ;  /* 0x0000040002047984 */ /* 0x000e240000000800 */
[----:B0-----:R-:W-:-:S10]  /*c4b0*/  HFMA2.MMA R5, R4, 1, 1, R21 ;  /* 0x3c003c0004057835 */ /* 0x001fd40000000015 */
[----:B------:R-:W0:Y:S02]  /*c4c0*/  ATOMS.CAST.SPIN R5, [R2+0x4], R4, R5 ;  /* 0x000004040205738d */ /* 0x000e240001800005 */
[----:B0-----:R-:W-:-:S13]  /*c4d0*/  ISETP.EQ.U32.AND P0, PT, R5, 0x1, PT ;  /* 0x000000010500780c */ /* 0x001fda0003f02070 */
[----:B------:R-:W-:Y:S05]  /*c4e0*/  @!P0 BRA `(.L_x_1135) ;  /* 0xfffffffc00ec8947 */ /* 0x000fea000383ffff */
[----:B------:R-:W-:Y:S05]  /*c4f0*/  EXIT ;  /* 0x000000000000794d */ /* 0x000fea0003800000 */
.L_x_1134:
[----:B------:R-:W0:Y:S02]  /*c500*/  LD.E R0, desc[UR6][R2.64+0x4] ;  /* 0x0000040602007980 */ /* 0x000e24000c101900 */
[----:B0-----:R-:W-:-:S05]  /*c510*/  IADD3 R5, R21, R0, RZ ;  /* 0x0000000015057210 */ /* 0x001fca0007ffe0ff */
[----:B------:R-:W-:Y:S01]  /*c520*/  ST.E desc[UR6][R2.64+0x4], R5 ;  /* 0x0000040502007985 */ /* 0x000fe2000c101906 */
[----:B------:R-:W-:Y:S05]  /*c530*/  EXIT ;  /* 0x000000000000794d */ /* 0x000fea0003800000 */
.L_x_1136:
        /* <DEDUP_REMOVED lines=12> */
.L_x_3676:


//--------------------- .text._Z23gemm_half_q_half_kernelILi4ELi4ELb1ELb1ELi32EEvPK6__halfPKjS4_S2_PS0_iiiiPKtS7_iiiiiibS2_i --------------------------
	.section	.text._Z23gemm_half_q_half_kernelILi4ELi4ELb1ELb1ELi32EEvPK6__halfPKjS4_S2_PS0_iiiiPKtS7_iiiiiibS2_i,"ax",@progbits
	.align	128
        .global         _Z23gemm_half_q_half_kernelILi4ELi4ELb1ELb1ELi32EEvPK6__halfPKjS4_S2_PS0_iiiiPKtS7_iiiiiibS2_i
        .type           _Z23gemm_half_q_half_kernelILi4ELi4ELb1ELb1ELi32EEvPK6__halfPKjS4_S2_PS0_iiiiPKtS7_iiiiiibS2_i,@function
        .size           _Z23gemm_half_q_half_kernelILi4ELi4ELb1ELb1ELi32EEvPK6__halfPKjS4_S2_PS0_iiiiPKtS7_iiiiiibS2_i,(.L_x_3677 - _Z23gemm_half_q_half_kernelILi4ELi4ELb1ELb1ELi32EEvPK6__halfPKjS4_S2_PS0_iiiiPKtS7_iiiiiibS2_i)
        .other          _Z23gemm_half_q_half_kernelILi4ELi4ELb1ELb1ELi32EEvPK6__halfPKjS4_S2_PS0_iiiiPKtS7_iiiiiibS2_i,@"STO_CUDA_ENTRY STV_DEFAULT"
_Z23gemm_half_q_half_kernelILi4ELi4ELb1ELb1ELi32EEvPK6__halfPKjS4_S2_PS0_iiiiPKtS7_iiiiiibS2_i:
.text._Z23gemm_half_q_half_kernelILi4ELi4ELb1ELb1ELi32EEvPK6__halfPKjS4_S2_PS0_iiiiPKtS7_iiiiiibS2_i:
        /* <DEDUP_REMOVED lines=48> */
.L_x_1137:
        /* <DEDUP_REMOVED lines=32> */
.L_x_1142:
        /* <DEDUP_REMOVED lines=16> */
.L_x_1141:
        /* <DEDUP_REMOVED lines=16> */
.L_x_1140:
        /* <DEDUP_REMOVED lines=17> */
.L_x_1144:
        /* <DEDUP_REMOVED lines=16> */
.L_x_1143:
        /* <DEDUP_REMOVED lines=14> */
.L_x_1139:
[----:B------:R-:W-:Y:S05]  /*09f0*/  BSYNC B0 ;  /* 0x0000000000007941 */ /* 0x000fea0003800000 */
.L_x_1138:
        /* <DEDUP_REMOVED lines=16> */
[----:B0-----:R-:W-:-:S04]  /*0b00*/  IMAD.WIDE R4, R3, 0x2, R4 ;  /* 0x0000000203047825 */ /* 0x001fc800078e0204 */
[----:B------:R-:W-:Y:S01]  /*0b10*/  IMAD.MOV.U32 R3, RZ, RZ, RZ ;  /* 0x000000ffff037224 */ /* 0x000fe200078e00ff */
[----:B------:R-:W-:Y:S06]  /*0b20*/  @!P2 BRA `(.L_x_1146) ;  /* 0x000000000034a947 */ /* 0x000fec0003800000 */
[----:B------:R-:W-:Y:S02]  /*0b30*/  PLOP3.LUT P0, PT, PT, PT, PT, 0x8, 0x0 ;  /* 0x000000000000781c */ /* 0x000fe40003f0e170 */
[----:B------:R-:W-:-:S11]  /*0b40*/  IADD3 R12, R96, -0x3, RZ ;  /* 0xfffffffd600c7810 */ /* 0x000fd60007ffe0ff */
.L_x_1147:
        /* <DEDUP_REMOVED lines=11> */
.L_x_1146:
[----:B-1----:R-:W-:-:S04]  /*0c00*/  IADD3 R6, R96, -R3, RZ ;  /* 0x8000000360067210 */ /* 0x002fc80007ffe0ff */
        /* <DEDUP_REMOVED lines=9> */
.L_x_1145:
        /* <DEDUP_REMOVED lines=17> */
.L_x_1149:
        /* <DEDUP_REMOVED lines=30> */
[----:B------:R-:W2:Y:S01]  /*0f90*/  I2F.F16 R5, R18 ;  /* 0x0000001200057306 */ /* 0x000ea20000200c00 */
[----:B------:R-:W-:Y:S01]  /*0fa0*/  IMAD R17, R17, R17, RZ ;  /* 0x0000001111117224 */ /* 0x000fe200078e02ff */
[----:B------:R-:W-:-:S06]  /*0fb0*/  ISETP.GE.AND P2, PT, R16, R95, PT ;  /* 0x0000005f1000720c */ /* 0x000fcc0003f46270 */
        /* <DEDUP_REMOVED lines=8> */
.L_x_1148:
        /* <DEDUP_REMOVED lines=21> */
.L_x_1150:
        /* <DEDUP_REMOVED lines=8> */
.L_x_1151:
[----:B------:R-:W-:Y:S01]  /*1210*/  HFMA2.MMA R5, -RZ, RZ, 0, 0 ;  /* 0x00000000ff057435 */ /* 0x000fe200000001ff */
[----:B------:R-:W-:Y:S02]  /*1220*/  SHF.R.S32.HI R9, RZ, 0x5, R7 ;  /* 0x00000005ff097819 */ /* 0x000fe40000011407 */
[----:B------:R-:W-:Y:S01]  /*1230*/  MOV R6, RZ ;  /* 0x000000ff00067202 */ /* 0x000fe20000000f00 */
        /* <DEDUP_REMOVED lines=8> */
.L_x_1152:
        /* <DEDUP_REMOVED lines=8> */
.L_x_1153:
        /* <DEDUP_REMOVED lines=9> */
.L_x_1154:
        /* <DEDUP_REMOVED lines=28> */
.L_x_1160:
[----:B0-----:R-:W0:Y:S02]  /*1590*/  LDC R89, c[0x0][0x23c] ;  /* 0x00008f00ff597b82 */ /* 0x001e240000000800 */
[C---:B0-----:R-:W-:Y:S02]  /*15a0*/  IMAD.WIDE R2, R89.reuse, 0x4, R12 ;  /* 0x0000000459027825 */ /* 0x041fe400078e020c */
[----:B------:R-:W5:Y:S04]  /*15b0*/  LDG.E.128.CONSTANT R12, desc[UR8][R12.64] ;  /* 0x000000080c0c7981 */ /* 0x000f68000c1e9d00 */
[----:B------:R0:W5:Y:S01]  /*15c0*/  LDG.E.128.CONSTANT R8, desc[UR8][R2.64] ;  /* 0x0000000802087981 */ /* 0x000162000c1e9d00 */
[----:B------:R-:W-:Y:S01]  /*15d0*/  IMAD.WIDE R98, R89, 0x4, R2 ;  /* 0x0000000459627825 */ /* 0x000fe200078e0202 */
[----:B------:R-:W-:Y:S06]  /*15e0*/  @!P1 BRA `(.L_x_1156) ;  /* 0x0000002000a89947 */ /* 0x000fec0003800000 */
[----:B------:R-:W2:Y:S01]  /*15f0*/  LDG.E.128.CONSTANT R4, desc[UR8][R98.64] ;  /* 0x0000000862047981 */ /* 0x000ea2000c1e9d00 */
        /* <DEDUP_REMOVED lines=19> */
[----:B0-----:R-:W-:Y:S02]  /*1730*/  LOP3.LUT R3, R0, 0x10001, RZ, 0xc0, !PT ;  /* 0x0001000100037812 */ /* 0x001fe400078ec0ff */
        /* <DEDUP_REMOVED lines=289> */
.L_x_1157:
        /* <DEDUP_REMOVED lines=83> */
.L_x_1158:
        /* <DEDUP_REMOVED lines=82> */
.L_x_1159:
        /* <DEDUP_REMOVED lines=79> */
.L_x_1156:
        /* <DEDUP_REMOVED lines=8> */
.L_x_1155:
[----:B------:R-:W-:Y:S05]  /*3910*/  @!P1 EXIT ;  /* 0x000000000000994d */ /* 0x000fea0003800000 */
[----:B------:R-:W1:Y:S01]  /*3920*/  S2R R0, SR_CTAID.X ;  /* 0x0000000000007919 */ /* 0x000e620000002500 */
[----:B------:R-:W2:Y:S01]  /*3930*/  S2UR UR4, SR_CTAID.Y ;  /* 0x00000000000479c3 */ /* 0x000ea20000002600 */
[----:B------:R-:W-:Y:S01]  /*3940*/  HMUL2 R7, R40, R92.H0_H0 ;  /* 0x2000005c28077232 */ /* 0x000fe20000000000 */
[----:B0-----:R-:W1:Y:S06]  /*3950*/  S2R R3, SR_TID.X ;  /* 0x0000000000037919 */ /* 0x001e6c0000002100 */
[----:B------:R-:W0:Y:S01]  /*3960*/  LDC.64 R4, c[0x0][0x230] ;  /* 0x00008c00ff047b82 */ /* 0x000e220000000a00 */
[----:B--2---:R-:W-:Y:S01]  /*3970*/  USHF.L.U32 UR4, UR4, 0x2, URZ ;  /* 0x0000000204047899 */ /* 0x004fe2000800063f */
[----:B-1----:R-:W-:-:S05]  /*3980*/  LEA R0, R0, R3, 0x5 ;  /* 0x0000000300007211 */ /* 0x002fca00078e28ff */
[----:B------:R-:W-:-:S04]  /*3990*/  IMAD.SHL.U32 R0, R0, 0x4, RZ ;  /* 0x0000000400007824 */ /* 0x000fc800078e00ff */
        /* <DEDUP_REMOVED lines=10> */
.L_x_1164:
[----:B------:R-:W0:Y:S02]  /*3a40*/  LDS R2, [R0] ;  /* 0x0000000000027984 */ /* 0x000e240000000800 */
[----:B0-----:R-:W-:-:S06]  /*3a50*/  HADD2 R3, R2, R7 ;  /* 0x0000000702037230 */ /* 0x001fcc0000000000 */
[----:B------:R-:W0:Y:S02]  /*3a60*/  ATOMS.CAST.SPIN R3, [R0], R2, R3 ;  /* 0x000000020003738d */ /* 0x000e240001800003 */
[----:B0-----:R-:W-:-:S13]  /*3a70*/  ISETP.EQ.U32.AND P0, PT, R3, 0x1, PT ;  /* 0x000000010300780c */ /* 0x001fda0003f02070 */
[----:B------:R-:W-:Y:S05]  /*3a80*/  @!P0 BRA `(.L_x_1164) ;  /* 0xfffffffc00ec8947 */ /* 0x000fea000383ffff */
[----:B------:R-:W-:Y:S05]  /*3a90*/  BRA `(.L_x_1162) ;  /* 0x00000000000c7947 */ /* 0x000fea0003800000 */
.L_x_1163:
[----:B------:R-:W2:Y:S02]  /*3aa0*/  LD.E R0, desc[UR8][R4.64] ;  /* 0x0000000804007980 */ /* 0x000ea4000c101900 */
[----:B--2---:R-:W-:-:S05]  /*3ab0*/  IADD3 R3, R7, R0, RZ ;  /* 0x0000000007037210 */ /* 0x004fca0007ffe0ff */
[----:B------:R0:W-:Y:S02]  /*3ac0*/  ST.E desc[UR8][R4.64], R3 ;  /* 0x0000000304007985 */ /* 0x0001e4000c101908 */
.L_x_1162:
[----:B------:R-:W-:Y:S05]  /*3ad0*/  BSYNC B0 ;  /* 0x0000000000007941 */ /* 0x000fea0003800000 */
.L_x_1161:
[----:B------:R1:W-:Y:S01]  /*3ae0*/  ATOM.E.ADD.F16x2.RN.STRONG.GPU P0, RZ, desc[UR8][R4.64+0x4], R27 ;  /* 0x0000041b04ff79a2 */ /* 0x0003e2000810e1c8 */
[----:B------:R-:W-:Y:S04]  /*3af0*/  BSSY B0, `(.L_x_1165) ;  /* 0x000000f000007945 */ /* 0x000fe80003800000 */
[----:B-1----:R-:W-:Y:S05]  /*3b00*/  @P0 BRA `(.L_x_1166) ;  /* 0x0000000000340947 */ /* 0x002fea0003800000 */
[----:B------:R-:W1:Y:S02]  /*3b10*/  QSPC.E.S P0, RZ, [R4+0x4] ;  /* 0x0000040004ff73aa */ /* 0x000e640000000500 */
[----:B-1----:R-:W-:Y:S05]  /*3b20*/  @!P0 BRA `(.L_x_1167) ;  /* 0x0000000000208947 */ /* 0x002fea0003800000 */
[----:B------:R-:W-:-:S04]  /*3b30*/  MOV R2, R4 ;  /* 0x0000000400027202 */ /* 0x000fc80000000f00 */
[----:B------:R-:W-:-:S07]  /*3b40*/  MOV R0, R2 ;  /* 0x0000000200007202 */ /* 0x000fce0000000f00 */
.L_x_1168:
[----:B------:R-:W0:Y:S02]  /*3b50*/  LDS R2, [R0+0x4] ;  /* 0x0000040000027984 */ /* 0x000e240000000800 */
[----:B0-----:R-:W-:-:S10]  /*3b60*/  HFMA2.MMA R3, R2, 1, 1, R27 ;  /* 0x3c003c0002037835 */ /* 0x001fd4000000001b */
[----:B------:R-:W0:Y:S02]  /*3b70*/  ATOMS.CAST.SPIN R3, [R0+0x4], R2, R3 ;  /* 0x000004020003738d */ /* 0x000e240001800003 */
[----:B0-----:R-:W-:-:S13]  /*3b80*/  ISETP.EQ.U32.AND P0, PT, R3, 0x1, PT ;  /* 0x000000010300780c */ /* 0x001fda0003f02070 */
[----:B------:R-:W-:Y:S05]  /*3b90*/  @!P0 BRA `(.L_x_1168) ;  /* 0xfffffffc00ec8947 */ /* 0x000fea000383ffff */
[----:B------:R-:W-:Y:S05]  /*3ba0*/  BRA `(.L_x_1166) ;  /* 0x00000000000c7947 */ /* 0x000fea0003800000 */
.L_x_1167:
[----:B------:R-:W0:Y:S02]  /*3bb0*/  LD.E R0, desc[UR8][R4.64+0x4] ;  /* 0x0000040804007980 */ /* 0x000e24000c101900 */
[----:B0-----:R-:W-:-:S05]  /*3bc0*/  IADD3 R3, R27, R0, RZ ;  /* 0x000000001b037210 */ /* 0x001fca0007ffe0ff */
[----:B------:R1:W-:Y:S02]  /*3bd0*/  ST.E desc[UR8][R4.64+0x4], R3 ;  /* 0x0000040304007985 */ /* 0x0003e4000c101908 */
.L_x_1166:
[----:B------:R-:W-:Y:S05]  /*3be0*/  BSYNC B0 ;  /* 0x0000000000007941 */ /* 0x000fea0003800000 */
.L_x_1165:
        /* <DEDUP_REMOVED lines=12> */
.L_x_1172:
[----:B------:R-:W0:Y:S02]  /*3cb0*/  LDS R2, [R0] ;  /* 0x0000000000027984 */ /* 0x000e240000000800 */
[----:B0-----:R-:W-:-:S06]  /*3cc0*/  HADD2 R3, R2, R7 ;  /* 0x0000000702037230 */ /* 0x001fcc0000000000 */
[----:B------:R-:W0:Y:S02]  /*3cd0*/  ATOMS.CAST.SPIN R3, [R0], R2, R3 ;  /* 0x000000020003738d */ /* 0x000e240001800003 */
[----:B0-----:R-:W-:-:S13]  /*3ce0*/  ISETP.EQ.U32.AND P0, PT, R3, 0x1, PT ;  /* 0x000000010300780c */ /* 0x001fda0003f02070 */
[----:B------:R-:W-:Y:S05]  /*3cf0*/  @!P0 BRA `(.L_x_1172) ;  /* 0xfffffffc00ec8947 */ /* 0x000fea000383ffff */
[----:B------:R-:W-:Y:S05]  /*3d00*/  BRA `(.L_x_1170) ;  /* 0x00000000000c7947 */ /* 0x000fea0003800000 */
.L_x_1171:
[----:B------:R-:W2:Y:S02]  /*3d10*/  LD.E R0, desc[UR8][R4.64] ;  /* 0x0000000804007980 */ /* 0x000ea4000c101900 */
[----:B--2---:R-:W-:-:S05]  /*3d20*/  IADD3 R3, R7, R0, RZ ;  /* 0x0000000007037210 */ /* 0x004fca0007ffe0ff */
[----:B------:R0:W-:Y:S02]  /*3d30*/  ST.E desc[UR8][R4.64], R3 ;  /* 0x0000000304007985 */ /* 0x0001e4000c101908 */
.L_x_1170:
[----:B------:R-:W-:Y:S05]  /*3d40*/  BSYNC B0 ;  /* 0x0000000000007941 */ /* 0x000fea0003800000 */
.L_x_1169:
[----:B------:R1:W-:Y:S01]  /*3d50*/  ATOM.E.ADD.F16x2.RN.STRONG.GPU P0, RZ, desc[UR8][R4.64+0x4], R25 ;  /* 0x0000041904ff79a2 */ /* 0x0003e2000810e1c8 */
[----:B------:R-:W-:Y:S04]  /*3d60*/  BSSY B0, `(.L_x_1173) ;  /* 0x000000f000007945 */ /* 0x000fe80003800000 */
[----:B-1----:R-:W-:Y:S05]  /*3d70*/  @P0 BRA `(.L_x_1174) ;  /* 0x0000000000340947 */ /* 0x002fea0003800000 */
[----:B------:R-:W1:Y:S02]  /*3d80*/  QSPC.E.S P0, RZ, [R4+0x4] ;  /* 0x0000040004ff73aa */ /* 0x000e640000000500 */
[----:B-1----:R-:W-:Y:S05]  /*3d90*/  @!P0 BRA `(.L_x_1175) ;  /* 0x0000000000208947 */ /* 0x002fea0003800000 */
[----:B------:R-:W-:-:S04]  /*3da0*/  MOV R2, R4 ;  /* 0x0000000400027202 */ /* 0x000fc80000000f00 */
[----:B------:R-:W-:-:S07]  /*3db0*/  MOV R0, R2 ;  /* 0x0000000200007202 */ /* 0x000fce0000000f00 */
.L_x_1176:
[----:B------:R-:W0:Y:S02]  /*3dc0*/  LDS R2, [R0+0x4] ;  /* 0x0000040000027984 */ /* 0x000e240000000800 */
[----:B0-----:R-:W-:-:S10]  /*3dd0*/  HFMA2.MMA R3, R2, 1, 1, R25 ;  /* 0x3c003c0002037835 */ /* 0x001fd40000000019 */
[----:B------:R-:W0:Y:S02]  /*3de0*/  ATOMS.CAST.SPIN R3, [R0+0x4], R2, R3 ;  /* 0x000004020003738d */ /* 0x000e240001800003 */
[----:B0-----:R-:W-:-:S13]  /*3df0*/  ISETP.EQ.U32.AND P0, PT, R3, 0x1, PT ;  /* 0x000000010300780c */ /* 0x001fda0003f02070 */
[----:B------:R-:W-:Y:S05]  /*3e00*/  @!P0 BRA `(.L_x_1176) ;  /* 0xfffffffc00ec8947 */ /* 0x000fea000383ffff */
[----:B------:R-:W-:Y:S05]  /*3e10*/  BRA `(.L_x_1174) ;  /* 0x00000000000c7947 */ /* 0x000fea0003800000 */
.L_x_1175:
[----:B------:R-:W0:Y:S02]  /*3e20*/  LD.E R0, desc[UR8][R4.64+0x4] ;  /* 0x0000040804007980 */ /* 0x000e24000c101900 */
[----:B0-----:R-:W-:-:S05]  /*3e30*/  IADD3 R3, R25, R0, RZ ;  /* 0x0000000019037210 */ /* 0x001fca0007ffe0ff */
[----:B------:R1:W-:Y:S02]  /*3e40*/  ST.E desc[UR8][R4.64+0x4], R3 ;  /* 0x0000040304007985 */ /* 0x0003e4000c101908 */
.L_x_1174:
[----:B------:R-:W-:Y:S05]  /*3e50*/  BSYNC B0 ;  /* 0x0000000000007941 */ /* 0x000fea0003800000 */
.L_x_1173:
        /* <DEDUP_REMOVED lines=12> */
.L_x_1180:
[----:B------:R-:W0:Y:S02]  /*3f20*/  LDS R2, [R0] ;  /* 0x0000000000027984 */ /* 0x000e240000000800 */
[----:B0-----:R-:W-:-:S06]  /*3f30*/  HADD2 R3, R2, R7 ;  /* 0x0000000702037230 */ /* 0x001fcc0000000000 */
[----:B------:R-:W0:Y:S02]  /*3f40*/  ATOMS.CAST.SPIN R3, [R0], R2, R3 ;  /* 0x000000020003738d */ /* 0x000e240001800003 */
[----:B0-----:R-:W-:-:S13]  /*3f50*/  ISETP.EQ.U32.AND P0, PT, R3, 0x1, PT ;  /* 0x000000010300780c */ /* 0x001fda0003f02070 */
[----:B------:R-:W-:Y:S05]  /*3f60*/  @!P0 BRA `(.L_x_1180) ;  /* 0xfffffffc00ec8947 */ /* 0x000fea000383ffff */
[----:B------:R-:W-:Y:S05]  /*3f70*/  BRA `(.L_x_1178) ;  /* 0x00000000000c7947 */ /* 0x000fea0003800000 */
.L_x_1179:
[----:B------:R-:W2:Y:S02]  /*3f80*/  LD.E R0, desc[UR8][R4.64] ;  /* 0x0000000804007980 */ /* 0x000ea4000c101900 */
[----:B--2---:R-:W-:-:S05]  /*3f90*/  IADD3 R3, R7, R0, RZ ;  /* 0x0000000007037210 */ /* 0x004fca0007ffe0ff */
[----:B------:R0:W-:Y:S02]  /*3fa0*/  ST.E desc[UR8][R4.64], R3 ;  /* 0x0000000304007985 */ /* 0x0001e4000c101908 */
.L_x_1178:
[----:B------:R-:W-:Y:S05]  /*3fb0*/  BSYNC B0 ;  /* 0x0000000000007941 */ /* 0x000fea0003800000 */
.L_x_1177:
[----:B------:R1:W-:Y:S01]  /*3fc0*/  ATOM.E.ADD.F16x2.RN.STRONG.GPU P0, RZ, desc[UR8][R4.64+0x4], R23 ;  /* 0x0000041704ff79a2 */ /* 0x0003e2000810e1c8 */
[----:B------:R-:W-:Y:S04]  /*3fd0*/  BSSY B0, `(.L_x_1181) ;  /* 0x000000f000007945 */ /* 0x000fe80003800000 */
[----:B-1----:R-:W-:Y:S05]  /*3fe0*/  @P0 BRA `(.L_x_1182) ;  /* 0x0000000000340947 */ /* 0x002fea0003800000 */
[----:B------:R-:W1:Y:S02]  /*3ff0*/  QSPC.E.S P0, RZ, [R4+0x4] ;  /* 0x0000040004ff73aa */ /* 0x000e640000000500 */
[----:B-1----:R-:W-:Y:S05]  /*4000*/  @!P0 BRA `(.L_x_1183) ;  /* 0x0000000000208947 */ /* 0x002fea0003800000 */
[----:B------:R-:W-:-:S04]  /*4010*/  MOV R2, R4 ;  /* 0x0000000400027202 */ /* 0x000fc80000000f00 */
[----:B------:R-:W-:-:S07]  /*4020*/  MOV R0, R2 ;  /* 0x0000000200007202 */ /* 0x000fce0000000f00 */
.L_x_1184:
[----:B------:R-:W0:Y:S02]  /*4030*/  LDS R2, [R0+0x4] ;  /* 0x0000040000027984 */ /* 0x000e240000000800 */
[----:B0-----:R-:W-:-:S10]  /*4040*/  HFMA2.MMA R3, R2, 1, 1, R23 ;  /* 0x3c003c0002037835 */ /* 0x001fd40000000017 */
[----:B------:R-:W0:Y:S02]  /*4050*/  ATOMS.CAST.SPIN R3, [R0+0x4], R2, R3 ;  /* 0x000004020003738d */ /* 0x000e240001800003 */
[----:B0-----:R-:W-:-:S13]  /*4060*/  ISETP.EQ.U32.AND P0, PT, R3, 0x1, PT ;  /* 0x000000010300780c */ /* 0x001fda0003f02070 */
[----:B------:R-:W-:Y:S05]  /*4070*/  @!P0 BRA `(.L_x_1184) ;  /* 0xfffffffc00ec8947 */ /* 0x000fea000383ffff */
[----:B------:R-:W-:Y:S05]  /*4080*/  BRA `(.L_x_1182) ;  /* 0x00000000000c7947 */ /* 0x000fea0003800000 */
.L_x_1183:
[----:B------:R-:W0:Y:S02]  /*4090*/  LD.E R0, desc[UR8][R4.64+0x4] ;  /* 0x0000040804007980 */ /* 0x000e24000c101900 */
[----:B0-----:R-:W-:-:S05]  /*40a0*/  IADD3 R3, R23, R0, RZ ;  /* 0x0000000017037210 */ /* 0x001fca0007ffe0ff */
[----:B------:R1:W-:Y:S02]  /*40b0*/  ST.E desc[UR8][R4.64+0x4], R3 ;  /* 0x0000040304007985 */ /* 0x0003e4000c101908 */
.L_x_1182:
[----:B------:R-:W-:Y:S05]  /*40c0*/  BSYNC B0 ;  /* 0x0000000000007941 */ /* 0x000fea0003800000 */
.L_x_1181:
        /* <DEDUP_REMOVED lines=12> */
.L_x_1188:
[----:B------:R-:W0:Y:S02]  /*4190*/  LDS R2, [R0] ;  /* 0x0000000000027984 */ /* 0x000e240000000800 */
[----:B0-----:R-:W-:-:S06]  /*41a0*/  HADD2 R3, R2, R7 ;  /* 0x0000000702037230 */ /* 0x001fcc0000000000 */
[----:B------:R-:W0:Y:S02]  /*41b0*/  ATOMS.CAST.SPIN R3, [R0], R2, R3 ;  /* 0x000000020003738d */ /* 0x000e240001800003 */
[----:B0-----:R-:W-:-:S13]  /*41c0*/  ISETP.EQ.U32.AND P0, PT, R3, 0x1, PT ;  /* 0x000000010300780c */ /* 0x001fda0003f02070 */
[----:B------:R-:W-:Y:S05]  /*41d0*/  @!P0 BRA `(.L_x_1188) ;  /* 0xfffffffc00ec8947 */ /* 0x000fea000383ffff */
[----:B------:R-:W-:Y:S05]  /*41e0*/  BRA `(.L_x_1186) ;  /* 0x00000000000c7947 */ /* 0x000fea0003800000 */
.L_x_1187:
[----:B------:R-:W2:Y:S02]  /*41f0*/  LD.E R0, desc[UR8][R4.64] ;  /* 0x0000000804007980 */ /* 0x000ea4000c101900 */
[----:B--2---:R-:W-:-:S05]  /*4200*/  IADD3 R3, R7, R0, RZ ;  /* 0x0000000007037210 */ /* 0x004fca0007ffe0ff */
[----:B------:R0:W-:Y:S02]  /*4210*/  ST.E desc[UR8][R4.64], R3 ;  /* 0x0000000304007985 */ /* 0x0001e4000c101908 */
.L_x_1186:
[----:B------:R-:W-:Y:S05]  /*4220*/  BSYNC B0 ;  /* 0x0000000000007941 */ /* 0x000fea0003800000 */
.L_x_1185:
[----:B------:R1:W-:Y:S02]  /*4230*/  ATOM.E.ADD.F16x2.RN.STRONG.GPU P0, RZ, desc[UR8][R4.64+0x4], R21 ;  /* 0x0000041504ff79a2 */ /* 0x0003e4000810e1c8 */
[----:B-1----:R-:W-:Y:S05]  /*4240*/  @P0 EXIT ;  /* 0x000000000000094d */ /* 0x002fea0003800000 */
[----:B------:R-:W1:Y:S02]  /*4250*/  QSPC.E.S P0, RZ, [R4+0x4] ;  /* 0x0000040004ff73aa */ /* 0x000e640000000500 */
[----:B-1----:R-:W-:Y:S05]  /*4260*/  @!P0 BRA `(.L_x_1189) ;  /* 0x0000000000208947 */ /* 0x002fea0003800000 */
[----:B------:R-:W-:-:S04]  /*4270*/  MOV R2, R4 ;  /* 0x0000000400027202 */ /* 0x000fc80000000f00 */
[----:B------:R-:W-:-:S07]  /*4280*/  MOV R0, R2 ;  /* 0x0000000200007202 */ /* 0x000fce0000000f00 */
.L_x_1190:
[----:B------:R-:W0:Y:S02]  /*4290*/  LDS R2, [R0+0x4] ;  /* 0x0000040000027984 */ /* 0x000e240000000800 */
[----:B0-----:R-:W-:-:S10]  /*42a0*/  HFMA2.MMA R3, R2, 1, 1, R21 ;  /* 0x3c003c0002037835 */ /* 0x001fd40000000015 */
[----:B------:R-:W0:Y:S02]  /*42b0*/  ATOMS.CAST.SPIN R3, [R0+0x4], R2, R3 ;  /* 0x000004020003738d */ /* 0x000e240001800003 */
[----:B0-----:R-:W-:-:S13]  /*42c0*/  ISETP.EQ.U32.AND P0, PT, R3, 0x1, PT ;  /* 0x000000010300780c */ /* 0x001fda0003f02070 */
[----:B------:R-:W-:Y:S05]  /*42d0*/  @!P0 BRA `(.L_x_1190) ;  /* 0xfffffffc00ec8947 */ /* 0x000fea000383ffff */
[----:B------:R-:W-:Y:S05]  /*42e0*/  EXIT ;  /* 0x000000000000794d */ /* 0x000fea0003800000 */
.L_x_1189:
[----:B------:R-:W0:Y:S02]  /*42f0*/  LD.E R0, desc[UR8][R4.64+0x4] ;  /* 0x0000040804007980 */ /* 0x000e24000c101900 */
[----:B0-----:R-:W-:-:S05]  /*4300*/  IADD3 R3, R21, R0, RZ ;  /* 0x0000000015037210 */ /* 0x001fca0007ffe0ff */
[----:B------:R-:W-:Y:S01]  /*4310*/  ST.E desc[UR8][R4.64+0x4], R3 ;  /* 0x0000040304007985 */ /* 0x000fe2000c101908 */
[----:B------:R-:W-:Y:S05]  /*4320*/  EXIT ;  /* 0x000000000000794d */ /* 0x000fea0003800000 */
.L_x_1191:
        /* <DEDUP_REMOVED lines=13> */
.L_x_3677:


//--------------------- .text._Z23gemm_half_q_half_kernelILi4ELi6ELb1ELb1ELi32EEvPK6__halfPKjS4_S2_PS0_iiiiPKtS7_iiiiiibS2_i --------------------------
	.section	.text._Z23gemm_half_q_half_kernelILi4ELi6ELb1ELb1ELi32EEvPK6__halfPKjS4_S2_PS0_iiiiPKtS7_iiiiiibS2_i,"ax",@progbits
	.align	128
        .global         _Z23gemm_half_q_half_kernelILi4ELi6ELb1ELb1ELi32EEvPK6__halfPKjS4_S2_PS0_iiiiPKtS7_iiiiiibS2_i
        .type           _Z23gemm_half_q_half_kernelILi4ELi6ELb1ELb1ELi32EEvPK6__halfPKjS4_S2_PS0_iiiiPKtS7_iiiiiibS2_i,@function
        .size           _Z23gemm_half_q_half_kernelILi4ELi6ELb1ELb1ELi32EEvPK6__halfPKjS4_S2_PS0_iiiiPKtS7_iiiiiibS2_i,(.L_x_3678 - _Z23gemm_half_q_half_kernelILi4ELi6ELb1ELb1ELi32EEvPK6__halfPKjS4_S2_PS0_iiiiPKtS7_iiiiiibS2_i)
        .other          _Z23gemm_half_q_half_kernelILi4ELi6ELb1ELb1ELi32EEvPK6__halfPKjS4_S2_PS0_iiiiPKtS7_iiiiiibS2_i,@"STO_CUDA_ENTRY STV_DEFAULT"
_Z23gemm_half_q_half_kernelILi4ELi6ELb1ELb1ELi32EEvPK6__halfPKjS4_S2_PS0_iiiiPKtS7_iiiiiibS2_i:
.text._Z23gemm_half_q_half_kernelILi4ELi6ELb1ELb1ELi32EEvPK6__halfPKjS4_S2_PS0_iiiiPKtS7_iiiiiibS2_i:
        /* <DEDUP_REMOVED lines=48> */
.L_x_1192:
        /* <DEDUP_REMOVED lines=32> */
.L_x_1197:
        /* <DEDUP_REMOVED lines=16> */
.L_x_1196:
        /* <DEDUP_REMOVED lines=16> */
.L_x_1195:
        /* <DEDUP_REMOVED lines=17> */
.L_x_1199:
        /* <DEDUP_REMOVED lines=16> */
.L_x_1198:
        /* <DEDUP_REMOVED lines=14> */
.L_x_1194:
[----:B------:R-:W-:Y:S05]  /*09f0*/  BSYNC B0 ;  /* 0x0000000000007941 */ /* 0x000fea0003800000 */
.L_x_1193:
        /* <DEDUP_REMOVED lines=13> */
[----:B-1----:R-:W-:Y:S01]  /*0ad0*/  HFMA2.MMA R10, -RZ, RZ, 0, 0 ;  /* 0x00000000ff0a7435 */ /* 0x002fe200000001ff */
[----:B------:R-:W-:-:S03]  /*0ae0*/  PLOP3.LUT P0, PT, PT, PT, PT, 0x80, 0x0 ;  /* 0x000000000000781c */ /* 0x000fc60003f0f070 */
[----:B------:R-:W-:-:S04]  /*0af0*/  LEA R4, R4, UR4, 0x2 ;  /* 0x0000000404047c11 */ /* 0x000fc8000f8e10ff */
[----:B------:R-:W-:-:S05]  /*0b00*/  LEA R5, R11, R4, 0x2 ;  /* 0x000000040b057211 */ /* 0x000fca00078e10ff */
[----:B0-----:R-:W-:Y:S01]  /*0b10*/  IMAD.WIDE R2, R5, 0x2, R2 ;  /* 0x0000000205027825 */ /* 0x001fe200078e0202 */
[----:B------:R-:W-:Y:S06]  /*0b20*/  @!P2 BRA `(.L_x_1201) ;  /* 0x000000000034a947 */ /* 0x000fec0003800000 */
[----:B------:R-:W-:Y:S02]  /*0b30*/  PLOP3.LUT P0, PT, PT, PT, PT, 0x8, 0x0 ;  /* 0x000000000000781c */ /* 0x000fe40003f0e170 */
[----:B------:R-:W-:-:S11]  /*0b40*/  IADD3 R11, R97, -0x3, RZ ;  /* 0xfffffffd610b7810 */ /* 0x000fd60007ffe0ff */
.L_x_1202:
        /* <DEDUP_REMOVED lines=11> */
.L_x_1201:
        /* <DEDUP_REMOVED lines=10> */
.L_x_1200:
[----:B------:R-:W3:Y:S08]  /*0ca0*/  LDC R18, c[0x0][0x25c] ;  /* 0x00009700ff127b82 */ /* 0x000ef00000000800 */
[----:B------:R-:W-:Y:S01]  /*0cb0*/  BAR.SYNC.DEFER_BLOCKING 0x0 ;  /* 0x0000000000007b1d */ /* 0x000fe20000010000 */
[----:B------:R-:W-:-:S05]  /*0cc0*/  ISETP.GE.AND P0, PT, R95, R96, PT ;  /* 0x000000605f00720c */ /* 0x000fca0003f06270 */
[----:B------:R-:W-:Y:S02]  /*0cd0*/  ULDC UR5, c[0x0][0x258] ;  /* 0x0000960000057ab9 */ /* 0x000fe40000000800 */
[----:B------:R-:W4:Y:S01]  /*0ce0*/  LDC R19, c[0x0][0x264] ;  /* 0x00009900ff137b82 */ /* 0x000f220000000800 */
[----:B------:R-:W-:Y:S01]  /*0cf0*/  ULDC UR6, c[0x0][0x260] ;  /* 0x0000980000067ab9 */ /* 0x000fe20000000800 */
[----:B------:R-:W-:Y:S01]  /*0d00*/  ULDC UR10, c[0x0][0x268] ;  /* 0x00009a00000a7ab9 */ /* 0x000fe20000000800 */
[C---:B------:R-:W-:Y:S02]  /*0d10*/  ISETP.GT.AND P5, PT, R95.reuse, UR5, PT ;  /* 0x000000055f007c0c */ /* 0x040fe4000bfa4270 */
[C---:B------:R-:W-:Y:S02]  /*0d20*/  ISETP.GT.AND P4, PT, R95.reuse, UR6, PT ;  /* 0x000000065f007c0c */ /* 0x040fe4000bf84270 */
[C---:B------:R-:W-:Y:S02]  /*0d30*/  ISETP.GT.AND P3, PT, R95.reuse, UR10, PT ;  /* 0x0000000a5f007c0c */ /* 0x040fe4000bf64270 */
[----:B------:R-:W-:-:S02]  /*0d40*/  VIMNMX R17, R95, UR5, PT ;  /* 0x000000055f117c48 */ /* 0x000fc4000bfe0100 */
[----:B---3--:R-:W-:Y:S01]  /*0d50*/  ISETP.GT.AND P2, PT, R95, R18, PT ;  /* 0x000000125f00720c */ /* 0x008fe20003f44270 */
[----:B------:R-:W-:-:S12]  /*0d60*/  @P0 BRA `(.L_x_1203) ;  /* 0x0000000000d40947 */ /* 0x000fd80003800000 */
[----:B------:R-:W3:Y:S01]  /*0d70*/  LDC.64 R8, c[0x0][0x248] ;  /* 0x00009200ff087b82 */ /* 0x000ee20000000a00 */
[----:B0-2---:R-:W-:-:S05]  /*0d80*/  SHF.L.U32 R3, R90, 0x6, RZ ;  /* 0x000000065a037819 */ /* 0x005fca00000006ff */
[----:B---3--:R-:W-:-:S05]  /*0d90*/  IMAD.WIDE R2, R3, 0x2, R8 ;  /* 0x0000000203027825 */ /* 0x008fca00078e0208 */
[----:B-1----:R0:W5:Y:S01]  /*0da0*/  LDG.E.U16.CONSTANT R10, desc[UR8][R2.64] ;  /* 0x00000008020a7981 */ /* 0x002162000c1e9500 */
[----:B------:R-:W-:Y:S01]  /*0db0*/  SHF.R.S32.HI R5, RZ, 0x1f, R0 ;  /* 0x0000001fff057819 */ /* 0x000fe20000011400 */
[----:B------:R-:W-:Y:S01]  /*0dc0*/  UMOV UR4, URZ ;  /* 0x0000003f00047c82 */ /* 0x000fe20008000000 */
[----:B------:R-:W-:Y:S02]  /*0dd0*/  SHF.L.U32 R4, R0, 0x2, RZ ;  /* 0x0000000200047819 */ /* 0x000fe400000006ff */
[----:B------:R-:W-:Y:S02]  /*0de0*/  LEA.HI R5, R5, R0, RZ, 0x3 ;  /* 0x0000000005057211 */ /* 0x000fe400078f18ff */
[----:B------:R-:W-:Y:S02]  /*0df0*/  MOV R13, R95 ;  /* 0x0000005f000d7202 */ /* 0x000fe40000000f00 */
[----:B------:R-:W-:Y:S02]  /*0e00*/  LOP3.LUT R11, R4, 0x10, RZ, 0xc0, !PT ;  /* 0x00000010040b7812 */ /* 0x000fe400078ec0ff */
[----:B0-----:R-:W-:-:S07]  /*0e10*/  SHF.R.S32.HI R12, RZ, 0x3, R5 ;  /* 0x00000003ff0c7819 */ /* 0x001fce0000011405 */
.L_x_1204:
        /* <DEDUP_REMOVED lines=42> */
.L_x_1203:
[----:B--2---:R-:W-:Y:S02]  /*10c0*/  SHF.R.S32.HI R2, RZ, 0x1f, R17 ;  /* 0x0000001fff027819 */ /* 0x004fe40000011411 */
[----:B----4-:R-:W-:Y:S02]  /*10d0*/  ISETP.GT.AND P6, PT, R95, R19, PT ;  /* 0x000000135f00720c */ /* 0x010fe40003fc4270 */
[----:B------:R-:W-:Y:S02]  /*10e0*/  LEA.HI R17, R2, R17, RZ, 0x5 ;  /* 0x0000001102117211 */ /* 0x000fe400078f28ff */
[----:B0-----:R-:W-:Y:S01]  /*10f0*/  CS2R R2, SRZ ;  /* 0x0000000000027805 */ /* 0x001fe2000001ff00 */
        /* <DEDUP_REMOVED lines=8> */
.L_x_1205:
        /* <DEDUP_REMOVED lines=8> */
.L_x_1206:
[----:B------:R-:W-:Y:S02]  /*1200*/  CS2R R4, SRZ ;  /* 0x0000000000047805 */ /* 0x000fe4000001ff00 */
        /* <DEDUP_REMOVED lines=9> */
.L_x_1207:
[----:B------:R-:W-:Y:S05]  /*12a0*/  @!P6 BRA `(.L_x_1208) ;  /* 0x00000000001ce947 */ /* 0x000fea0003800000 */
[----:B------:R-:W0:Y:S02]  /*12b0*/  LDC R4, c[0x0][0x268] ;  /* 0x00009a00ff047b82 */ /* 0x000e240000000800 */
[----:B0-----:R-:W-:-:S04]  /*12c0*/  VIMNMX R4, R95, R4, PT ;  /* 0x000000045f047248 */ /* 0x001fc80003fe0100 */
[----:B------:R-:W-:-:S04]  /*12d0*/  IADD3 R4, R4, -R19, RZ ;  /* 0x8000001304047210 */ /* 0x000fc80007ffe0ff */
[----:B-1----:R-:W-:-:S04]  /*12e0*/  SHF.R.S32.HI R7, RZ, 0x1f, R4 ;  /* 0x0000001fff077819 */ /* 0x002fc80000011404 */
[----:B------:R-:W-:-:S04]  /*12f0*/  LEA.HI R7, R7, R4, RZ, 0x5 ;  /* 0x0000000407077211 */ /* 0x000fc800078f28ff */
[----:B------:R-:W-:-:S04]  /*1300*/  SHF.R.S32.HI R7, RZ, 0x5, R7 ;  /* 0x00000005ff077819 */ /* 0x000fc80000011407 */
[----:B------:R-:W-:-:S07]  /*1310*/  LEA R4, R7, R7, 0x1 ;  /* 0x0000000707047211 */ /* 0x000fce00078e08ff */
.L_x_1208:
[----:B-1----:R-:W-:Y:S01]  /*1320*/  HFMA2.MMA R7, -RZ, RZ, 0, 0 ;  /* 0x00000000ff077435 */ /* 0x002fe200000001ff */
        /* <DEDUP_REMOVED lines=8> */
.L_x_1209:
        /* <DEDUP_REMOVED lines=23> */
[----:B------:R-:W-:Y:S01]  /*1520*/  PRMT R40, RZ, 0x7610, R40 ;  /* 0x00007610ff287816 */ /* 0x000fe20000000028 */
[----:B------:R-:W-:Y:S01]  /*1530*/  ULDC UR5, c[0x0][0x268] ;  /* 0x00009a0000057ab9 */ /* 0x000fe20000000800 */
[----:B------:R-:W-:-:S05]  /*1540*/  ULDC UR6, c[0x0][0x240] ;  /* 0x0000900000067ab9 */ /* 0x000fca0000000800 */
.L_x_1215:
        /* <DEDUP_REMOVED lines=318> */
.L_x_1212:
        /* <DEDUP_REMOVED lines=83> */
.L_x_1213:
        /* <DEDUP_REMOVED lines=85> */
.L_x_1214:
        /* <DEDUP_REMOVED lines=79> */
.L_x_1211:
[----:B------:R-:W-:Y:S01]  /*38a0*/  LEA R0, R90, 0x20, 0x5 ;  /* 0x000000205a007811 */ /* 0x000fe200078e28ff */
[----:B0-----:R-:W-:Y:S01]  /*38b0*/  IMAD.WIDE R2, R89, 0x4, R100 ;  /* 0x0000000459027825 */ /* 0x001fe200078e0264 */
[----:B------:R-:W-:Y:S01]  /*38c0*/  IADD3 R95, R95, 0x20, RZ ;  /* 0x000000205f5f7810 */ /* 0x000fe20007ffe0ff */
[----:B------:R-:W-:Y:S01]  /*38d0*/  UIADD3 UR4, UR4, 0x40, URZ ;  /* 0x0000004004047890 */ /* 0x000fe2000fffe03f */
[----:B------:R-:W-:Y:S02]  /*38e0*/  VIMNMX R0, R0, UR6, PT ;  /* 0x0000000600007c48 */ /* 0x000fe4000bfe0100 */
[C---:B------:R-:W-:Y:S02]  /*38f0*/  ISETP.GE.AND P0, PT, R95.reuse, UR5, PT ;  /* 0x000000055f007c0c */ /* 0x040fe4000bf06270 */
[----:B------:R-:W-:Y:S02]  /*3900*/  ISETP.LT.AND P2, PT, R95, R0, PT ;  /* 0x000000005f00720c */ /* 0x000fe40003f41270 */
[----:B------:R-:W-:-:S11]  /*3910*/  MOV R0, R2 ;  /* 0x0000000200007202 */ /* 0x000fd60000000f00 */
[----:B------:R-:W-:Y:S05]  /*3920*/  @!P0 BRA P2, `(.L_x_1215) ;  /* 0xffffffdc00088947 */ /* 0x000fea000103ffff */
.L_x_1210:
        /* <DEDUP_REMOVED lines=11> */
.L_x_1221:
        /* <DEDUP_REMOVED lines=156> */
.L_x_1218:
        /* <DEDUP_REMOVED lines=49> */
.L_x_1219:
        /* <DEDUP_REMOVED lines=48> */
.L_x_1220:
        /* <DEDUP_REMOVED lines=46> */
.L_x_1217:
[----:B------:R-:W-:Y:S01]  /*4c90*/  IADD3 R95, R95, 0x10, RZ ;  /* 0x000000105f5f7810 */ /* 0x000fe20007ffe0ff */
[----:B------:R-:W-:Y:S01]  /*4ca0*/  UIADD3 UR4, UR4, 0x20, URZ ;  /* 0x0000002004047890 */ /* 0x000fe2000fffe03f */
[----:B------:R-:W-:Y:S02]  /*4cb0*/  IADD3 R0, P3, R0, R13, RZ ;  /* 0x0000000d00007210 */ /* 0x000fe40007f7e0ff */
[C---:B------:R-:W-:Y:S02]  /*4cc0*/  ISETP.GE.AND P2, PT, R95.reuse, UR5, PT ;  /* 0x000000055f007c0c */ /* 0x040fe4000bf46270 */
[----:B------:R-:W-:Y:S02]  /*4cd0*/  ISETP.LT.AND P4, PT, R95, R96, PT ;  /* 0x000000605f00720c */ /* 0x000fe40003f81270 */
[----:B------:R-:W-:-:S11]  /*4ce0*/  IADD3.X R3, R3, R2, RZ, P3, !PT ;  /* 0x0000000203037210 */ /* 0x000fd60001ffe4ff */
[----:B------:R-:W-:Y:S05]  /*4cf0*/  @!P2 BRA P4, `(.L_x_1221) ;  /* 0xffffffec0038a947 */ /* 0x000fea000203ffff */
.L_x_1216:
        /* <DEDUP_REMOVED lines=20> */
.L_x_1225:
[----:B------:R-:W0:Y:S02]  /*4e40*/  LDS R6, [R4] ;  /* 0x0000000004067984 */ /* 0x000e240000000800 */
[----:B0-----:R-:W-:-:S06]  /*4e50*/  HADD2 R7, R6, R9 ;  /* 0x0000000906077230 */ /* 0x001fcc0000000000 */
[----:B------:R-:W0:Y:S02]  /*4e60*/  ATOMS.CAST.SPIN R7, [R4], R6, R7 ;  /* 0x000000060407738d */ /* 0x000e240001800007 */
[----:B0-----:R-:W-:-:S13]  /*4e70*/  ISETP.EQ.U32.AND P0, PT, R7, 0x1, PT ;  /* 0x000000010700780c */ /* 0x001fda0003f02070 */
[----:B------:R-:W-:Y:S05]  /*4e80*/  @!P0 BRA `(.L_x_1225) ;  /* 0xfffffffc00ec8947 */ /* 0x000fea000383ffff */
[----:B------:R-:W-:Y:S05]  /*4e90*/  BRA `(.L_x_1223) ;  /* 0x00000000000c7947 */ /* 0x000fea0003800000 */
.L_x_1224:
[----:B------:R-:W2:Y:S02]  /*4ea0*/  LD.E R0, desc[UR8][R2.64] ;  /* 0x0000000802007980 */ /* 0x000ea4000c101900 */
[----:B--2---:R-:W-:-:S05]  /*4eb0*/  IADD3 R5, R9, R0, RZ ;  /* 0x0000000009057210 */ /* 0x004fca0007ffe0ff */
[----:B------:R0:W-:Y:S02]  /*4ec0*/  ST.E desc[UR8][R2.64], R5 ;  /* 0x0000000502007985 */ /* 0x0001e4000c101908 */
.L_x_1223:
[----:B------:R-:W-:Y:S05]  /*4ed0*/  BSYNC B0 ;  /* 0x0000000000007941 */ /* 0x000fea0003800000 */
.L_x_1222:
[----:B------:R1:W-:Y:S01]  /*4ee0*/  ATOM.E.ADD.F16x2.RN.STRONG.GPU P0, RZ, desc[UR8][R2.64+0x4], R27 ;  /* 0x0000041b02ff79a2 */ /* 0x0003e2000810e1c8 */
[----:B------:R-:W-:Y:S04]  /*4ef0*/  BSSY B0, `(.L_x_1226) ;  /* 0x000000f000007945 */ /* 0x000fe80003800000 */
[----:B-1----:R-:W-:Y:S05]  /*4f00*/  @P0 BRA `(.L_x_1227) ;  /* 0x0000000000340947 */ /* 0x002fea0003800000 */
[----:B------:R-:W1:Y:S02]  /*4f10*/  QSPC.E.S P0, RZ, [R2+0x4] ;  /* 0x0000040002ff73aa */ /* 0x000e640000000500 */
[----:B-1----:R-:W-:Y:S05]  /*4f20*/  @!P0 BRA `(.L_x_1228) ;  /* 0x0000000000208947 */ /* 0x002fea0003800000 */
[----:B------:R-:W-:-:S04]  /*4f30*/  MOV R4, R2 ;  /* 0x0000000200047202 */ /* 0x000fc80000000f00 */
[----:B------:R-:W-:-:S07]  /*4f40*/  MOV R4, R4 ;  /* 0x0000000400047202 */ /* 0x000fce0000000f00 */
.L_x_1229:
[----:B------:R-:W1:Y:S02]  /*4f50*/  LDS R6, [R4+0x4] ;  /* 0x0000040004067984 */ /* 0x000e640000000800 */
[----:B-1----:R-:W-:-:S10]  /*4f60*/  HFMA2.MMA R7, R6, 1, 1, R27 ;  /* 0x3c003c0006077835 */ /* 0x002fd4000000001b */
[----:B------:R-:W1:Y:S02]  /*4f70*/  ATOMS.CAST.SPIN R7, [R4+0x4], R6, R7 ;  /* 0x000004060407738d */ /* 0x000e640001800007 */
[----:B-1----:R-:W-:-:S13]  /*4f80*/  ISETP.EQ.U32.AND P0, PT, R7, 0x1, PT ;  /* 0x000000010700780c */ /* 0x002fda0003f02070 */
[----:B------:R-:W-:Y:S05]  /*4f90*/  @!P0 BRA `(.L_x_1229) ;  /* 0xfffffffc00ec8947 */ /* 0x000fea000383ffff */
[----:B------:R-:W-:Y:S05]  /*4fa0*/  BRA `(.L_x_1227) ;  /* 0x00000000000c7947 */ /* 0x000fea0003800000 */
.L_x_1228:
[----:B------:R-:W0:Y:S02]  /*4fb0*/  LD.E R0, desc[UR8][R2.64+0x4] ;  /* 0x0000040802007980 */ /* 0x000e24000c101900 */
[----:B0-----:R-:W-:-:S05]  /*4fc0*/  IADD3 R5, R27, R0, RZ ;  /* 0x000000001b057210 */ /* 0x001fca0007ffe0ff */
[----:B------:R1:W-:Y:S02]  /*4fd0*/  ST.E desc[UR8][R2.64+0x4], R5 ;  /* 0x0000040502007985 */ /* 0x0003e4000c101908 */
.L_x_1227:
[----:B------:R-:W-:Y:S05]  /*4fe0*/  BSYNC B0 ;  /* 0x0000000000007941 */ /* 0x000fea0003800000 */
.L_x_1226:
        /* <DEDUP_REMOVED lines=12> */
.L_x_1233:
[----:B------:R-:W0:Y:S02]  /*50b0*/  LDS R6, [R4] ;  /* 0x0000000004067984 */ /* 0x000e240000000800 */
[----:B0-----:R-:W-:-:S06]  /*50c0*/  HADD2 R7, R6, R9 ;  /* 0x0000000906077230 */ /* 0x001fcc0000000000 */
[----:B------:R-:W0:Y:S02]  /*50d0*/  ATOMS.CAST.SPIN R7, [R4], R6, R7 ;  /* 0x000000060407738d */ /* 0x000e240001800007 */
[----:B0-----:R-:W-:-:S13]  /*50e0*/  ISETP.EQ.U32.AND P0, PT, R7, 0x1, PT ;  /* 0x000000010700780c */ /* 0x001fda0003f02070 */
[----:B------:R-:W-:Y:S05]  /*50f0*/  @!P0 BRA `(.L_x_1233) ;  /* 0xfffffffc00ec8947 */ /* 0x000fea000383ffff */
[----:B------:R-:W-:Y:S05]  /*5100*/  BRA `(.L_x_1231) ;  /* 0x00000000000c7947 */ /* 0x000fea0003800000 */
.L_x_1232:
[----:B------:R-:W2:Y:S02]  /*5110*/  LD.E R0, desc[UR8][R2.64] ;  /* 0x0000000802007980 */ /* 0x000ea4000c101900 */
[----:B--2---:R-:W-:-:S05]  /*5120*/  IADD3 R5, R9, R0, RZ ;  /* 0x0000000009057210 */ /* 0x004fca0007ffe0ff */
[----:B------:R0:W-:Y:S02]  /*5130*/  ST.E desc[UR8][R2.64], R5 ;  /* 0x0000000502007985 */ /* 0x0001e4000c101908 */
.L_x_1231:
[----:B------:R-:W-:Y:S05]  /*5140*/  BSYNC B0 ;  /* 0x0000000000007941 */ /* 0x000fea0003800000 */
.L_x_1230:
[----:B------:R1:W-:Y:S01]  /*5150*/  ATOM.E.ADD.F16x2.RN.STRONG.GPU P0, RZ, desc[UR8][R2.64+0x4], R25 ;  /* 0x0000041902ff79a2 */ /* 0x0003e2000810e1c8 */
[----:B------:R-:W-:Y:S04]  /*5160*/  BSSY B0, `(.L_x_1234) ;  /* 0x000000f000007945 */ /* 0x000fe80003800000 */
[----:B-1----:R-:W-:Y:S05]  /*5170*/  @P0 BRA `(.L_x_1235) ;  /* 0x0000000000340947 */ /* 0x002fea0003800000 */
[----:B------:R-:W1:Y:S02]  /*5180*/  QSPC.E.S P0, RZ, [R2+0x4] ;  /* 0x0000040002ff73aa */ /* 0x000e640000000500 */
[----:B-1----:R-:W-:Y:S05]  /*5190*/  @!P0 BRA `(.L_x_1236) ;  /* 0x0000000000208947 */ /* 0x002fea0003800000 */
[----:B------:R-:W-:-:S04]  /*51a0*/  MOV R4, R2 ;  /* 0x0000000200047202 */ /* 0x000fc80000000f00 */
[----:B------:R-:W-:-:S07]  /*51b0*/  MOV R4, R4 ;  /* 0x0000000400047202 */ /* 0x000fce0000000f00 */
.L_x_1237:
[----:B------:R-:W1:Y:S02]  /*51c0*/  LDS R6, [R4+0x4] ;  /* 0x0000040004067984 */ /* 0x000e640000000800 */
[----:B-1----:R-:W-:-:S10]  /*51d0*/  HFMA2.MMA R7, R6, 1, 1, R25 ;  /* 0x3c003c0006077835 */ /* 0x002fd40000000019 */
[----:B------:R-:W1:Y:S02]  /*51e0*/  ATOMS.CAST.SPIN R7, [R4+0x4], R6, R7 ;  /* 0x000004060407738d */ /* 0x000e640001800007 */
[----:B-1----:R-:W-:-:S13]  /*51f0*/  ISETP.EQ.U32.AND P0, PT, R7, 0x1, PT ;  /* 0x000000010700780c */ /* 0x002fda0003f02070 */
[----:B------:R-:W-:Y:S05]  /*5200*/  @!P0 BRA `(.L_x_1237) ;  /* 0xfffffffc00ec8947 */ /* 0x000fea000383ffff */
[----:B------:R-:W-:Y:S05]  /*5210*/  BRA `(.L_x_1235) ;  /* 0x00000000000c7947 */ /* 0x000fea0003800000 */
.L_x_1236:
[----:B------:R-:W0:Y:S02]  /*5220*/  LD.E R0, desc[UR8][R2.64+0x4] ;  /* 0x0000040802007980 */ /* 0x000e24000c101900 */
[----:B0-----:R-:W-:-:S05]  /*5230*/  IADD3 R5, R25, R0, RZ ;  /* 0x0000000019057210 */ /* 0x001fca0007ffe0ff */
[----:B------:R1:W-:Y:S02]  /*5240*/  ST.E desc[UR8][R2.64+0x4], R5 ;  /* 0x0000040502007985 */ /* 0x0003e4000c101908 */
.L_x_1235:
[----:B------:R-:W-:Y:S05]  /*5250*/  BSYNC B0 ;  /* 0x0000000000007941 */ /* 0x000fea0003800000 */
.L_x_1234:
        /* <DEDUP_REMOVED lines=12> */
.L_x_1241:
[----:B------:R-:W0:Y:S02]  /*5320*/  LDS R6, [R4] ;  /* 0x0000000004067984 */ /* 0x000e240000000800 */
[----:B0-----:R-:W-:-:S06]  /*5330*/  HADD2 R7, R6, R9 ;  /* 0x0000000906077230 */ /* 0x001fcc0000000000 */
[----:B------:R-:W0:Y:S02]  /*5340*/  ATOMS.CAST.SPIN R7, [R4], R6, R7 ;  /* 0x000000060407738d */ /* 0x000e240001800007 */
[----:B0-----:R-:W-:-:S13]  /*5350*/  ISETP.EQ.U32.AND P0, PT, R7, 0x1, PT ;  /* 0x000000010700780c */ /* 0x001fda0003f02070 */
[----:B------:R-:W-:Y:S05]  /*5360*/  @!P0 BRA `(.L_x_1241) ;  /* 0xfffffffc00ec8947 */ /* 0x000fea000383ffff */
[----:B------:R-:W-:Y:S05]  /*5370*/  BRA `(.L_x_1239) ;  /* 0x00000000000c7947 */ /* 0x000fea0003800000 */
.L_x_1240:
[----:B------:R-:W2:Y:S02]  /*5380*/  LD.E R0, desc[UR8][R2.64] ;  /* 0x0000000802007980 */ /* 0x000ea4000c101900 */
[----:B--2---:R-:W-:-:S05]  /*5390*/  IADD3 R5, R9, R0, RZ ;  /* 0x0000000009057210 */ /* 0x004fca0007ffe0ff */
[----:B------:R0:W-:Y:S02]  /*53a0*/  ST.E desc[UR8][R2.64], R5 ;  /* 0x0000000502007985 */ /* 0x0001e4000c101908 */
.L_x_1239:
[----:B------:R-:W-:Y:S05]  /*53b0*/  BSYNC B0 ;  /* 0x0000000000007941 */ /* 0x000fea0003800000 */
.L_x_1238:
[----:B------:R1:W-:Y:S01]  /*53c0*/  ATOM.E.ADD.F16x2.RN.STRONG.GPU P0, RZ, desc[UR8][R2.64+0x4], R23 ;  /* 0x0000041702ff79a2 */ /* 0x0003e2000810e1c8 */
[----:B------:R-:W-:Y:S04]  /*53d0*/  BSSY B0, `(.L_x_1242) ;  /* 0x000000f000007945 */ /* 0x000fe80003800000 */
[----:B-1----:R-:W-:Y:S05]  /*53e0*/  @P0 BRA `(.L_x_1243) ;  /* 0x0000000000340947 */ /* 0x002fea0003800000 */
[----:B------:R-:W1:Y:S02]  /*53f0*/  QSPC.E.S P0, RZ, [R2+0x4] ;  /* 0x0000040002ff73aa */ /* 0x000e640000000500 */
[----:B-1----:R-:W-:Y:S05]  /*5400*/  @!P0 BRA `(.L_x_1244) ;  /* 0x0000000000208947 */ /* 0x002fea0003800000 */
[----:B------:R-:W-:-:S04]  /*5410*/  MOV R4, R2 ;  /* 0x0000000200047202 */ /* 0x000fc80000000f00 */
[----:B------:R-:W-:-:S07]  /*5420*/  MOV R4, R4 ;  /* 0x0000000400047202 */ /* 0x000fce0000000f00 */
.L_x_1245:
[----:B------:R-:W1:Y:S02]  /*5430*/  LDS R6, [R4+0x4] ;  /* 0x0000040004067984 */ /* 0x000e640000000800 */
[----:B-1----:R-:W-:-:S10]  /*5440*/  HFMA2.MMA R7, R6, 1, 1, R23 ;  /* 0x3c003c0006077835 */ /* 0x002fd40000000017 */
[----:B------:R-:W1:Y:S02]  /*5450*/  ATOMS.CAST.SPIN R7, [R4+0x4], R6, R7 ;  /* 0x000004060407738d */ /* 0x000e640001800007 */
[----:B-1----:R-:W-:-:S13]  /*5460*/  ISETP.EQ.U32.AND P0, PT, R7, 0x1, PT ;  /* 0x000000010700780c */ /* 0x002fda0003f02070 */
[----:B------:R-:W-:Y:S05]  /*5470*/  @!P0 BRA `(.L_x_1245) ;  /* 0xfffffffc00ec8947 */ /* 0x000fea000383ffff */
[----:B------:R-:W-:Y:S05]  /*5480*/  BRA `(.L_x_1243) ;  /* 0x00000000000c7947 */ /* 0x000fea0003800000 */
.L_x_1244:
[----:B------:R-:W0:Y:S02]  /*5490*/  LD.E R0, desc[UR8][R2.64+0x4] ;  /* 0x0000040802007980 */ /* 0x000e24000c101900 */
[----:B0-----:R-:W-:-:S05]  /*54a0*/  IADD3 R5, R23, R0, RZ ;  /* 0x0000000017057210 */ /* 0x001fca0007ffe0ff */
[----:B------:R1:W-:Y:S02]  /*54b0*/  ST.E desc[UR8][R2.64+0x4], R5 ;  /* 0x0000040502007985 */ /* 0x0003e4000c101908 */
.L_x_1243:
[----:B------:R-:W-:Y:S05]  /*54c0*/  BSYNC B0 ;  /* 0x0000000000007941 */ /* 0x000fea0003800000 */
.L_x_1242:
        /* <DEDUP_REMOVED lines=12> */
.L_x_1249:
[----:B------:R-:W0:Y:S02]  /*5590*/  LDS R6, [R4] ;  /* 0x0000000004067984 */ /* 0x000e240000000800 */
[----:B0-----:R-:W-:-:S06]  /*55a0*/  HADD2 R7, R6, R9 ;  /* 0x0000000906077230 */ /* 0x001fcc0000000000 */
[----:B------:R-:W0:Y:S02]  /*55b0*/  ATOMS.CAST.SPIN R7, [R4], R6, R7 ;  /* 0x000000060407738d */ /* 0x000e240001800007 */
[----:B0-----:R-:W-:-:S13]  /*55c0*/  ISETP.EQ.U32.AND P0, PT, R7, 0x1, PT ;  /* 0x000000010700780c */ /* 0x001fda0003f02070 */
[----:B------:R-:W-:Y:S05]  /*55d0*/  @!P0 BRA `(.L_x_1249) ;  /* 0xfffffffc00ec8947 */ /* 0x000fea000383ffff */
[----:B------:R-:W-:Y:S05]  /*55e0*/  BRA `(.L_x_1247) ;  /* 0x00000000000c7947 */ /* 0x000fea0003800000 */
.L_x_1248:
[----:B------:R-:W2:Y:S02]  /*55f0*/  LD.E R0, desc[UR8][R2.64] ;  /* 0x0000000802007980 */ /* 0x000ea4000c101900 */
[----:B--2---:R-:W-:-:S05]  /*5600*/  IADD3 R5, R9, R0, RZ ;  /* 0x0000000009057210 */ /* 0x004fca0007ffe0ff */
[----:B------:R0:W-:Y:S02]  /*5610*/  ST.E desc[UR8][R2.64], R5 ;  /* 0x0000000502007985 */ /* 0x0001e4000c101908 */
.L_x_1247:
[----:B------:R-:W-:Y:S05]  /*5620*/  BSYNC B0 ;  /* 0x0000000000007941 */ /* 0x000fea0003800000 */
.L_x_1246:
[----:B------:R1:W-:Y:S02]  /*5630*/  ATOM.E.ADD.F16x2.RN.STRONG.GPU P0, RZ, desc[UR8][R2.64+0x4], R21 ;  /* 0x0000041502ff79a2 */ /* 0x0003e4000810e1c8 */
[----:B-1----:R-:W-:Y:S05]  /*5640*/  @P0 EXIT ;  /* 0x000000000000094d */ /* 0x002fea0003800000 */
[----:B------:R-:W1:Y:S02]  /*5650*/  QSPC.E.S P0, RZ, [R2+0x4] ;  /* 0x0000040002ff73aa */ /* 0x000e640000000500 */
[----:B-1----:R-:W-:Y:S05]  /*5660*/  @!P0 BRA `(.L_x_1250) ;  /* 0x00000000001c8947 */ /* 0x002fea0003800000 */
[----:B0-----:R-:W-:-:S07]  /*5670*/  MOV R2, R2 ;  /* 0x0000000200027202 */ /* 0x001fce0000000f00 */
.L_x_1251:
[----:B------:R-:W0:Y:S02]  /*5680*/  LDS R4, [R2+0x4] ;  /* 0x0000040002047984 */ /* 0x000e240000000800 */
[----:B0-----:R-:W-:-:S10]  /*5690*/  HFMA2.MMA R5, R4, 1, 1, R21 ;  /* 0x3c003c0004057835 */ /* 0x001fd40000000015 */
[----:B------:R-:W0:Y:S02]  /*56a0*/  ATOMS.CAST.SPIN R5, [R2+0x4], R4, R5 ;  /* 0x000004040205738d */ /* 0x000e240001800005 */
[----:B0-----:R-:W-:-:S13]  /*56b0*/  ISETP.EQ.U32.AND P0, PT, R5, 0x1, PT ;  /* 0x000000010500780c */ /* 0x001fda0003f02070 */
[----:B------:R-:W-:Y:S05]  /*56c0*/  @!P0 BRA `(.L_x_1251) ;  /* 0xfffffffc00ec8947 */ /* 0x000fea000383ffff */
[----:B------:R-:W-:Y:S05]  /*56d0*/  EXIT ;  /* 0x000000000000794d */ /* 0x000fea0003800000 */
.L_x_1250:
[----:B------:R-:W0:Y:S02]  /*56e0*/  LD.E R0, desc[UR8][R2.64+0x4] ;  /* 0x0000040802007980 */ /* 0x000e24000c101900 */
[----:B0-----:R-:W-:-:S05]  /*56f0*/  IADD3 R5, R21, R0, RZ ;  /* 0x0000000015057210 */ /* 0x001fca0007ffe0ff */
[----:B------:R-:W-:Y:S01]  /*5700*/  ST.E desc[UR8][R2.64+0x4], R5 ;  /* 0x0000040502007985 */ /* 0x000fe2000c101908 */
[----:B------:R-:W-:Y:S05]  /*5710*/  EXIT ;  /* 0x000000000000794d */ /* 0x000fea0003800000 */
.L_x_1252:
        /* <DEDUP_REMOVED lines=14> */
.L_x_3678:


//--------------------- .text._Z23gemm_half_q_half_kernelILi4ELi2ELb1ELb1ELi32EEvPK6__halfPKjS4_S2_PS0_iiiiPKtS7_iiiiiibS2_i --------------------------
	.section	.text._Z23gemm_half_q_half_kernelILi4ELi2ELb1ELb1ELi32EEvPK6__halfPKjS4_S2_PS0_iiiiPKtS7_iiiiiibS2_i,"ax",@progbits
	.align	128
        .global         _Z23gemm_half_q_half_kernelILi4ELi2ELb1ELb1ELi32EEvPK6__halfPKjS4_S2_PS0_iiiiPKtS7_iiiiiibS2_i
        .type           _Z23gemm_half_q_half_kernelILi4ELi2ELb1ELb1ELi32EEvPK6__halfPKjS4_S2_PS0_iiiiPKtS7_iiiiiibS2_i,@function
        .size           _Z23gemm_half_q_half_kernelILi4ELi2ELb1ELb1ELi32EEvPK6__halfPKjS4_S2_PS0_iiiiPKtS7_iiiiiibS2_i,(.L_x_3679 - _Z23gemm_half_q_half_kernelILi4ELi2ELb1ELb1ELi32EEvPK6__halfPKjS4_S2_PS0_iiiiPKtS7_iiiiiibS2_i)
        .other          _Z23gemm_half_q_half_kernelILi4ELi2ELb1ELb1ELi32EEvPK6__halfPKjS4_S2_PS0_iiiiPKtS7_iiiiiibS2_i,@"STO_CUDA_ENTRY STV_DEFAULT"
_Z23gemm_half_q_half_kernelILi4ELi2ELb1ELb1ELi32EEvPK6__halfPKjS4_S2_PS0_iiiiPKtS7_iiiiiibS2_i:
.text._Z23gemm_half_q_half_kernelILi4ELi2ELb1ELb1ELi32EEvPK6__halfPKjS4_S2_PS0_iiiiPKtS7_iiiiiibS2_i:
        /* <DEDUP_REMOVED lines=14> */
[----:B------:R-:W-:Y:S01]  /*00e0*/  PRMT R5, RZ, 0x7610, R5 ;  /* 0x00007610ff057816 */ /* 0x000fe20000000005 */
[----:B-1----:R-:W-:Y:S02]  /*00f0*/  IMAD.SHL.U32 R61, R0, 0x20, RZ ;  /* 0x00000020003d7824 */ /* 0x002fe400078e00ff */
[C---:B------:R-:W-:Y:S02]  /*0100*/  ISETP.GE.AND P1, PT, R6.reuse, 0x1, PT ;  /* 0x000000010600780c */ /* 0x040fe40003f26270 */
[----:B------:R-:W-:Y:S02]  /*0110*/  VIMNMX R63, R6, 0x4, PT ;  /* 0x00000004063f7848 */ /* 0x000fe40003fe0100 */
[----:B--2---:R-:W-:-:S02]  /*0120*/  LEA R8, R2, UR4, 0x2 ;  /* 0x0000000402087c11 */ /* 0x004fc4000f8e10ff */
        /* <DEDUP_REMOVED lines=29> */
.L_x_1253:
        /* <DEDUP_REMOVED lines=20> */
[----:B------:R-:W-:-:S03]  /*0440*/  IMAD.MOV.U32 R18, RZ, RZ, RZ ;  /* 0x000000ffff127224 */ /* 0x000fc600078e00ff */
        /* <DEDUP_REMOVED lines=11> */
.L_x_1258:
        /* <DEDUP_REMOVED lines=16> */
.L_x_1257:
[----:B------:R-:W-:-:S05]  /*0600*/  IMAD.IADD R7, R63, 0x1, -R18 ;  /* 0x000000013f077824 */ /* 0x000fca00078e0a12 */
        /* <DEDUP_REMOVED lines=15> */
.L_x_1256:
        /* <DEDUP_REMOVED lines=17> */
.L_x_1260:
        /* <DEDUP_REMOVED lines=16> */
.L_x_1259:
        /* <DEDUP_REMOVED lines=14> */
.L_x_1255:
[----:B------:R-:W-:Y:S05]  /*09f0*/  BSYNC B0 ;  /* 0x0000000000007941 */ /* 0x000fea0003800000 */
.L_x_1254:
[----:B------:R-:W2:Y:S02]  /*0a00*/  LDC R53, c[0x0][0x23c] ;  /* 0x00008f00ff357b82 */ /* 0x000ea40000000800 */
[----:B--2---:R-:W-:-:S13]  /*0a10*/  ISETP.GE.AND P0, PT, R8, R53, PT ;  /* 0x000000350800720c */ /* 0x004fda0003f06270 */
        /* <DEDUP_REMOVED lines=12> */
[----:B------:R-:W-:-:S05]  /*0ae0*/  LEA R3, R4, UR4, 0x2 ;  /* 0x0000000404037c11 */ /* 0x000fca000f8e10ff */
[----:B------:R-:W-:-:S04]  /*0af0*/  IMAD R3, R2, 0x4, R3 ;  /* 0x0000000402037824 */ /* 0x000fc800078e0203 */
[----:B0-----:R-:W-:Y:S01]  /*0b00*/  IMAD.WIDE R2, R3, 0x2, R10 ;  /* 0x0000000203027825 */ /* 0x001fe200078e020a */
[----:B------:R-:W-:Y:S06]  /*0b10*/  @!P2 BRA `(.L_x_1262) ;  /* 0x000000000034a947 */ /* 0x000fec0003800000 */
[----:B------:R-:W-:Y:S01]  /*0b20*/  PLOP3.LUT P0, PT, PT, PT, PT, 0x8, 0x0 ;  /* 0x000000000000781c */ /* 0x000fe20003f0e170 */
[----:B------:R-:W-:-:S12]  /*0b30*/  VIADD R7, R63, 0xfffffffd ;  /* 0xfffffffd3f077836 */ /* 0x000fd80000000000 */
.L_x_1263:
        /* <DEDUP_REMOVED lines=11> */
.L_x_1262:
        /* <DEDUP_REMOVED lines=10> */
.L_x_1261:
[----:B------:R-:W3:Y:S08]  /*0c90*/  LDC R16, c[0x0][0x25c] ;  /* 0x00009700ff107b82 */ /* 0x000ef00000000800 */
[----:B------:R-:W-:Y:S01]  /*0ca0*/  BAR.SYNC.DEFER_BLOCKING 0x0 ;  /* 0x0000000000007b1d */ /* 0x000fe20000010000 */
[----:B------:R-:W-:-:S07]  /*0cb0*/  ISETP.GE.AND P0, PT, R61, R62, PT ;  /* 0x0000003e3d00720c */ /* 0x000fce0003f06270 */
[----:B-1----:R-:W1:Y:S06]  /*0cc0*/  LDC R14, c[0x0][0x264] ;  /* 0x00009900ff0e7b82 */ /* 0x002e6c0000000800 */
[----:B------:R-:W-:Y:S05]  /*0cd0*/  @P0 BRA `(.L_x_1264) ;  /* 0x0000000000d40947 */ /* 0x000fea0003800000 */
[----:B0-----:R-:W0:Y:S01]  /*0ce0*/  LDC.64 R10, c[0x0][0x248] ;  /* 0x00009200ff0a7b82 */ /* 0x001e220000000a00 */
[----:B--2---:R-:W-:-:S07]  /*0cf0*/  IMAD.SHL.U32 R3, R0, 0x40, RZ ;  /* 0x0000004000037824 */ /* 0x004fce00078e00ff */
[----:B------:R-:W2:Y:S01]  /*0d00*/  LDC.64 R12, c[0x0][0x220] ;  /* 0x00008800ff0c7b82 */ /* 0x000ea20000000a00 */
[----:B0-----:R-:W-:-:S05]  /*0d10*/  IMAD.WIDE R2, R3, 0x2, R10 ;  /* 0x0000000203027825 */ /* 0x001fca00078e020a */
[----:B------:R0:W5:Y:S01]  /*0d20*/  LDG.E.U16.CONSTANT R7, desc[UR8][R2.64] ;  /* 0x0000000802077981 */ /* 0x000162000c1e9500 */
[----:B------:R-:W-:Y:S01]  /*0d30*/  SHF.R.S32.HI R5, RZ, 0x1f, R8 ;  /* 0x0000001fff057819 */ /* 0x000fe20000011408 */
[----:B------:R-:W-:Y:S01]  /*0d40*/  IMAD.MOV.U32 R17, RZ, RZ, R61 ;  /* 0x000000ffff117224 */ /* 0x000fe200078e003d */
[----:B------:R-:W-:Y:S01]  /*0d50*/  SHF.L.U32 R0, R8, 0x2, RZ ;  /* 0x0000000208007819 */ /* 0x000fe200000006ff */
[----:B------:R-:W-:Y:S01]  /*0d60*/  UMOV UR4, URZ ;  /* 0x0000003f00047c82 */ /* 0x000fe20008000000 */
[----:B------:R-:W-:Y:S02]  /*0d70*/  LEA.HI R5, R5, R8, RZ, 0x3 ;  /* 0x0000000805057211 */ /* 0x000fe400078f18ff */
[----:B------:R-:W-:Y:S02]  /*0d80*/  LOP3.LUT R9, R0, 0x10, RZ, 0xc0, !PT ;  /* 0x0000001000097812 */ /* 0x000fe400078ec0ff */
[----:B--2---:R-:W-:-:S07]  /*0d90*/  SHF.R.S32.HI R15, RZ, 0x3, R5 ;  /* 0x00000003ff0f7819 */ /* 0x004fce0000011405 */
.L_x_1265:
[----:B-----5:R-:W-:Y:S01]  /*0da0*/  IADD3 R0, R7, UR4, RZ ;  /* 0x0000000407007c10 */ /* 0x020fe2000fffe0ff */
[----:B------:R-:W2:Y:S04]  /*0db0*/  LDC.64 R4, c[0x0][0x228] ;  /* 0x00008a00ff047b82 */ /* 0x000ea80000000a00 */
[----:B0-----:R-:W-:-:S05]  /*0dc0*/  IMAD R2, R0, R53, RZ ;  /* 0x0000003500027224 */ /* 0x001fca00078e02ff */
[----:B------:R-:W-:-:S04]  /*0dd0*/  SHF.R.S32.HI R3, RZ, 0x1f, R2 ;  /* 0x0000001fff037819 */ /* 0x000fc80000011402 */
[----:B------:R-:W-:-:S04]  /*0de0*/  LEA.HI R2, R3, R2, RZ, 0x3 ;  /* 0x0000000203027211 */ /* 0x000fc800078f18ff */
[----:B------:R-:W-:-:S05]  /*0df0*/  LEA.HI.SX32 R3, R2, R15, 0x1d ;  /* 0x0000000f02037211 */ /* 0x000fca00078feaff */
[----:B------:R-:W-:-:S06]  /*0e00*/  IMAD.WIDE R2, R3, 0x4, R12 ;  /* 0x0000000403027825 */ /* 0x000fcc00078e020c */
[----:B------:R-:W4:Y:S01]  /*0e10*/  LDG.E.CONSTANT R2, desc[UR8][R2.64] ;  /* 0x0000000802027981 */ /* 0x000f22000c1e9900 */
[----:B------:R-:W-:-:S05]  /*0e20*/  LEA R19, R17, 0x1, 0x1 ;  /* 0x0000000111137811 */ /* 0x000fca00078e08ff */
[----:B------:R-:W-:-:S05]  /*0e30*/  IMAD.WIDE R18, R19, 0x2, R10 ;  /* 0x0000000213127825 */ /* 0x000fca00078e020a */
[----:B------:R-:W3:Y:S01]  /*0e40*/  LDG.E.U16.CONSTANT R24, desc[UR8][R18.64] ;  /* 0x0000000812187981 */ /* 0x000ee2000c1e9500 */
[----:B--2---:R-:W-:-:S06]  /*0e50*/  IMAD.WIDE R4, R0, 0x2, R4 ;  /* 0x0000000200047825 */ /* 0x004fcc00078e0204 */
[----:B------:R-:W2:Y:S01]  /*0e60*/  LDG.E.U16.CONSTANT R5, desc[UR8][R4.64] ;  /* 0x0000000804057981 */ /* 0x000ea2000c1e9500 */
[----:B------:R-:W-:Y:S01]  /*0e70*/  UIADD3 UR4, UR4, 0x1, URZ ;  /* 0x0000000104047890 */ /* 0x000fe2000fffe03f */
[----:B----4-:R-:W-:-:S04]  /*0e80*/  SHF.R.U32.HI R0, RZ, R9, R2 ;  /* 0x00000009ff007219 */ /* 0x010fc80000011602 */
[----:B------:R-:W-:Y:S02]  /*0e90*/  LOP3.LUT R20, R0, 0xf, RZ, 0xc0, !PT ;  /* 0x0000000f00147812 */ /* 0x000fe400078ec0ff */
[--C-:B------:R-:W-:Y:S02]  /*0ea0*/  SHF.R.U32.HI R21, RZ, 0x4, R0.reuse ;  /* 0x00000004ff157819 */ /* 0x100fe40000011600 */
[--C-:B------:R-:W-:Y:S01]  /*0eb0*/  SHF.R.U32.HI R2, RZ, 0x8, R0.reuse ;  /* 0x00000008ff027819 */ /* 0x100fe20000011600 */
[----:B------:R-:W-:Y:S01]  /*0ec0*/  VIADD R20, R20, 0x1 ;  /* 0x0000000114147836 */ /* 0x000fe20000000000 */
[----:B------:R-:W-:Y:S01]  /*0ed0*/  SHF.R.U32.HI R0, RZ, 0xc, R0 ;  /* 0x0000000cff007819 */ /* 0x000fe20000011600 */
[----:B---3--:R-:W-:Y:S01]  /*0ee0*/  IMAD.IADD R17, R24, 0x1, R17 ;  /* 0x0000000118117824 */ /* 0x008fe200078e0211 */
[----:B------:R-:W-:Y:S01]  /*0ef0*/  LOP3.LUT R21, R21, 0xf, RZ, 0xc0, !PT ;  /* 0x0000000f15157812 */ /* 0x000fe200078ec0ff */
[----:B------:R-:W-:Y:S01]  /*0f00*/  IMAD R20, R20, R20, RZ ;  /* 0x0000001414147224 */ /* 0x000fe200078e02ff */
[----:B------:R-:W-:-:S02]  /*0f10*/  LOP3.LUT R2, R2, 0xf, RZ, 0xc0, !PT ;  /* 0x0000000f02027812 */ /* 0x000fc400078ec0ff */
[----:B------:R-:W-:Y:S02]  /*0f20*/  LOP3.LUT R0, R0, 0xf, RZ, 0xc0, !PT ;  /* 0x0000000f00007812 */ /* 0x000fe400078ec0ff */
[----:B------:R-:W-:Y:S01]  /*0f30*/  IADD3 R21, R21, 0x1, RZ ;  /* 0x0000000115157810 */ /* 0x000fe20007ffe0ff */
[----:B------:R-:W-:Y:S01]  /*0f40*/  VIADD R2, R2, 0x1 ;  /* 0x0000000102027836 */ /* 0x000fe20000000000 */
[----:B------:R-:W-:Y:S01]  /*0f50*/  IADD3 R0, R0, 0x1, RZ ;  /* 0x0000000100007810 */ /* 0x000fe20007ffe0ff */
[----:B------:R-:W2:Y:S01]  /*0f60*/  I2F.F16 R20, R20 ;  /* 0x0000001400147306 */ /* 0x000ea20000200c00 */
[----:B------:R-:W-:Y:S01]  /*0f70*/  ISETP.GE.AND P2, PT, R17, R62, PT ;  /* 0x0000003e1100720c */ /* 0x000fe20003f46270 */
[----:B------:R-:W-:Y:S02]  /*0f80*/  IMAD R21, R21, R21, RZ ;  /* 0x0000001515157224 */ /* 0x000fe400078e02ff */
[----:B------:R-:W-:Y:S02]  /*0f90*/  IMAD R19, R2, R2, RZ ;  /* 0x0000000202137224 */ /* 0x000fe400078e02ff */
[----:B------:R-:W-:-:S02]  /*0fa0*/  IMAD R22, R0, R0, RZ ;  /* 0x0000000000167224 */ /* 0x000fc400078e02ff */
[----:B------:R-:W0:Y:S01]  /*0fb0*/  I2F.F16 R18, R21 ;  /* 0x0000001500127306 */ /* 0x000e220000200c00 */
[----:B--2---:R-:W-:-:S07]  /*0fc0*/  HMUL2 R4, R20.H0_H0, R5.H0_H0 ;  /* 0x2000000514047232 */ /* 0x004fce0000000800 */
[----:B------:R-:W2:Y:S01]  /*0fd0*/  I2F.F16 R2, R19 ;  /* 0x0000001300027306 */ /* 0x000ea20000200c00 */
[----:B0-----:R-:W-:-:S07]  /*0fe0*/  HMUL2 R3, R18.H0_H0, R5.H0_H0 ;  /* 0x2000000512037232 */ /* 0x001fce0000000800 */
[----:B------:R-:W0:Y:S01]  /*0ff0*/  I2F.F16 R0, R22 ;  /* 0x0000001600007306 */ /* 0x000e220000200c00 */
[-C--:B--2---:R-:W-:Y:S02]  /*1000*/  HMUL2 R2, R2.H0_H0, R5.reuse.H0_H0 ;  /* 0x2000000502027232 */ /* 0x084fe40000000800 */
[----:B0-----:R-:W-:Y:S01]  /*1010*/  HMUL2 R0, R0.H0_H0, R5.H0_H0 ;  /* 0x2000000500007232 */ /* 0x001fe20000000800 */
[----:B------:R-:W-:Y:S06]  /*1020*/  @!P2 BRA `(.L_x_1265) ;  /* 0xfffffffc005ca947 */ /* 0x000fec000383ffff */
.L_x_1264:
[----:B------:R-:W-:Y:S01]  /*1030*/  ULDC UR4, c[0x0][0x258] ;  /* 0x0000960000047ab9 */ /* 0x000fe20000000800 */
[----:B------:R-:W-:Y:S01]  /*1040*/  ULDC UR5, c[0x0][0x260] ;  /* 0x0000980000057ab9 */ /* 0x000fe20000000800 */
[C---:B------:R-:W-:Y:S01]  /*1050*/  ISETP.GT.AND P2, PT, R61.reuse, UR4, PT ;  /* 0x000000043d007c0c */ /* 0x040fe2000bf44270 */
[----:B------:R-:W-:Y:S01]  /*1060*/  ULDC UR6, c[0x0][0x268] ;  /* 0x00009a0000067ab9 */ /* 0x000fe20000000800 */
[C---:B0-2---:R-:W-:Y:S01]  /*1070*/  VIMNMX R5, R61.reuse, UR4, PT ;  /* 0x000000043d057c48 */ /* 0x045fe2000bfe0100 */
[----:B------:R-:W-:Y:S01]  /*1080*/  IMAD.MOV.U32 R7, RZ, RZ, RZ ;  /* 0x000000ffff077224 */ /* 0x000fe200078e00ff */
[C---:B------:R-:W-:Y:S02]  /*1090*/  ISETP.GT.AND P4, PT, R61.reuse, UR5, PT ;  /* 0x000000053d007c0c */ /* 0x040fe4000bf84270 */
[----:B------:R-:W-:Y:S02]  /*10a0*/  SHF.R.S32.HI R10, RZ, 0x1f, R5 ;  /* 0x0000001fff0a7819 */ /* 0x000fe40000011405 */
[----:B------:R-:W-:-:S02]  /*10b0*/  ISETP.GT.AND P6, PT, R61, UR6, PT ;  /* 0x000000063d007c0c */ /* 0x000fc4000bfc4270 */
[----:B------:R-:W-:Y:S01]  /*10c0*/  LEA.HI R11, R10, R5, RZ, 0x5 ;  /* 0x000000050a0b7211 */ /* 0x000fe200078f28ff */
[----:B------:R-:W-:Y:S01]  /*10d0*/  HFMA2.MMA R5, -RZ, RZ, 0, 0 ;  /* 0x00000000ff057435 */ /* 0x000fe200000001ff */
[C---:B---3--:R-:W-:Y:S02]  /*10e0*/  ISETP.GT.AND P3, PT, R61.reuse, R16, PT ;  /* 0x000000103d00720c */ /* 0x048fe40003f64270 */
[----:B-1----:R-:W-:Y:S01]  /*10f0*/  ISETP.GT.AND P5, PT, R61, R14, PT ;  /* 0x0000000e3d00720c */ /* 0x002fe20003fa4270 */
        /* <DEDUP_REMOVED lines=8> */
.L_x_1266:
        /* <DEDUP_REMOVED lines=8> */
.L_x_1267:
        /* <DEDUP_REMOVED lines=11> */
.L_x_1268:
        /* <DEDUP_REMOVED lines=8> */
.L_x_1269:
[----:B------:R-:W-:Y:S01]  /*1330*/  IMAD.MOV.U32 R12, RZ, RZ, RZ ;  /* 0x000000ffff0c7224 */ /* 0x000fe200078e00ff */
        /* <DEDUP_REMOVED lines=8> */
.L_x_1270:
[----:B------:R-:W-:Y:S01]  /*13c0*/  ULDC UR4, c[0x0][0x26c] ;  /* 0x00009b0000047ab9 */ /* 0x000fe20000000800 */
[----:B------:R-:W-:Y:S02]  /*13d0*/  LEA R7, R16, R7, 0x3 ;  /* 0x0000000710077211 */ /* 0x000fe400078e18ff */
[----:B------:R-:W-:Y:S02]  /*13e0*/  ISETP.GE.OR P0, PT, R61, UR4, P0 ;  /* 0x000000043d007c0c */ /* 0x000fe40008706670 */
[----:B------:R-:W-:Y:S02]  /*13f0*/  IADD3 R5, R10, R7, R5 ;  /* 0x000000070a057210 */ /* 0x000fe40007ffe005 */
[----:B------:R-:W-:Y:S02]  /*1400*/  PRMT R52, RZ, 0x5410, RZ ;  /* 0x00005410ff347816 */ /* 0x000fe400000000ff */
[----:B------:R-:W-:Y:S02]  /*1410*/  IADD3 R12, R12, R5, R9 ;  /* 0x000000050c0c7210 */ /* 0x000fe40007ffe009 */
[----:B------:R-:W-:-:S02]  /*1420*/  PRMT R51, RZ, 0x5410, RZ ;  /* 0x00005410ff337816 */ /* 0x000fc400000000ff */
        /* <DEDUP_REMOVED lines=11> */
[----:B------:R-:W-:Y:S01]  /*14e0*/  SHF.R.S32.HI R54, RZ, 0x1f, R53 ;  /* 0x0000001fff367819 */ /* 0x000fe20000011435 */
[----:B------:R-:W-:Y:S01]  /*14f0*/  UMOV UR4, 0x400 ;  /* 0x0000040000047882 */ /* 0x000fe20000000000 */
[----:B------:R-:W-:Y:S02]  /*1500*/  SHF.R.S32.HI R11, RZ, 0x1f, R7 ;  /* 0x0000001fff0b7819 */ /* 0x000fe40000011407 */
[----:B------:R-:W-:Y:S02]  /*1510*/  IADD3 R7, P2, R8, R7, RZ ;  /* 0x0000000708077210 */ /* 0x000fe40007f5e0ff */
[----:B------:R-:W-:-:S02]  /*1520*/  ISETP.NE.AND P0, PT, R9, RZ, PT ;  /* 0x000000ff0900720c */ /* 0x000fc40003f05270 */
[----:B------:R-:W-:Y:S02]  /*1530*/  LEA.HI.X.SX32 R8, R8, R11, 0x1, P2 ;  /* 0x0000000b08087211 */ /* 0x000fe400010f0eff */
[C---:B------:R-:W-:Y:S02]  /*1540*/  LEA R56, P2, R7.reuse, UR6, 0x2 ;  /* 0x0000000607387c11 */ /* 0x040fe4000f8410ff */
[----:B------:R-:W-:Y:S02]  /*1550*/  ISETP.LT.OR P0, PT, R6, 0x4, !P0 ;  /* 0x000000040600780c */ /* 0x000fe40004701670 */
[----:B------:R-:W-:Y:S02]  /*1560*/  LEA.HI.X R55, R7, UR7, R8, 0x2, P2 ;  /* 0x0000000707377c11 */ /* 0x000fe400090f1408 */
[----:B------:R-:W-:Y:S02]  /*1570*/  PRMT R52, RZ, 0x7610, R52 ;  /* 0x00007610ff347816 */ /* 0x000fe40000000034 */
[----:B------:R-:W-:Y:S01]  /*1580*/  SHF.L.U64.HI R54, R53, 0x2, R54 ;  /* 0x0000000235367819 */ /* 0x000fe20000010236 */
[----:B0-----:R-:W-:-:S03]  /*1590*/  ULEA UR4, UR5, UR4, 0x18 ;  /* 0x0000000405047291 */ /* 0x001fc6000f8ec03f */
[----:B------:R-:W-:-:S09]  /*15a0*/  ULDC UR5, c[0x0][0x26c] ;  /* 0x00009b0000057ab9 */ /* 0x000fd20000000800 */
.L_x_1276:
[----:B------:R-:W-:Y:S05]  /*15b0*/  @!P1 BRA `(.L_x_1272) ;  /* 0x0000001000a09947 */ /* 0x000fea0003800000 */
[----:B------:R-:W-:Y:S01]  /*15c0*/  IMAD.MOV.U32 R6, RZ, RZ, R56 ;  /* 0x000000ffff067224 */ /* 0x000fe200078e0038 */
[----:B------:R-:W-:-:S05]  /*15d0*/  MOV R7, R55 ;  /* 0x0000003700077202 */ /* 0x000fca0000000f00 */
[----:B------:R-:W2:Y:S01]  /*15e0*/  LDG.E.128.CONSTANT R8, desc[UR8][R6.64] ;  /* 0x0000000806087981 */ /* 0x000ea2000c1e9d00 */
[----:B------:R-:W-:Y:S01]  /*15f0*/  PRMT R12, R59, 0x9910, RZ ;  /* 0x000099103b0c7816 */ /* 0x000fe200000000ff */
[----:B------:R-:W-:Y:S01]  /*1600*/  IMAD.MOV.U32 R13, RZ, RZ, 0x3400 ;  /* 0x00003400ff0d7424 */ /* 0x000fe200078e00ff */
[----:B------:R-:W-:Y:S01]  /*1610*/  HFMA2.MMA R29, -RZ, RZ, 0, 0.0625 ;  /* 0x00002c00ff1d7435 */ /* 0x000fe200000001ff */
[----:B------:R-:W-:Y:S01]  /*1620*/  IMAD.MOV.U32 R37, RZ, RZ, 0x2400 ;  /* 0x00002400ff257424 */ /* 0x000fe200078e00ff */
[----:B------:R-:W-:Y:S02]  /*1630*/  ISETP.NE.AND P2, PT, R12, RZ, PT ;  /* 0x000000ff0c00720c */ /* 0x000fe40003f45270 */
[----:B------:R-:W-:Y:S02]  /*1640*/  ISETP.GE.AND P3, PT, R63, 0x2, PT ;  /* 0x000000023f00780c */ /* 0x000fe40003f66270 */
[----:B--2---:R-:W-:Y:S02]  /*1650*/  LOP3.LUT R7, R9, 0xc000c, RZ, 0xc0, !PT ;  /* 0x000c000c09077812 */ /* 0x004fe400078ec0ff */
[----:B------:R-:W-:-:S02]  /*1660*/  SHF.R.U32.HI R17, RZ, 0x8, R9 ;  /* 0x00000008ff117819 */ /* 0x000fc40000011609 */
[C---:B------:R-:W-:Y:S02]  /*1670*/  LOP3.LUT R14, R9.reuse, 0x300030, RZ, 0xc0, !PT ;  /* 0x00300030090e7812 */ /* 0x040fe400078ec0ff */
[C---:B------:R-:W-:Y:S02]  /*1680*/  LOP3.LUT R31, R9.reuse, 0xc000c0, RZ, 0xc0, !PT ;  /* 0x00c000c0091f7812 */ /* 0x040fe400078ec0ff */
[----:B------:R-:W-:Y:S02]  /*1690*/  LOP3.LUT R19, R9, 0x30003, RZ, 0xc0, !PT ;  /* 0x0003000309137812 */ /* 0x000fe400078ec0ff */
[----:B------:R-:W-:Y:S02]  /*16a0*/  LOP3.LUT R9, R10, 0xc000c, RZ, 0xc0, !PT ;  /* 0x000c000c0a097812 */ /* 0x000fe400078ec0ff */
[----:B------:R-:W-:Y:S02]  /*16b0*/  SHF.R.U32.HI R16, RZ, 0x8, R8 ;  /* 0x00000008ff107819 */ /* 0x000fe40000011608 */
[----:B------:R-:W-:-:S02]  /*16c0*/  SHF.R.U32.HI R20, RZ, 0x8, R10 ;  /* 0x00000008ff147819 */ /* 0x000fc4000001160a */
[C---:B------:R-:W-:Y:S02]  /*16d0*/  LOP3.LUT R12, R8.reuse, 0xc000c, RZ, 0xc0, !PT ;  /* 0x000c000c080c7812 */ /* 0x040fe400078ec0ff */
[C---:B------:R-:W-:Y:S02]  /*16e0*/  LOP3.LUT R15, R8.reuse, 0x300030, RZ, 0xc0, !PT ;  /* 0x00300030080f7812 */ /* 0x040fe400078ec0ff */
[C---:B------:R-:W-:Y:S02]  /*16f0*/  LOP3.LUT R30, R8.reuse, 0xc000c0, RZ, 0xc0, !PT ;  /* 0x00c000c0081e7812 */ /* 0x040fe400078ec0ff */
[----:B------:R-:W-:Y:S02]  /*1700*/  LOP3.LUT R18, R8, 0x30003, RZ, 0xc0, !PT ;  /* 0x0003000308127812 */ /* 0x000fe400078ec0ff */
[C---:B------:R-:W-:Y:S02]  /*1710*/  LOP3.LUT R24, R10.reuse, 0x300030, RZ, 0xc0, !PT ;  /* 0x003000300a187812 */ /* 0x040fe400078ec0ff */
[----:B------:R-:W-:-:S02]  /*1720*/  LOP3.LUT R32, R10, 0xc000c0, RZ, 0xc0, !PT ;  /* 0x00c000c00a207812 */ /* 0x000fc400078ec0ff */
[----:B------:R-:W-:Y:S02]  /*1730*/  LOP3.LUT R22, R10, 0x30003, RZ, 0xc0, !PT ;  /* 0x000300030a167812 */ /* 0x000fe400078ec0ff */
[----:B------:R-:W-:Y:S02]  /*1740*/  SHF.R.U32.HI R21, RZ, 0x8, R11 ;  /* 0x00000008ff157819 */ /* 0x000fe4000001160b */
[----:B------:R-:W-:Y:S02]  /*1750*/  LOP3.LUT R10, R11, 0xc000c, RZ, 0xc0, !PT ;  /* 0x000c000c0b0a7812 */ /* 0x000fe400078ec0ff */
[----:B------:R-:W-:Y:S02]  /*1760*/  LOP3.LUT R8, R7, 0x64006400, RZ, 0xfc, !PT ;  /* 0x6400640007087812 */ /* 0x000fe400078efcff */
        /* <DEDUP_REMOVED lines=127> */
.L_x_1273:
        /* <DEDUP_REMOVED lines=49> */
.L_x_1274:
        /* <DEDUP_REMOVED lines=48> */
.L_x_1275:
        /* <DEDUP_REMOVED lines=45> */
.L_x_1272:
[----:B------:R-:W-:Y:S01]  /*2840*/  IADD3 R61, R61, 0x10, RZ ;  /* 0x000000103d3d7810 */ /* 0x000fe20007ffe0ff */
[----:B------:R-:W-:Y:S01]  /*2850*/  UIADD3 UR4, UR4, 0x20, URZ ;  /* 0x0000002004047890 */ /* 0x000fe2000fffe03f */
[----:B------:R-:W-:Y:S02]  /*2860*/  LEA R56, P3, R53, R56, 0x2 ;  /* 0x0000003835387211 */ /* 0x000fe400078610ff */
[C---:B------:R-:W-:Y:S02]  /*2870*/  ISETP.GE.AND P2, PT, R61.reuse, UR5, PT ;  /* 0x000000053d007c0c */ /* 0x040fe4000bf46270 */
[----:B------:R-:W-:Y:S01]  /*2880*/  ISETP.LT.AND P4, PT, R61, R62, PT ;  /* 0x0000003e3d00720c */ /* 0x000fe20003f81270 */
[----:B------:R-:W-:-:S12]  /*2890*/  IMAD.X R55, R55, 0x1, R54, P3 ;  /* 0x0000000137377824 */ /* 0x000fd800018e0636 */
[----:B------:R-:W-:Y:S05]  /*28a0*/  @!P2 BRA P4, `(.L_x_1276) ;  /* 0xffffffec0040a947 */ /* 0x000fea000203ffff */
.L_x_1271:
        /* <DEDUP_REMOVED lines=20> */
.L_x_1280:
[----:B------:R-:W0:Y:S02]  /*29f0*/  LDS R8, [R6] ;  /* 0x0000000006087984 */ /* 0x000e240000000800 */
[----:B0-----:R-:W-:-:S06]  /*2a00*/  HADD2 R9, R8, R11 ;  /* 0x0000000b08097230 */ /* 0x001fcc0000000000 */
[----:B------:R-:W0:Y:S02]  /*2a10*/  ATOMS.CAST.SPIN R9, [R6], R8, R9 ;  /* 0x000000080609738d */ /* 0x000e240001800009 */
[----:B0-----:R-:W-:-:S13]  /*2a20*/  ISETP.EQ.U32.AND P0, PT, R9, 0x1, PT ;  /* 0x000000010900780c */ /* 0x001fda0003f02070 */
[----:B------:R-:W-:Y:S05]  /*2a30*/  @!P0 BRA `(.L_x_1280) ;  /* 0xfffffffc00ec8947 */ /* 0x000fea000383ffff */
[----:B------:R-:W-:Y:S05]  /*2a40*/  BRA `(.L_x_1278) ;  /* 0x00000000000c7947 */ /* 0x000fea0003800000 */
.L_x_1279:
[----:B------:R-:W2:Y:S02]  /*2a50*/  LD.E R4, desc[UR8][R2.64] ;  /* 0x0000000802047980 */ /* 0x000ea4000c101900 */
[----:B--2---:R-:W-:-:S05]  /*2a60*/  IMAD.IADD R7, R11, 0x1, R4 ;  /* 0x000000010b077824 */ /* 0x004fca00078e0204 */
[----:B------:R0:W-:Y:S02]  /*2a70*/  ST.E desc[UR8][R2.64], R7 ;  /* 0x0000000702007985 */ /* 0x0001e4000c101908 */
.L_x_1278:
[----:B------:R-:W-:Y:S05]  /*2a80*/  BSYNC B0 ;  /* 0x0000000000007941 */ /* 0x000fea0003800000 */
.L_x_1277:
[----:B------:R1:W-:Y:S01]  /*2a90*/  ATOM.E.ADD.F16x2.RN.STRONG.GPU P0, RZ, desc[UR8][R2.64+0x4], R51 ;  /* 0x0000043302ff79a2 */ /* 0x0003e2000810e1c8 */
[----:B------:R-:W-:Y:S04]  /*2aa0*/  BSSY B0, `(.L_x_1281) ;  /* 0x000000f000007945 */ /* 0x000fe80003800000 */
[----:B-1----:R-:W-:Y:S05]  /*2ab0*/  @P0 BRA `(.L_x_1282) ;  /* 0x0000000000340947 */ /* 0x002fea0003800000 */
[----:B------:R-:W1:Y:S02]  /*2ac0*/  QSPC.E.S P0, RZ, [R2+0x4] ;  /* 0x0000040002ff73aa */ /* 0x000e640000000500 */
[----:B-1----:R-:W-:Y:S05]  /*2ad0*/  @!P0 BRA `(.L_x_1283) ;  /* 0x0000000000208947 */ /* 0x002fea0003800000 */
[----:B------:R-:W-:-:S04]  /*2ae0*/  MOV R6, R2 ;  /* 0x0000000200067202 */ /* 0x000fc80000000f00 */
[----:B------:R-:W-:-:S07]  /*2af0*/  MOV R6, R6 ;  /* 0x0000000600067202 */ /* 0x000fce0000000f00 */
.L_x_1284:
[----:B------:R-:W1:Y:S02]  /*2b00*/  LDS R8, [R6+0x4] ;  /* 0x0000040006087984 */ /* 0x000e640000000800 */
[----:B-1----:R-:W-:-:S10]  /*2b10*/  HFMA2.MMA R9, R8, 1, 1, R51 ;  /* 0x3c003c0008097835 */ /* 0x002fd40000000033 */
[----:B------:R-:W1:Y:S02]  /*2b20*/  ATOMS.CAST.SPIN R9, [R6+0x4], R8, R9 ;  /* 0x000004080609738d */ /* 0x000e640001800009 */
[----:B-1----:R-:W-:-:S13]  /*2b30*/  ISETP.EQ.U32.AND P0, PT, R9, 0x1, PT ;  /* 0x000000010900780c */ /* 0x002fda0003f02070 */
[----:B------:R-:W-:Y:S05]  /*2b40*/  @!P0 BRA `(.L_x_1284) ;  /* 0xfffffffc00ec8947 */ /* 0x000fea000383ffff */
[----:B------:R-:W-:Y:S05]  /*2b50*/  BRA `(.L_x_1282) ;  /* 0x00000000000c7947 */ /* 0x000fea0003800000 */
.L_x_1283:
[----:B------:R-:W0:Y:S02]  /*2b60*/  LD.E R4, desc[UR8][R2.64+0x4] ;  /* 0x0000040802047980 */ /* 0x000e24000c101900 */
[----:B0-----:R-:W-:-:S05]  /*2b70*/  IMAD.IADD R7, R51, 0x1, R4 ;  /* 0x0000000133077824 */ /* 0x001fca00078e0204 */
[----:B------:R1:W-:Y:S02]  /*2b80*/  ST.E desc[UR8][R2.64+0x4], R7 ;  /* 0x0000040702007985 */ /* 0x0003e4000c101908 */
.L_x_1282:
[----:B------:R-:W-:Y:S05]  /*2b90*/  BSYNC B0 ;  /* 0x0000000000007941 */ /* 0x000fea0003800000 */
.L_x_1281:
        /* <DEDUP_REMOVED lines=12> */
.L_x_1288:
[----:B------:R-:W0:Y:S02]  /*2c60*/  LDS R8, [R6] ;  /* 0x0000000006087984 */ /* 0x000e240000000800 */
[----:B0-----:R-:W-:-:S06]  /*2c70*/  HADD2 R9, R8, R11 ;  /* 0x0000000b08097230 */ /* 0x001fcc0000000000 */
[----:B------:R-:W0:Y:S02]  /*2c80*/  ATOMS.CAST.SPIN R9, [R6], R8, R9 ;  /* 0x000000080609738d */ /* 0x000e240001800009 */
[----:B0-----:R-:W-:-:S13]  /*2c90*/  ISETP.EQ.U32.AND P0, PT, R9, 0x1, PT ;  /* 0x000000010900780c */ /* 0x001fda0003f02070 */
[----:B------:R-:W-:Y:S05]  /*2ca0*/  @!P0 BRA `(.L_x_1288) ;  /* 0xfffffffc00ec8947 */ /* 0x000fea000383ffff */
[----:B------:R-:W-:Y:S05]  /*2cb0*/  BRA `(.L_x_1286) ;  /* 0x00000000000c7947 */ /* 0x000fea0003800000 */
.L_x_1287:
[----:B------:R-:W2:Y:S02]  /*2cc0*/  LD.E R4, desc[UR8][R2.64] ;  /* 0x0000000802047980 */ /* 0x000ea4000c101900 */
[----:B--2---:R-:W-:-:S05]  /*2cd0*/  IMAD.IADD R7, R11, 0x1, R4 ;  /* 0x000000010b077824 */ /* 0x004fca00078e0204 */
[----:B------:R0:W-:Y:S02]  /*2ce0*/  ST.E desc[UR8][R2.64], R7 ;  /* 0x0000000702007985 */ /* 0x0001e4000c101908 */
.L_x_1286:
[----:B------:R-:W-:Y:S05]  /*2cf0*/  BSYNC B0 ;  /* 0x0000000000007941 */ /* 0x000fea0003800000 */
.L_x_1285:
[----:B------:R1:W-:Y:S01]  /*2d00*/  ATOM.E.ADD.F16x2.RN.STRONG.GPU P0, RZ, desc[UR8][R2.64+0x4], R49 ;  /* 0x0000043102ff79a2 */ /* 0x0003e2000810e1c8 */
[----:B------:R-:W-:Y:S04]  /*2d10*/  BSSY B0, `(.L_x_1289) ;  /* 0x000000f000007945 */ /* 0x000fe80003800000 */
[----:B-1----:R-:W-:Y:S05]  /*2d20*/  @P0 BRA `(.L_x_1290) ;  /* 0x0000000000340947 */ /* 0x002fea0003800000 */
[----:B------:R-:W1:Y:S02]  /*2d30*/  QSPC.E.S P0, RZ, [R2+0x4] ;  /* 0x0000040002ff73aa */ /* 0x000e640000000500 */
[----:B-1----:R-:W-:Y:S05]  /*2d40*/  @!P0 BRA `(.L_x_1291) ;  /* 0x0000000000208947 */ /* 0x002fea0003800000 */
[----:B------:R-:W-:-:S04]  /*2d50*/  MOV R6, R2 ;  /* 0x0000000200067202 */ /* 0x000fc80000000f00 */
[----:B------:R-:W-:-:S07]  /*2d60*/  MOV R6, R6 ;  /* 0x0000000600067202 */ /* 0x000fce0000000f00 */
.L_x_1292:
[----:B------:R-:W1:Y:S02]  /*2d70*/  LDS R8, [R6+0x4] ;  /* 0x0000040006087984 */ /* 0x000e640000000800 */
[----:B-1----:R-:W-:-:S10]  /*2d80*/  HFMA2.MMA R9, R8, 1, 1, R49 ;  /* 0x3c003c0008097835 */ /* 0x002fd40000000031 */
[----:B------:R-:W1:Y:S02]  /*2d90*/  ATOMS.CAST.SPIN R9, [R6+0x4], R8, R9 ;  /* 0x000004080609738d */ /* 0x000e640001800009 */
[----:B-1----:R-:W-:-:S13]  /*2da0*/  ISETP.EQ.U32.AND P0, PT, R9, 0x1, PT ;  /* 0x000000010900780c */ /* 0x002fda0003f02070 */
[----:B------:R-:W-:Y:S05]  /*2db0*/  @!P0 BRA `(.L_x_1292) ;  /* 0xfffffffc00ec8947 */ /* 0x000fea000383ffff */
[----:B------:R-:W-:Y:S05]  /*2dc0*/  BRA `(.L_x_1290) ;  /* 0x00000000000c7947 */ /* 0x000fea0003800000 */
.L_x_1291:
[----:B------:R-:W0:Y:S02]  /*2dd0*/  LD.E R4, desc[UR8][R2.64+0x4] ;  /* 0x0000040802047980 */ /* 0x000e24000c101900 */
[----:B0-----:R-:W-:-:S05]  /*2de0*/  IMAD.IADD R7, R49, 0x1, R4 ;  /* 0x0000000131077824 */ /* 0x001fca00078e0204 */
[----:B------:R1:W-:Y:S02]  /*2df0*/  ST.E desc[UR8][R2.64+0x4], R7 ;  /* 0x0000040702007985 */ /* 0x0003e4000c101908 */
.L_x_1290:
[----:B------:R-:W-:Y:S05]  /*2e00*/  BSYNC B0 ;  /* 0x0000000000007941 */ /* 0x000fea0003800000 */
.L_x_1289:
        /* <DEDUP_REMOVED lines=12> */
.L_x_1296:
[----:B------:R-:W0:Y:S02]  /*2ed0*/  LDS R8, [R6] ;  /* 0x0000000006087984 */ /* 0x000e240000000800 */
[----:B0-----:R-:W-:-:S06]  /*2ee0*/  HADD2 R9, R8, R11 ;  /* 0x0000000b08097230 */ /* 0x001fcc0000000000 */
[----:B------:R-:W0:Y:S02]  /*2ef0*/  ATOMS.CAST.SPIN R9, [R6], R8, R9 ;  /* 0x000000080609738d */ /* 0x000e240001800009 */
[----:B0-----:R-:W-:-:S13]  /*2f00*/  ISETP.EQ.U32.AND P0, PT, R9, 0x1, PT ;  /* 0x000000010900780c */ /* 0x001fda0003f02070 */
[----:B------:R-:W-:Y:S05]  /*2f10*/  @!P0 BRA `(.L_x_1296) ;  /* 0xfffffffc00ec8947 */ /* 0x000fea000383ffff */
[----:B------:R-:W-:Y:S05]  /*2f20*/  BRA `(.L_x_1294) ;  /* 0x00000000000c7947 */ /* 0x000fea0003800000 */
.L_x_1295:
[----:B------:R-:W2:Y:S02]  /*2f30*/  LD.E R4, desc[UR8][R2.64] ;  /* 0x0000000802047980 */ /* 0x000ea4000c101900 */
[----:B--2---:R-:W-:-:S05]  /*2f40*/  IMAD.IADD R7, R11, 0x1, R4 ;  /* 0x000000010b077824 */ /* 0x004fca00078e0204 */
[----:B------:R0:W-:Y:S02]  /*2f50*/  ST.E desc[UR8][R2.64], R7 ;  /* 0x0000000702007985 */ /* 0x0001e4000c101908 */
.L_x_1294:
[----:B------:R-:W-:Y:S05]  /*2f60*/  BSYNC B0 ;  /* 0x0000000000007941 */ /* 0x000fea0003800000 */
.L_x_1293:
[----:B------:R1:W-:Y:S01]  /*2f70*/  ATOM.E.ADD.F16x2.RN.STRONG.GPU P0, RZ, desc[UR8][R2.64+0x4], R47 ;  /* 0x0000042f02ff79a2 */ /* 0x0003e2000810e1c8 */
[----:B------:R-:W-:Y:S04]  /*2f80*/  BSSY B0, `(.L_x_1297) ;  /* 0x000000f000007945 */ /* 0x000fe80003800000 */
[----:B-1----:R-:W-:Y:S05]  /*2f90*/  @P0 BRA `(.L_x_1298) ;  /* 0x0000000000340947 */ /* 0x002fea0003800000 */
[----:B------:R-:W1:Y:S02]  /*2fa0*/  QSPC.E.S P0, RZ, [R2+0x4] ;  /* 0x0000040002ff73aa */ /* 0x000e640000000500 */
[----:B-1----:R-:W-:Y:S05]  /*2fb0*/  @!P0 BRA `(.L_x_1299) ;  /* 0x0000000000208947 */ /* 0x002fea0003800000 */
[----:B------:R-:W-:-:S04]  /*2fc0*/  MOV R6, R2 ;  /* 0x0000000200067202 */ /* 0x000fc80000000f00 */
[----:B------:R-:W-:-:S07]  /*2fd0*/  MOV R6, R6 ;  /* 0x0000000600067202 */ /* 0x000fce0000000f00 */
.L_x_1300:
[----:B------:R-:W1:Y:S02]  /*2fe0*/  LDS R8, [R6+0x4] ;  /* 0x0000040006087984 */ /* 0x000e640000000800 */
[----:B-1----:R-:W-:-:S10]  /*2ff0*/  HFMA2.MMA R9, R8, 1, 1, R47 ;  /* 0x3c003c0008097835 */ /* 0x002fd4000000002f */
[----:B------:R-:W1:Y:S02]  /*3000*/  ATOMS.CAST.SPIN R9, [R6+0x4], R8, R9 ;  /* 0x000004080609738d */ /* 0x000e640001800009 */
[----:B-1----:R-:W-:-:S13]  /*3010*/  ISETP.EQ.U32.AND P0, PT, R9, 0x1, PT ;  /* 0x000000010900780c */ /* 0x002fda0003f02070 */
[----:B------:R-:W-:Y:S05]  /*3020*/  @!P0 BRA `(.L_x_1300) ;  /* 0xfffffffc00ec8947 */ /* 0x000fea000383ffff */
[----:B------:R-:W-:Y:S05]  /*3030*/  BRA `(.L_x_1298) ;  /* 0x00000000000c7947 */ /* 0x000fea0003800000 */
.L_x_1299:
[----:B------:R-:W0:Y:S02]  /*3040*/  LD.E R4, desc[UR8][R2.64+0x4] ;  /* 0x0000040802047980 */ /* 0x000e24000c101900 */
[----:B0-----:R-:W-:-:S05]  /*3050*/  IMAD.IADD R7, R47, 0x1, R4 ;  /* 0x000000012f077824 */ /* 0x001fca00078e0204 */
[----:B------:R1:W-:Y:S02]  /*3060*/  ST.E desc[UR8][R2.64+0x4], R7 ;  /* 0x0000040702007985 */ /* 0x0003e4000c101908 */
.L_x_1298:
[----:B------:R-:W-:Y:S05]  /*3070*/  BSYNC B0 ;  /* 0x0000000000007941 */ /* 0x000fea0003800000 */
.L_x_1297:
        /* <DEDUP_REMOVED lines=12> */
.L_x_1304:
[----:B------:R-:W0:Y:S02]  /*3140*/  LDS R6, [R4] ;  /* 0x0000000004067984 */ /* 0x000e240000000800 */
[----:B0-----:R-:W-:-:S06]  /*3150*/  HADD2 R7, R6, R9 ;  /* 0x0000000906077230 */ /* 0x001fcc0000000000 */
[----:B------:R-:W0:Y:S02]  /*3160*/  ATOMS.CAST.SPIN R7, [R4], R6, R7 ;  /* 0x000000060407738d */ /* 0x000e240001800007 */
[----:B0-----:R-:W-:-:S13]  /*3170*/  ISETP.EQ.U32.AND P0, PT, R7, 0x1, PT ;  /* 0x000000010700780c */ /* 0x001fda0003f02070 */
[----:B------:R-:W-:Y:S05]  /*3180*/  @!P0 BRA `(.L_x_1304) ;  /* 0xfffffffc00ec8947 */ /* 0x000fea000383ffff */
[----:B------:R-:W-:Y:S05]  /*3190*/  BRA `(.L_x_1302) ;  /* 0x00000000000c7947 */ /* 0x000fea0003800000 */
.L_x_1303:
[----:B------:R-:W2:Y:S02]  /*31a0*/  LD.E R0, desc[UR8][R2.64] ;  /* 0x0000000802007980 */ /* 0x000ea4000c101900 */
[----:B--2---:R-:W-:-:S05]  /*31b0*/  IMAD.IADD R5, R9, 0x1, R0 ;  /* 0x0000000109057824 */ /* 0x004fca00078e0200 */
[----:B------:R0:W-:Y:S02]  /*31c0*/  ST.E desc[UR8][R2.64], R5 ;  /* 0x0000000502007985 */ /* 0x0001e4000c101908 */
.L_x_1302:
[----:B------:R-:W-:Y:S05]  /*31d0*/  BSYNC B0 ;  /* 0x0000000000007941 */ /* 0x000fea0003800000 */
.L_x_1301:
[----:B------:R1:W-:Y:S02]  /*31e0*/  ATOM.E.ADD.F16x2.RN.STRONG.GPU P0, RZ, desc[UR8][R2.64+0x4], R11 ;  /* 0x0000040b02ff79a2 */ /* 0x0003e4000810e1c8 */
[----:B-1----:R-:W-:Y:S05]  /*31f0*/  @P0 EXIT ;  /* 0x000000000000094d */ /* 0x002fea0003800000 */
[----:B------:R-:W1:Y:S02]  /*3200*/  QSPC.E.S P0, RZ, [R2+0x4] ;  /* 0x0000040002ff73aa */ /* 0x000e640000000500 */
[----:B-1----:R-:W-:Y:S05]  /*3210*/  @!P0 BRA `(.L_x_1305) ;  /* 0x00000000001c8947 */ /* 0x002fea0003800000 */
[----:B0-----:R-:W-:-:S07]  /*3220*/  MOV R2, R2 ;  /* 0x0000000200027202 */ /* 0x001fce0000000f00 */
.L_x_1306:
[----:B------:R-:W0:Y:S02]  /*3230*/  LDS R4, [R2+0x4] ;  /* 0x0000040002047984 */ /* 0x000e240000000800 */
[----:B0-----:R-:W-:-:S10]  /*3240*/  HFMA2.MMA R5, R4, 1, 1, R11 ;  /* 0x3c003c0004057835 */ /* 0x001fd4000000000b */
[----:B------:R-:W0:Y:S02]  /*3250*/  ATOMS.CAST.SPIN R5, [R2+0x4], R4, R5 ;  /* 0x000004040205738d */ /* 0x000e240001800005 */
[----:B0-----:R-:W-:-:S13]  /*3260*/  ISETP.EQ.U32.AND P0, PT, R5, 0x1, PT ;  /* 0x000000010500780c */ /* 0x001fda0003f02070 */
[----:B------:R-:W-:Y:S05]  /*3270*/  @!P0 BRA `(.L_x_1306) ;  /* 0xfffffffc00ec8947 */ /* 0x000fea000383ffff */
[----:B------:R-:W-:Y:S05]  /*3280*/  EXIT ;  /* 0x000000000000794d */ /* 0x000fea0003800000 */
.L_x_1305:
[----:B------:R-:W0:Y:S02]  /*3290*/  LD.E R0, desc[UR8][R2.64+0x4] ;  /* 0x0000040802007980 */ /* 0x000e24000c101900 */
[----:B0-----:R-:W-:-:S05]  /*32a0*/  IADD3 R5, R11, R0, RZ ;  /* 0x000000000b057210 */ /* 0x001fca0007ffe0ff */
[----:B------:R-:W-:Y:S01]  /*32b0*/  ST.E desc[UR8][R2.64+0x4], R5 ;  /* 0x0000040502007985 */ /* 0x000fe2000c101908 */
[----:B------:R-:W-:Y:S05]  /*32c0*/  EXIT ;  /* 0x000000000000794d */ /* 0x000fea0003800000 */
.L_x_1307:
        /* <DEDUP_REMOVED lines=11> */
.L_x_3679:


//--------------------- .text._Z23gemm_half_q_half_kernelILi3ELi32ELb1ELb1ELi64EEvPK6__halfPKjS4_S2_PS0_iiiiPKtS7_iiiiiibS2_i --------------------------
	.section	.text._Z23gemm_half_q_half_kernelILi3ELi32ELb1ELb1ELi64EEvPK6__halfPKjS4_S2_PS0_iiiiPKtS7_iiiiiibS2_i,"ax",@progbits
	.align	128
        .global         _Z23gemm_half_q_half_kernelILi3ELi32ELb1ELb1ELi64EEvPK6__halfPKjS4_S2_PS0_iiiiPKtS7_iiiiiibS2_i
        .type           _Z23gemm_half_q_half_kernelILi3ELi32ELb1ELb1ELi64EEvPK6__halfPKjS4_S2_PS0_iiiiPKtS7_iiiiiibS2_i,@function
        .size           _Z23gemm_half_q_half_kernelILi3ELi32ELb1ELb1ELi64EEvPK6__halfPKjS4_S2_PS0_iiiiPKtS7_iiiiiibS2_i,(.L_x_3680 - _Z23gemm_half_q_half_kernelILi3ELi32ELb1ELb1ELi64EEvPK6__halfPKjS4_S2_PS0_iiiiPKtS7_iiiiiibS2_i)
        .other          _Z23gemm_half_q_half_kernelILi3ELi32ELb1ELb1ELi64EEvPK6__halfPKjS4_S2_PS0_iiiiPKtS7_iiiiiibS2_i,@"STO_CUDA_ENTRY STV_DEFAULT"
_Z23gemm_half_q_half_kernelILi3ELi32ELb1ELb1ELi64EEvPK6__halfPKjS4_S2_PS0_iiiiPKtS7_iiiiiibS2_i:
.text._Z23gemm_half_q_half_kernelILi3ELi32ELb1ELb1ELi64EEvPK6__halfPKjS4_S2_PS0_iiiiPKtS7_iiiiiibS2_i:
[----:B------:R-:W0:Y:S01]  /*0000*/  LDC R1, c[0x0][0x28] ;  /* 0x00000a00ff017b82 */ /* 0x000e220000000800 */
[----:B------:R-:W1:Y:S07]  /*0010*/  S2R R4, SR_CTAID.Y ;  /* 0x0000000000047919 */ /* 0x000e6e0000002600 */
[----:B------:R-:W1:Y:S01]  /*0020*/  LDC R5, c[0x0][0x238] ;  /* 0x00008e00ff057b82 */ /* 0x000e620000000800 */
[----:B------:R-:W-:Y:S01]  /*0030*/  ULDC.64 UR6, c[0x0][0x208] ;  /* 0x0000820000067ab9 */ /* 0x000fe20000000a00 */
[----:B0-----:R-:W-:Y:S01]  /*0040*/  VIADD R1, R1, 0xfffffff0 ;  /* 0xfffffff001017836 */ /* 0x001fe20000000000 */
[----:B------:R-:W0:Y:S01]  /*0050*/  S2R R11, SR_CTAID.X ;  /* 0x00000000000b7919 */ /* 0x000e220000002500 */
[----:B------:R-:W-:-:S02]  /*0060*/  PRMT R56, RZ, 0x7610, R56 ;  /* 0x00007610ff387816 */ /* 0x000fc40000000038 */
[----:B------:R-:W-:Y:S01]  /*0070*/  PRMT R55, RZ, 0x7610, R55 ;  /* 0x00007610ff377816 */ /* 0x000fe20000000037 */
[----:B------:R-:W2:Y:S01]  /*0080*/  S2R R2, SR_TID.X ;  /* 0x0000000000027919 */ /* 0x000ea20000002100 */
[----:B------:R-:W3:Y:S01]  /*0090*/  LDC R3, c[0x0][0x240] ;  /* 0x00009000ff037b82 */ /* 0x000ee20000000800 */
[----:B------:R-:W-:Y:S01]  /*00a0*/  PRMT R54, RZ, 0x7610, R54 ;  /* 0x00007610ff367816 */ /* 0x000fe20000000036 */
[----:B------:R-:W4:Y:S01]  /*00b0*/  S2R R0, SR_CTAID.Z ;  /* 0x0000000000007919 */ /* 0x000f220000002700 */
[--C-:B-1----:R-:W-:Y:S01]  /*00c0*/  IMAD R12, R4, -0x3, R5.reuse ;  /* 0xfffffffd040c7824 */ /* 0x102fe200078e0205 */
[----:B------:R-:W-:-:S04]  /*00d0*/  PRMT R5, RZ, 0x7610, R5 ;  /* 0x00007610ff057816 */ /* 0x000fc80000000005 */
[C---:B------:R-:W-:Y:S02]  /*00e0*/  ISETP.GE.AND P1, PT, R12.reuse, 0x1, PT ;  /* 0x000000010c00780c */ /* 0x040fe40003f26270 */
[----:B------:R-:W-:-:S11]  /*00f0*/  VIMNMX R59, R12, 0x3, PT ;  /* 0x000000030c3b7848 */ /* 0x000fd60003fe0100 */
[----:B------:R-:W-:Y:S05]  /*0100*/  @!P1 BRA `(.L_x_1308) ;  /* 0x0000000000509947 */ /* 0x000fea0003800000 */
[----:B------:R-:W1:Y:S02]  /*0110*/  LDC.64 R6, c[0x0][0x278] ;  /* 0x00009e00ff067b82 */ /* 0x000e640000000a00 */
[----:B-1----:R-:W5:Y:S01]  /*0120*/  LDG.E.U16 R54, desc[UR6][R6.64] ;  /* 0x0000000606367981 */ /* 0x002f62000c1e1500 */
[----:B------:R-:W-:Y:S02]  /*0130*/  ISETP.GE.AND P0, PT, R59, 0x2, PT ;  /* 0x000000023b00780c */ /* 0x000fe40003f06270 */
[----:B-----5:R-:W-:-:S11]  /*0140*/  PRMT R5, R54, 0x7610, R5 ;  /* 0x0000761036057816 */ /* 0x020fd60000000005 */
[----:B------:R-:W-:Y:S05]  /*0150*/  @!P0 BRA `(.L_x_1308) ;  /* 0x00000000003c8947 */ /* 0x000fea0003800000 */
[----:B------:R-:W1:Y:S01]  /*0160*/  LDC R6, c[0x0][0x280] ;  /* 0x0000a000ff067b82 */ /* 0x000e620000000800 */
[----:B------:R-:W-:-:S07]  /*0170*/  ISETP.NE.AND P0, PT, R59, 0x2, PT ;  /* 0x000000023b00780c */ /* 0x000fce0003f05270 */
[----:B------:R-:W5:Y:S01]  /*0180*/  LDC.64 R14, c[0x0][0x278] ;  /* 0x00009e00ff0e7b82 */ /* 0x000f620000000a00 */
[----:B-1----:R-:W-:Y:S01]  /*0190*/  SHF.R.S32.HI R5, RZ, 0x1f, R6 ;  /* 0x0000001fff057819 */ /* 0x002fe20000011406 */
[----:B------:R-:W-:-:S03]  /*01a0*/  IMAD.SHL.U32 R9, R6, 0x2, RZ ;  /* 0x0000000206097824 */ /* 0x000fc600078e00ff */
[----:B------:R-:W-:Y:S02]  /*01b0*/  SHF.L.U64.HI R5, R6, 0x1, R5 ;  /* 0x0000000106057819 */ /* 0x000fe40000010205 */
[----:B-----5:R-:W-:-:S04]  /*01c0*/  IADD3 R6, P2, R9, R14, RZ ;  /* 0x0000000e09067210 */ /* 0x020fc80007f5e0ff */
[----:B------:R-:W-:Y:S02]  /*01d0*/  IADD3.X R7, R5, R15, RZ, P2, !PT ;  /* 0x0000000f05077210 */ /* 0x000fe400017fe4ff */
[----:B------:R-:W-:-:S03]  /*01e0*/  @P0 IADD3 R8, P2, R6, R9, RZ ;  /* 0x0000000906080210 */ /* 0x000fc60007f5e0ff */
[----:B------:R-:W5:Y:S02]  /*01f0*/  LDG.E.U16 R55, desc[UR6][R6.64] ;  /* 0x0000000606377981 */ /* 0x000f64000c1e1500 */
[----:B------:R-:W-:-:S05]  /*0200*/  @P0 IMAD.X R9, R7, 0x1, R5, P2 ;  /* 0x0000000107090824 */ /* 0x000fca00010e0605 */
[----:B------:R-:W2:Y:S01]  /*0210*/  @P0 LDG.E.U16 R56, desc[UR6][R8.64] ;  /* 0x0000000608380981 */ /* 0x000ea2000c1e1500 */
[----:B-----5:R-:W-:-:S04]  /*0220*/  LOP3.LUT R5, R55, R54, RZ, 0xfc, !PT ;  /* 0x0000003637057212 */ /* 0x020fc800078efcff */
[----:B--2---:R-:W-:-:S04]  /*0230*/  @P0 LOP3.LUT R10, R56, R5, RZ, 0xfc, !PT ;  /* 0x00000005380a0212 */ /* 0x004fc800078efcff */
[----:B------:R-:W-:-:S07]  /*0240*/  @P0 PRMT R5, R10, 0x7610, R5 ;  /* 0x000076100a050816 */ /* 0x000fce0000000005 */
.L_x_1308:
[----:B------:R-:W-:Y:S01]  /*0250*/  PRMT R5, R5, 0x9910, RZ ;  /* 0x0000991005057816 */ /* 0x000fe200000000ff */
[----:B----4-:R-:W-:-:S03]  /*0260*/  IMAD.SHL.U32 R57, R0, 0x40, RZ ;  /* 0x0000004000397824 */ /* 0x010fc600078e00ff */
[----:B------:R-:W-:Y:S02]  /*0270*/  ISETP.NE.AND P0, PT, R5, RZ, PT ;  /* 0x000000ff0500720c */ /* 0x000fe40003f05270 */
[----:B---3--:R-:W-:-:S11]  /*0280*/  VIADDMNMX R58, R57, 0x40, R3, PT ;  /* 0x00000040393a7846 */ /* 0x008fd60003800103 */
[----:B------:R-:W-:Y:S05]  /*0290*/  @!P0 EXIT ;  /* 0x000000000000894d */ /* 0x000fea0003800000 */
[----:B--2---:R-:W-:Y:S01]  /*02a0*/  IADD3 R7, R57, R2, RZ ;  /* 0x0000000239077210 */ /* 0x004fe20007ffe0ff */
[----:B0-----:R-:W-:Y:S01]  /*02b0*/  IMAD.SHL.U32 R5, R11, 0x100, RZ ;  /* 0x000001000b057824 */ /* 0x001fe200078e00ff */
[----:B------:R-:W-:Y:S02]  /*02c0*/  BSSY B0, `(.L_x_1309) ;  /* 0x000006c000007945 */ /* 0x000fe40003800000 */
[----:B------:R-:W-:Y:S01]  /*02d0*/  ISETP.GE.OR P0, PT, R7, R58, !P1 ;  /* 0x0000003a0700720c */ /* 0x000fe20004f06670 */
[----:B------:R-:W-:-:S12]  /*02e0*/  IMAD R14, R2, 0x4, R5 ;  /* 0x00000004020e7824 */ /* 0x000fd800078e0205 */
        /* <DEDUP_REMOVED lines=14> */
[----:B------:R-:W-:Y:S01]  /*03d0*/  HFMA2.MMA R18, -RZ, RZ, 0, 0 ;  /* 0x00000000ff127435 */ /* 0x000fe200000001ff */
[----:B------:R-:W-:Y:S01]  /*03e0*/  IMAD R7, R6, 0x3, RZ ;  /* 0x0000000306077824 */ /* 0x000fe200078e02ff */
        /* <DEDUP_REMOVED lines=8> */
[----:B------:R-:W-:Y:S01]  /*0470*/  PLOP3.LUT P0, PT, PT, PT, PT, 0x8, 0x0 ;  /* 0x000000000000781c */ /* 0x000fe20003f0e170 */
[----:B------:R-:W-:-:S12]  /*0480*/  VIADD R15, R59, 0xfffffffd ;  /* 0xfffffffd3b0f7836 */ /* 0x000fd80000000000 */
.L_x_1313:
        /* <DEDUP_REMOVED lines=16> */
.L_x_1312:
[----:B------:R-:W-:-:S05]  /*0590*/  IMAD.IADD R8, R59, 0x1, -R18 ;  /* 0x000000013b087824 */ /* 0x000fca00078e0a12 */
        /* <DEDUP_REMOVED lines=15> */
.L_x_1311:
[----:B------:R-:W0:Y:S01]  /*0690*/  S2UR UR5, SR_CgaCtaId ;  /* 0x00000000000579c3 */ /* 0x000e220000008800 */
[----:B------:R-:W-:Y:S01]  /*06a0*/  IMAD R8, R4, R3, RZ ;  /* 0x0000000304087224 */ /* 0x000fe200078e02ff */
[----:B------:R-:W-:Y:S01]  /*06b0*/  ISETP.GT.AND P2, PT, R59, 0x3, PT ;  /* 0x000000033b00780c */ /* 0x000fe20003f44270 */
[----:B------:R-:W-:Y:S01]  /*06c0*/  UMOV UR4, 0x400 ;  /* 0x0000040000047882 */ /* 0x000fe20000000000 */
[----:B------:R-:W-:Y:S01]  /*06d0*/  ULDC.64 UR8, c[0x0][0x210] ;  /* 0x0000840000087ab9 */ /* 0x000fe20000000a00 */
[----:B------:R-:W-:Y:S02]  /*06e0*/  IMAD R8, R8, 0x3, RZ ;  /* 0x0000000308087824 */ /* 0x000fe400078e02ff */
[----:B------:R-:W-:-:S03]  /*06f0*/  IMAD.MOV.U32 R18, RZ, RZ, RZ ;  /* 0x000000ffff127224 */ /* 0x000fc600078e00ff */
        /* <DEDUP_REMOVED lines=10> */
.L_x_1315:
        /* <DEDUP_REMOVED lines=16> */
.L_x_1314:
[----:B------:R-:W-:-:S05]  /*08a0*/  IMAD.IADD R8, R59, 0x1, -R18 ;  /* 0x000000013b087824 */ /* 0x000fca00078e0a12 */
        /* <DEDUP_REMOVED lines=11> */
[----:B0-----:R-:W-:-:S05]  /*0960*/  @P2 VIADD R13, R13, 0x100 ;  /* 0x000001000d0d2836 */ /* 0x001fca0000000000 */
[----:B----4-:R0:W-:Y:S02]  /*0970*/  @P0 STS.U16 [R13], R10 ;  /* 0x0000000a0d000388 */ /* 0x0101e40000000400 */
.L_x_1310:
[----:B------:R-:W-:Y:S05]  /*0980*/  BSYNC B0 ;  /* 0x0000000000007941 */ /* 0x000fea0003800000 */
.L_x_1309:
        /* <DEDUP_REMOVED lines=9> */
[----:B-1----:R-:W1:Y:S01]  /*0a20*/  LDC.64 R6, c[0x0][0x230] ;  /* 0x00008c00ff067b82 */ /* 0x002e620000000a00 */
[----:B------:R-:W-:Y:S01]  /*0a30*/  ISETP.GT.AND P2, PT, R59, 0x3, PT ;  /* 0x000000033b00780c */ /* 0x000fe20003f44270 */
[----:B------:R-:W-:Y:S01]  /*0a40*/  IMAD R4, R4, R11, RZ ;  /* 0x0000000b04047224 */ /* 0x000fe200078e02ff */
[----:B0-----:R-:W-:Y:S01]  /*0a50*/  HFMA2.MMA R10, -RZ, RZ, 0, 0 ;  /* 0x00000000ff0a7435 */ /* 0x001fe200000001ff */
[----:B------:R-:W-:Y:S02]  /*0a60*/  PLOP3.LUT P0, PT, PT, PT, PT, 0x80, 0x0 ;  /* 0x000000000000781c */ /* 0x000fe40003f0f070 */
[----:B------:R-:W-:-:S04]  /*0a70*/  IMAD R5, R4, 0x3, R5 ;  /* 0x0000000304057824 */ /* 0x000fc800078e0205 */
[----:B------:R-:W-:-:S04]  /*0a80*/  IMAD R5, R2, 0x4, R5 ;  /* 0x0000000402057824 */ /* 0x000fc800078e0205 */
[----:B-1----:R-:W-:Y:S01]  /*0a90*/  IMAD.WIDE R2, R5, 0x2, R6 ;  /* 0x0000000205027825 */ /* 0x002fe200078e0206 */
[----:B------:R-:W-:Y:S06]  /*0aa0*/  @!P2 BRA `(.L_x_1317) ;  /* 0x000000000034a947 */ /* 0x000fec0003800000 */
[----:B------:R-:W-:Y:S01]  /*0ab0*/  PLOP3.LUT P0, PT, PT, PT, PT, 0x8, 0x0 ;  /* 0x000000000000781c */ /* 0x000fe20003f0e170 */
[----:B------:R-:W-:-:S12]  /*0ac0*/  VIADD R13, R59, 0xfffffffd ;  /* 0xfffffffd3b0d7836 */ /* 0x000fd80000000000 */
.L_x_1318:
[C---:B-1----:R-:W-:Y:S01]  /*0ad0*/  IMAD.WIDE R4, R11.reuse, 0x2, R2 ;  /* 0x000000020b047825 */ /* 0x042fe200078e0202 */
        /* <DEDUP_REMOVED lines=10> */
.L_x_1317:
[----:B-1----:R-:W-:-:S04]  /*0b80*/  IADD3 R4, R59, -R10, RZ ;  /* 0x8000000a3b047210 */ /* 0x002fc80007ffe0ff */
[----:B------:R-:W-:-:S13]  /*0b90*/  ISETP.GT.AND P2, PT, R4, 0x1, PT ;  /* 0x000000010400780c */ /* 0x000fda0003f44270 */
[----:B------:R-:W-:Y:S01]  /*0ba0*/  @P2 VIADD R10, R10, 0x2 ;  /* 0x000000020a0a2836 */ /* 0x000fe20000000000 */
[----:B------:R-:W-:Y:S01]  /*0bb0*/  @P2 PLOP3.LUT P0, PT, PT, PT, PT, 0x8, 0x0 ;  /* 0x000000000000281c */ /* 0x000fe20003f0e170 */
[C---:B------:R-:W-:Y:S01]  /*0bc0*/  @P2 IMAD.WIDE R4, R11.reuse, 0x2, R2 ;  /* 0x000000020b042825 */ /* 0x040fe200078e0202 */
[----:B------:R0:W-:Y:S02]  /*0bd0*/  @P2 STG.E.64 desc[UR6][R2.64], RZ ;  /* 0x000000ff02002986 */ /* 0x0001e4000c101b06 */
[----:B------:R-:W-:Y:S02]  /*0be0*/  ISETP.LT.OR P0, PT, R10, R59, P0 ;  /* 0x0000003b0a00720c */ /* 0x000fe40000701670 */
[----:B------:R2:W-:Y:S01]  /*0bf0*/  @P2 STG.E.64 desc[UR6][R4.64], RZ ;  /* 0x000000ff04002986 */ /* 0x0005e2000c101b06 */
[----:B0-----:R-:W-:-:S10]  /*0c00*/  @P2 IMAD.WIDE R2, R11, 0x2, R4 ;  /* 0x000000020b022825 */ /* 0x001fd400078e0204 */
[----:B------:R2:W-:Y:S02]  /*0c10*/  @P0 STG.E.64 desc[UR6][R2.64], RZ ;  /* 0x000000ff02000986 */ /* 0x0005e4000c101b06 */
.L_x_1316:
[----:B--2---:R-:W2:Y:S08]  /*0c20*/  LDC.64 R2, c[0x0][0x248] ;  /* 0x00009200ff027b82 */ /* 0x004eb00000000a00 */
[----:B------:R-:W-:Y:S01]  /*0c30*/  BAR.SYNC.DEFER_BLOCKING 0x0 ;  /* 0x0000000000007b1d */ /* 0x000fe20000010000 */
[----:B------:R-:W-:Y:S01]  /*0c40*/  ISETP.GE.AND P0, PT, R57, R58, PT ;  /* 0x0000003a3900720c */ /* 0x000fe20003f06270 */
[----:B------:R-:W-:-:S06]  /*0c50*/  IMAD.SHL.U32 R53, R0, 0x80, RZ ;  /* 0x0000008000357824 */ /* 0x000fcc00078e00ff */
[----:B------:R-:W3:Y:S08]  /*0c60*/  LDC R4, c[0x0][0x25c] ;  /* 0x00009700ff047b82 */ /* 0x000ef00000000800 */
[----:B-1----:R-:W1:Y:S01]  /*0c70*/  LDC R6, c[0x0][0x264] ;  /* 0x00009900ff067b82 */ /* 0x002e620000000800 */
[----:B--2---:R-:W-:Y:S01]  /*0c80*/  IMAD.WIDE R52, R53, 0x2, R2 ;  /* 0x0000000235347825 */ /* 0x004fe200078e0202 */
[----:B------:R-:W-:Y:S06]  /*0c90*/  @P0 BRA `(.L_x_1319) ;  /* 0x0000000000d00947 */ /* 0x000fec0003800000 */
[----:B------:R2:W5:Y:S01]  /*0ca0*/  LDG.E.U16.CONSTANT R0, desc[UR6][R52.64] ;  /* 0x0000000634007981 */ /* 0x000562000c1e9500 */
[----:B------:R-:W-:Y:S01]  /*0cb0*/  SHF.R.S32.HI R7, RZ, 0x1f, R14 ;  /* 0x0000001fff077819 */ /* 0x000fe2000001140e */
[----:B0-----:R-:W-:Y:S01]  /*0cc0*/  IMAD.MOV.U32 R10, RZ, RZ, RZ ;  /* 0x000000ffff0a7224 */ /* 0x001fe200078e00ff */
[----:B------:R-:W-:Y:S01]  /*0cd0*/  SHF.L.U32 R5, R14, 0x2, RZ ;  /* 0x000000020e057819 */ /* 0x000fe200000006ff */
[----:B------:R-:W-:Y:S01]  /*0ce0*/  IMAD.MOV.U32 R13, RZ, RZ, R57 ;  /* 0x000000ffff0d7224 */ /* 0x000fe200078e0039 */
[----:B------:R-:W-:Y:S02]  /*0cf0*/  LEA.HI R7, R7, R14, RZ, 0x3 ;  /* 0x0000000e07077211 */ /* 0x000fe400078f18ff */
[----:B------:R-:W-:Y:S02]  /*0d00*/  LOP3.LUT R5, R5, 0x10, RZ, 0xc0, !PT ;  /* 0x0000001005057812 */ /* 0x000fe400078ec0ff */
[----:B------:R-:W-:-:S07]  /*0d10*/  SHF.R.S32.HI R7, RZ, 0x3, R7 ;  /* 0x00000003ff077819 */ /* 0x000fce0000011407 */
.L_x_1320:
[----:B------:R-:W0:Y:S01]  /*0d20*/  LDC.64 R8, c[0x0][0x220] ;  /* 0x00008800ff087b82 */ /* 0x000e220000000a00 */
[----:B-----5:R-:W-:-:S05]  /*0d30*/  IADD3 R15, R0, R10, RZ ;  /* 0x0000000a000f7210 */ /* 0x020fca0007ffe0ff */
[----:B------:R-:W-:-:S05]  /*0d40*/  IMAD R16, R15, R11, RZ ;  /* 0x0000000b0f107224 */ /* 0x000fca00078e02ff */
[----:B------:R-:W-:-:S04]  /*0d50*/  SHF.R.S32.HI R17, RZ, 0x1f, R16 ;  /* 0x0000001fff117819 */ /* 0x000fc80000011410 */
[----:B------:R-:W-:-:S04]  /*0d60*/  LEA.HI R16, R17, R16, RZ, 0x3 ;  /* 0x0000001011107211 */ /* 0x000fc800078f18ff */
[----:B------:R-:W-:-:S05]  /*0d70*/  LEA.HI.SX32 R17, R16, R7, 0x1d ;  /* 0x0000000710117211 */ /* 0x000fca00078feaff */
[----:B0-----:R-:W-:Y:S02]  /*0d80*/  IMAD.WIDE R8, R17, 0x4, R8 ;  /* 0x0000000411087825 */ /* 0x001fe400078e0208 */
[----:B------:R-:W0:Y:S04]  /*0d90*/  LDC.64 R16, c[0x0][0x228] ;  /* 0x00008a00ff107b82 */ /* 0x000e280000000a00 */
[----:B------:R-:W4:Y:S01]  /*0da0*/  LDG.E.CONSTANT R8, desc[UR6][R8.64] ;  /* 0x0000000608087981 */ /* 0x000f22000c1e9900 */
[----:B------:R-:W-:-:S05]  /*0db0*/  LEA R19, R13, 0x1, 0x1 ;  /* 0x000000010d137811 */ /* 0x000fca00078e08ff */
[----:B------:R-:W-:-:S05]  /*0dc0*/  IMAD.WIDE R18, R19, 0x2, R2 ;  /* 0x0000000213127825 */ /* 0x000fca00078e0202 */
[----:B------:R2:W3:Y:S01]  /*0dd0*/  LDG.E.U16.CONSTANT R22, desc[UR6][R18.64] ;  /* 0x0000000612167981 */ /* 0x0004e2000c1e9500 */
[----:B0-----:R-:W-:-:S06]  /*0de0*/  IMAD.WIDE R16, R15, 0x2, R16 ;  /* 0x000000020f107825 */ /* 0x001fcc00078e0210 */
[----:B------:R0:W3:Y:S01]  /*0df0*/  LDG.E.U16.CONSTANT R16, desc[UR6][R16.64] ;  /* 0x0000000610107981 */ /* 0x0000e2000c1e9500 */
[----:B----4-:R-:W-:-:S04]  /*0e00*/  SHF.R.U32.HI R15, RZ, R5, R8 ;  /* 0x00000005ff0f7219 */ /* 0x010fc80000011608 */
        /* <DEDUP_REMOVED lines=9> */
[----:B------:R-:W-:Y:S02]  /*0ea0*/  VIADD R21, R21, 0x1 ;  /* 0x0000000115157836 */ /* 0x000fe40000000000 */
[----:B------:R-:W-:Y:S02]  /*0eb0*/  VIADD R15, R15, 0x1 ;  /* 0x000000010f0f7836 */ /* 0x000fe40000000000 */
[----:B------:R-:W-:Y:S02]  /*0ec0*/  IMAD R20, R20, R20, RZ ;  /* 0x0000001414147224 */ /* 0x000fe400078e02ff */
[----:B------:R-:W-:Y:S02]  /*0ed0*/  IMAD R21, R21, R21, RZ ;  /* 0x0000001515157224 */ /* 0x000fe400078e02ff */
[----:B--2---:R-:W-:-:S02]  /*0ee0*/  IMAD R18, R8, R8, RZ ;  /* 0x0000000808127224 */ /* 0x004fc400078e02ff */
[----:B0-----:R-:W-:Y:S01]  /*0ef0*/  IMAD R17, R15, R15, RZ ;  /* 0x0000000f0f117224 */ /* 0x001fe200078e02ff */
[----:B------:R-:W-:Y:S08]  /*0f00*/  I2F.F16 R20, R20 ;  /* 0x0000001400147306 */ /* 0x000ff00000200c00 */
[----:B------:R-:W0:Y:S08]  /*0f10*/  I2F.F16 R21, R21 ;  /* 0x0000001500157306 */ /* 0x000e300000200c00 */
[----:B------:R-:W-:Y:S08]  /*0f20*/  I2F.F16 R18, R18 ;  /* 0x0000001200127306 */ /* 0x000ff00000200c00 */
[----:B------:R-:W2:Y:S01]  /*0f30*/  I2F.F16 R17, R17 ;  /* 0x0000001100117306 */ /* 0x000ea20000200c00 */
[----:B0-----:R-:W-:Y:S01]  /*0f40*/  PRMT R21, R20, 0x5410, R21 ;  /* 0x0000541014157816 */ /* 0x001fe20000000015 */
[----:B------:R-:W-:-:S04]  /*0f50*/  IMAD R15, R10, 0x8, R1 ;  /* 0x000000080a0f7824 */ /* 0x000fc800078e0201 */
[----:B---3--:R-:W-:Y:S01]  /*0f60*/  HMUL2 R8, R21, R16.H0_H0 ;  /* 0x2000001015087232 */ /* 0x008fe20000000000 */
[----:B--2---:R-:W-:-:S05]  /*0f70*/  PRMT R9, R17, 0x5410, R18 ;  /* 0x0000541011097816 */ /* 0x004fca0000000012 */
[----:B------:R-:W-:Y:S01]  /*0f80*/  HMUL2 R9, R9, R16.H0_H0 ;  /* 0x2000001009097232 */ /* 0x000fe20000000000 */
[----:B------:R-:W-:-:S04]  /*0f90*/  IADD3 R13, R22, R13, RZ ;  /* 0x0000000d160d7210 */ /* 0x000fc80007ffe0ff */
[----:B------:R4:W-:Y:S01]  /*0fa0*/  STL.64 [R15], R8 ;  /* 0x000000080f007387 */ /* 0x0009e20000100a00 */
[----:B------:R-:W-:Y:S01]  /*0fb0*/  ISETP.GE.AND P2, PT, R13, R58, PT ;  /* 0x0000003a0d00720c */ /* 0x000fe20003f46270 */
[----:B------:R-:W-:-:S12]  /*0fc0*/  VIADD R10, R10, 0x1 ;  /* 0x000000010a0a7836 */ /* 0x000fd80000000000 */
[----:B----4-:R-:W-:Y:S05]  /*0fd0*/  @!P2 BRA `(.L_x_1320) ;  /* 0xfffffffc0050a947 */ /* 0x010fea000383ffff */
.L_x_1319:
[----:B------:R-:W-:Y:S01]  /*0fe0*/  ULDC UR4, c[0x0][0x258] ;  /* 0x0000960000047ab9 */ /* 0x000fe20000000800 */
[----:B------:R-:W-:Y:S01]  /*0ff0*/  ULDC UR5, c[0x0][0x260] ;  /* 0x0000980000057ab9 */ /* 0x000fe20000000800 */
[C---:B------:R-:W-:Y:S01]  /*1000*/  ISETP.GT.AND P2, PT, R57.reuse, UR4, PT ;  /* 0x0000000439007c0c */ /* 0x040fe2000bf44270 */
[----:B------:R-:W-:Y:S01]  /*1010*/  ULDC UR8, c[0x0][0x268] ;  /* 0x00009a0000087ab9 */ /* 0x000fe20000000800 */
[C---:B------:R-:W-:Y:S01]  /*1020*/  VIMNMX R0, R57.reuse, UR4, PT ;  /* 0x0000000439007c48 */ /* 0x040fe2000bfe0100 */
[----:B------:R-:W-:Y:S01]  /*1030*/  HFMA2.MMA R7, -RZ, RZ, 0, 0 ;  /* 0x00000000ff077435 */ /* 0x000fe200000001ff */
[C---:B------:R-:W-:Y:S01]  /*1040*/  ISETP.GT.AND P4, PT, R57.reuse, UR5, PT ;  /* 0x0000000539007c0c */ /* 0x040fe2000bf84270 */
[----:B------:R-:W-:Y:S01]  /*1050*/  IMAD.MOV.U32 R5, RZ, RZ, RZ ;  /* 0x000000ffff057224 */ /* 0x000fe200078e00ff */
[----:B------:R-:W-:Y:S01]  /*1060*/  SHF.R.S32.HI R3, RZ, 0x1f, R0 ;  /* 0x0000001fff037819 */ /* 0x000fe20000011400 */
[----:B------:R-:W-:Y:S01]  /*1070*/  IMAD.MOV.U32 R2, RZ, RZ, RZ ;  /* 0x000000ffff027224 */ /* 0x000fe200078e00ff */
[----:B------:R-:W-:-:S02]  /*1080*/  ISETP.GT.AND P6, PT, R57, UR8, PT ;  /* 0x0000000839007c0c */ /* 0x000fc4000bfc4270 */
[----:B------:R-:W-:Y:S02]  /*1090*/  LEA.HI R3, R3, R0, RZ, 0x5 ;  /* 0x0000000003037211 */ /* 0x000fe400078f28ff */
[C---:B---3--:R-:W-:Y:S02]  /*10a0*/  ISETP.GT.AND P3, PT, R57.reuse, R4, PT ;  /* 0x000000043900720c */ /* 0x048fe40003f64270 */
[----:B-1----:R-:W-:Y:S02]  /*10b0*/  ISETP.GT.AND P5, PT, R57, R6, PT ;  /* 0x000000063900720c */ /* 0x002fe40003fa4270 */
[----:B------:R-:W-:Y:S02]  /*10c0*/  MOV R0, RZ ;  /* 0x000000ff00007202 */ /* 0x000fe40000000f00 */
[----:B------:R-:W-:Y:S01]  /*10d0*/  SHF.R.S32.HI R9, RZ, 0x5, R3 ;  /* 0x00000005ff097819 */ /* 0x000fe20000011403 */
        /* <DEDUP_REMOVED lines=8> */
.L_x_1321:
[----:B------:R-:W-:Y:S05]  /*1160*/  @!P3 BRA `(.L_x_1322) ;  /* 0x00000000001cb947 */ /* 0x000fea0003800000 */
[----:B------:R-:W1:Y:S02]  /*1170*/  LDC R0, c[0x0][0x260] ;  /* 0x00009800ff007b82 */ /* 0x000e640000000800 */
[----:B-1----:R-:W-:-:S05]  /*1180*/  VIMNMX R3, R57, R0, PT ;  /* 0x0000000039037248 */ /* 0x002fca0003fe0100 */
[----:B------:R-:W-:-:S05]  /*1190*/  IMAD.IADD R3, R3, 0x1, -R4 ;  /* 0x0000000103037824 */ /* 0x000fca00078e0a04 */
[----:B------:R-:W-:-:S04]  /*11a0*/  SHF.R.S32.HI R0, RZ, 0x1f, R3 ;  /* 0x0000001fff007819 */ /* 0x000fc80000011403 */
[----:B------:R-:W-:-:S04]  /*11b0*/  LEA.HI R0, R0, R3, RZ, 0x5 ;  /* 0x0000000300007211 */ /* 0x000fc800078f28ff */
[----:B------:R-:W-:-:S05]  /*11c0*/  SHF.R.S32.HI R0, RZ, 0x5, R0 ;  /* 0x00000005ff007819 */ /* 0x000fca0000011400 */
[----:B------:R-:W-:-:S07]  /*11d0*/  IMAD R0, R0, 0x5, RZ ;  /* 0x0000000500007824 */ /* 0x000fce00078e02ff */
.L_x_1322:
[----:B------:R-:W-:Y:S05]  /*11e0*/  @!P4 BRA `(.L_x_1323) ;  /* 0x00000000001cc947 */ /* 0x000fea0003800000 */
[----:B------:R-:W1:Y:S02]  /*11f0*/  LDC R8, c[0x0][0x264] ;  /* 0x00009900ff087b82 */ /* 0x000e640000000800 */
[----:B-1----:R-:W-:-:S04]  /*1200*/  VIMNMX R3, R57, R8, PT ;  /* 0x0000000839037248 */ /* 0x002fc80003fe0100 */
[----:B------:R-:W-:-:S04]  /*1210*/  IADD3 R3, R3, -UR5, RZ ;  /* 0x8000000503037c10 */ /* 0x000fc8000fffe0ff */
[----:B------:R-:W-:-:S04]  /*1220*/  SHF.R.S32.HI R8, RZ, 0x1f, R3 ;  /* 0x0000001fff087819 */ /* 0x000fc80000011403 */
[----:B------:R-:W-:-:S04]  /*1230*/  LEA.HI R8, R8, R3, RZ, 0x5 ;  /* 0x0000000308087211 */ /* 0x000fc800078f28ff */
[----:B------:R-:W-:-:S05]  /*1240*/  SHF.R.S32.HI R8, RZ, 0x5, R8 ;  /* 0x00000005ff087819 */ /* 0x000fca0000011408 */
[----:B------:R-:W-:-:S07]  /*1250*/  IMAD.SHL.U32 R7, R8, 0x4, RZ ;  /* 0x0000000408077824 */ /* 0x000fce00078e00ff */
.L_x_1323:
        /* <DEDUP_REMOVED lines=8> */
.L_x_1324:
[----:B------:R-:W-:Y:S01]  /*12e0*/  IMAD.MOV.U32 R6, RZ, RZ, RZ ;  /* 0x000000ffff067224 */ /* 0x000fe200078e00ff */
[----:B------:R-:W-:Y:S06]  /*12f0*/  @!P6 BRA `(.L_x_1325) ;  /* 0x00000000001ce947 */ /* 0x000fec0003800000 */
[----:B------:R-:W1:Y:S02]  /*1300*/  LDC R6, c[0x0][0x26c] ;  /* 0x00009b00ff067b82 */ /* 0x000e640000000800 */
[----:B-1----:R-:W-:-:S04]  /*1310*/  VIMNMX R3, R57, R6, PT ;  /* 0x0000000639037248 */ /* 0x002fc80003fe0100 */
[----:B------:R-:W-:-:S04]  /*1320*/  IADD3 R3, R3, -UR8, RZ ;  /* 0x8000000803037c10 */ /* 0x000fc8000fffe0ff */
[----:B------:R-:W-:-:S04]  /*1330*/  SHF.R.S32.HI R6, RZ, 0x1f, R3 ;  /* 0x0000001fff067819 */ /* 0x000fc80000011403 */
[----:B------:R-:W-:-:S04]  /*1340*/  LEA.HI R6, R6, R3, RZ, 0x5 ;  /* 0x0000000306067211 */ /* 0x000fc800078f28ff */
[----:B------:R-:W-:-:S05]  /*1350*/  SHF.R.S32.HI R6, RZ, 0x5, R6 ;  /* 0x00000005ff067819 */ /* 0x000fca0000011406 */
[----:B------:R-:W-:-:S07]  /*1360*/  IMAD.SHL.U32 R6, R6, 0x2, RZ ;  /* 0x0000000206067824 */ /* 0x000fce00078e00ff */
.L_x_1325:
[----:B------:R-:W-:Y:S02]  /*1370*/  ISETP.GE.OR P0, PT, R57, R4, P0 ;  /* 0x000000043900720c */ /* 0x000fe40000706670 */
[----:B------:R-:W-:Y:S02]  /*1380*/  LEA R2, R9, R2, 0x3 ;  /* 0x0000000209027211 */ /* 0x000fe400078e18ff */
[----:B0-----:R-:W-:Y:S02]  /*1390*/  PRMT R10, RZ, 0x5410, RZ ;  /* 0x00005410ff0a7816 */ /* 0x001fe400000000ff */
[----:B------:R-:W-:Y:S02]  /*13a0*/  IADD3 R0, R7, R2, R0 ;  /* 0x0000000207007210 */ /* 0x000fe40007ffe000 */
[----:B------:R-:W-:Y:S02]  /*13b0*/  PRMT R9, RZ, 0x5410, RZ ;  /* 0x00005410ff097816 */ /* 0x000fe400000000ff */
[----:B------:R-:W-:-:S02]  /*13c0*/  IADD3 R0, R6, R0, R5 ;  /* 0x0000000006007210 */ /* 0x000fc40007ffe005 */
[----:B------:R-:W-:Y:S02]  /*13d0*/  PRMT R8, RZ, 0x5410, RZ ;  /* 0x00005410ff087816 */ /* 0x000fe400000000ff */
[----:B------:R-:W-:Y:S02]  /*13e0*/  PRMT R7, RZ, 0x5410, RZ ;  /* 0x00005410ff077816 */ /* 0x000fe400000000ff */
[----:B------:R-:W-:Y:S02]  /*13f0*/  PRMT R6, RZ, 0x5410, RZ ;  /* 0x00005410ff067816 */ /* 0x000fe400000000ff */
[----:B------:R-:W-:Y:S01]  /*1400*/  PRMT R5, RZ, 0x5410, RZ ;  /* 0x00005410ff057816 */ /* 0x000fe200000000ff */
[----:B------:R-:W-:Y:S06]  /*1410*/  @P0 BRA `(.L_x_1326) ;  /* 0x0000002400580947 */ /* 0x000fec0003800000 */
[----:B------:R-:W2:Y:S04]  /*1420*/  LDL.64 R16, [R1] ;  /* 0x0000000001107983 */ /* 0x000ea80000100a00 */
[----:B------:R0:W3:Y:S01]  /*1430*/  LDG.E.U16.CONSTANT R52, desc[UR6][R52.64+0x2] ;  /* 0x0000020634347981 */ /* 0x0000e2000c1e9500 */
[----:B------:R-:W-:Y:S01]  /*1440*/  IMAD R0, R0, R11, RZ ;  /* 0x0000000b00007224 */ /* 0x000fe200078e02ff */
[----:B------:R-:W1:Y:S01]  /*1450*/  S2UR UR5, SR_CgaCtaId ;  /* 0x00000000000579c3 */ /* 0x000e620000008800 */
[----:B------:R-:W-:Y:S01]  /*1460*/  PRMT R2, R56, 0x9910, RZ ;  /* 0x0000991038027816 */ /* 0x000fe200000000ff */
[----:B------:R-:W-:Y:S01]  /*1470*/  ULDC.64 UR8, c[0x0][0x218] ;  /* 0x0000860000087ab9 */ /* 0x000fe20000000a00 */
[----:B------:R-:W-:Y:S01]  /*1480*/  UMOV UR4, 0x400 ;  /* 0x0000040000047882 */ /* 0x000fe20000000000 */
[----:B------:R-:W-:-:S02]  /*1490*/  SHF.R.S32.HI R3, RZ, 0x1f, R0 ;  /* 0x0000001fff037819 */ /* 0x000fc40000011400 */
[----:B------:R-:W-:Y:S02]  /*14a0*/  IADD3 R4, P2, R14, R0, RZ ;  /* 0x000000000e047210 */ /* 0x000fe40007f5e0ff */
[----:B------:R-:W4:Y:S01]  /*14b0*/  LDC R0, c[0x0][0x23c] ;  /* 0x00008f00ff007b82 */ /* 0x000f220000000800 */
[----:B------:R-:W-:Y:S01]  /*14c0*/  ISETP.NE.AND P0, PT, R2, RZ, PT ;  /* 0x000000ff0200720c */ /* 0x000fe20003f05270 */
[----:B0-----:R-:W-:Y:S01]  /*14d0*/  IMAD.MOV.U32 R53, RZ, RZ, RZ ;  /* 0x000000ffff357224 */ /* 0x001fe200078e00ff */
[----:B------:R-:W-:Y:S02]  /*14e0*/  LEA.HI.X.SX32 R3, R14, R3, 0x1, P2 ;  /* 0x000000030e037211 */ /* 0x000fe400010f0eff */
[----:B------:R-:W-:Y:S02]  /*14f0*/  LEA R60, P2, R4, UR8, 0x2 ;  /* 0x00000008043c7c11 */ /* 0x000fe4000f8410ff */
[----:B------:R-:W-:Y:S02]  /*1500*/  ISETP.LT.OR P0, PT, R12, 0x3, !P0 ;  /* 0x000000030c00780c */ /* 0x000fe40004701670 */
[----:B------:R-:W-:-:S02]  /*1510*/  LEA.HI.X R61, R4, UR9, R3, 0x2, P2 ;  /* 0x00000009043d7c11 */ /* 0x000fc400090f1403 */
[----:B------:R-:W-:Y:S02]  /*1520*/  SHF.R.S32.HI R4, RZ, 0x1f, R11 ;  /* 0x0000001fff047819 */ /* 0x000fe4000001140b */
[----:B------:R-:W-:Y:S01]  /*1530*/  PRMT R10, R10, 0x5410, RZ ;  /* 0x000054100a0a7816 */ /* 0x000fe200000000ff */
[----:B-1----:R-:W-:-:S03]  /*1540*/  ULEA UR4, UR5, UR4, 0x18 ;  /* 0x0000000405047291 */ /* 0x002fc6000f8ec03f */
[----:B------:R-:W-:Y:S01]  /*1550*/  ULDC UR5, c[0x0][0x25c] ;  /* 0x0000970000057ab9 */ /* 0x000fe20000000800 */
[----:B--2---:R-:W-:Y:S02]  /*1560*/  PRMT R3, R16, 0x7610, R16 ;  /* 0x0000761010037816 */ /* 0x004fe40000000010 */
[----:B------:R-:W-:Y:S02]  /*1570*/  PRMT R2, R17, 0x7610, R17 ;  /* 0x0000761011027816 */ /* 0x000fe40000000011 */
[----:B---34-:R-:W-:-:S07]  /*1580*/  IADD3 R52, R57, R52, RZ ;  /* 0x0000003439347210 */ /* 0x018fce0007ffe0ff */
.L_x_1333:
[----:B------:R-:W-:Y:S01]  /*1590*/  ISETP.NE.AND P2, PT, R57, R52, PT ;  /* 0x000000343900720c */ /* 0x000fe20003f45270 */
[----:B------:R0:W5:-:S12]  /*15a0*/  LDG.E.128.CONSTANT R12, desc[UR6][R60.64] ;  /* 0x000000063c0c7981 */ /* 0x000158000c1e9d00 */
[----:B------:R-:W1:Y:S01]  /*15b0*/  @!P2 LDC.64 R16, c[0x0][0x248] ;  /* 0x00009200ff10ab82 */ /* 0x000e620000000a00 */
[----:B------:R-:W-:Y:S01]  /*15c0*/  @!P2 IADD3 R53, R53, 0x1, RZ ;  /* 0x000000013535a810 */ /* 0x000fe20007ffe0ff */
[----:B------:R-:W-:-:S04]  /*15d0*/  @!P2 IMAD.SHL.U32 R11, R57, 0x2, RZ ;  /* 0x00000002390ba824 */ /* 0x000fc800078e00ff */
[----:B------:R-:W-:-:S06]  /*15e0*/  @!P2 IMAD R18, R53, 0x8, R1 ;  /* 0x000000083512a824 */ /* 0x000fcc00078e0201 */
[----:B------:R-:W2:Y:S01]  /*15f0*/  @!P2 LDL.64 R18, [R18] ;  /* 0x000000001212a983 */ /* 0x000ea20000100a00 */
[----:B-1----:R-:W-:-:S06]  /*1600*/  @!P2 IMAD.WIDE R16, R11, 0x2, R16 ;  /* 0x000000020b10a825 */ /* 0x002fcc00078e0210 */
[----:B------:R-:W3:Y:S01]  /*1610*/  @!P2 LDG.E.U16.CONSTANT R16, desc[UR6][R16.64+0x2] ;  /* 0x000002061010a981 */ /* 0x000ee2000c1e9500 */
[----:B------:R-:W-:Y:S01]  /*1620*/  IMAD.MOV.U32 R11, RZ, RZ, R0 ;  /* 0x000000ffff0b7224 */ /* 0x000fe200078e0000 */
[----:B--2---:R-:W-:Y:S02]  /*1630*/  @!P2 PRMT R3, R18, 0x7610, R3 ;  /* 0x000076101203a816 */ /* 0x004fe40000000003 */
[----:B------:R-:W-:Y:S02]  /*1640*/  @!P2 PRMT R2, R19, 0x7610, R2 ;  /* 0x000076101302a816 */ /* 0x000fe40000000002 */
[----:B------:R-:W-:Y:S02]  /*1650*/  @!P2 PRMT R3, R3, 0x7610, R18 ;  /* 0x000076100303a816 */ /* 0x000fe40000000012 */
[----:B------:R-:W-:Y:S02]  /*1660*/  @!P2 PRMT R2, R2, 0x7610, R19 ;  /* 0x000076100202a816 */ /* 0x000fe40000000013 */
[----:B---3--:R-:W-:Y:S01]  /*1670*/  @!P2 IADD3 R52, R16, R57, RZ ;  /* 0x000000391034a210 */ /* 0x008fe20007ffe0ff */
[----:B0-----:R-:W-:Y:S06]  /*1680*/  @!P1 BRA `(.L_x_1327) ;  /* 0x0000001000449947 */ /* 0x001fec0003800000 */
[----:B------:R-:W-:-:S04]  /*1690*/  IMAD.WIDE R20, R11, 0x4, R60 ;  /* 0x000000040b147825 */ /* 0x000fc800078e023c */
[----:B------:R-:W-:Y:S02]  /*16a0*/  IMAD.WIDE R16, R11, 0x4, R20 ;  /* 0x000000040b107825 */ /* 0x000fe400078e0214 */
[----:B------:R-:W2:Y:S04]  /*16b0*/  LDG.E.128.CONSTANT R20, desc[UR6][R20.64] ;  /* 0x0000000614147981 */ /* 0x000ea8000c1e9d00 */
[----:B------:R-:W3:Y:S01]  /*16c0*/  LDG.E.128.CONSTANT R16, desc[UR6][R16.64] ;  /* 0x0000000610107981 */ /* 0x000ee2000c1e9d00 */
[----:B-----5:R-:W-:Y:S02]  /*16d0*/  SHF.R.U32.HI R28, RZ, 0xc, R12 ;  /* 0x0000000cff1c7819 */ /* 0x020fe4000001160c */
[----:B------:R-:W-:Y:S02]  /*16e0*/  SHF.R.U32.HI R31, RZ, 0xc, R14 ;  /* 0x0000000cff1f7819 */ /* 0x000fe4000001160e */
[----:B------:R-:W-:-:S02]  /*16f0*/  SHF.R.U32.HI R37, RZ, 0xc, R15 ;  /* 0x0000000cff257819 */ /* 0x000fc4000001160f */
[----:B------:R-:W-:Y:S02]  /*1700*/  LOP3.LUT R28, R28, 0xf000f, RZ, 0xc0, !PT ;  /* 0x000f000f1c1c7812 */ /* 0x000fe400078ec0ff */
[----:B------:R-:W-:Y:S02]  /*1710*/  LOP3.LUT R36, R31, 0xf000f, RZ, 0xc0, !PT ;  /* 0x000f000f1f247812 */ /* 0x000fe400078ec0ff */
[----:B------:R-:W-:Y:S02]  /*1720*/  LOP3.LUT R38, R37, 0xf000f, RZ, 0xc0, !PT ;  /* 0x000f000f25267812 */ /* 0x000fe400078ec0ff */
[----:B------:R-:W-:Y:S02]  /*1730*/  PRMT R30, R54, 0x9910, RZ ;  /* 0x00009910361e7816 */ /* 0x000fe400000000ff */
[----:B------:R-:W-:Y:S02]  /*1740*/  SHF.R.U32.HI R29, RZ, 0xc, R13 ;  /* 0x0000000cff1d7819 */ /* 0x000fe4000001160d */
[----:B------:R-:W-:-:S02]  /*1750*/  ISETP.NE.AND P2, PT, R30, RZ, PT ;  /* 0x000000ff1e00720c */ /* 0x000fc40003f45270 */
[----:B------:R-:W-:Y:S02]  /*1760*/  LOP3.LUT R30, R29, 0xf000f, RZ, 0xc0, !PT ;  /* 0x000f000f1d1e7812 */ /* 0x000fe400078ec0ff */
[----:B------:R-:W-:Y:S02]  /*1770*/  LOP3.LUT R24, R12, 0x3f003f, RZ, 0xc0, !PT ;  /* 0x003f003f0c187812 */ /* 0x000fe400078ec0ff */
[----:B------:R-:W-:Y:S02]  /*1780*/  SHF.R.U32.HI R25, RZ, 0x6, R12 ;  /* 0x00000006ff197819 */ /* 0x000fe4000001160c */
[----:B------:R-:W-:Y:S02]  /*1790*/  LOP3.LUT R12, R13, 0x3f003f, RZ, 0xc0, !PT ;  /* 0x003f003f0d0c7812 */ /* 0x000fe400078ec0ff */
        /* <DEDUP_REMOVED lines=8> */
[----:B------:R-:W-:Y:S02]  /*1820*/  ISETP.GE.AND P3, PT, R59, 0x2, PT ;  /* 0x000000023b00780c */ /* 0x000fe40003f66270 */
[----:B---3--:R-:W-:Y:S02]  /*1830*/  SHF.R.U32.HI R41, RZ, 0x8, R16 ;  /* 0x00000008ff297819 */ /* 0x008fe40000011610 */
[----:B------:R-:W-:Y:S02]  /*1840*/  SHF.R.U32.HI R45, RZ, 0x8, R18 ;  /* 0x00000008ff2d7819 */ /* 0x000fe40000011612 */
[----:B------:R-:W-:Y:S02]  /*1850*/  SHF.R.U32.HI R47, RZ, 0x8, R19 ;  /* 0x00000008ff2f7819 */ /* 0x000fe40000011613 */
[----:B------:R-:W-:Y:S02]  /*1860*/  LOP3.LUT R41, R28, 0x300030, R41, 0xf8, !PT ;  /* 0x003000301c297812 */ /* 0x000fe400078ef829 */
[----:B------:R-:W-:-:S02]  /*1870*/  LOP3.LUT R45, R36, 0x300030, R45, 0xf8, !PT ;  /* 0x00300030242d7812 */ /* 0x000fc400078ef82d */
[----:B------:R-:W-:Y:S02]  /*1880*/  LOP3.LUT R47, R38, 0x300030, R47, 0xf8, !PT ;  /* 0x00300030262f7812 */ /* 0x000fe400078ef82f */
[--C-:B--2---:R-:W-:Y:S02]  /*1890*/  SHF.R.U32.HI R37, RZ, 0xc, R20.reuse ;  /* 0x0000000cff257819 */ /* 0x104fe40000011614 */
[----:B------:R-:W-:Y:S02]  /*18a0*/  LOP3.LUT R28, R20, 0x3f003f, RZ, 0xc0, !PT ;  /* 0x003f003f141c7812 */ /* 0x000fe400078ec0ff */
[----:B------:R-:W-:Y:S02]  /*18b0*/  SHF.R.U32.HI R36, RZ, 0x6, R20 ;  /* 0x00000006ff247819 */ /* 0x000fe40000011614 */
[----:B------:R-:W-:Y:S02]  /*18c0*/  SHF.R.U32.HI R38, RZ, 0xc, R22 ;  /* 0x0000000cff267819 */ /* 0x000fe40000011616 */
[----:B------:R-:W-:-:S02]  /*18d0*/  SHF.R.U32.HI R43, RZ, 0x8, R17 ;  /* 0x00000008ff2b7819 */ /* 0x000fc40000011611 */
[----:B------:R-:W-:Y:S02]  /*18e0*/  SHF.R.U32.HI R20, RZ, 0xc, R21 ;  /* 0x0000000cff147819 */ /* 0x000fe40000011615 */
[----:B------:R-:W-:Y:S02]  /*18f0*/  SHF.R.U32.HI R40, RZ, 0xc, R23 ;  /* 0x0000000cff287819 */ /* 0x000fe40000011617 */
[----:B------:R-:W-:Y:S02]  /*1900*/  SHF.R.U32.HI R48, RZ, 0xa, R16 ;  /* 0x0000000aff307819 */ /* 0x000fe40000011610 */
        /* <DEDUP_REMOVED lines=22> */
[----:B------:R-:W-:Y:S02]  /*1a70*/  LOP3.LUT R48, R37, 0x300030, R48, 0xf8, !PT ;  /* 0x0030003025307812 */ /* 0x000fe400078ef830 */
[----:B------:R-:W-:Y:S02]  /*1a80*/  LOP3.LUT R50, R39, 0x300030, R50, 0xf8, !PT ;  /* 0x0030003027327812 */ /* 0x000fe400078ef832 */
[----:B------:R-:W-:Y:S02]  /*1a90*/  LOP3.LUT R49, R20, 0x300030, R49, 0xf8, !PT ;  /* 0x0030003014317812 */ /* 0x000fe400078ef831 */
[----:B------:R-:W-:Y:S02]  /*1aa0*/  LOP3.LUT R37, R12, 0x64006400, RZ, 0xfc, !PT ;  /* 0x640064000c257812 */ /* 0x000fe400078efcff */
[----:B------:R-:W-:-:S02]  /*1ab0*/  LOP3.LUT R38, R26, 0x64006400, RZ, 0xfc, !PT ;  /* 0x640064001a267812 */ /* 0x000fc400078efcff */
        /* <DEDUP_REMOVED lines=73> */
[----:B------:R-:W0:Y:S04]  /*1f50*/  LDS.128 R16, [UR4] ;  /* 0x00000004ff107984 */ /* 0x000e280008000c00 */
[----:B------:R-:W1:Y:S01]  /*1f60*/  LDS.128 R20, [UR4+0x10] ;  /* 0x00001004ff147984 */ /* 0x000e620008000c00 */
[----:B0-----:R-:W-:Y:S01]  /*1f70*/  HFMA2.MMA R62, R12, R16, RZ ;  /* 0x000000100c3e7235 */ /* 0x001fe200000000ff */
[----:B------:R-:W-:-:S04]  /*1f80*/  HFMA2 R63, R13, R16, RZ.H0_H0 ;  /* 0x000000100d3f7231 */ /* 0x000fc800000400ff */
[----:B------:R-:W-:-:S05]  /*1f90*/  HFMA2 R63, R25, R17, R63 ;  /* 0x00000011193f7231 */ /* 0x000fca000000003f */
[----:B------:R-:W-:Y:S01]  /*1fa0*/  HFMA2 R62, R24, R17, R62 ;  /* 0x00000011183e7231 */ /* 0x000fe2000000003e */
[----:B------:R-:W-:-:S05]  /*1fb0*/  HFMA2.MMA R63, R29, R18, R63 ;  /* 0x000000121d3f7235 */ /* 0x000fca000000003f */
[----:B------:R-:W-:-:S05]  /*1fc0*/  HFMA2.MMA R62, R28, R18, R62 ;  /* 0x000000121c3e7235 */ /* 0x000fca000000003e */
[----:B------:R-:W-:-:S05]  /*1fd0*/  HFMA2 R63, R37, R19, R63 ;  /* 0x00000013253f7231 */ /* 0x000fca000000003f */
[----:B------:R-:W-:Y:S01]  /*1fe0*/  HFMA2 R62, R36, R19, R62 ;  /* 0x00000013243e7231 */ /* 0x000fe2000000003e */
[----:B-1----:R-:W-:-:S05]  /*1ff0*/  HFMA2.MMA R63, R33, R20, R63 ;  /* 0x00000014213f7235 */ /* 0x002fca000000003f */
        /* <DEDUP_REMOVED lines=31> */
.L_x_1328:
[----:B------:R-:W-:Y:S05]  /*21f0*/  @!P3 BRA `(.L_x_1327) ;  /* 0x000000040068b947 */ /* 0x000fea0003800000 */
[----:B------:R-:W-:-:S04]  /*2200*/  PRMT R16, R55, 0x9910, RZ ;  /* 0x0000991037107816 */ /* 0x000fc800000000ff */
[----:B------:R-:W-:-:S13]  /*2210*/  ISETP.NE.AND P2, PT, R16, RZ, PT ;  /* 0x000000ff1000720c */ /* 0x000fda0003f45270 */
[----:B------:R-:W-:Y:S05]  /*2220*/  @!P2 BRA `(.L_x_1329) ;  /* 0x0000000000a8a947 */ /* 0x000fea0003800000 */
[----:B------:R-:W0:Y:S04]  /*2230*/  LDS.128 R16, [UR4+0x80] ;  /* 0x00008004ff107984 */ /* 0x000e280008000c00 */
        /* <DEDUP_REMOVED lines=41> */
.L_x_1329:
[----:B------:R-:W-:Y:S05]  /*24d0*/  @P0 BRA `(.L_x_1327) ;  /* 0x0000000000b00947 */ /* 0x000fea0003800000 */
[----:B------:R-:W0:Y:S01]  /*24e0*/  LDS.128 R16, [UR4+0x100] ;  /* 0x00010004ff107984 */ /* 0x000e220008000c00 */
[----:B------:R-:W-:Y:S01]  /*24f0*/  IMAD.MOV.U32 R65, RZ, RZ, R14 ;  /* 0x000000ffff417224 */ /* 0x000fe200078e000e */
[----:B------:R-:W-:Y:S02]  /*2500*/  MOV R63, R13 ;  /* 0x0000000d003f7202 */ /* 0x000fe40000000f00 */
[----:B------:R-:W1:Y:S01]  /*2510*/  LDS.128 R20, [UR4+0x110] ;  /* 0x00011004ff147984 */ /* 0x000e620008000c00 */
[-C--:B0-----:R-:W-:Y:S02]  /*2520*/  HFMA2.MMA R13, R12, R16.reuse, RZ ;  /* 0x000000100c0d7235 */ /* 0x081fe400000000ff */
        /* <DEDUP_REMOVED lines=39> */
.L_x_1327:
[----:B------:R-:W-:Y:S05]  /*27a0*/  @!P1 BRA `(.L_x_1330) ;  /* 0x0000001000549947 */ /* 0x000fea0003800000 */
[----:B-----5:R-:W-:Y:S02]  /*27b0*/  IMAD R13, R4, 0xc, RZ ;  /* 0x0000000c040d7824 */ /* 0x020fe400078e02ff */
[----:B------:R-:W-:-:S05]  /*27c0*/  IMAD.WIDE.U32 R26, R11, 0xc, R60 ;  /* 0x0000000c0b1a7825 */ /* 0x000fca00078e003c */
[----:B------:R-:W-:-:S03]  /*27d0*/  IADD3 R27, R27, R13, RZ ;  /* 0x0000000d1b1b7210 */ /* 0x000fc60007ffe0ff */
[C---:B------:R-:W-:Y:S02]  /*27e0*/  IMAD.WIDE R20, R11.reuse, 0x4, R26 ;  /* 0x000000040b147825 */ /* 0x040fe400078e021a */
[----:B------:R-:W2:Y:S02]  /*27f0*/  LDG.E.128.CONSTANT R12, desc[UR6][R26.64] ;  /* 0x000000061a0c7981 */ /* 0x000ea4000c1e9d00 */
[----:B------:R-:W-:Y:S02]  /*2800*/  IMAD.WIDE R16, R11, 0x4, R20 ;  /* 0x000000040b107825 */ /* 0x000fe400078e0214 */
[----:B------:R-:W3:Y:S04]  /*2810*/  LDG.E.128.CONSTANT R20, desc[UR6][R20.64] ;  /* 0x0000000614147981 */ /* 0x000ee8000c1e9d00 */
[----:B------:R-:W4:Y:S01]  /*2820*/  LDG.E.128.CONSTANT R16, desc[UR6][R16.64] ;  /* 0x0000000610107981 */ /* 0x000f22000c1e9d00 */
[----:B------:R-:W-:-:S04]  /*2830*/  PRMT R24, R54, 0x9910, RZ ;  /* 0x0000991036187816 */ /* 0x000fc800000000ff */
[----:B------:R-:W-:Y:S02]  /*2840*/  ISETP.NE.AND P2, PT, R24, RZ, PT ;  /* 0x000000ff1800720c */ /* 0x000fe40003f45270 */
[----:B------:R-:W-:Y:S02]  /*2850*/  ISETP.GE.AND P3, PT, R59, 0x2, PT ;  /* 0x000000023b00780c */ /* 0x000fe40003f66270 */
[--C-:B--2---:R-:W-:Y:S02]  /*2860*/  SHF.R.U32.HI R29, RZ, 0xc, R12.reuse ;  /* 0x0000000cff1d7819 */ /* 0x104fe4000001160c */
[----:B------:R-:W-:Y:S02]  /*2870*/  SHF.R.U32.HI R31, RZ, 0xc, R15 ;  /* 0x0000000cff1f7819 */ /* 0x000fe4000001160f */
[----:B------:R-:W-:Y:S02]  /*2880*/  LOP3.LUT R36, R12, 0x3f003f, RZ, 0xc0, !PT ;  /* 0x003f003f0c247812 */ /* 0x000fe400078ec0ff */
[----:B------:R-:W-:-:S02]  /*2890*/  SHF.R.U32.HI R25, RZ, 0x6, R12 ;  /* 0x00000006ff197819 */ /* 0x000fc4000001160c */
[----:B------:R-:W-:Y:S02]  /*28a0*/  LOP3.LUT R12, R29, 0xf000f, RZ, 0xc0, !PT ;  /* 0x000f000f1d0c7812 */ /* 0x000fe400078ec0ff */
[--C-:B------:R-:W-:Y:S02]  /*28b0*/  SHF.R.U32.HI R30, RZ, 0xc, R13.reuse ;  /* 0x0000000cff1e7819 */ /* 0x100fe4000001160d */
[----:B----4-:R-:W-:Y:S02]  /*28c0*/  SHF.R.U32.HI R41, RZ, 0x8, R16 ;  /* 0x00000008ff297819 */ /* 0x010fe40000011610 */
        /* <DEDUP_REMOVED lines=9> */
[----:B------:R-:W-:Y:S02]  /*2960*/  LOP3.LUT R41, R12, 0x300030, R41, 0xf8, !PT ;  /* 0x003000300c297812 */ /* 0x000fe400078ef829 */
[--C-:B------:R-:W-:Y:S02]  /*2970*/  SHF.R.U32.HI R48, RZ, 0xa, R16.reuse ;  /* 0x0000000aff307819 */ /* 0x100fe40000011610 */
[----:B------:R-:W-:Y:S02]  /*2980*/  LOP3.LUT R32, R16, 0x3f003f, RZ, 0xc0, !PT ;  /* 0x003f003f10207812 */ /* 0x000fe400078ec0ff */
[----:B------:R-:W-:Y:S02]  /*2990*/  SHF.R.U32.HI R40, RZ, 0x6, R16 ;  /* 0x00000006ff287819 */ /* 0x000fe40000011610 */
[--C-:B------:R-:W-:Y:S02]  /*29a0*/  SHF.R.U32.HI R43, RZ, 0x8, R17.reuse ;  /* 0x00000008ff2b7819 */ /* 0x100fe40000011611 */
[----:B------:R-:W-:-:S02]  /*29b0*/  SHF.R.U32.HI R49, RZ, 0xa, R17 ;  /* 0x0000000aff317819 */ /* 0x000fc40000011611 */
[----:B------:R-:W-:Y:S02]  /*29c0*/  LOP3.LUT R33, R17, 0x3f003f, RZ, 0xc0, !PT ;  /* 0x003f003f11217812 */ /* 0x000fe400078ec0ff */
[----:B------:R-:W-:Y:S02]  /*29d0*/  SHF.R.U32.HI R42, RZ, 0x6, R17 ;  /* 0x00000006ff2a7819 */ /* 0x000fe40000011611 */
[----:B---3--:R-:W-:Y:S02]  /*29e0*/  SHF.R.U32.HI R12, RZ, 0xc, R20 ;  /* 0x0000000cff0c7819 */ /* 0x008fe40000011614 */
[----:B------:R-:W-:Y:S02]  /*29f0*/  LOP3.LUT R16, R13, 0xf000f, RZ, 0xc0, !PT ;  /* 0x000f000f0d107812 */ /* 0x000fe400078ec0ff */
[----:B------:R-:W-:Y:S02]  /*2a00*/  LOP3.LUT R47, R18, 0x300030, R47, 0xf8, !PT ;  /* 0x00300030122f7812 */ /* 0x000fe400078ef82f */
        /* <DEDUP_REMOVED lines=15> */
[----:B------:R-:W-:Y:S02]  /*2b00*/  SHF.R.U32.HI R14, RZ, 0x6, R14 ;  /* 0x00000006ff0e7819 */ /* 0x000fe4000001160e */
[----:B------:R-:W-:Y:S02]  /*2b10*/  SHF.R.U32.HI R15, RZ, 0x6, R15 ;  /* 0x00000006ff0f7819 */ /* 0x000fe4000001160f */
[----:B------:R-:W-:Y:S02]  /*2b20*/  SHF.R.U32.HI R20, RZ, 0x6, R20 ;  /* 0x00000006ff147819 */ /* 0x000fe40000011614 */
[----:B------:R-:W-:-:S02]  /*2b30*/  SHF.R.U32.HI R37, RZ, 0x6, R21 ;  /* 0x00000006ff257819 */ /* 0x000fc40000011615 */
[----:B------:R-:W-:Y:S02]  /*2b40*/  SHF.R.U32.HI R38, RZ, 0x6, R22 ;  /* 0x00000006ff267819 */ /* 0x000fe40000011616 */
[----:B------:R-:W-:Y:S02]  /*2b50*/  SHF.R.U32.HI R23, RZ, 0x6, R23 ;  /* 0x00000006ff177819 */ /* 0x000fe40000011617 */
[----:B------:R-:W-:Y:S02]  /*2b60*/  LOP3.LUT R18, R19, 0xf000f, RZ, 0xc0, !PT ;  /* 0x000f000f13127812 */ /* 0x000fe400078ec0ff */
[----:B------:R-:W-:Y:S02]  /*2b70*/  LOP3.LUT R49, R12, 0x300030, R49, 0xf8, !PT ;  /* 0x003000300c317812 */ /* 0x000fe400078ef831 */
[----:B------:R-:W-:Y:S02]  /*2b80*/  LOP3.LUT R43, R30, 0x300030, R43, 0xf8, !PT ;  /* 0x003000301e2b7812 */ /* 0x000fe400078ef82b */
[----:B------:R-:W-:-:S02]  /*2b90*/  LOP3.LUT R12, R36, 0x64006400, RZ, 0xfc, !PT ;  /* 0x64006400240c7812 */ /* 0x000fc400078efcff */
[----:B------:R-:W-:Y:S02]  /*2ba0*/  LOP3.LUT R25, R25, 0x3f003f, RZ, 0xc0, !PT ;  /* 0x003f003f19197812 */ /* 0x000fe400078ec0ff */
[----:B------:R-:W-:Y:S02]  /*2bb0*/  LOP3.LUT R29, R21, 0x3f003f, RZ, 0xc0, !PT ;  /* 0x003f003f151d7812 */ /* 0x000fe400078ec0ff */
[----:B------:R-:W-:Y:S02]  /*2bc0*/  LOP3.LUT R30, R22, 0x3f003f, RZ, 0xc0, !PT ;  /* 0x003f003f161e7812 */ /* 0x000fe400078ec0ff */
[----:B------:R-:W-:Y:S02]  /*2bd0*/  LOP3.LUT R48, R13, 0x300030, R48, 0xf8, !PT ;  /* 0x003000300d307812 */ /* 0x000fe400078ef830 */
[----:B------:R-:W-:Y:S02]  /*2be0*/  LOP3.LUT R50, R17, 0x300030, R50, 0xf8, !PT ;  /* 0x0030003011327812 */ /* 0x000fe400078ef832 */
[----:B------:R-:W-:-:S02]  /*2bf0*/  LOP3.LUT R51, R18, 0x300030, R51, 0xf8, !PT ;  /* 0x0030003012337812 */ /* 0x000fc400078ef833 */
        /* <DEDUP_REMOVED lines=117> */
.L_x_1331:
        /* <DEDUP_REMOVED lines=46> */
.L_x_1332:
[----:B------:R-:W-:Y:S05]  /*3630*/  @P0 BRA `(.L_x_1330) ;  /* 0x0000000000b00947 */ /* 0x000fea0003800000 */
[----:B------:R-:W0:Y:S01]  /*3640*/  LDS.128 R16, [UR4+0x120] ;  /* 0x00012004ff107984 */ /* 0x000e220008000c00 */
[----:B------:R-:W-:Y:S01]  /*3650*/  MOV R65, R14 ;  /* 0x0000000e00417202 */ /* 0x000fe20000000f00 */
[----:B------:R-:W-:Y:S02]  /*3660*/  IMAD.MOV.U32 R63, RZ, RZ, R13 ;  /* 0x000000ffff3f7224 */ /* 0x000fe400078e000d */
        /* <DEDUP_REMOVED lines=41> */
.L_x_1330:
[----:B------:R-:W-:Y:S01]  /*3900*/  VIADD R57, R57, 0x20 ;  /* 0x0000002039397836 */ /* 0x000fe20000000000 */
[----:B------:R-:W-:Y:S01]  /*3910*/  UIADD3 UR4, UR4, 0x40, URZ ;  /* 0x0000004004047890 */ /* 0x000fe2000fffe03f */
[----:B------:R-:W-:-:S03]  /*3920*/  IMAD.WIDE.U32 R60, R11, 0x18, R60 ;  /* 0x000000180b3c7825 */ /* 0x000fc600078e003c */
[C---:B------:R-:W-:Y:S01]  /*3930*/  ISETP.GE.AND P2, PT, R57.reuse, UR5, PT ;  /* 0x0000000539007c0c */ /* 0x040fe2000bf46270 */
[----:B-----5:R-:W-:Y:S01]  /*3940*/  IMAD R13, R4, 0x18, RZ ;  /* 0x00000018040d7824 */ /* 0x020fe200078e02ff */
[----:B------:R-:W-:-:S04]  /*3950*/  ISETP.LT.AND P3, PT, R57, R58, PT ;  /* 0x0000003a3900720c */ /* 0x000fc80003f61270 */
[----:B------:R-:W-:-:S09]  /*3960*/  IADD3 R61, R61, R13, RZ ;  /* 0x0000000d3d3d7210 */ /* 0x000fd20007ffe0ff */
[----:B------:R-:W-:Y:S05]  /*3970*/  @!P2 BRA P3, `(.L_x_1333) ;  /* 0xffffffdc0004a947 */ /* 0x000fea000183ffff */
.L_x_1326:
[----:B------:R-:W-:Y:S05]  /*3980*/  @!P1 EXIT ;  /* 0x000000000000994d */ /* 0x000fea0003800000 */
[----:B------:R-:W0:Y:S01]  /*3990*/  S2R R0, SR_CTAID.X ;  /* 0x0000000000007919 */ /* 0x000e220000002500 */
[----:B------:R-:W1:Y:S01]  /*39a0*/  S2UR UR4, SR_CTAID.Y ;  /* 0x00000000000479c3 */ /* 0x000e620000002600 */
[----:B------:R-:W-:Y:S01]  /*39b0*/  HMUL2 R15, R5, R54.H0_H0 ;  /* 0x20000036050f7232 */ /* 0x000fe20000000000 */
[----:B------:R-:W0:Y:S06]  /*39c0*/  S2R R13, SR_TID.X ;  /* 0x00000000000d7919 */ /* 0x000e2c0000002100 */
[----:B------:R-:W2:Y:S01]  /*39d0*/  LDC.64 R2, c[0x0][0x230] ;  /* 0x00008c00ff027b82 */ /* 0x000ea20000000a00 */
[----:B-1----:R-:W-:Y:S01]  /*39e0*/  UIMAD UR4, UR4, 0x3, URZ ;  /* 0x00000003040478a4 */ /* 0x002fe2000f8e023f */
[----:B0-----:R-:W-:-:S05]  /*39f0*/  IMAD R0, R0, 0x40, R13 ;  /* 0x0000004000007824 */ /* 0x001fca00078e020d */
        /* <DEDUP_REMOVED lines=11> */
.L_x_1337:
[----:B------:R-:W0:Y:S02]  /*3ab0*/  LDS R4, [R0] ;  /* 0x0000000000047984 */ /* 0x000e240000000800 */
[----:B0-----:R-:W-:-:S10]  /*3ac0*/  HFMA2.MMA R5, R4, 1, 1, R15 ;  /* 0x3c003c0004057835 */ /* 0x001fd4000000000f */
[----:B------:R-:W0:Y:S02]  /*3ad0*/  ATOMS.CAST.SPIN R5, [R0], R4, R5 ;  /* 0x000000040005738d */ /* 0x000e240001800005 */
[----:B0-----:R-:W-:-:S13]  /*3ae0*/  ISETP.EQ.U32.AND P0, PT, R5, 0x1, PT ;  /* 0x000000010500780c */ /* 0x001fda0003f02070 */
[----:B------:R-:W-:Y:S05]  /*3af0*/  @!P0 BRA `(.L_x_1337) ;  /* 0xfffffffc00ec8947 */ /* 0x000fea000383ffff */
[----:B------:R-:W-:Y:S05]  /*3b00*/  BRA `(.L_x_1335) ;  /* 0x00000000000c7947 */ /* 0x000fea0003800000 */
.L_x_1336:
[----:B------:R-:W2:Y:S02]  /*3b10*/  LD.E R0, desc[UR6][R12.64] ;  /* 0x000000060c007980 */ /* 0x000ea4000c101900 */
[----:B--2---:R-:W-:-:S05]  /*3b20*/  IADD3 R5, R15, R0, RZ ;  /* 0x000000000f057210 */ /* 0x004fca0007ffe0ff */
[----:B------:R0:W-:Y:S02]  /*3b30*/  ST.E desc[UR6][R12.64], R5 ;  /* 0x000000050c007985 */ /* 0x0001e4000c101906 */
.L_x_1335:
[----:B------:R-:W-:Y:S05]  /*3b40*/  BSYNC B0 ;  /* 0x0000000000007941 */ /* 0x000fea0003800000 */
.L_x_1334:
[----:B------:R1:W-:Y:S01]  /*3b50*/  ATOM.E.ADD.F16x2.RN.STRONG.GPU P0, RZ, desc[UR6][R12.64+0x4], R17 ;  /* 0x000004110cff79a2 */ /* 0x0003e2000810e1c6 */
[----:B------:R-:W-:Y:S04]  /*3b60*/  BSSY B0, `(.L_x_1338) ;  /* 0x000000f000007945 */ /* 0x000fe80003800000 */
[----:B-1----:R-:W-:Y:S05]  /*3b70*/  @P0 BRA `(.L_x_1339) ;  /* 0x0000000000340947 */ /* 0x002fea0003800000 */
[----:B------:R-:W1:Y:S02]  /*3b80*/  QSPC.E.S P0, RZ, [R12+0x4] ;  /* 0x000004000cff73aa */ /* 0x000e640000000500 */
[----:B-1----:R-:W-:Y:S05]  /*3b90*/  @!P0 BRA `(.L_x_1340) ;  /* 0x0000000000208947 */ /* 0x002fea0003800000 */
[----:B------:R-:W-:-:S05]  /*3ba0*/  IMAD.MOV.U32 R4, RZ, RZ, R12 ;  /* 0x000000ffff047224 */ /* 0x000fca00078e000c */
[----:B------:R-:W-:-:S07]  /*3bb0*/  MOV R0, R4 ;  /* 0x0000000400007202 */ /* 0x000fce0000000f00 */
.L_x_1341:
[----:B------:R-:W0:Y:S02]  /*3bc0*/  LDS R4, [R0+0x4] ;  /* 0x0000040000047984 */ /* 0x000e240000000800 */
[----:B0-----:R-:W-:-:S06]  /*3bd0*/  HADD2 R5, R4, R17 ;  /* 0x0000001104057230 */ /* 0x001fcc0000000000 */
[----:B------:R-:W0:Y:S02]  /*3be0*/  ATOMS.CAST.SPIN R5, [R0+0x4], R4, R5 ;  /* 0x000004040005738d */ /* 0x000e240001800005 */
[----:B0-----:R-:W-:-:S13]  /*3bf0*/  ISETP.EQ.U32.AND P0, PT, R5, 0x1, PT ;  /* 0x000000010500780c */ /* 0x001fda0003f02070 */
[----:B------:R-:W-:Y:S05]  /*3c00*/  @!P0 BRA `(.L_x_1341) ;  /* 0xfffffffc00ec8947 */ /* 0x000fea000383ffff */
[----:B------:R-:W-:Y:S05]  /*3c10*/  BRA `(.L_x_1339) ;  /* 0x00000000000c7947 */ /* 0x000fea0003800000 */
.L_x_1340:
[----:B------:R-:W0:Y:S02]  /*3c20*/  LD.E R0, desc[UR6][R12.64+0x4] ;  /* 0x000004060c007980 */ /* 0x000e24000c101900 */
[----:B0-----:R-:W-:-:S05]  /*3c30*/  IADD3 R5, R17, R0, RZ ;  /* 0x0000000011057210 */ /* 0x001fca0007ffe0ff */
[----:B------:R1:W-:Y:S02]  /*3c40*/  ST.E desc[UR6][R12.64+0x4], R5 ;  /* 0x000004050c007985 */ /* 0x0003e4000c101906 */
.L_x_1339:
[----:B------:R-:W-:Y:S05]  /*3c50*/  BSYNC B0 ;  /* 0x0000000000007941 */ /* 0x000fea0003800000 */
.L_x_1338:
[----:B------:R-:W-:-:S13]  /*3c60*/  ISETP.GE.AND P0, PT, R59, 0x2, PT ;  /* 0x000000023b00780c */ /* 0x000fda0003f06270 */
[----:B------:R-:W-:Y:S05]  /*3c70*/  @!P0 EXIT ;  /* 0x000000000000894d */ /* 0x000fea0003800000 */
[----:B------:R-:W-:Y:S02]  /*3c80*/  IMAD.IADD R14, R14, 0x1, R11 ;  /* 0x000000010e0e7824 */ /* 0x000fe400078e020b */
[----:B01----:R-:W-:Y:S02]  /*3c90*/  HMUL2 R13, R7, R55.H0_H0 ;  /* 0x20000037070d7232 */ /* 0x003fe40000000000 */
[----:B------:R-:W-:-:S05]  /*3ca0*/  IMAD.WIDE R6, R14, 0x2, R2 ;  /* 0x000000020e067825 */ /* 0x000fca00078e0202 */
        /* <DEDUP_REMOVED lines=8> */
.L_x_1345:
[----:B------:R-:W0:Y:S02]  /*3d30*/  LDS R4, [R0] ;  /* 0x0000000000047984 */ /* 0x000e240000000800 */
[----:B0-----:R-:W-:-:S10]  /*3d40*/  HFMA2.MMA R5, R4, 1, 1, R13 ;  /* 0x3c003c0004057835 */ /* 0x001fd4000000000d */
[----:B------:R-:W0:Y:S02]  /*3d50*/  ATOMS.CAST.SPIN R5, [R0], R4, R5 ;  /* 0x000000040005738d */ /* 0x000e240001800005 */
[----:B0-----:R-:W-:-:S13]  /*3d60*/  ISETP.EQ.U32.AND P0, PT, R5, 0x1, PT ;  /* 0x000000010500780c */ /* 0x001fda0003f02070 */
[----:B------:R-:W-:Y:S05]  /*3d70*/  @!P0 BRA `(.L_x_1345) ;  /* 0xfffffffc00ec8947 */ /* 0x000fea000383ffff */
[----:B------:R-:W-:Y:S05]  /*3d80*/  BRA `(.L_x_1343) ;  /* 0x00000000000c7947 */ /* 0x000fea0003800000 */
.L_x_1344:
[----:B------:R-:W2:Y:S02]  /*3d90*/  LD.E R0, desc[UR6][R6.64] ;  /* 0x0000000606007980 */ /* 0x000ea4000c101900 */
[----:B--2---:R-:W-:-:S05]  /*3da0*/  IMAD.IADD R5, R13, 0x1, R0 ;  /* 0x000000010d057824 */ /* 0x004fca00078e0200 */
[----:B------:R0:W-:Y:S02]  /*3db0*/  ST.E desc[UR6][R6.64], R5 ;  /* 0x0000000506007985 */ /* 0x0001e4000c101906 */
.L_x_1343:
[----:B------:R-:W-:Y:S05]  /*3dc0*/  BSYNC B0 ;  /* 0x0000000000007941 */ /* 0x000fea0003800000 */
.L_x_1342:
[----:B------:R1:W-:Y:S01]  /*3dd0*/  ATOM.E.ADD.F16x2.RN.STRONG.GPU P0, RZ, desc[UR6][R6.64+0x4], R55 ;  /* 0x0000043706ff79a2 */ /* 0x0003e2000810e1c6 */
[----:B------:R-:W-:Y:S04]  /*3de0*/  BSSY B0, `(.L_x_1346) ;  /* 0x000000f000007945 */ /* 0x000fe80003800000 */
[----:B-1----:R-:W-:Y:S05]  /*3df0*/  @P0 BRA `(.L_x_1347) ;  /* 0x0000000000340947 */ /* 0x002fea0003800000 */
[----:B------:R-:W1:Y:S02]  /*3e00*/  QSPC.E.S P0, RZ, [R6+0x4] ;  /* 0x0000040006ff73aa */ /* 0x000e640000000500 */
[----:B-1----:R-:W-:Y:S05]  /*3e10*/  @!P0 BRA `(.L_x_1348) ;  /* 0x0000000000208947 */ /* 0x002fea0003800000 */
[----:B------:R-:W-:-:S04]  /*3e20*/  MOV R4, R6 ;  /* 0x0000000600047202 */ /* 0x000fc80000000f00 */
[----:B------:R-:W-:-:S07]  /*3e30*/  MOV R0, R4 ;  /* 0x0000000400007202 */ /* 0x000fce0000000f00 */
.L_x_1349:
[----:B------:R-:W0:Y:S02]  /*3e40*/  LDS R4, [R0+0x4] ;  /* 0x0000040000047984 */ /* 0x000e240000000800 */
[----:B0-----:R-:W-:-:S06]  /*3e50*/  HADD2 R5, R4, R55 ;  /* 0x0000003704057230 */ /* 0x001fcc0000000000 */
[----:B------:R-:W0:Y:S02]  /*3e60*/  ATOMS.CAST.SPIN R5, [R0+0x4], R4, R5 ;  /* 0x000004040005738d */ /* 0x000e240001800005 */
[----:B0-----:R-:W-:-:S13]  /*3e70*/  ISETP.EQ.U32.AND P0, PT, R5, 0x1, PT ;  /* 0x000000010500780c */ /* 0x001fda0003f02070 */
[----:B------:R-:W-:Y:S05]  /*3e80*/  @!P0 BRA `(.L_x_1349) ;  /* 0xfffffffc00ec8947 */ /* 0x000fea000383ffff */
[----:B------:R-:W-:Y:S05]  /*3e90*/  BRA `(.L_x_1347) ;  /* 0x00000000000c7947 */ /* 0x000fea0003800000 */
.L_x_1348:
[----:B------:R-:W0:Y:S02]  /*3ea0*/  LD.E R0, desc[UR6][R6.64+0x4] ;  /* 0x0000040606007980 */ /* 0x000e24000c101900 */
[----:B0-----:R-:W-:-:S05]  /*3eb0*/  IMAD.IADD R5, R55, 0x1, R0 ;  /* 0x0000000137057824 */ /* 0x001fca00078e0200 */
[----:B------:R1:W-:Y:S02]  /*3ec0*/  ST.E desc[UR6][R6.64+0x4], R5 ;  /* 0x0000040506007985 */ /* 0x0003e4000c101906 */
.L_x_1347:
[----:B------:R-:W-:Y:S05]  /*3ed0*/  BSYNC B0 ;  /* 0x0000000000007941 */ /* 0x000fea0003800000 */
.L_x_1346:
[----:B------:R-:W-:-:S13]  /*3ee0*/  ISETP.NE.AND P0, PT, R59, 0x2, PT ;  /* 0x000000023b00780c */ /* 0x000fda0003f05270 */
[----:B------:R-:W-:Y:S05]  /*3ef0*/  @!P0 EXIT ;  /* 0x000000000000894d */ /* 0x000fea0003800000 */
[----:B01----:R-:W-:Y:S01]  /*3f00*/  IADD3 R5, R14, R11, RZ ;  /* 0x0000000b0e057210 */ /* 0x003fe20007ffe0ff */
[----:B------:R-:W-:-:S04]  /*3f10*/  HMUL2 R9, R9, R56.H0_H0 ;  /* 0x2000003809097232 */ /* 0x000fc80000000000 */
[----:B------:R-:W-:-:S05]  /*3f20*/  IMAD.WIDE R4, R5, 0x2, R2 ;  /* 0x0000000205047825 */ /* 0x000fca00078e0202 */
        /* <DEDUP_REMOVED lines=8> */
.L_x_1353:
[----:B------:R-:W0:Y:S02]  /*3fb0*/  LDS R2, [R0] ;  /* 0x0000000000027984 */ /* 0x000e240000000800 */
[----:B0-----:R-:W-:-:S10]  /*3fc0*/  HFMA2.MMA R3, R2, 1, 1, R9 ;  /* 0x3c003c0002037835 */ /* 0x001fd40000000009 */
[----:B------:R-:W0:Y:S02]  /*3fd0*/  ATOMS.CAST.SPIN R3, [R0], R2, R3 ;  /* 0x000000020003738d */ /* 0x000e240001800003 */
[----:B0-----:R-:W-:-:S13]  /*3fe0*/  ISETP.EQ.U32.AND P0, PT, R3, 0x1, PT ;  /* 0x000000010300780c */ /* 0x001fda0003f02070 */
[----:B------:R-:W-:Y:S05]  /*3ff0*/  @!P0 BRA `(.L_x_1353) ;  /* 0xfffffffc00ec8947 */ /* 0x000fea000383ffff */
[----:B------:R-:W-:Y:S05]  /*4000*/  BRA `(.L_x_1351) ;  /* 0x00000000000c7947 */ /* 0x000fea0003800000 */
.L_x_1352:
[----:B------:R-:W2:Y:S02]  /*4010*/  LD.E R0, desc[UR6][R4.64] ;  /* 0x0000000604007980 */ /* 0x000ea4000c101900 */
[----:B--2---:R-:W-:-:S05]  /*4020*/  IADD3 R3, R9, R0, RZ ;  /* 0x0000000009037210 */ /* 0x004fca0007ffe0ff */
[----:B------:R0:W-:Y:S02]  /*4030*/  ST.E desc[UR6][R4.64], R3 ;  /* 0x0000000304007985 */ /* 0x0001e4000c101906 */
.L_x_1351:
[----:B------:R-:W-:Y:S05]  /*4040*/  BSYNC B0 ;  /* 0x0000000000007941 */ /* 0x000fea0003800000 */
.L_x_1350:
[----:B------:R1:W-:Y:S02]  /*4050*/  ATOM.E.ADD.F16x2.RN.STRONG.GPU P0, RZ, desc[UR6][R4.64+0x4], R7 ;  /* 0x0000040704ff79a2 */ /* 0x0003e4000810e1c6 */
[----:B-1----:R-:W-:Y:S05]  /*4060*/  @P0 EXIT ;  /* 0x000000000000094d */ /* 0x002fea0003800000 */
[----:B------:R-:W1:Y:S02]  /*4070*/  QSPC.E.S P0, RZ, [R4+0x4] ;  /* 0x0000040004ff73aa */ /* 0x000e640000000500 */
[----:B-1----:R-:W-:Y:S05]  /*4080*/  @!P0 BRA `(.L_x_1354) ;  /* 0x0000000000208947 */ /* 0x002fea0003800000 */
[----:B------:R-:W-:-:S05]  /*4090*/  IMAD.MOV.U32 R2, RZ, RZ, R4 ;  /* 0x000000ffff027224 */ /* 0x000fca00078e0004 */
[----:B------:R-:W-:-:S07]  /*40a0*/  MOV R0, R2 ;  /* 0x0000000200007202 */ /* 0x000fce0000000f00 */
.L_x_1355:
[----:B------:R-:W0:Y:S02]  /*40b0*/  LDS R2, [R0+0x4] ;  /* 0x0000040000027984 */ /* 0x000e240000000800 */
[----:B0-----:R-:W-:-:S06]  /*40c0*/  HADD2 R3, R2, R7 ;  /* 0x0000000702037230 */ /* 0x001fcc0000000000 */
[----:B------:R-:W0:Y:S02]  /*40d0*/  ATOMS.CAST.SPIN R3, [R0+0x4], R2, R3 ;  /* 0x000004020003738d */ /* 0x000e240001800003 */
[----:B0-----:R-:W-:-:S13]  /*40e0*/  ISETP.EQ.U32.AND P0, PT, R3, 0x1, PT ;  /* 0x000000010300780c */ /* 0x001fda0003f02070 */
[----:B------:R-:W-:Y:S05]  /*40f0*/  @!P0 BRA `(.L_x_1355) ;  /* 0xfffffffc00ec8947 */ /* 0x000fea000383ffff */
[----:B------:R-:W-:Y:S05]  /*4100*/  EXIT ;  /* 0x000000000000794d */ /* 0x000fea0003800000 */
.L_x_1354:
[----:B------:R-:W0:Y:S02]  /*4110*/  LD.E R0, desc[UR6][R4.64+0x4] ;  /* 0x0000040604007980 */ /* 0x000e24000c101900 */
[----:B0-----:R-:W-:-:S05]  /*4120*/  IADD3 R3, R7, R0, RZ ;  /* 0x0000000007037210 */ /* 0x001fca0007ffe0ff */
[----:B------:R-:W-:Y:S01]  /*4130*/  ST.E desc[UR6][R4.64+0x4], R3 ;  /* 0x0000040304007985 */ /* 0x000fe2000c101906 */
[----:B------:R-:W-:Y:S05]  /*4140*/  EXIT ;  /* 0x000000000000794d */ /* 0x000fea0003800000 */
.L_x_1356:
        /* <DEDUP_REMOVED lines=11> */
.L_x_3680:


//--------------------- .text._Z23gemm_half_q_half_kernelILi3ELi48ELb1ELb1ELi64EEvPK6__halfPKjS4_S2_PS0_iiiiPKtS7_iiiiiibS2_i --------------------------
	.section	.text._Z23gemm_half_q_half_kernelILi3ELi48ELb1ELb1ELi64EEvPK6__halfPKjS4_S2_PS0_iiiiPKtS7_iiiiiibS2_i,"ax",@progbits
	.align	128
        .global         _Z23gemm_half_q_half_kernelILi3ELi48ELb1ELb1ELi64EEvPK6__halfPKjS4_S2_PS0_iiiiPKtS7_iiiiiibS2_i
        .type           _Z23gemm_half_q_half_kernelILi3ELi48ELb1ELb1ELi64EEvPK6__halfPKjS4_S2_PS0_iiiiPKtS7_iiiiiibS2_i,@function
        .size           _Z23gemm_half_q_half_kernelILi3ELi48ELb1ELb1ELi64EEvPK6__halfPKjS4_S2_PS0_iiiiPKtS7_iiiiiibS2_i,(.L_x_3681 - _Z23gemm_half_q_half_kernelILi3ELi48ELb1ELb1ELi64EEvPK6__halfPKjS4_S2_PS0_iiiiPKtS7_iiiiiibS2_i)
        .other          _Z23gemm_half_q_half_kernelILi3ELi48ELb1ELb1ELi64EEvPK6__halfPKjS4_S2_PS0_iiiiPKtS7_iiiiiibS2_i,@"STO_CUDA_ENTRY STV_DEFAULT"
_Z23gemm_half_q_half_kernelILi3ELi48ELb1ELb1ELi64EEvPK6__halfPKjS4_S2_PS0_iiiiPKtS7_iiiiiibS2_i:
.text._Z23gemm_half_q_half_kernelILi3ELi48ELb1ELb1ELi64EEvPK6__halfPKjS4_S2_PS0_iiiiPKtS7_iiiiiibS2_i:
[----:B------:R-:W0:Y:S01]  /*0000*/  LDC R1, c[0x0][0x28] ;  /* 0x00000a00ff017b82 */ /* 0x000e220000000800 */
[----:B------:R-:W1:Y:S07]  /*0010*/  S2R R14, SR_CTAID.Y ;  /* 0x00000000000e7919 */ /* 0x000e6e0000002600 */
[----:B------:R-:W1:Y:S01]  /*0020*/  LDC R3, c[0x0][0x238] ;  /* 0x00008e00ff037b82 */ /* 0x000e620000000800 */
[----:B------:R-:W-:Y:S01]  /*0030*/  ULDC.64 UR6, c[0x0][0x208] ;  /* 0x0000820000067ab9 */ /* 0x000fe20000000a00 */
[----:B0-----:R-:W-:Y:S01]  /*0040*/  IADD3 R1, R1, -0x10, RZ ;  /* 0xfffffff001017810 */ /* 0x001fe20007ffe0ff */
[----:B------:R-:W0:Y:S01]  /*0050*/  S2R R8, SR_CTAID.X ;  /* 0x0000000000087919 */ /* 0x000e220000002500 */
[----:B------:R-:W-:-:S02]  /*0060*/  PRMT R43, RZ, 0x7610, R43 ;  /* 0x00007610ff2b7816 */ /* 0x000fc4000000002b */
[----:B------:R-:W-:Y:S01]  /*0070*/  PRMT R42, RZ, 0x7610, R42 ;  /* 0x00007610ff2a7816 */ /* 0x000fe2000000002a */
[----:B------:R-:W2:Y:S01]  /*0080*/  S2R R18, SR_TID.X ;  /* 0x0000000000127919 */ /* 0x000ea20000002100 */
[----:B------:R-:W3:Y:S01]  /*0090*/  LDC R19, c[0x0][0x240] ;  /* 0x00009000ff137b82 */ /* 0x000ee20000000800 */
[----:B------:R-:W-:Y:S01]  /*00a0*/  PRMT R41, RZ, 0x7610, R41 ;  /* 0x00007610ff297816 */ /* 0x000fe20000000029 */
[----:B------:R-:W4:Y:S01]  /*00b0*/  S2R R16, SR_CTAID.Z ;  /* 0x0000000000107919 */ /* 0x000f220000002700 */
[----:B------:R-:W-:Y:S01]  /*00c0*/  PRMT R0, RZ, 0x7610, R0 ;  /* 0x00007610ff007816 */ /* 0x000fe20000000000 */
[----:B-1----:R-:W-:-:S05]  /*00d0*/  IMAD R3, R14, -0x3, R3 ;  /* 0xfffffffd0e037824 */ /* 0x002fca00078e0203 */
        /* <DEDUP_REMOVED lines=11> */
[----:B-1----:R-:W-:Y:S02]  /*0190*/  SHF.R.S32.HI R0, RZ, 0x1f, R5 ;  /* 0x0000001fff007819 */ /* 0x002fe40000011405 */
[C---:B------:R-:W-:Y:S02]  /*01a0*/  SHF.L.U32 R7, R5.reuse, 0x1, RZ ;  /* 0x0000000105077819 */ /* 0x040fe400000006ff */
[----:B------:R-:W-:Y:S02]  /*01b0*/  SHF.L.U64.HI R0, R5, 0x1, R0 ;  /* 0x0000000105007819 */ /* 0x000fe40000010200 */
[----:B-----5:R-:W-:-:S05]  /*01c0*/  IADD3 R4, P2, R7, R10, RZ ;  /* 0x0000000a07047210 */ /* 0x020fca0007f5e0ff */
[----:B------:R-:W-:Y:S01]  /*01d0*/  IMAD.X R5, R0, 0x1, R11, P2 ;  /* 0x0000000100057824 */ /* 0x000fe200010e060b */
[----:B------:R-:W-:-:S04]  /*01e0*/  @P0 IADD3 R6, P2, R4, R7, RZ ;  /* 0x0000000704060210 */ /* 0x000fc80007f5e0ff */
[----:B------:R-:W-:Y:S01]  /*01f0*/  @P0 IADD3.X R7, R5, R0, RZ, P2, !PT ;  /* 0x0000000005070210 */ /* 0x000fe200017fe4ff */
[----:B------:R-:W5:Y:S04]  /*0200*/  LDG.E.U16 R41, desc[UR6][R4.64] ;  /* 0x0000000604297981 */ /* 0x000f68000c1e1500 */
[----:B------:R-:W2:Y:S01]  /*0210*/  @P0 LDG.E.U16 R43, desc[UR6][R6.64] ;  /* 0x00000006062b0981 */ /* 0x000ea2000c1e1500 */
[----:B-----5:R-:W-:-:S04]  /*0220*/  LOP3.LUT R0, R41, R42, RZ, 0xfc, !PT ;  /* 0x0000002a29007212 */ /* 0x020fc800078efcff */
[----:B--2---:R-:W-:-:S04]  /*0230*/  @P0 LOP3.LUT R2, R43, R0, RZ, 0xfc, !PT ;  /* 0x000000002b020212 */ /* 0x004fc800078efcff */
[----:B------:R-:W-:-:S07]  /*0240*/  @P0 PRMT R0, R2, 0x7610, R0 ;  /* 0x0000761002000816 */ /* 0x000fce0000000000 */
.L_x_1357:
[----:B------:R-:W-:Y:S02]  /*0250*/  PRMT R0, R0, 0x9910, RZ ;  /* 0x0000991000007816 */ /* 0x000fe400000000ff */
[----:B----4-:R-:W-:Y:S02]  /*0260*/  SHF.L.U32 R39, R16, 0x6, RZ ;  /* 0x0000000610277819 */ /* 0x010fe400000006ff */
[----:B------:R-:W-:Y:S02]  /*0270*/  ISETP.NE.AND P0, PT, R0, RZ, PT ;  /* 0x000000ff0000720c */ /* 0x000fe40003f05270 */
[----:B---3--:R-:W-:-:S11]  /*0280*/  VIADDMNMX R38, R39, 0x40, R19, PT ;  /* 0x0000004027267846 */ /* 0x008fd60003800113 */
[----:B------:R-:W-:Y:S05]  /*0290*/  @!P0 EXIT ;  /* 0x000000000000894d */ /* 0x000fea0003800000 */
[----:B--2---:R-:W-:Y:S01]  /*02a0*/  IMAD.IADD R5, R39, 0x1, R18 ;  /* 0x0000000127057824 */ /* 0x004fe200078e0212 */
[----:B0-----:R-:W-:Y:S01]  /*02b0*/  SHF.L.U32 R0, R8, 0x8, RZ ;  /* 0x0000000808007819 */ /* 0x001fe200000006ff */
[----:B------:R-:W-:Y:S03]  /*02c0*/  BSSY B0, `(.L_x_1358) ;  /* 0x000006c000007945 */ /* 0x000fe60003800000 */
[----:B------:R-:W-:Y:S02]  /*02d0*/  ISETP.GE.OR P0, PT, R5, R38, !P1 ;  /* 0x000000260500720c */ /* 0x000fe40004f06670 */
[----:B------:R-:W-:-:S11]  /*02e0*/  LEA R6, R18, R0, 0x2 ;  /* 0x0000000012067211 */ /* 0x000fd600078e10ff */
        /* <DEDUP_REMOVED lines=8> */
[----:B------:R-:W-:Y:S02]  /*0370*/  ULDC.64 UR8, c[0x0][0x210] ;  /* 0x0000840000087ab9 */ /* 0x000fe40000000a00 */
[----:B------:R-:W-:-:S05]  /*0380*/  LEA.HI.X R9, R5, UR5, R4, 0x1, P0 ;  /* 0x0000000505097c11 */ /* 0x000fca00080f0c04 */
[----:B------:R-:W2:Y:S01]  /*0390*/  LDG.E.U16.CONSTANT R8, desc[UR6][R8.64] ;  /* 0x0000000608087981 */ /* 0x000ea2000c1e9500 */
[----:B------:R-:W0:Y:S01]  /*03a0*/  S2UR UR5, SR_CgaCtaId ;  /* 0x00000000000579c3 */ /* 0x000e220000008800 */
[----:B------:R-:W-:Y:S01]  /*03b0*/  IMAD R5, R2, 0x3, RZ ;  /* 0x0000000302057824 */ /* 0x000fe200078e02ff */
[----:B------:R-:W-:Y:S01]  /*03c0*/  ISETP.GT.AND P2, PT, R40, 0x3, PT ;  /* 0x000000032800780c */ /* 0x000fe20003f44270 */
[----:B------:R-:W-:Y:S01]  /*03d0*/  UMOV UR4, 0x400 ;  /* 0x0000040000047882 */ /* 0x000fe20000000000 */
[----:B------:R-:W-:Y:S01]  /*03e0*/  IMAD.MOV.U32 R7, RZ, RZ, RZ ;  /* 0x000000ffff077224 */ /* 0x000fe200078e00ff */
        /* <DEDUP_REMOVED lines=10> */
.L_x_1362:
        /* <DEDUP_REMOVED lines=16> */
.L_x_1361:
        /* <DEDUP_REMOVED lines=16> */
.L_x_1360:
[----:B------:R-:W0:Y:S01]  /*0690*/  S2UR UR5, SR_CgaCtaId ;  /* 0x00000000000579c3 */ /* 0x000e220000008800 */
[----:B------:R-:W-:Y:S01]  /*06a0*/  IMAD R2, R14, R19, RZ ;  /* 0x000000130e027224 */ /* 0x000fe200078e02ff */
[----:B------:R-:W-:Y:S01]  /*06b0*/  ISETP.GT.AND P2, PT, R40, 0x3, PT ;  /* 0x000000032800780c */ /* 0x000fe20003f44270 */
[----:B------:R-:W-:Y:S01]  /*06c0*/  UMOV UR4, 0x400 ;  /* 0x0000040000047882 */ /* 0x000fe20000000000 */
[----:B------:R-:W-:Y:S01]  /*06d0*/  ULDC.64 UR8, c[0x0][0x210] ;  /* 0x0000840000087ab9 */ /* 0x000fe20000000a00 */
[----:B------:R-:W-:-:S05]  /*06e0*/  IMAD R7, R2, 0x3, RZ ;  /* 0x0000000302077824 */ /* 0x000fca00078e02ff */
[----:B------:R-:W-:-:S04]  /*06f0*/  IADD3 R2, P0, R5, R7, RZ ;  /* 0x0000000705027210 */ /* 0x000fc80007f1e0ff */
[----:B------:R-:W-:Y:S01]  /*0700*/  LEA.HI.X.SX32 R5, R7, R4, 0x1, P0 ;  /* 0x0000000407057211 */ /* 0x000fe200000f0eff */
[----:B------:R-:W-:Y:S01]  /*0710*/  HFMA2.MMA R7, -RZ, RZ, 0, 0 ;  /* 0x00000000ff077435 */ /* 0x000fe200000001ff */
        /* <DEDUP_REMOVED lines=8> */
.L_x_1364:
        /* <DEDUP_REMOVED lines=16> */
.L_x_1363:
        /* <DEDUP_REMOVED lines=14> */
.L_x_1359:
[----:B------:R-:W-:Y:S05]  /*0980*/  BSYNC B0 ;  /* 0x0000000000007941 */ /* 0x000fea0003800000 */
.L_x_1358:
        /* <DEDUP_REMOVED lines=12> */
[----:B------:R-:W-:Y:S01]  /*0a50*/  PLOP3.LUT P0, PT, PT, PT, PT, 0x80, 0x0 ;  /* 0x000000000000781c */ /* 0x000fe20003f0f070 */
[----:B------:R-:W-:-:S05]  /*0a60*/  IMAD R7, R7, 0x3, R0 ;  /* 0x0000000307077824 */ /* 0x000fca00078e0200 */
[----:B------:R-:W-:-:S05]  /*0a70*/  LEA R7, R18, R7, 0x2 ;  /* 0x0000000712077211 */ /* 0x000fca00078e10ff */
[----:B0-----:R-:W-:-:S04]  /*0a80*/  IMAD.WIDE R4, R7, 0x2, R4 ;  /* 0x0000000207047825 */ /* 0x001fc800078e0204 */
[----:B------:R-:W-:Y:S01]  /*0a90*/  IMAD.MOV.U32 R7, RZ, RZ, RZ ;  /* 0x000000ffff077224 */ /* 0x000fe200078e00ff */
[----:B------:R-:W-:Y:S06]  /*0aa0*/  @!P2 BRA `(.L_x_1366) ;  /* 0x000000000034a947 */ /* 0x000fec0003800000 */
[----:B------:R-:W-:Y:S02]  /*0ab0*/  PLOP3.LUT P0, PT, PT, PT, PT, 0x8, 0x0 ;  /* 0x000000000000781c */ /* 0x000fe40003f0e170 */
[----:B------:R-:W-:-:S11]  /*0ac0*/  IADD3 R0, R40, -0x3, RZ ;  /* 0xfffffffd28007810 */ /* 0x000fd60007ffe0ff */
.L_x_1367:
        /* <DEDUP_REMOVED lines=11> */
.L_x_1366:
[----:B------:R-:W-:-:S05]  /*0b80*/  IMAD.IADD R0, R40, 0x1, -R7 ;  /* 0x0000000128007824 */ /* 0x000fca00078e0a07 */
        /* <DEDUP_REMOVED lines=9> */
.L_x_1365:
        /* <DEDUP_REMOVED lines=9> */
[----:B------:R-:W-:Y:S01]  /*0cb0*/  IMAD.SHL.U32 R2, R6, 0x4, RZ ;  /* 0x0000000406027824 */ /* 0x000fe200078e00ff */
[----:B------:R-:W-:Y:S01]  /*0cc0*/  HFMA2.MMA R9, -RZ, RZ, 0, 0 ;  /* 0x00000000ff097435 */ /* 0x000fe200000001ff */
[----:B------:R-:W-:Y:S02]  /*0cd0*/  MOV R17, R39 ;  /* 0x0000002700117202 */ /* 0x000fe40000000f00 */
[----:B------:R-:W-:Y:S02]  /*0ce0*/  LEA.HI R7, R7, R6, RZ, 0x3 ;  /* 0x0000000607077211 */ /* 0x000fe400078f18ff */
[----:B------:R-:W-:Y:S02]  /*0cf0*/  LOP3.LUT R2, R2, 0x10, RZ, 0xc0, !PT ;  /* 0x0000001002027812 */ /* 0x000fe400078ec0ff */
[----:B0-----:R-:W-:-:S07]  /*0d00*/  SHF.R.S32.HI R7, RZ, 0x3, R7 ;  /* 0x00000003ff077819 */ /* 0x001fce0000011407 */
.L_x_1369:
        /* <DEDUP_REMOVED lines=22> */
[----:B------:R-:W-:Y:S01]  /*0e70*/  IADD3 R18, R18, 0x1, RZ ;  /* 0x0000000112127810 */ /* 0x000fe20007ffe0ff */
[----:B------:R-:W-:Y:S01]  /*0e80*/  VIADD R4, R4, 0x1 ;  /* 0x0000000104047836 */ /* 0x000fe20000000000 */
[----:B------:R-:W-:Y:S02]  /*0e90*/  IADD3 R19, R19, 0x1, RZ ;  /* 0x0000000113137810 */ /* 0x000fe40007ffe0ff */
[----:B------:R-:W-:Y:S01]  /*0ea0*/  IADD3 R16, R16, 0x1, RZ ;  /* 0x0000000110107810 */ /* 0x000fe20007ffe0ff */
[----:B------:R-:W-:Y:S02]  /*0eb0*/  IMAD R18, R18, R18, RZ ;  /* 0x0000001212127224 */ /* 0x000fe400078e02ff */
[----:B------:R-:W-:Y:S02]  /*0ec0*/  IMAD R19, R19, R19, RZ ;  /* 0x0000001313137224 */ /* 0x000fe400078e02ff */
[----:B0-----:R-:W-:-:S02]  /*0ed0*/  IMAD R11, R4, R4, RZ ;  /* 0x00000004040b7224 */ /* 0x001fc400078e02ff */
[----:B------:R-:W-:Y:S01]  /*0ee0*/  IMAD R16, R16, R16, RZ ;  /* 0x0000001010107224 */ /* 0x000fe200078e02ff */
[----:B------:R-:W-:Y:S01]  /*0ef0*/  I2F.F16 R18, R18 ;  /* 0x0000001200127306 */ /* 0x000fe20000200c00 */
[----:B----4-:R-:W-:-:S05]  /*0f00*/  IMAD.IADD R17, R12, 0x1, R17 ;  /* 0x000000010c117824 */ /* 0x010fca00078e0211 */
[----:B------:R-:W-:Y:S02]  /*0f10*/  ISETP.GE.AND P2, PT, R17, R38, PT ;  /* 0x000000261100720c */ /* 0x000fe40003f46270 */
        /* <DEDUP_REMOVED lines=11> */
.L_x_1368:
[----:B0-----:R0:W5:Y:S01]  /*0fd0*/  LDL.64 R10, [R1] ;  /* 0x00000000010a7983 */ /* 0x0011620000100a00 */
[----:B------:R-:W1:Y:S01]  /*0fe0*/  LDC R2, c[0x0][0x25c] ;  /* 0x00009700ff027b82 */ /* 0x000e620000000800 */
[----:B------:R-:W-:Y:S01]  /*0ff0*/  ULDC UR4, c[0x0][0x258] ;  /* 0x0000960000047ab9 */ /* 0x000fe20000000800 */
[----:B------:R-:W-:Y:S01]  /*1000*/  ULDC UR5, c[0x0][0x260] ;  /* 0x0000980000057ab9 */ /* 0x000fe20000000800 */
[C---:B------:R-:W-:Y:S01]  /*1010*/  ISETP.GT.AND P2, PT, R39.reuse, UR4, PT ;  /* 0x0000000427007c0c */ /* 0x040fe2000bf44270 */
[----:B------:R-:W-:Y:S01]  /*1020*/  ULDC UR8, c[0x0][0x268] ;  /* 0x00009a0000087ab9 */ /* 0x000fe20000000800 */
[C---:B------:R-:W-:Y:S01]  /*1030*/  VIMNMX R0, R39.reuse, UR4, PT ;  /* 0x0000000427007c48 */ /* 0x040fe2000bfe0100 */
[----:B------:R-:W-:Y:S01]  /*1040*/  IMAD.MOV.U32 R9, RZ, RZ, RZ ;  /* 0x000000ffff097224 */ /* 0x000fe200078e00ff */
[----:B------:R-:W-:Y:S01]  /*1050*/  ISETP.GT.AND P4, PT, R39, UR5, PT ;  /* 0x0000000527007c0c */ /* 0x000fe2000bf84270 */
[----:B------:R-:W2:Y:S01]  /*1060*/  LDC R4, c[0x0][0x264] ;  /* 0x00009900ff047b82 */ /* 0x000ea20000000800 */
[----:B------:R-:W-:-:S02]  /*1070*/  SHF.R.S32.HI R5, RZ, 0x1f, R0 ;  /* 0x0000001fff057819 */ /* 0x000fc40000011400 */
[----:B------:R-:W-:Y:S02]  /*1080*/  ISETP.GT.AND P6, PT, R39, UR8, PT ;  /* 0x0000000827007c0c */ /* 0x000fe4000bfc4270 */
[----:B------:R-:W-:Y:S01]  /*1090*/  LEA.HI R14, R5, R0, RZ, 0x5 ;  /* 0x00000000050e7211 */ /* 0x000fe200078f28ff */
[----:B------:R-:W-:Y:S01]  /*10a0*/  HFMA2.MMA R0, -RZ, RZ, 0, 0 ;  /* 0x00000000ff007435 */ /* 0x000fe200000001ff */
[----:B------:R-:W-:Y:S01]  /*10b0*/  MOV R13, RZ ;  /* 0x000000ff000d7202 */ /* 0x000fe20000000f00 */
[----:B------:R-:W-:Y:S01]  /*10c0*/  HFMA2.MMA R5, -RZ, RZ, 0, 0 ;  /* 0x00000000ff057435 */ /* 0x000fe200000001ff */
[C---:B-1----:R-:W-:Y:S02]  /*10d0*/  ISETP.GT.AND P3, PT, R39.reuse, R2, PT ;  /* 0x000000022700720c */ /* 0x042fe40003f64270 */
[----:B--2---:R-:W-:Y:S01]  /*10e0*/  ISETP.GT.AND P5, PT, R39, R4, PT ;  /* 0x000000042700720c */ /* 0x004fe20003fa4270 */
[----:B0-----:R-:W-:-:S12]  /*10f0*/  @!P2 BRA `(.L_x_1370) ;  /* 0x00000000001ca947 */ /* 0x001fd80003800000 */
[----:B------:R-:W0:Y:S02]  /*1100*/  LDC R12, c[0x0][0x25c] ;  /* 0x00009700ff0c7b82 */ /* 0x000e240000000800 */
[----:B0-----:R-:W-:-:S05]  /*1110*/  VIMNMX R5, R39, R12, PT ;  /* 0x0000000c27057248 */ /* 0x001fca0003fe0100 */
[----:B------:R-:W-:-:S05]  /*1120*/  VIADD R5, R5, -UR4 ;  /* 0x8000000405057c36 */ /* 0x000fca0008000000 */
[----:B------:R-:W-:-:S04]  /*1130*/  SHF.R.S32.HI R12, RZ, 0x1f, R5 ;  /* 0x0000001fff0c7819 */ /* 0x000fc80000011405 */
[----:B------:R-:W-:-:S04]  /*1140*/  LEA.HI R12, R12, R5, RZ, 0x5 ;  /* 0x000000050c0c7211 */ /* 0x000fc800078f28ff */
[----:B------:R-:W-:-:S05]  /*1150*/  SHF.R.S32.HI R12, RZ, 0x5, R12 ;  /* 0x00000005ff0c7819 */ /* 0x000fca000001140c */
[----:B------:R-:W-:-:S07]  /*1160*/  IMAD R5, R12, 0x6, RZ ;  /* 0x000000060c057824 */ /* 0x000fce00078e02ff */
.L_x_1370:
        /* <DEDUP_REMOVED lines=8> */
.L_x_1371:
        /* <DEDUP_REMOVED lines=8> */
.L_x_1372:
        /* <DEDUP_REMOVED lines=8> */
.L_x_1373:
[----:B------:R-:W-:Y:S02]  /*12f0*/  SHF.R.S32.HI R14, RZ, 0x5, R14 ;  /* 0x00000005ff0e7819 */ /* 0x000fe4000001140e */
        /* <DEDUP_REMOVED lines=9> */
.L_x_1374:
[----:B------:R-:W-:Y:S01]  /*1390*/  LEA R5, R14, R5, 0x3 ;  /* 0x000000050e057211 */ /* 0x000fe200078e18ff */
[----:B------:R-:W0:Y:S01]  /*13a0*/  S2UR UR5, SR_CgaCtaId ;  /* 0x00000000000579c3 */ /* 0x000e220000008800 */
[----:B------:R-:W-:Y:S01]  /*13b0*/  ISETP.GE.OR P0, PT, R39, R2, P0 ;  /* 0x000000022700720c */ /* 0x000fe20000706670 */
[----:B------:R-:W-:Y:S01]  /*13c0*/  ULDC.64 UR8, c[0x0][0x218] ;  /* 0x0000860000087ab9 */ /* 0x000fe20000000a00 */
[----:B------:R-:W-:Y:S01]  /*13d0*/  IADD3 R0, R13, R5, R0 ;  /* 0x000000050d007210 */ /* 0x000fe20007ffe000 */
[----:B------:R-:W-:Y:S01]  /*13e0*/  UMOV UR4, 0x400 ;  /* 0x0000040000047882 */ /* 0x000fe20000000000 */
[----:B------:R-:W-:Y:S01]  /*13f0*/  HFMA2.MMA R36, -RZ, RZ, 0, 0 ;  /* 0x00000000ff247435 */ /* 0x000fe200000001ff */
[----:B-----5:R-:W-:Y:S01]  /*1400*/  PRMT R16, R10, 0x7610, R11 ;  /* 0x000076100a107816 */ /* 0x020fe2000000000b */
[----:B------:R-:W-:Y:S01]  /*1410*/  IMAD.IADD R29, R39, 0x1, R8 ;  /* 0x00000001271d7824 */ /* 0x000fe200078e0208 */
        /* <DEDUP_REMOVED lines=11> */
[----:B------:R-:W-:Y:S02]  /*14d0*/  PRMT R0, R11, 0x7610, R10 ;  /* 0x000076100b007816 */ /* 0x000fe4000000000a */
[----:B------:R-:W-:Y:S02]  /*14e0*/  LEA.HI.X R25, R6, UR9, R5, 0x2, P2 ;  /* 0x0000000906197c11 */ /* 0x000fe400090f1405 */
[----:B------:R-:W-:Y:S02]  /*14f0*/  PRMT R31, RZ, 0x5410, RZ ;  /* 0x00005410ff1f7816 */ /* 0x000fe400000000ff */
[----:B------:R-:W-:Y:S01]  /*1500*/  PRMT R30, RZ, 0x5410, RZ ;  /* 0x00005410ff1e7816 */ /* 0x000fe200000000ff */
[----:B------:R-:W-:Y:S06]  /*1510*/  @P0 BRA `(.L_x_1375) ;  /* 0x0000002400480947 */ /* 0x000fec0003800000 */
[----:B------:R-:W0:Y:S01]  /*1520*/  LDC R12, c[0x0][0x23c] ;  /* 0x00008f00ff0c7b82 */ /* 0x000e220000000800 */
[----:B------:R-:W-:Y:S01]  /*1530*/  PRMT R2, R43, 0x9910, RZ ;  /* 0x000099102b027816 */ /* 0x000fe200000000ff */
[----:B------:R-:W-:Y:S01]  /*1540*/  ULDC UR5, c[0x0][0x25c] ;  /* 0x0000970000057ab9 */ /* 0x000fe20000000800 */
[----:B------:R-:W-:Y:S02]  /*1550*/  SHF.R.S32.HI R61, RZ, 0x1f, R37 ;  /* 0x0000001fff3d7819 */ /* 0x000fe40000011425 */
[----:B------:R-:W-:Y:S02]  /*1560*/  ISETP.NE.AND P0, PT, R2, RZ, PT ;  /* 0x000000ff0200720c */ /* 0x000fe40003f05270 */
[----:B------:R-:W-:Y:S02]  /*1570*/  MOV R36, RZ ;  /* 0x000000ff00247202 */ /* 0x000fe40000000f00 */
[----:B------:R-:W-:Y:S02]  /*1580*/  ISETP.LT.OR P0, PT, R3, 0x3, !P0 ;  /* 0x000000030300780c */ /* 0x000fe40004701670 */
[----:B------:R-:W-:-:S11]  /*1590*/  PRMT R35, RZ, 0x7610, R35 ;  /* 0x00007610ff237816 */ /* 0x000fd60000000023 */
.L_x_1382:
[----:B------:R-:W-:-:S13]  /*15a0*/  ISETP.NE.AND P2, PT, R39, R29, PT ;  /* 0x0000001d2700720c */ /* 0x000fda0003f45270 */
[----:B------:R-:W1:Y:S01]  /*15b0*/  @!P2 LDC.64 R2, c[0x0][0x248] ;  /* 0x00009200ff02ab82 */ /* 0x000e620000000a00 */
[----:B------:R-:W-:Y:S02]  /*15c0*/  @!P2 IADD3 R36, R36, 0x1, RZ ;  /* 0x000000012424a810 */ /* 0x000fe40007ffe0ff */
[----:B-----5:R-:W-:-:S03]  /*15d0*/  @!P2 SHF.L.U32 R5, R39, 0x1, RZ ;  /* 0x000000012705a819 */ /* 0x020fc600000006ff */
[----:B------:R-:W-:-:S06]  /*15e0*/  @!P2 IMAD R8, R36, 0x8, R1 ;  /* 0x000000082408a824 */ /* 0x000fcc00078e0201 */
[----:B------:R-:W2:Y:S01]  /*15f0*/  @!P2 LDL.64 R8, [R8] ;  /* 0x000000000808a983 */ /* 0x000ea20000100a00 */
[----:B-1----:R-:W-:-:S05]  /*1600*/  @!P2 IMAD.WIDE R2, R5, 0x2, R2 ;  /* 0x000000020502a825 */ /* 0x002fca00078e0202 */
[----:B------:R1:W3:Y:S02]  /*1610*/  @!P2 LDG.E.U16.CONSTANT R10, desc[UR6][R2.64+0x2] ;  /* 0x00000206020aa981 */ /* 0x0002e4000c1e9500 */
[----:B-1----:R-:W-:Y:S02]  /*1620*/  MOV R2, R24 ;  /* 0x0000001800027202 */ /* 0x002fe40000000f00 */
[----:B------:R-:W-:-:S05]  /*1630*/  MOV R3, R25 ;  /* 0x0000001900037202 */ /* 0x000fca0000000f00 */
[----:B------:R1:W5:Y:S01]  /*1640*/  LDG.E.128.CONSTANT R4, desc[UR6][R2.64] ;  /* 0x0000000602047981 */ /* 0x000362000c1e9d00 */
[----:B0-----:R-:W-:Y:S01]  /*1650*/  IMAD.MOV.U32 R37, RZ, RZ, R12 ;  /* 0x000000ffff257224 */ /* 0x001fe200078e000c */
[----:B--2---:R-:W-:Y:S02]  /*1660*/  @!P2 PRMT R16, R8, 0x7610, R16 ;  /* 0x000076100810a816 */ /* 0x004fe40000000010 */
[----:B------:R-:W-:Y:S02]  /*1670*/  @!P2 PRMT R0, R0, 0x7610, R8 ;  /* 0x000076100000a816 */ /* 0x000fe40000000008 */
[----:B------:R-:W-:Y:S02]  /*1680*/  @!P2 PRMT R16, R16, 0x7610, R9 ;  /* 0x000076101010a816 */ /* 0x000fe40000000009 */
[----:B------:R-:W-:Y:S02]  /*1690*/  @!P2 PRMT R0, R9, 0x7610, R0 ;  /* 0x000076100900a816 */ /* 0x000fe40000000000 */
[----:B---3--:R-:W-:Y:S01]  /*16a0*/  @!P2 IADD3 R29, R10, R39, RZ ;  /* 0x000000270a1da210 */ /* 0x008fe20007ffe0ff */
[----:B-1----:R-:W-:Y:S06]  /*16b0*/  @!P1 BRA `(.L_x_1376) ;  /* 0x0000001000549947 */ /* 0x002fec0003800000 */
[----:B------:R-:W-:-:S04]  /*16c0*/  IMAD.WIDE R8, R37, 0x4, R2 ;  /* 0x0000000425087825 */ /* 0x000fc800078e0202 */
        /* <DEDUP_REMOVED lines=9> */
[----:B------:R-:W-:Y:S02]  /*1760*/  LOP3.LUT R51, R7, 0x3f003f, RZ, 0xc0, !PT ;  /* 0x003f003f07337812 */ /* 0x000fe400078ec0ff */
[----:B------:R-:W-:Y:S02]  /*1770*/  SHF.R.U32.HI R52, RZ, 0x6, R7 ;  /* 0x00000006ff347819 */ /* 0x000fe40000011607 */
[----:B------:R-:W-:-:S02]  /*1780*/  ISETP.NE.AND P2, PT, R5, RZ, PT ;  /* 0x000000ff0500720c */ /* 0x000fc40003f45270 */
[----:B------:R-:W-:Y:S02]  /*1790*/  SHF.R.U32.HI R14, RZ, 0xc, R4 ;  /* 0x0000000cff0e7819 */ /* 0x000fe40000011604 */
[----:B------:R-:W-:Y:S02]  /*17a0*/  LOP3.LUT R45, R6, 0x3f003f, RZ, 0xc0, !PT ;  /* 0x003f003f062d7812 */ /* 0x000fe400078ec0ff */
[----:B------:R-:W-:Y:S02]  /*17b0*/  SHF.R.U32.HI R46, RZ, 0x6, R6 ;  /* 0x00000006ff2e7819 */ /* 0x000fe40000011606 */
[----:B------:R-:W-:Y:S02]  /*17c0*/  LOP3.LUT R19, R19, 0xf000f, RZ, 0xc0, !PT ;  /* 0x000f000f13137812 */ /* 0x000fe400078ec0ff */
        /* <DEDUP_REMOVED lines=25> */
[--C-:B------:R-:W-:Y:S02]  /*1960*/  SHF.R.U32.HI R22, RZ, 0x8, R23.reuse ;  /* 0x00000008ff167819 */ /* 0x100fe40000011617 */
[--C-:B------:R-:W-:Y:S02]  /*1970*/  SHF.R.U32.HI R59, RZ, 0xa, R23.reuse ;  /* 0x0000000aff3b7819 */ /* 0x100fe40000011617 */
[----:B------:R-:W-:Y:S02]  /*1980*/  LOP3.LUT R56, R23, 0x3f003f, RZ, 0xc0, !PT ;  /* 0x003f003f17387812 */ /* 0x000fe400078ec0ff */
[----:B------:R-:W-:Y:S02]  /*1990*/  SHF.R.U32.HI R57, RZ, 0x6, R23 ;  /* 0x00000006ff397819 */ /* 0x000fe40000011617 */
[----:B------:R-:W-:Y:S02]  /*19a0*/  LOP3.LUT R21, R26, 0xf000f, RZ, 0xc0, !PT ;  /* 0x000f000f1a157812 */ /* 0x000fe400078ec0ff */
[----:B------:R-:W-:-:S02]  /*19b0*/  LOP3.LUT R23, R44, 0xf000f, RZ, 0xc0, !PT ;  /* 0x000f000f2c177812 */ /* 0x000fc400078ec0ff */
[----:B------:R-:W-:Y:S02]  /*19c0*/  LOP3.LUT R44, R19, 0x300030, R6, 0xf8, !PT ;  /* 0x00300030132c7812 */ /* 0x000fe400078ef806 */
[----:B--2---:R-:W-:Y:S02]  /*19d0*/  SHF.R.U32.HI R19, RZ, 0xc, R10 ;  /* 0x0000000cff137819 */ /* 0x004fe4000001160a */
[----:B------:R-:W-:Y:S02]  /*19e0*/  LOP3.LUT R49, R21, 0x300030, R20, 0xf8, !PT ;  /* 0x0030003015317812 */ /* 0x000fe400078ef814 */
[----:B------:R-:W-:Y:S02]  /*19f0*/  LOP3.LUT R58, R23, 0x300030, R22, 0xf8, !PT ;  /* 0x00300030173a7812 */ /* 0x000fe400078ef816 */
[----:B------:R-:W-:Y:S02]  /*1a00*/  LOP3.LUT R26, R14, 0x300030, R5, 0xf8, !PT ;  /* 0x003000300e1a7812 */ /* 0x000fe400078ef805 */
[----:B------:R-:W-:-:S02]  /*1a10*/  LOP3.LUT R21, R10, 0x3f003f, RZ, 0xc0, !PT ;  /* 0x003f003f0a157812 */ /* 0x000fc400078ec0ff */
[----:B------:R-:W-:Y:S02]  /*1a20*/  SHF.R.U32.HI R22, RZ, 0x6, R10 ;  /* 0x00000006ff167819 */ /* 0x000fe4000001160a */
[----:B------:R-:W-:Y:S02]  /*1a30*/  SHF.R.U32.HI R6, RZ, 0xc, R8 ;  /* 0x0000000cff067819 */ /* 0x000fe40000011608 */
[----:B------:R-:W-:Y:S02]  /*1a40*/  SHF.R.U32.HI R14, RZ, 0xc, R9 ;  /* 0x0000000cff0e7819 */ /* 0x000fe40000011609 */
[----:B------:R-:W-:Y:S02]  /*1a50*/  SHF.R.U32.HI R10, RZ, 0xc, R11 ;  /* 0x0000000cff0a7819 */ /* 0x000fe4000001160b */
[----:B------:R-:W-:Y:S02]  /*1a60*/  LOP3.LUT R19, R19, 0xf000f, RZ, 0xc0, !PT ;  /* 0x000f000f13137812 */ /* 0x000fe400078ec0ff */
[----:B------:R-:W-:-:S02]  /*1a70*/  LOP3.LUT R53, R11, 0x3f003f, RZ, 0xc0, !PT ;  /* 0x003f003f0b357812 */ /* 0x000fc400078ec0ff */
[----:B------:R-:W-:Y:S02]  /*1a80*/  SHF.R.U32.HI R54, RZ, 0x6, R11 ;  /* 0x00000006ff367819 */ /* 0x000fe4000001160b */
[----:B------:R-:W-:Y:S02]  /*1a90*/  LOP3.LUT R5, R8, 0x3f003f, RZ, 0xc0, !PT ;  /* 0x003f003f08057812 */ /* 0x000fe400078ec0ff */
[----:B------:R-:W-:Y:S02]  /*1aa0*/  LOP3.LUT R20, R9, 0x3f003f, RZ, 0xc0, !PT ;  /* 0x003f003f09147812 */ /* 0x000fe400078ec0ff */
[----:B------:R-:W-:Y:S02]  /*1ab0*/  SHF.R.U32.HI R8, RZ, 0x6, R8 ;  /* 0x00000006ff087819 */ /* 0x000fe40000011608 */
[----:B------:R-:W-:Y:S02]  /*1ac0*/  SHF.R.U32.HI R9, RZ, 0x6, R9 ;  /* 0x00000006ff097819 */ /* 0x000fe40000011609 */
[----:B------:R-:W-:-:S02]  /*1ad0*/  LOP3.LUT R6, R6, 0xf000f, RZ, 0xc0, !PT ;  /* 0x000f000f06067812 */ /* 0x000fc400078ec0ff */
[----:B------:R-:W-:Y:S02]  /*1ae0*/  LOP3.LUT R14, R14, 0xf000f, RZ, 0xc0, !PT ;  /* 0x000f000f0e0e7812 */ /* 0x000fe400078ec0ff */
[----:B------:R-:W-:Y:S02]  /*1af0*/  LOP3.LUT R60, R10, 0xf000f, RZ, 0xc0, !PT ;  /* 0x000f000f0a3c7812 */ /* 0x000fe400078ec0ff */
[----:B------:R-:W-:Y:S02]  /*1b00*/  LOP3.LUT R55, R19, 0x300030, R50, 0xf8, !PT ;  /* 0x0030003013377812 */ /* 0x000fe400078ef832 */
[----:B------:R-:W-:Y:S01]  /*1b10*/  LOP3.LUT R19, R18, 0x64006400, RZ, 0xfc, !PT ;  /* 0x6400640012137812 */ /* 0x000fe200078efcff */
[----:B------:R-:W-:Y:S01]  /*1b20*/  HADD2 R18, R4, -1056, -1056 ;  /* 0xe420e42004127430 */ /* 0x000fe20000000000 */
[----:B------:R-:W-:Y:S02]  /*1b30*/  LOP3.LUT R53, R53, 0x64006400, RZ, 0xfc, !PT ;  /* 0x6400640035357812 */ /* 0x000fe400078efcff */
[----:B------:R-:W-:-:S02]  /*1b40*/  LOP3.LUT R54, R54, 0x3f003f, RZ, 0xc0, !PT ;  /* 0x003f003f36367812 */ /* 0x000fc400078ec0ff */
[----:B------:R-:W-:Y:S01]  /*1b50*/  LOP3.LUT R23, R20, 0x64006400, RZ, 0xfc, !PT ;  /* 0x6400640014177812 */ /* 0x000fe200078efcff */
[----:B------:R-:W-:Y:S01]  /*1b60*/  HADD2 R20, R46, -1056, -1056 ;  /* 0xe420e4202e147430 */ /* 0x000fe20000000000 */
[----:B------:R-:W-:Y:S02]  /*1b70*/  LOP3.LUT R57, R57, 0x3f003f, RZ, 0xc0, !PT ;  /* 0x003f003f39397812 */ /* 0x000fe400078ec0ff */
        /* <DEDUP_REMOVED lines=93> */
[-C--:B------:R-:W-:Y:S01]  /*2150*/  HFMA2.MMA R5, R49, R9.reuse, R4 ;  /* 0x0000000931057235 */ /* 0x080fe20000000004 */
[----:B------:R-:W-:Y:S01]  /*2160*/  PRMT R4, R16, 0x7610, R0 ;  /* 0x0000761010047816 */ /* 0x000fe20000000000 */
        /* <DEDUP_REMOVED lines=11> */
[----:B------:R-:W-:-:S05]  /*2220*/  PRMT R5, R0, 0x7610, R16 ;  /* 0x0000761000057816 */ /* 0x000fca0000000010 */
[----:B------:R-:W-:-:S07]  /*2230*/  HFMA2 R34, R64, R5, R34 ;  /* 0x0000000540227231 */ /* 0x000fce0000000022 */
.L_x_1377:
        /* <DEDUP_REMOVED lines=48> */
.L_x_1378:
        /* <DEDUP_REMOVED lines=45> */
.L_x_1376:
        /* <DEDUP_REMOVED lines=12> */
[----:B--2---:R-:W-:Y:S02]  /*28d0*/  SHF.R.U32.HI R17, RZ, 0xc, R4 ;  /* 0x0000000cff117819 */ /* 0x004fe40000011604 */
[--C-:B------:R-:W-:Y:S02]  /*28e0*/  SHF.R.U32.HI R19, RZ, 0xc, R5.reuse ;  /* 0x0000000cff137819 */ /* 0x100fe40000011605 */
[----:B------:R-:W-:Y:S02]  /*28f0*/  LOP3.LUT R15, R5, 0x3f003f, RZ, 0xc0, !PT ;  /* 0x003f003f050f7812 */ /* 0x000fe400078ec0ff */
[----:B------:R-:W-:-:S02]  /*2900*/  SHF.R.U32.HI R18, RZ, 0x6, R5 ;  /* 0x00000006ff127819 */ /* 0x000fc40000011605 */
[--C-:B------:R-:W-:Y:S02]  /*2910*/  SHF.R.U32.HI R26, RZ, 0xc, R6.reuse ;  /* 0x0000000cff1a7819 */ /* 0x100fe40000011606 */
[----:B------:R-:W-:Y:S02]  /*2920*/  LOP3.LUT R45, R6, 0x3f003f, RZ, 0xc0, !PT ;  /* 0x003f003f062d7812 */ /* 0x000fe400078ec0ff */
[----:B------:R-:W-:Y:S02]  /*2930*/  SHF.R.U32.HI R46, RZ, 0x6, R6 ;  /* 0x00000006ff2e7819 */ /* 0x000fe40000011606 */
[----:B------:R-:W-:Y:S02]  /*2940*/  SHF.R.U32.HI R28, RZ, 0xc, R7 ;  /* 0x0000000cff1c7819 */ /* 0x000fe40000011607 */
[----:B----4-:R-:W-:Y:S02]  /*2950*/  SHF.R.U32.HI R5, RZ, 0x8, R20 ;  /* 0x00000008ff057819 */ /* 0x010fe40000011614 */
[----:B------:R-:W-:-:S02]  /*2960*/  LOP3.LUT R6, R17, 0xf000f, RZ, 0xc0, !PT ;  /* 0x000f000f11067812 */ /* 0x000fc400078ec0ff */
[--C-:B------:R-:W-:Y:S02]  /*2970*/  SHF.R.U32.HI R27, RZ, 0x8, R21.reuse ;  /* 0x00000008ff1b7819 */ /* 0x100fe40000011615 */
[--C-:B------:R-:W-:Y:S02]  /*2980*/  SHF.R.U32.HI R44, RZ, 0xa, R21.reuse ;  /* 0x0000000aff2c7819 */ /* 0x100fe40000011615 */
[----:B------:R-:W-:Y:S02]  /*2990*/  LOP3.LUT R24, R21, 0x3f003f, RZ, 0xc0, !PT ;  /* 0x003f003f15187812 */ /* 0x000fe400078ec0ff */
[----:B------:R-:W-:Y:S02]  /*29a0*/  SHF.R.U32.HI R25, RZ, 0x6, R21 ;  /* 0x00000006ff197819 */ /* 0x000fe40000011615 */
[----:B------:R-:W-:Y:S02]  /*29b0*/  SHF.R.U32.HI R21, RZ, 0x8, R22 ;  /* 0x00000008ff157819 */ /* 0x000fe40000011616 */
[----:B------:R-:W-:-:S02]  /*29c0*/  SHF.R.U32.HI R54, RZ, 0x8, R23 ;  /* 0x00000008ff367819 */ /* 0x000fc40000011617 */
[----:B------:R-:W-:Y:S02]  /*29d0*/  LOP3.LUT R48, R26, 0xf000f, RZ, 0xc0, !PT ;  /* 0x000f000f1a307812 */ /* 0x000fe400078ec0ff */
[----:B------:R-:W-:Y:S02]  /*29e0*/  LOP3.LUT R17, R28, 0xf000f, RZ, 0xc0, !PT ;  /* 0x000f000f1c117812 */ /* 0x000fe400078ec0ff */
[----:B------:R-:W-:Y:S02]  /*29f0*/  LOP3.LUT R26, R6, 0x300030, R5, 0xf8, !PT ;  /* 0x00300030061a7812 */ /* 0x000fe400078ef805 */
[--C-:B------:R-:W-:Y:S02]  /*2a00*/  SHF.R.U32.HI R50, RZ, 0xa, R22.reuse ;  /* 0x0000000aff327819 */ /* 0x100fe40000011616 */
[----:B------:R-:W-:Y:S02]  /*2a10*/  LOP3.LUT R47, R22, 0x3f003f, RZ, 0xc0, !PT ;  /* 0x003f003f162f7812 */ /* 0x000fe400078ec0ff */
[----:B------:R-:W-:-:S02]  /*2a20*/  SHF.R.U32.HI R49, RZ, 0x6, R22 ;  /* 0x00000006ff317819 */ /* 0x000fc40000011616 */
[----:B---3--:R-:W-:Y:S02]  /*2a30*/  SHF.R.U32.HI R6, RZ, 0xc, R8 ;  /* 0x0000000cff067819 */ /* 0x008fe40000011608 */
[----:B------:R-:W-:Y:S02]  /*2a40*/  LOP3.LUT R22, R19, 0xf000f, RZ, 0xc0, !PT ;  /* 0x000f000f13167812 */ /* 0x000fe400078ec0ff */
[----:B------:R-:W-:Y:S02]  /*2a50*/  LOP3.LUT R51, R48, 0x300030, R21, 0xf8, !PT ;  /* 0x0030003030337812 */ /* 0x000fe400078ef815 */
[----:B------:R-:W-:Y:S02]  /*2a60*/  LOP3.LUT R59, R17, 0x300030, R54, 0xf8, !PT ;  /* 0x00300030113b7812 */ /* 0x000fe400078ef836 */
[----:B------:R-:W-:Y:S02]  /*2a70*/  SHF.R.U32.HI R19, RZ, 0xc, R9 ;  /* 0x0000000cff137819 */ /* 0x000fe40000011609 */
[----:B------:R-:W-:-:S02]  /*2a80*/  LOP3.LUT R13, R4, 0x3f003f, RZ, 0xc0, !PT ;  /* 0x003f003f040d7812 */ /* 0x000fc400078ec0ff */
[--C-:B------:R-:W-:Y:S02]  /*2a90*/  SHF.R.U32.HI R57, RZ, 0xa, R23.reuse ;  /* 0x0000000aff397819 */ /* 0x100fe40000011617 */
[----:B------:R-:W-:Y:S02]  /*2aa0*/  LOP3.LUT R56, R23, 0x3f003f, RZ, 0xc0, !PT ;  /* 0x003f003f17387812 */ /* 0x000fe400078ec0ff */
[----:B------:R-:W-:Y:S02]  /*2ab0*/  SHF.R.U32.HI R58, RZ, 0x6, R23 ;  /* 0x00000006ff3a7819 */ /* 0x000fe40000011617 */
[----:B------:R-:W-:Y:S02]  /*2ac0*/  LOP3.LUT R17, R9, 0x3f003f, RZ, 0xc0, !PT ;  /* 0x003f003f09117812 */ /* 0x000fe400078ec0ff */
[----:B------:R-:W-:Y:S02]  /*2ad0*/  SHF.R.U32.HI R21, RZ, 0x6, R9 ;  /* 0x00000006ff157819 */ /* 0x000fe40000011609 */
[----:B------:R-:W-:-:S02]  /*2ae0*/  SHF.R.U32.HI R4, RZ, 0x6, R4 ;  /* 0x00000006ff047819 */ /* 0x000fc40000011604 */
[----:B------:R-:W-:Y:S02]  /*2af0*/  SHF.R.U32.HI R14, RZ, 0xa, R20 ;  /* 0x0000000aff0e7819 */ /* 0x000fe40000011614 */
[----:B------:R-:W-:Y:S02]  /*2b00*/  SHF.R.U32.HI R23, RZ, 0xc, R10 ;  /* 0x0000000cff177819 */ /* 0x000fe4000001160a */
[----:B------:R-:W-:Y:S02]  /*2b10*/  LOP3.LUT R9, R6, 0xf000f, RZ, 0xc0, !PT ;  /* 0x000f000f06097812 */ /* 0x000fe400078ec0ff */
[----:B------:R-:W-:Y:S02]  /*2b20*/  SHF.R.U32.HI R53, RZ, 0x6, R7 ;  /* 0x00000006ff357819 */ /* 0x000fe40000011607 */
[----:B------:R-:W-:Y:S02]  /*2b30*/  LOP3.LUT R28, R22, 0x300030, R27, 0xf8, !PT ;  /* 0x00300030161c7812 */ /* 0x000fe400078ef81b */
[----:B------:R-:W-:-:S02]  /*2b40*/  SHF.R.U32.HI R54, RZ, 0xc, R11 ;  /* 0x0000000cff367819 */ /* 0x000fc4000001160b */
[----:B------:R-:W-:Y:S02]  /*2b50*/  LOP3.LUT R19, R19, 0xf000f, RZ, 0xc0, !PT ;  /* 0x000f000f13137812 */ /* 0x000fe400078ec0ff */
[----:B------:R-:W-:Y:S02]  /*2b60*/  LOP3.LUT R22, R10, 0x3f003f, RZ, 0xc0, !PT ;  /* 0x003f003f0a167812 */ /* 0x000fe400078ec0ff */
[----:B------:R-:W-:Y:S02]  /*2b70*/  LOP3.LUT R18, R18, 0x3f003f, RZ, 0xc0, !PT ;  /* 0x003f003f12127812 */ /* 0x000fe400078ec0ff */
[----:B------:R-:W-:Y:S02]  /*2b80*/  LOP3.LUT R5, R8, 0x3f003f, RZ, 0xc0, !PT ;  /* 0x003f003f08057812 */ /* 0x000fe400078ec0ff */
[----:B------:R-:W-:Y:S02]  /*2b90*/  SHF.R.U32.HI R10, RZ, 0x6, R10 ;  /* 0x00000006ff0a7819 */ /* 0x000fe4000001160a */
[----:B------:R-:W-:-:S02]  /*2ba0*/  SHF.R.U32.HI R48, RZ, 0x6, R11 ;  /* 0x00000006ff307819 */ /* 0x000fc4000001160b */
[----:B------:R-:W-:Y:S02]  /*2bb0*/  LOP3.LUT R23, R23, 0xf000f, RZ, 0xc0, !PT ;  /* 0x000f000f17177812 */ /* 0x000fe400078ec0ff */
[----:B------:R-:W-:Y:S02]  /*2bc0*/  LOP3.LUT R9, R9, 0x300030, R14, 0xf8, !PT ;  /* 0x0030003009097812 */ /* 0x000fe400078ef80e */
[----:B------:R-:W-:Y:S02]  /*2bd0*/  LOP3.LUT R4, R4, 0x3f003f, RZ, 0xc0, !PT ;  /* 0x003f003f04047812 */ /* 0x000fe400078ec0ff */
[----:B------:R-:W-:Y:S02]  /*2be0*/  LOP3.LUT R52, R7, 0x3f003f, RZ, 0xc0, !PT ;  /* 0x003f003f07347812 */ /* 0x000fe400078ec0ff */
[----:B------:R-:W-:Y:S02]  /*2bf0*/  LOP3.LUT R27, R11, 0x3f003f, RZ, 0xc0, !PT ;  /* 0x003f003f0b1b7812 */ /* 0x000fe400078ec0ff */
[----:B------:R-:W-:-:S02]  /*2c00*/  LOP3.LUT R14, R15, 0x64006400, RZ, 0xfc, !PT ;  /* 0x640064000f0e7812 */ /* 0x000fc400078efcff */
[----:B------:R-:W-:Y:S02]  /*2c10*/  LOP3.LUT R53, R53, 0x3f003f, RZ, 0xc0, !PT ;  /* 0x003f003f35357812 */ /* 0x000fe400078ec0ff */
[----:B------:R-:W-:Y:S02]  /*2c20*/  LOP3.LUT R7, R20, 0x3f003f, RZ, 0xc0, !PT ;  /* 0x003f003f14077812 */ /* 0x000fe400078ec0ff */
[----:B------:R-:W-:Y:S02]  /*2c30*/  LOP3.LUT R54, R54, 0xf000f, RZ, 0xc0, !PT ;  /* 0x000f000f36367812 */ /* 0x000fe400078ec0ff */
[----:B------:R-:W-:Y:S02]  /*2c40*/  LOP3.LUT R44, R19, 0x300030, R44, 0xf8, !PT ;  /* 0x00300030132c7812 */ /* 0x000fe400078ef82c */
[----:B------:R-:W-:Y:S02]  /*2c50*/  LOP3.LUT R15, R45, 0x64006400, RZ, 0xfc, !PT ;  /* 0x640064002d0f7812 */ /* 0x000fe400078efcff */
[----:B------:R-:W-:-:S02]  /*2c60*/  SHF.R.U32.HI R20, RZ, 0x6, R20 ;  /* 0x00000006ff147819 */ /* 0x000fc40000011614 */
[----:B------:R-:W-:Y:S02]  /*2c70*/  SHF.R.U32.HI R8, RZ, 0x6, R8 ;  /* 0x00000006ff087819 */ /* 0x000fe40000011608 */
[----:B------:R-:W-:Y:S02]  /*2c80*/  LOP3.LUT R19, R18, 0x64006400, RZ, 0xfc, !PT ;  /* 0x6400640012137812 */ /* 0x000fe400078efcff */
[----:B------:R-:W-:Y:S02]  /*2c90*/  LOP3.LUT R45, R22, 0x64006400, RZ, 0xfc, !PT ;  /* 0x64006400162d7812 */ /* 0x000fe400078efcff */
[----:B------:R-:W-:Y:S02]  /*2ca0*/  LOP3.LUT R55, R23, 0x300030, R50, 0xf8, !PT ;  /* 0x0030003017377812 */ /* 0x000fe400078ef832 */
        /* <DEDUP_REMOVED lines=115> */
.L_x_1380:
        /* <DEDUP_REMOVED lines=48> */
.L_x_1381:
        /* <DEDUP_REMOVED lines=45> */
.L_x_1379:
[----:B------:R-:W-:Y:S01]  /*39b0*/  IADD3 R39, R39, 0x20, RZ ;  /* 0x0000002027277810 */ /* 0x000fe20007ffe0ff */
[----:B------:R-:W-:Y:S01]  /*39c0*/  IMAD.WIDE.U32 R2, R37, 0x18, R2 ;  /* 0x0000001825027825 */ /* 0x000fe200078e0002 */
[----:B------:R-:W-:Y:S02]  /*39d0*/  UIADD3 UR4, UR4, 0x40, URZ ;  /* 0x0000004004047890 */ /* 0x000fe4000fffe03f */
[----:B------:R-:W-:Y:S01]  /*39e0*/  ISETP.GE.AND P2, PT, R39, UR5, PT ;  /* 0x0000000527007c0c */ /* 0x000fe2000bf46270 */
[----:B------:R-:W-:Y:S01]  /*39f0*/  IMAD R25, R61, 0x18, RZ ;  /* 0x000000183d197824 */ /* 0x000fe200078e02ff */
[----:B------:R-:W-:Y:S01]  /*3a00*/  ISETP.LT.AND P3, PT, R39, R38, PT ;  /* 0x000000262700720c */ /* 0x000fe20003f61270 */
[----:B------:R-:W-:-:S03]  /*3a10*/  IMAD.MOV.U32 R24, RZ, RZ, R2 ;  /* 0x000000ffff187224 */ /* 0x000fc600078e0002 */
[----:B------:R-:W-:-:S09]  /*3a20*/  IADD3 R25, R3, R25, RZ ;  /* 0x0000001903197210 */ /* 0x000fd20007ffe0ff */
[----:B------:R-:W-:Y:S05]  /*3a30*/  @!P2 BRA P3, `(.L_x_1382) ;  /* 0xffffffd800d8a947 */ /* 0x000fea000183ffff */
.L_x_1375:
[----:B------:R-:W-:Y:S01]  /*3a40*/  ISETP.GE.AND P0, PT, R39, R38, PT ;  /* 0x000000262700720c */ /* 0x000fe20003f06270 */
[----:B------:R-:W-:-:S03]  /*3a50*/  ULDC UR5, c[0x0][0x260] ;  /* 0x0000980000057ab9 */ /* 0x000fc60000000800 */
[----:B------:R-:W-:-:S13]  /*3a60*/  ISETP.GE.OR P0, PT, R39, UR5, P0 ;  /* 0x0000000527007c0c */ /* 0x000fda0008706670 */
[----:B------:R-:W-:Y:S05]  /*3a70*/  @P0 BRA `(.L_x_1383) ;  /* 0x0000002000500947 */ /* 0x000fea0003800000 */
[----:B------:R-:W0:Y:S01]  /*3a80*/  S2R R2, SR_CTAID.Y ;  /* 0x0000000000027919 */ /* 0x000e220000002600 */
[----:B------:R-:W0:Y:S01]  /*3a90*/  LDC R3, c[0x0][0x238] ;  /* 0x00008e00ff037b82 */ /* 0x000e220000000800 */
[----:B-----5:R-:W-:Y:S01]  /*3aa0*/  PRMT R4, R43, 0x9910, RZ ;  /* 0x000099102b047816 */ /* 0x020fe200000000ff */
[----:B------:R-:W-:-:S03]  /*3ab0*/  ULDC UR5, c[0x0][0x260] ;  /* 0x0000980000057ab9 */ /* 0x000fc60000000800 */
[----:B------:R-:W-:Y:S01]  /*3ac0*/  ISETP.NE.AND P0, PT, R4, RZ, PT ;  /* 0x000000ff0400720c */ /* 0x000fe20003f05270 */
[----:B0-----:R-:W-:-:S05]  /*3ad0*/  IMAD R2, R2, -0x3, R3 ;  /* 0xfffffffd02027824 */ /* 0x001fca00078e0203 */
[----:B------:R-:W-:-:S13]  /*3ae0*/  ISETP.LT.OR P0, PT, R2, 0x3, !P0 ;  /* 0x000000030200780c */ /* 0x000fda0004701670 */
.L_x_1387:
        /* <DEDUP_REMOVED lines=12> */
[----:B------:R-:W-:Y:S02]  /*3bb0*/  IMAD.WIDE R4, R37, 0x4, R12 ;  /* 0x0000000425047825 */ /* 0x000fe400078e020c */
[----:B------:R-:W3:Y:S04]  /*3bc0*/  @!P2 LDG.E.U16.CONSTANT R2, desc[UR6][R2.64] ;  /* 0x000000060202a981 */ /* 0x000ee8000c1e9500 */
[----:B------:R-:W5:Y:S04]  /*3bd0*/  LDG.E.128.CONSTANT R12, desc[UR6][R12.64] ;  /* 0x000000060c0c7981 */ /* 0x000f68000c1e9d00 */
[----:B------:R0:W5:Y:S01]  /*3be0*/  LDG.E.128.CONSTANT R8, desc[UR6][R4.64] ;  /* 0x0000000604087981 */ /* 0x000162000c1e9d00 */
[----:B--2---:R-:W-:-:S02]  /*3bf0*/  @!P2 PRMT R16, R6, 0x7610, R16 ;  /* 0x000076100610a816 */ /* 0x004fc40000000010 */
[----:B------:R-:W-:Y:S02]  /*3c00*/  @!P2 PRMT R0, R0, 0x7610, R6 ;  /* 0x000076100000a816 */ /* 0x000fe40000000006 */
[----:B------:R-:W-:Y:S02]  /*3c10*/  @!P2 PRMT R16, R16, 0x7610, R7 ;  /* 0x000076101010a816 */ /* 0x000fe40000000007 */
[----:B------:R-:W-:Y:S02]  /*3c20*/  @!P2 PRMT R0, R7, 0x7610, R0 ;  /* 0x000076100700a816 */ /* 0x000fe40000000000 */
[----:B---3--:R-:W-:Y:S01]  /*3c30*/  @!P2 IADD3 R29, R2, R39, RZ ;  /* 0x00000027021da210 */ /* 0x008fe20007ffe0ff */
[----:B------:R-:W-:Y:S01]  /*3c40*/  IMAD.WIDE R2, R37, 0x4, R4 ;  /* 0x0000000425027825 */ /* 0x000fe200078e0204 */
        /* <DEDUP_REMOVED lines=16> */
[----:B------:R-:W-:Y:S02]  /*3d50*/  SHF.R.U32.HI R88, RZ, 0xf, R27 ;  /* 0x0000000fff587819 */ /* 0x000fe4000001161b */
[----:B------:R-:W-:Y:S02]  /*3d60*/  SHF.R.U32.HI R53, RZ, 0xe, R20 ;  /* 0x0000000eff357819 */ /* 0x000fe40000011614 */
[----:B------:R-:W-:Y:S02]  /*3d70*/  LOP3.LUT R8, R18, 0x10001, RZ, 0xc0, !PT ;  /* 0x0001000112087812 */ /* 0x000fe400078ec0ff */
[----:B------:R-:W-:-:S02]  /*3d80*/  SHF.R.U32.HI R83, RZ, 0xe, R21 ;  /* 0x0000000eff537819 */ /* 0x000fc40000011615 */
[----:B------:R-:W-:Y:S02]  /*3d90*/  LOP3.LUT R82, R82, 0x10001, RZ, 0xc0, !PT ;  /* 0x0001000152527812 */ /* 0x000fe400078ec0ff */
[C---:B------:R-:W-:Y:S02]  /*3da0*/  LOP3.LUT R28, R25.reuse, 0x3e003e0, RZ, 0xc0, !PT ;  /* 0x03e003e0191c7812 */ /* 0x040fe400078ec0ff */
[----:B------:R-:W-:Y:S02]  /*3db0*/  LOP3.LUT R49, R25, 0x1f001f, RZ, 0xc0, !PT ;  /* 0x001f001f19317812 */ /* 0x000fe400078ec0ff */
[----:B------:R-:W-:Y:S02]  /*3dc0*/  SHF.R.U32.HI R52, RZ, 0xa, R25 ;  /* 0x0000000aff347819 */ /* 0x000fe40000011619 */
[C---:B------:R-:W-:Y:S02]  /*3dd0*/  LOP3.LUT R75, R20.reuse, 0x3e003e0, RZ, 0xc0, !PT ;  /* 0x03e003e0144b7812 */ /* 0x040fe400078ec0ff */
[----:B------:R-:W-:-:S02]  /*3de0*/  LOP3.LUT R67, R20, 0x1f001f, RZ, 0xc0, !PT ;  /* 0x001f001f14437812 */ /* 0x000fc400078ec0ff */
[----:B------:R-:W-:Y:S02]  /*3df0*/  SHF.R.U32.HI R68, RZ, 0xa, R20 ;  /* 0x0000000aff447819 */ /* 0x000fe40000011614 */
[----:B------:R-:W-:Y:S02]  /*3e00*/  SHF.R.U32.HI R89, RZ, 0xe, R23 ;  /* 0x0000000eff597819 */ /* 0x000fe40000011617 */
[----:B------:R-:W-:Y:S02]  /*3e10*/  SHF.R.U32.HI R81, RZ, 0xd, R12 ;  /* 0x0000000dff517819 */ /* 0x000fe4000001160c */
[----:B------:R-:W-:Y:S02]  /*3e20*/  LOP3.LUT R8, R8, 0x20002, R53, 0xf8, !PT ;  /* 0x0002000208087812 */ /* 0x000fe400078ef835 */
[----:B------:R-:W-:Y:S02]  /*3e30*/  LOP3.LUT R88, R88, 0x10001, RZ, 0xc0, !PT ;  /* 0x0001000158587812 */ /* 0x000fe400078ec0ff */
[----:B------:R-:W-:-:S02]  /*3e40*/  LOP3.LUT R25, R21, 0x3e003e0, RZ, 0xc0, !PT ;  /* 0x03e003e015197812 */ /* 0x000fc400078ec0ff */
[----:B------:R-:W-:Y:S02]  /*3e50*/  LOP3.LUT R55, R21, 0x1f001f, RZ, 0xc0, !PT ;  /* 0x001f001f15377812 */ /* 0x000fe400078ec0ff */
[----:B------:R-:W-:Y:S02]  /*3e60*/  SHF.R.U32.HI R56, RZ, 0xa, R21 ;  /* 0x0000000aff387819 */ /* 0x000fe40000011615 */
[--C-:B------:R-:W-:Y:S02]  /*3e70*/  SHF.R.U32.HI R86, RZ, 0xe, R22.reuse ;  /* 0x0000000eff567819 */ /* 0x100fe40000011616 */
        /* <DEDUP_REMOVED lines=22> */
[----:B------:R-:W-:Y:S01]  /*3fe0*/  SHF.R.U32.HI R54, RZ, 0xa, R15 ;  /* 0x0000000aff367819 */ /* 0x000fe2000001160f */
[----:B------:R-:W-:Y:S01]  /*3ff0*/  IMAD.MOV.U32 R15, RZ, RZ, 0x2800 ;  /* 0x00002800ff0f7424 */ /* 0x000fe200078e00ff */
[--C-:B------:R-:W-:Y:S02]  /*4000*/  SHF.R.U32.HI R14, RZ, 0xc, R9.reuse ;  /* 0x0000000cff0e7819 */ /* 0x100fe40000011609 */
[C---:B------:R-:W-:Y:S02]  /*4010*/  LOP3.LUT R77, R9.reuse, 0x3e003e0, RZ, 0xc0, !PT ;  /* 0x03e003e0094d7812 */ /* 0x040fe400078ec0ff */
[----:B------:R-:W-:Y:S02]  /*4020*/  LOP3.LUT R70, R9, 0x1f001f, RZ, 0xc0, !PT ;  /* 0x001f001f09467812 */ /* 0x000fe400078ec0ff */
[----:B------:R-:W-:-:S02]  /*4030*/  SHF.R.U32.HI R69, RZ, 0xa, R9 ;  /* 0x0000000aff457819 */ /* 0x000fc40000011609 */
[----:B------:R-:W-:Y:S02]  /*4040*/  LOP3.LUT R85, R85, 0x10001, RZ, 0xc0, !PT ;  /* 0x0001000155557812 */ /* 0x000fe400078ec0ff */
[----:B------:R-:W-:Y:S02]  /*4050*/  LOP3.LUT R83, R82, 0x20002, R83, 0xf8, !PT ;  /* 0x0002000252537812 */ /* 0x000fe400078ef853 */
[--C-:B------:R-:W-:Y:S02]  /*4060*/  SHF.R.U32.HI R9, RZ, 0xc, R10.reuse ;  /* 0x0000000cff097819 */ /* 0x100fe4000001160a */
[C---:B------:R-:W-:Y:S02]  /*4070*/  LOP3.LUT R27, R10.reuse, 0x3e003e0, RZ, 0xc0, !PT ;  /* 0x03e003e00a1b7812 */ /* 0x040fe400078ec0ff */
[----:B------:R-:W-:Y:S02]  /*4080*/  LOP3.LUT R64, R10, 0x1f001f, RZ, 0xc0, !PT ;  /* 0x001f001f0a407812 */ /* 0x000fe400078ec0ff */
[----:B------:R-:W-:-:S02]  /*4090*/  SHF.R.U32.HI R65, RZ, 0xa, R10 ;  /* 0x0000000aff417819 */ /* 0x000fc4000001160a */
[----:B------:R-:W-:Y:S02]  /*40a0*/  LOP3.LUT R89, R88, 0x20002, R89, 0xf8, !PT ;  /* 0x0002000258597812 */ /* 0x000fe400078ef859 */
[----:B------:R-:W-:Y:S02]  /*40b0*/  LOP3.LUT R8, R8, 0x40004, R81, 0xf8, !PT ;  /* 0x0004000408087812 */ /* 0x000fe400078ef851 */
[--C-:B------:R-:W-:Y:S02]  /*40c0*/  SHF.R.U32.HI R10, RZ, 0xc, R11.reuse ;  /* 0x0000000cff0a7819 */ /* 0x100fe4000001160b */
[C---:B------:R-:W-:Y:S02]  /*40d0*/  LOP3.LUT R74, R11.reuse, 0x3e003e0, RZ, 0xc0, !PT ;  /* 0x03e003e00b4a7812 */ /* 0x040fe400078ec0ff */
[----:B------:R-:W-:Y:S02]  /*40e0*/  LOP3.LUT R61, R11, 0x1f001f, RZ, 0xc0, !PT ;  /* 0x001f001f0b3d7812 */ /* 0x000fe400078ec0ff */
[----:B------:R-:W-:-:S02]  /*40f0*/  SHF.R.U32.HI R62, RZ, 0xa, R11 ;  /* 0x0000000aff3e7819 */ /* 0x000fc4000001160b */
[----:B------:R-:W-:Y:S02]  /*4100*/  PRMT R11, R42, 0x9910, RZ ;  /* 0x000099102a0b7816 */ /* 0x000fe400000000ff */
[----:B------:R-:W-:Y:S02]  /*4110*/  LOP3.LUT R86, R85, 0x20002, R86, 0xf8, !PT ;  /* 0x0002000255567812 */ /* 0x000fe400078ef856 */
[----:B------:R-:W-:Y:S02]  /*4120*/  LOP3.LUT R83, R83, 0x40004, R84, 0xf8, !PT ;  /* 0x0004000453537812 */ /* 0x000fe400078ef854 */
[----:B------:R-:W-:Y:S02]  /*4130*/  LOP3.LUT R89, R89, 0x40004, R90, 0xf8, !PT ;  /* 0x0004000459597812 */ /* 0x000fe400078ef85a */
[----:B------:R-:W-:Y:S02]  /*4140*/  LOP3.LUT R84, R8, 0x80008, R13, 0xf8, !PT ;  /* 0x0008000808547812 */ /* 0x000fe400078ef80d */
[----:B------:R-:W-:-:S02]  /*4150*/  PRMT R18, R15, 0x7610, R18 ;  /* 0x000076100f127816 */ /* 0x000fc40000000012 */
[----:B------:R-:W-:Y:S02]  /*4160*/  LOP3.LUT R75, R75, 0x64006400, RZ, 0xfc, !PT ;  /* 0x640064004b4b7812 */ /* 0x000fe400078efcff */
[----:B------:R-:W-:Y:S02]  /*4170*/  ISETP.NE.AND P2, PT, R11, RZ, PT ;  /* 0x000000ff0b00720c */ /* 0x000fe40003f45270 */
[----:B------:R-:W-:Y:S02]  /*4180*/  LOP3.LUT R25, R25, 0x64006400, RZ, 0xfc, !PT ;  /* 0x6400640019197812 */ /* 0x000fe400078efcff */
[----:B------:R-:W-:Y:S02]  /*4190*/  LOP3.LUT R86, R86, 0x40004, R87, 0xf8, !PT ;  /* 0x0004000456567812 */ /* 0x000fe400078ef857 */
[----:B------:R-:W-:Y:S02]  /*41a0*/  LOP3.LUT R95, R22, 0x64006400, RZ, 0xfc, !PT ;  /* 0x64006400165f7812 */ /* 0x000fe400078efcff */
[----:B------:R-:W-:-:S02]  /*41b0*/  LOP3.LUT R88, R83, 0x80008, R14, 0xf8, !PT ;  /* 0x0008000853587812 */ /* 0x000fc400078ef80e */
[----:B------:R-:W-:Y:S02]  /*41c0*/  LOP3.LUT R96, R89, 0x80008, R10, 0xf8, !PT ;  /* 0x0008000859607812 */ /* 0x000fe400078ef80a */
[----:B------:R-:W-:Y:S01]  /*41d0*/  LOP3.LUT R89, R77, 0x64006400, RZ, 0xfc, !PT ;  /* 0x640064004d597812 */ /* 0x000fe200078efcff */
[-C--:B------:R-:W-:Y:S01]  /*41e0*/  HFMA2 R77, R75, R18.reuse.H0_H0, -48, -48 ;  /* 0xd200d2004b4d7431 */ /* 0x080fe20000040012 */
[----:B------:R-:W-:Y:S01]  /*41f0*/  LOP3.LUT R91, R19, 0x64006400, RZ, 0xfc, !PT ;  /* 0x64006400135b7812 */ /* 0x000fe200078efcff */
[-C--:B------:R-:W-:Y:S01]  /*4200*/  HFMA2 R75, R25, R18.reuse.H0_H0, -48, -48 ;  /* 0xd200d200194b7431 */ /* 0x080fe20000040012 */
[----:B------:R-:W-:Y:S01]  /*4210*/  LOP3.LUT R93, R20, 0x64006400, RZ, 0xfc, !PT ;  /* 0x64006400145d7812 */ /* 0x000fe200078efcff */
[----:B------:R-:W-:Y:S01]  /*4220*/  HFMA2 R25, R95, R18.H0_H0, -48, -48 ;  /* 0xd200d2005f197431 */ /* 0x000fe20000040012 */
[----:B------:R-:W-:Y:S02]  /*4230*/  LOP3.LUT R92, R86, 0x80008, R9, 0xf8, !PT ;  /* 0x00080008565c7812 */ /* 0x000fe400078ef809 */
        /* <DEDUP_REMOVED lines=42> */
[----:B------:R-:W-:-:S03]  /*44e0*/  ISETP.GE.AND P3, PT, R40, 0x2, PT ;  /* 0x000000022800780c */ /* 0x000fc60003f66270 */
[----:B------:R-:W-:Y:S01]  /*44f0*/  HADD2 R54, R54, -1040, -1040 ;  /* 0xe410e41036367430 */ /* 0x000fe20000000000 */
[--C-:B--2---:R-:W-:Y:S02]  /*4500*/  SHF.R.U32.HI R81, RZ, 0xb, R4.reuse ;  /* 0x0000000bff517819 */ /* 0x104fe40000011604 */
[C---:B------:R-:W-:Y:S02]  /*4510*/  LOP3.LUT R82, R4.reuse, 0x3e003e0, RZ, 0xc0, !PT ;  /* 0x03e003e004527812 */ /* 0x040fe400078ec0ff */
[----:B------:R-:W-:Y:S02]  /*4520*/  LOP3.LUT R11, R4, 0x1f001f, RZ, 0xc0, !PT ;  /* 0x001f001f040b7812 */ /* 0x000fe400078ec0ff */
[----:B------:R-:W-:Y:S02]  /*4530*/  SHF.R.U32.HI R13, RZ, 0xa, R4 ;  /* 0x0000000aff0d7819 */ /* 0x000fe40000011604 */
[----:B------:R-:W-:Y:S01]  /*4540*/  LOP3.LUT R4, R84, 0x100010, R81, 0xf8, !PT ;  /* 0x0010001054047812 */ /* 0x000fe200078ef851 */
[----:B------:R-:W-:Y:S01]  /*4550*/  HFMA2 R84, R91, R18.H0_H0, -48, -48 ;  /* 0xd200d2005b547431 */ /* 0x000fe20000040012 */
[----:B------:R-:W-:-:S02]  /*4560*/  SHF.R.U32.HI R83, RZ, 0xb, R5 ;  /* 0x0000000bff537819 */ /* 0x000fc40000011605 */
[----:B------:R-:W-:Y:S02]  /*4570*/  LOP3.LUT R81, R76, 0x64006400, RZ, 0xfc, !PT ;  /* 0x640064004c517812 */ /* 0x000fe400078efcff */
[----:B------:R-:W-:Y:S02]  /*4580*/  LOP3.LUT R90, R6, 0x3e003e0, RZ, 0xc0, !PT ;  /* 0x03e003e0065a7812 */ /* 0x000fe400078ec0ff */
[----:B------:R-:W-:Y:S01]  /*4590*/  SHF.R.U32.HI R87, RZ, 0xb, R7 ;  /* 0x0000000bff577819 */ /* 0x000fe20000011607 */
[----:B------:R-:W-:Y:S01]  /*45a0*/  HFMA2 R76, R81, R18.H0_H0, -48, -48 ;  /* 0xd200d200514c7431 */ /* 0x000fe20000040012 */
[----:B------:R-:W-:Y:S02]  /*45b0*/  LOP3.LUT R94, R7, 0x3e003e0, RZ, 0xc0, !PT ;  /* 0x03e003e0075e7812 */ /* 0x000fe400078ec0ff */
[C---:B------:R-:W-:Y:S02]  /*45c0*/  LOP3.LUT R86, R5.reuse, 0x3e003e0, RZ, 0xc0, !PT ;  /* 0x03e003e005567812 */ /* 0x040fe400078ec0ff */
[----:B------:R-:W-:-:S02]  /*45d0*/  LOP3.LUT R10, R5, 0x1f001f, RZ, 0xc0, !PT ;  /* 0x001f001f050a7812 */ /* 0x000fc400078ec0ff */
[----:B------:R-:W-:Y:S02]  /*45e0*/  SHF.R.U32.HI R8, RZ, 0xa, R5 ;  /* 0x0000000aff087819 */ /* 0x000fe40000011605 */
[--C-:B------:R-:W-:Y:S02]  /*45f0*/  SHF.R.U32.HI R85, RZ, 0xb, R6.reuse ;  /* 0x0000000bff557819 */ /* 0x100fe40000011606 */
[----:B------:R-:W-:Y:S02]  /*4600*/  SHF.R.U32.HI R14, RZ, 0xa, R6 ;  /* 0x0000000aff0e7819 */ /* 0x000fe40000011606 */
[----:B------:R-:W-:Y:S02]  /*4610*/  SHF.R.U32.HI R53, RZ, 0xa, R7 ;  /* 0x0000000aff357819 */ /* 0x000fe40000011607 */
[----:B------:R-:W-:Y:S01]  /*4620*/  LOP3.LUT R5, R88, 0x100010, R83, 0xf8, !PT ;  /* 0x0010001058057812 */ /* 0x000fe200078ef853 */
[----:B------:R-:W-:Y:S01]  /*4630*/  HADD2 R88, R49, -1040, -1040 ;  /* 0xe410e41031587430 */ /* 0x000fe20000000000 */
[----:B------:R-:W-:-:S02]  /*4640*/  LOP3.LUT R15, R7, 0x1f001f, RZ, 0xc0, !PT ;  /* 0x001f001f070f7812 */ /* 0x000fc400078ec0ff */
[----:B------:R-:W-:Y:S02]  /*4650*/  LOP3.LUT R83, R80, 0x64006400, RZ, 0xfc, !PT ;  /* 0x6400640050537812 */ /* 0x000fe400078efcff */
[----:B------:R-:W-:Y:S02]  /*4660*/  LOP3.LUT R99, R90, 0x64006400, RZ, 0xfc, !PT ;  /* 0x640064005a637812 */ /* 0x000fe400078efcff */
[----:B------:R-:W-:Y:S02]  /*4670*/  LOP3.LUT R9, R6, 0x1f001f, RZ, 0xc0, !PT ;  /* 0x001f001f06097812 */ /* 0x000fe400078ec0ff */
[----:B------:R-:W-:Y:S02]  /*4680*/  LOP3.LUT R7, R96, 0x100010, R87, 0xf8, !PT ;  /* 0x0010001060077812 */ /* 0x000fe400078ef857 */
[----:B------:R-:W-:Y:S02]  /*4690*/  LOP3.LUT R107, R94, 0x64006400, RZ, 0xfc, !PT ;  /* 0x640064005e6b7812 */ /* 0x000fe400078efcff */
[----:B------:R-:W-:-:S02]  /*46a0*/  LOP3.LUT R80, R63, 0x1f001f, RZ, 0xc0, !PT ;  /* 0x001f001f3f507812 */ /* 0x000fc400078ec0ff */
[----:B------:R-:W-:Y:S02]  /*46b0*/  LOP3.LUT R90, R44, 0x64006400, RZ, 0xfc, !PT ;  /* 0x640064002c5a7812 */ /* 0x000fe400078efcff */
[----:B------:R-:W-:Y:S02]  /*46c0*/  LOP3.LUT R81, R58, 0x1f001f, RZ, 0xc0, !PT ;  /* 0x001f001f3a517812 */ /* 0x000fe400078ec0ff */
[----:B------:R-:W-:Y:S01]  /*46d0*/  LOP3.LUT R91, R17, 0x64006400, RZ, 0xfc, !PT ;  /* 0x64006400115b7812 */ /* 0x000fe200078efcff */
[----:B------:R-:W-:Y:S01]  /*46e0*/  HADD2 R90, R90, -1040, -1040 ;  /* 0xe410e4105a5a7430 */ /* 0x000fe20000000000 */
[----:B------:R-:W-:Y:S02]  /*46f0*/  LOP3.LUT R6, R92, 0x100010, R85, 0xf8, !PT ;  /* 0x001000105c067812 */ /* 0x000fe400078ef855 */
        /* <DEDUP_REMOVED lines=117> */
[-C--:B------:R-:W-:Y:S02]  /*4e50*/  HFMA2.MMA R4, R76, R7.reuse, R12 ;  /* 0x000000074c047235 */ /* 0x080fe4000000000c */
[----:B------:R-:W1:Y:S01]  /*4e60*/  LDS.128 R12, [UR4+0x30] ;  /* 0x00003004ff0c7984 */ /* 0x000e620008000c00 */
[----:B------:R-:W-:Y:S01]  /*4e70*/  HFMA2.MMA R96, R25, R7, R96 ;  /* 0x0000000719607235 */ /* 0x000fe20000000060 */
[----:B------:R-:W-:-:S04]  /*4e80*/  HFMA2 R7, R23, R7, R6 ;  /* 0x0000000717077231 */ /* 0x000fc80000000006 */
        /* <DEDUP_REMOVED lines=14> */
[-C--:B------:R-:W-:Y:S01]  /*4f70*/  HFMA2.MMA R6, R48, R11.reuse, R5 ;  /* 0x0000000b30067235 */ /* 0x080fe20000000005 */
[----:B------:R-:W-:Y:S01]  /*4f80*/  PRMT R5, R0, 0x7610, R16 ;  /* 0x0000761000057816 */ /* 0x000fe20000000010 */
        /* <DEDUP_REMOVED lines=22> */
[----:B------:R-:W-:Y:S02]  /*50f0*/  PRMT R4, R16, 0x7610, R0 ;  /* 0x0000761010047816 */ /* 0x000fe40000000000 */
[----:B------:R-:W-:-:S04]  /*5100*/  PRMT R96, R96, 0x5410, R12 ;  /* 0x0000541060607816 */ /* 0x000fc8000000000c */
[----:B------:R-:W-:Y:S01]  /*5110*/  HFMA2.MMA R35, R7, R4, R35 ;  /* 0x0000000407237235 */ /* 0x000fe20000000023 */
[----:B------:R-:W-:-:S10]  /*5120*/  HFMA2 R34, R96, R5, R34 ;  /* 0x0000000560227231 */ /* 0x000fd40000000022 */
.L_x_1385:
        /* <DEDUP_REMOVED lines=82> */
.L_x_1386:
        /* <DEDUP_REMOVED lines=79> */
.L_x_1384:
        /* <DEDUP_REMOVED lines=8> */
.L_x_1383:
[----:B------:R-:W-:Y:S05]  /*5bc0*/  @!P1 EXIT ;  /* 0x000000000000994d */ /* 0x000fea0003800000 */
[----:B------:R-:W0:Y:S01]  /*5bd0*/  S2R R0, SR_CTAID.X ;  /* 0x0000000000007919 */ /* 0x000e220000002500 */
[----:B------:R-:W1:Y:S01]  /*5be0*/  S2UR UR4, SR_CTAID.Y ;  /* 0x00000000000479c3 */ /* 0x000e620000002600 */
[----:B------:R-:W-:Y:S01]  /*5bf0*/  HMUL2 R35, R35, R42.H0_H0 ;  /* 0x2000002a23237232 */ /* 0x000fe20000000000 */
[----:B------:R-:W0:Y:S06]  /*5c00*/  S2R R3, SR_TID.X ;  /* 0x0000000000037919 */ /* 0x000e2c0000002100 */
[----:B-----5:R-:W2:Y:S01]  /*5c10*/  LDC.64 R6, c[0x0][0x230] ;  /* 0x00008c00ff067b82 */ /* 0x020ea20000000a00 */
        /* <DEDUP_REMOVED lines=13> */
.L_x_1391:
[----:B------:R-:W0:Y:S02]  /*5cf0*/  LDS R2, [R0] ;  /* 0x0000000000027984 */ /* 0x000e240000000800 */
[----:B0-----:R-:W-:-:S06]  /*5d00*/  HADD2 R3, R2, R35 ;  /* 0x0000002302037230 */ /* 0x001fcc0000000000 */
[----:B------:R-:W0:Y:S02]  /*5d10*/  ATOMS.CAST.SPIN R3, [R0], R2, R3 ;  /* 0x000000020003738d */ /* 0x000e240001800003 */
[----:B0-----:R-:W-:-:S13]  /*5d20*/  ISETP.EQ.U32.AND P0, PT, R3, 0x1, PT ;  /* 0x000000010300780c */ /* 0x001fda0003f02070 */
[----:B------:R-:W-:Y:S05]  /*5d30*/  @!P0 BRA `(.L_x_1391) ;  /* 0xfffffffc00ec8947 */ /* 0x000fea000383ffff */
[----:B------:R-:W-:Y:S05]  /*5d40*/  BRA `(.L_x_1389) ;  /* 0x00000000000c7947 */ /* 0x000fea0003800000 */
.L_x_1390:
[----:B------:R-:W2:Y:S02]  /*5d50*/  LD.E R0, desc[UR6][R4.64] ;  /* 0x0000000604007980 */ /* 0x000ea4000c101900 */
[----:B--2---:R-:W-:-:S05]  /*5d60*/  IADD3 R3, R35, R0, RZ ;  /* 0x0000000023037210 */ /* 0x004fca0007ffe0ff */
[----:B------:R0:W-:Y:S02]  /*5d70*/  ST.E desc[UR6][R4.64], R3 ;  /* 0x0000000304007985 */ /* 0x0001e4000c101906 */
.L_x_1389:
[----:B------:R-:W-:Y:S05]  /*5d80*/  BSYNC B0 ;  /* 0x0000000000007941 */ /* 0x000fea0003800000 */
.L_x_1388:
[----:B------:R1:W-:Y:S01]  /*5d90*/  ATOM.E.ADD.F16x2.RN.STRONG.GPU P0, RZ, desc[UR6][R4.64+0x4], R9 ;  /* 0x0000040904ff79a2 */ /* 0x0003e2000810e1c6 */
[----:B------:R-:W-:Y:S04]  /*5da0*/  BSSY B0, `(.L_x_1392) ;  /* 0x000000f000007945 */ /* 0x000fe80003800000 */
[----:B-1----:R-:W-:Y:S05]  /*5db0*/  @P0 BRA `(.L_x_1393) ;  /* 0x0000000000340947 */ /* 0x002fea0003800000 */
[----:B------:R-:W1:Y:S02]  /*5dc0*/  QSPC.E.S P0, RZ, [R4+0x4] ;  /* 0x0000040004ff73aa */ /* 0x000e640000000500 */
[----:B-1----:R-:W-:Y:S05]  /*5dd0*/  @!P0 BRA `(.L_x_1394) ;  /* 0x0000000000208947 */ /* 0x002fea0003800000 */
[----:B------:R-:W-:-:S05]  /*5de0*/  IMAD.MOV.U32 R2, RZ, RZ, R4 ;  /* 0x000000ffff027224 */ /* 0x000fca00078e0004 */
[----:B------:R-:W-:-:S07]  /*5df0*/  MOV R0, R2 ;  /* 0x0000000200007202 */ /* 0x000fce0000000f00 */
.L_x_1395:
[----:B------:R-:W0:Y:S02]  /*5e00*/  LDS R2, [R0+0x4] ;  /* 0x0000040000027984 */ /* 0x000e240000000800 */
[----:B0-----:R-:W-:-:S10]  /*5e10*/  HFMA2.MMA R3, R2, 1, 1, R9 ;  /* 0x3c003c0002037835 */ /* 0x001fd40000000009 */
[----:B------:R-:W0:Y:S02]  /*5e20*/  ATOMS.CAST.SPIN R3, [R0+0x4], R2, R3 ;  /* 0x000004020003738d */ /* 0x000e240001800003 */
[----:B0-----:R-:W-:-:S13]  /*5e30*/  ISETP.EQ.U32.AND P0, PT, R3, 0x1, PT ;  /* 0x000000010300780c */ /* 0x001fda0003f02070 */
[----:B------:R-:W-:Y:S05]  /*5e40*/  @!P0 BRA `(.L_x_1395) ;  /* 0xfffffffc00ec8947 */ /* 0x000fea000383ffff */
[----:B------:R-:W-:Y:S05]  /*5e50*/  BRA `(.L_x_1393) ;  /* 0x00000000000c7947 */ /* 0x000fea0003800000 */
.L_x_1394:
[----:B------:R-:W0:Y:S02]  /*5e60*/  LD.E R0, desc[UR6][R4.64+0x4] ;  /* 0x0000040604007980 */ /* 0x000e24000c101900 */
[----:B0-----:R-:W-:-:S05]  /*5e70*/  IADD3 R3, R9, R0, RZ ;  /* 0x0000000009037210 */ /* 0x001fca0007ffe0ff */
[----:B------:R1:W-:Y:S02]  /*5e80*/  ST.E desc[UR6][R4.64+0x4], R3 ;  /* 0x0000040304007985 */ /* 0x0003e4000c101906 */
.L_x_1393:
[----:B------:R-:W-:Y:S05]  /*5e90*/  BSYNC B0 ;  /* 0x0000000000007941 */ /* 0x000fea0003800000 */
.L_x_1392:
[----:B------:R-:W-:-:S13]  /*5ea0*/  ISETP.GE.AND P0, PT, R40, 0x2, PT ;  /* 0x000000022800780c */ /* 0x000fda0003f06270 */
[----:B------:R-:W-:Y:S05]  /*5eb0*/  @!P0 EXIT ;  /* 0x000000000000894d */ /* 0x000fea0003800000 */
[----:B------:R-:W-:Y:S01]  /*5ec0*/  IADD3 R8, R8, R37, RZ ;  /* 0x0000002508087210 */ /* 0x000fe20007ffe0ff */
[----:B------:R-:W-:-:S04]  /*5ed0*/  HMUL2 R33, R33, R41.H0_H0 ;  /* 0x2000002921217232 */ /* 0x000fc80000000000 */
[----:B01----:R-:W-:-:S05]  /*5ee0*/  IMAD.WIDE R4, R8, 0x2, R6 ;  /* 0x0000000208047825 */ /* 0x003fca00078e0206 */
        /* <DEDUP_REMOVED lines=8> */
.L_x_1399:
[----:B------:R-:W0:Y:S02]  /*5f70*/  LDS R2, [R0] ;  /* 0x0000000000027984 */ /* 0x000e240000000800 */
[----:B0-----:R-:W-:-:S06]  /*5f80*/  HADD2 R3, R2, R33 ;  /* 0x0000002102037230 */ /* 0x001fcc0000000000 */
[----:B------:R-:W0:Y:S02]  /*5f90*/  ATOMS.CAST.SPIN R3, [R0], R2, R3 ;  /* 0x000000020003738d */ /* 0x000e240001800003 */
[----:B0-----:R-:W-:-:S13]  /*5fa0*/  ISETP.EQ.U32.AND P0, PT, R3, 0x1, PT ;  /* 0x000000010300780c */ /* 0x001fda0003f02070 */
[----:B------:R-:W-:Y:S05]  /*5fb0*/  @!P0 BRA `(.L_x_1399) ;  /* 0xfffffffc00ec8947 */ /* 0x000fea000383ffff */
[----:B------:R-:W-:Y:S05]  /*5fc0*/  BRA `(.L_x_1397) ;  /* 0x00000000000c7947 */ /* 0x000fea0003800000 */
.L_x_1398:
[----:B------:R-:W2:Y:S02]  /*5fd0*/  LD.E R0, desc[UR6][R4.64] ;  /* 0x0000000604007980 */ /* 0x000ea4000c101900 */
[----:B--2---:R-:W-:-:S05]  /*5fe0*/  IMAD.IADD R3, R33, 0x1, R0 ;  /* 0x0000000121037824 */ /* 0x004fca00078e0200 */
[----:B------:R0:W-:Y:S02]  /*5ff0*/  ST.E desc[UR6][R4.64], R3 ;  /* 0x0000000304007985 */ /* 0x0001e4000c101906 */
.L_x_1397:
[----:B------:R-:W-:Y:S05]  /*6000*/  BSYNC B0 ;  /* 0x0000000000007941 */ /* 0x000fea0003800000 */
.L_x_1396:
[----:B------:R1:W-:Y:S01]  /*6010*/  ATOM.E.ADD.F16x2.RN.STRONG.GPU P0, RZ, desc[UR6][R4.64+0x4], R41 ;  /* 0x0000042904ff79a2 */ /* 0x0003e2000810e1c6 */
[----:B------:R-:W-:Y:S04]  /*6020*/  BSSY B0, `(.L_x_1400) ;  /* 0x000000f000007945 */ /* 0x000fe80003800000 */
[----:B-1----:R-:W-:Y:S05]  /*6030*/  @P0 BRA `(.L_x_1401) ;  /* 0x0000000000340947 */ /* 0x002fea0003800000 */
[----:B------:R-:W1:Y:S02]  /*6040*/  QSPC.E.S P0, RZ, [R4+0x4] ;  /* 0x0000040004ff73aa */ /* 0x000e640000000500 */
[----:B-1----:R-:W-:Y:S05]  /*6050*/  @!P0 BRA `(.L_x_1402) ;  /* 0x0000000000208947 */ /* 0x002fea0003800000 */
[----:B------:R-:W-:-:S04]  /*6060*/  MOV R2, R4 ;  /* 0x0000000400027202 */ /* 0x000fc80000000f00 */
[----:B------:R-:W-:-:S07]  /*6070*/  MOV R0, R2 ;  /* 0x0000000200007202 */ /* 0x000fce0000000f00 */
.L_x_1403:
[----:B------:R-:W0:Y:S02]  /*6080*/  LDS R2, [R0+0x4] ;  /* 0x0000040000027984 */ /* 0x000e240000000800 */
[----:B0-----:R-:W-:-:S10]  /*6090*/  HFMA2.MMA R3, R2, 1, 1, R41 ;  /* 0x3c003c0002037835 */ /* 0x001fd40000000029 */
[----:B------:R-:W0:Y:S02]  /*60a0*/  ATOMS.CAST.SPIN R3, [R0+0x4], R2, R3 ;  /* 0x000004020003738d */ /* 0x000e240001800003 */
[----:B0-----:R-:W-:-:S13]  /*60b0*/  ISETP.EQ.U32.AND P0, PT, R3, 0x1, PT ;  /* 0x000000010300780c */ /* 0x001fda0003f02070 */
[----:B------:R-:W-:Y:S05]  /*60c0*/  @!P0 BRA `(.L_x_1403) ;  /* 0xfffffffc00ec8947 */ /* 0x000fea000383ffff */
[----:B------:R-:W-:Y:S05]  /*60d0*/  BRA `(.L_x_1401) ;  /* 0x00000000000c7947 */ /* 0x000fea0003800000 */
.L_x_1402:
[----:B------:R-:W0:Y:S02]  /*60e0*/  LD.E R0, desc[UR6][R4.64+0x4] ;  /* 0x0000040604007980 */ /* 0x000e24000c101900 */
[----:B0-----:R-:W-:-:S05]  /*60f0*/  IADD3 R3, R41, R0, RZ ;  /* 0x0000000029037210 */ /* 0x001fca0007ffe0ff */
[----:B------:R1:W-:Y:S02]  /*6100*/  ST.E desc[UR6][R4.64+0x4], R3 ;  /* 0x0000040304007985 */ /* 0x0003e4000c101906 */
.L_x_1401:
[----:B------:R-:W-:Y:S05]  /*6110*/  BSYNC B0 ;  /* 0x0000000000007941 */ /* 0x000fea0003800000 */
.L_x_1400:
        /* <DEDUP_REMOVED lines=13> */
.L_x_1407:
[----:B------:R-:W0:Y:S02]  /*61f0*/  LDS R2, [R0] ;  /* 0x0000000000027984 */ /* 0x000e240000000800 */
[----:B0-----:R-:W-:-:S06]  /*6200*/  HADD2 R3, R2, R31 ;  /* 0x0000001f02037230 */ /* 0x001fcc0000000000 */
[----:B------:R-:W0:Y:S02]  /*6210*/  ATOMS.CAST.SPIN R3, [R0], R2, R3 ;  /* 0x000000020003738d */ /* 0x000e240001800003 */
[----:B0-----:R-:W-:-:S13]  /*6220*/  ISETP.EQ.U32.AND P0, PT, R3, 0x1, PT ;  /* 0x000000010300780c */ /* 0x001fda0003f02070 */
[----:B------:R-:W-:Y:S05]  /*6230*/  @!P0 BRA `(.L_x_1407) ;  /* 0xfffffffc00ec8947 */ /* 0x000fea000383ffff */
[----:B------:R-:W-:Y:S05]  /*6240*/  BRA `(.L_x_1405) ;  /* 0x00000000000c7947 */ /* 0x000fea0003800000 */
.L_x_1406:
[----:B------:R-:W2:Y:S02]  /*6250*/  LD.E R0, desc[UR6][R4.64] ;  /* 0x0000000604007980 */ /* 0x000ea4000c101900 */
[----:B--2---:R-:W-:-:S05]  /*6260*/  IADD3 R3, R31, R0, RZ ;  /* 0x000000001f037210 */ /* 0x004fca0007ffe0ff */
[----:B------:R0:W-:Y:S02]  /*6270*/  ST.E desc[UR6][R4.64], R3 ;  /* 0x0000000304007985 */ /* 0x0001e4000c101906 */
.L_x_1405:
[----:B------:R-:W-:Y:S05]  /*6280*/  BSYNC B0 ;  /* 0x0000000000007941 */ /* 0x000fea0003800000 */
.L_x_1404:
[----:B------:R1:W-:Y:S02]  /*6290*/  ATOM.E.ADD.F16x2.RN.STRONG.GPU P0, RZ, desc[UR6][R4.64+0x4], R43 ;  /* 0x0000042b04ff79a2 */ /* 0x0003e4000810e1c6 */
[----:B-1----:R-:W-:Y:S05]  /*62a0*/  @P0 EXIT ;  /* 0x000000000000094d */ /* 0x002fea0003800000 */
[----:B------:R-:W1:Y:S02]  /*62b0*/  QSPC.E.S P0, RZ, [R4+0x4] ;  /* 0x0000040004ff73aa */ /* 0x000e640000000500 */
[----:B-1----:R-:W-:Y:S05]  /*62c0*/  @!P0 BRA `(.L_x_1408) ;  /* 0x0000000000208947 */ /* 0x002fea0003800000 */
[----:B------:R-:W-:-:S04]  /*62d0*/  MOV R2, R4 ;  /* 0x0000000400027202 */ /* 0x000fc80000000f00 */
[----:B------:R-:W-:-:S07]  /*62e0*/  MOV R0, R2 ;  /* 0x0000000200007202 */ /* 0x000fce0000000f00 */
.L_x_1409:
[----:B------:R-:W0:Y:S02]  /*62f0*/  LDS R2, [R0+0x4] ;  /* 0x0000040000027984 */ /* 0x000e240000000800 */
[----:B0-----:R-:W-:-:S10]  /*6300*/  HFMA2.MMA R3, R2, 1, 1, R43 ;  /* 0x3c003c0002037835 */ /* 0x001fd4000000002b */
[----:B------:R-:W0:Y:S02]  /*6310*/  ATOMS.CAST.SPIN R3, [R0+0x4], R2, R3 ;  /* 0x000004020003738d */ /* 0x000e240001800003 */
[----:B0-----:R-:W-:-:S13]  /*6320*/  ISETP.EQ.U32.AND P0, PT, R3, 0x1, PT ;  /* 0x000000010300780c */ /* 0x001fda0003f02070 */
[----:B------:R-:W-:Y:S05]  /*6330*/  @!P0 BRA `(.L_x_1409) ;  /* 0xfffffffc00ec8947 */ /* 0x000fea000383ffff */
[----:B------:R-:W-:Y:S05]  /*6340*/  EXIT ;  /* 0x000000000000794d */ /* 0x000fea0003800000 */
.L_x_1408:
[----:B------:R-:W0:Y:S02]  /*6350*/  LD.E R0, desc[UR6][R4.64+0x4] ;  /* 0x0000040604007980 */ /* 0x000e24000c101900 */
[----:B0-----:R-:W-:-:S05]  /*6360*/  IADD3 R3, R43, R0, RZ ;  /* 0x000000002b037210 */ /* 0x001fca0007ffe0ff */
[----:B------:R-:W-:Y:S01]  /*6370*/  ST.E desc[UR6][R4.64+0x4], R3 ;  /* 0x0000040304007985 */ /* 0x000fe2000c101906 */
[----:B------:R-:W-:Y:S05]  /*6380*/  EXIT ;  /* 0x000000000000794d */ /* 0x000fea0003800000 */
.L_x_1410:
        /* <DEDUP_REMOVED lines=15> */
.L_x_3681:


//--------------------- .text._Z23gemm_half_q_half_kernelILi3ELi16ELb1ELb1ELi64EEvPK6__halfPKjS4_S2_PS0_iiiiPKtS7_iiiiiibS2_i --------------------------
	.section	.text._Z23gemm_half_q_half_kernelILi3ELi16ELb1ELb1ELi64EEvPK6__halfPKjS4_S2_PS0_iiiiPKtS7_iiiiiibS2_i,"ax",@progbits
	.align	128
        .global         _Z23gemm_half_q_half_kernelILi3ELi16ELb1ELb1ELi64EEvPK6__halfPKjS4_S2_PS0_iiiiPKtS7_iiiiiibS2_i
        .type           _Z23gemm_half_q_half_kernelILi3ELi16ELb1ELb1ELi64EEvPK6__halfPKjS4_S2_PS0_iiiiPKtS7_iiiiiibS2_i,@function
        .size           _Z23gemm_half_q_half_kernelILi3ELi16ELb1ELb1ELi64EEvPK6__halfPKjS4_S2_PS0_iiiiPKtS7_iiiiiibS2_i,(.L_x_3682 - _Z23gemm_half_q_half_kernelILi3ELi16ELb1ELb1ELi64EEvPK6__halfPKjS4_S2_PS0_iiiiPKtS7_iiiiiibS2_i)
        .other          _Z23gemm_half_q_half_kernelILi3ELi16ELb1ELb1ELi64EEvPK6__halfPKjS4_S2_PS0_iiiiPKtS7_iiiiiibS2_i,@"STO_CUDA_ENTRY STV_DEFAULT"
_Z23gemm_half_q_half_kernelILi3ELi16ELb1ELb1ELi64EEvPK6__halfPKjS4_S2_PS0_iiiiPKtS7_iiiiiibS2_i:
.text._Z23gemm_half_q_half_kernelILi3ELi16ELb1ELb1ELi64EEvPK6__halfPKjS4_S2_PS0_iiiiPKtS7_iiiiiibS2_i:
        /* <DEDUP_REMOVED lines=25> */
[----:B-1----:R-:W-:Y:S01]  /*0190*/  IMAD.SHL.U32 R7, R3, 0x2, RZ ;  /* 0x0000000203077824 */ /* 0x002fe200078e00ff */
[----:B------:R-:W-:-:S04]  /*01a0*/  SHF.R.S32.HI R0, RZ, 0x1f, R3 ;  /* 0x0000001fff007819 */ /* 0x000fc80000011403 */
        /* <DEDUP_REMOVED lines=10> */
.L_x_1411:
        /* <DEDUP_REMOVED lines=36> */
.L_x_1416:
        /* <DEDUP_REMOVED lines=16> */
.L_x_1415:
        /* <DEDUP_REMOVED lines=16> */
.L_x_1414:
        /* <DEDUP_REMOVED lines=17> */
.L_x_1418:
        /* <DEDUP_REMOVED lines=16> */
.L_x_1417:
[----:B------:R-:W-:-:S05]  /*08a0*/  IMAD.IADD R6, R40, 0x1, -R9 ;  /* 0x0000000128067824 */ /* 0x000fca00078e0a09 */
        /* <DEDUP_REMOVED lines=11> */
[----:B0-----:R-:W-:-:S05]  /*0960*/  @P2 VIADD R5, R5, 0x100 ;  /* 0x0000010005052836 */ /* 0x001fca0000000000 */
[----:B----4-:R0:W-:Y:S02]  /*0970*/  @P0 STS.U16 [R5], R10 ;  /* 0x0000000a05000388 */ /* 0x0101e40000000400 */
.L_x_1413:
[----:B------:R-:W-:Y:S05]  /*0980*/  BSYNC B0 ;  /* 0x0000000000007941 */ /* 0x000fea0003800000 */
.L_x_1412:
[----:B------:R-:W2:Y:S02]  /*0990*/  LDC R37, c[0x0][0x23c] ;  /* 0x00008f00ff257b82 */ /* 0x000ea40000000800 */
[----:B--2---:R-:W-:-:S13]  /*09a0*/  ISETP.GE.AND P0, PT, R8, R37, PT ;  /* 0x000000250800720c */ /* 0x004fda0003f06270 */
[----:B------:R-:W-:Y:S05]  /*09b0*/  @P0 EXIT ;  /* 0x000000000000094d */ /* 0x000fea0003800000 */
[----:B-1----:R-:W1:Y:S02]  /*09c0*/  LDC.U8 R2, c[0x0][0x270] ;  /* 0x00009c00ff027b82 */ /* 0x002e640000000000 */
[----:B-1----:R-:W-:-:S04]  /*09d0*/  PRMT R2, R2, 0x8880, RZ ;  /* 0x0000888002027816 */ /* 0x002fc800000000ff */
[----:B------:R-:W-:-:S04]  /*09e0*/  ISETP.NE.AND P0, PT, R2, RZ, PT ;  /* 0x000000ff0200720c */ /* 0x000fc80003f05270 */
[----:B------:R-:W-:-:S04]  /*09f0*/  ISETP.NE.OR P0, PT, R16, RZ, !P0 ;  /* 0x000000ff1000720c */ /* 0x000fc80004705670 */
[----:B------:R-:W-:-:S13]  /*0a00*/  ISETP.LT.OR P0, PT, R4, 0x1, P0 ;  /* 0x000000010400780c */ /* 0x000fda0000701670 */
[----:B------:R-:W-:Y:S05]  /*0a10*/  @P0 BRA `(.L_x_1419) ;  /* 0x0000000000800947 */ /* 0x000fea0003800000 */
[----:B------:R-:W1:Y:S01]  /*0a20*/  LDC.64 R2, c[0x0][0x230] ;  /* 0x00008c00ff027b82 */ /* 0x000e620000000a00 */
[----:B0-----:R-:W-:Y:S01]  /*0a30*/  IMAD R5, R14, R37, RZ ;  /* 0x000000250e057224 */ /* 0x001fe200078e02ff */
[----:B------:R-:W-:Y:S02]  /*0a40*/  ISETP.GT.AND P2, PT, R40, 0x3, PT ;  /* 0x000000032800780c */ /* 0x000fe40003f44270 */
[----:B------:R-:W-:Y:S01]  /*0a50*/  PLOP3.LUT P0, PT, PT, PT, PT, 0x80, 0x0 ;  /* 0x000000000000781c */ /* 0x000fe20003f0f070 */
[----:B------:R-:W-:-:S04]  /*0a60*/  IMAD R5, R5, 0x3, R0 ;  /* 0x0000000305057824 */ /* 0x000fc800078e0200 */
[----:B------:R-:W-:-:S04]  /*0a70*/  IMAD R5, R18, 0x4, R5 ;  /* 0x0000000412057824 */ /* 0x000fc800078e0205 */
[----:B-1----:R-:W-:Y:S01]  /*0a80*/  IMAD.WIDE R2, R5, 0x2, R2 ;  /* 0x0000000205027825 */ /* 0x002fe200078e0202 */
[----:B------:R-:W-:Y:S01]  /*0a90*/  HFMA2.MMA R5, -RZ, RZ, 0, 0 ;  /* 0x00000000ff057435 */ /* 0x000fe200000001ff */
[----:B------:R-:W-:Y:S10]  /*0aa0*/  @!P2 BRA `(.L_x_1420) ;  /* 0x000000000034a947 */ /* 0x000ff40003800000 */
[----:B------:R-:W-:Y:S01]  /*0ab0*/  PLOP3.LUT P0, PT, PT, PT, PT, 0x8, 0x0 ;  /* 0x000000000000781c */ /* 0x000fe20003f0e170 */
[----:B------:R-:W-:-:S12]  /*0ac0*/  VIADD R0, R40, 0xfffffffd ;  /* 0xfffffffd28007836 */ /* 0x000fd80000000000 */
.L_x_1421:
        /* <DEDUP_REMOVED lines=11> */
.L_x_1420:
[----:B------:R-:W-:-:S04]  /*0b80*/  IADD3 R0, R40, -R5, RZ ;  /* 0x8000000528007210 */ /* 0x000fc80007ffe0ff */
[----:B------:R-:W-:-:S13]  /*0b90*/  ISETP.GT.AND P2, PT, R0, 0x1, PT ;  /* 0x000000010000780c */ /* 0x000fda0003f44270 */
[----:B------:R-:W-:Y:S01]  /*0ba0*/  @P2 VIADD R5, R5, 0x2 ;  /* 0x0000000205052836 */ /* 0x000fe20000000000 */
[----:B------:R-:W-:Y:S01]  /*0bb0*/  @P2 PLOP3.LUT P0, PT, PT, PT, PT, 0x8, 0x0 ;  /* 0x000000000000281c */ /* 0x000fe20003f0e170 */
[----:B-1----:R-:W-:Y:S01]  /*0bc0*/  @P2 IMAD.WIDE R6, R37, 0x2, R2 ;  /* 0x0000000225062825 */ /* 0x002fe200078e0202 */
[----:B------:R0:W-:Y:S02]  /*0bd0*/  @P2 STG.E.64 desc[UR6][R2.64], RZ ;  /* 0x000000ff02002986 */ /* 0x0001e4000c101b06 */
[----:B------:R-:W-:Y:S02]  /*0be0*/  ISETP.LT.OR P0, PT, R5, R40, P0 ;  /* 0x000000280500720c */ /* 0x000fe40000701670 */
[----:B------:R1:W-:Y:S01]  /*0bf0*/  @P2 STG.E.64 desc[UR6][R6.64], RZ ;  /* 0x000000ff06002986 */ /* 0x0003e2000c101b06 */
[----:B0-----:R-:W-:-:S10]  /*0c00*/  @P2 IMAD.WIDE R2, R37, 0x2, R6 ;  /* 0x0000000225022825 */ /* 0x001fd400078e0206 */
[----:B------:R1:W-:Y:S02]  /*0c10*/  @P0 STG.E.64 desc[UR6][R2.64], RZ ;  /* 0x000000ff02000986 */ /* 0x0003e4000c101b06 */
.L_x_1419:
[----:B------:R-:W2:Y:S08]  /*0c20*/  LDC.64 R14, c[0x0][0x248] ;  /* 0x00009200ff0e7b82 */ /* 0x000eb00000000a00 */
[----:B------:R-:W-:Y:S01]  /*0c30*/  BAR.SYNC.DEFER_BLOCKING 0x0 ;  /* 0x0000000000007b1d */ /* 0x000fe20000010000 */
[----:B------:R-:W-:Y:S01]  /*0c40*/  ISETP.GE.AND P0, PT, R39, R38, PT ;  /* 0x000000262700720c */ /* 0x000fe20003f06270 */
[----:B-1----:R-:W-:-:S06]  /*0c50*/  IMAD.SHL.U32 R7, R16, 0x80, RZ ;  /* 0x0000008010077824 */ /* 0x002fcc00078e00ff */
[----:B------:R-:W1:Y:S08]  /*0c60*/  LDC R21, c[0x0][0x25c] ;  /* 0x00009700ff157b82 */ /* 0x000e700000000800 */
[----:B------:R-:W3:Y:S01]  /*0c70*/  LDC R22, c[0x0][0x264] ;  /* 0x00009900ff167b82 */ /* 0x000ee20000000800 */
[----:B--2---:R-:W-:Y:S01]  /*0c80*/  IMAD.WIDE R6, R7, 0x2, R14 ;  /* 0x0000000207067825 */ /* 0x004fe200078e020e */
[----:B------:R-:W-:Y:S06]  /*0c90*/  @P0 BRA `(.L_x_1422) ;  /* 0x0000000000d00947 */ /* 0x000fec0003800000 */
[----:B------:R2:W5:Y:S01]  /*0ca0*/  LDG.E.U16.CONSTANT R0, desc[UR6][R6.64] ;  /* 0x0000000606007981 */ /* 0x000562000c1e9500 */
[----:B------:R-:W-:Y:S01]  /*0cb0*/  SHF.R.S32.HI R3, RZ, 0x1f, R8 ;  /* 0x0000001fff037819 */ /* 0x000fe20000011408 */
[----:B------:R-:W-:Y:S01]  /*0cc0*/  IMAD.MOV.U32 R16, RZ, RZ, RZ ;  /* 0x000000ffff107224 */ /* 0x000fe200078e00ff */
[----:B------:R-:W-:Y:S01]  /*0cd0*/  SHF.L.U32 R2, R8, 0x2, RZ ;  /* 0x0000000208027819 */ /* 0x000fe200000006ff */
[----:B------:R-:W-:Y:S01]  /*0ce0*/  IMAD.MOV.U32 R17, RZ, RZ, R39 ;  /* 0x000000ffff117224 */ /* 0x000fe200078e0027 */
[----:B------:R-:W-:Y:S02]  /*0cf0*/  LEA.HI R3, R3, R8, RZ, 0x3 ;  /* 0x0000000803037211 */ /* 0x000fe400078f18ff */
[----:B0-----:R-:W-:Y:S02]  /*0d00*/  LOP3.LUT R5, R2, 0x10, RZ, 0xc0, !PT ;  /* 0x0000001002057812 */ /* 0x001fe400078ec0ff */
[----:B------:R-:W-:-:S07]  /*0d10*/  SHF.R.S32.HI R9, RZ, 0x3, R3 ;  /* 0x00000003ff097819 */ /* 0x000fce0000011403 */
.L_x_1423:
[----:B----4-:R-:W0:Y:S01]  /*0d20*/  LDC.64 R2, c[0x0][0x220] ;  /* 0x00008800ff027b82 */ /* 0x010e220000000a00 */
        /* <DEDUP_REMOVED lines=8> */
[----:B------:R-:W-:Y:S01]  /*0db0*/  LEA R13, R17, 0x1, 0x1 ;  /* 0x00000001110d7811 */ /* 0x000fe200078e08ff */
[----:B0-----:R-:W-:-:S04]  /*0dc0*/  IMAD.WIDE R10, R12, 0x2, R10 ;  /* 0x000000020c0a7825 */ /* 0x001fc800078e020a */
[----:B------:R-:W-:Y:S02]  /*0dd0*/  IMAD.WIDE R12, R13, 0x2, R14 ;  /* 0x000000020d0c7825 */ /* 0x000fe400078e020e */
[----:B------:R0:W2:Y:S04]  /*0de0*/  LDG.E.U16.CONSTANT R10, desc[UR6][R10.64] ;  /* 0x000000060a0a7981 */ /* 0x0000a8000c1e9500 */
[----:B------:R-:W3:Y:S01]  /*0df0*/  LDG.E.U16.CONSTANT R12, desc[UR6][R12.64] ;  /* 0x000000060c0c7981 */ /* 0x000ee2000c1e9500 */
[----:B----4-:R-:W-:-:S04]  /*0e00*/  SHF.R.U32.HI R18, RZ, R5, R2 ;  /* 0x00000005ff127219 */ /* 0x010fc80000011602 */
        /* <DEDUP_REMOVED lines=9> */
[----:B------:R-:W-:Y:S01]  /*0ea0*/  VIADD R20, R20, 0x1 ;  /* 0x0000000114147836 */ /* 0x000fe20000000000 */
[----:B------:R-:W-:Y:S01]  /*0eb0*/  IADD3 R2, R2, 0x1, RZ ;  /* 0x0000000102027810 */ /* 0x000fe20007ffe0ff */
[----:B------:R-:W-:Y:S02]  /*0ec0*/  I2F.F16 R19, R19 ;  /* 0x0000001300137306 */ /* 0x000fe40000200c00 */
[----:B------:R-:W-:Y:S02]  /*0ed0*/  VIADD R18, R18, 0x1 ;  /* 0x0000000112127836 */ /* 0x000fe40000000000 */
[----:B------:R-:W-:Y:S02]  /*0ee0*/  IMAD R20, R20, R20, RZ ;  /* 0x0000001414147224 */ /* 0x000fe400078e02ff */
[----:B0-----:R-:W-:Y:S02]  /*0ef0*/  IMAD R11, R2, R2, RZ ;  /* 0x00000002020b7224 */ /* 0x001fe400078e02ff */
[----:B------:R-:W-:-:S02]  /*0f00*/  IMAD R18, R18, R18, RZ ;  /* 0x0000001212127224 */ /* 0x000fc400078e02ff */
[----:B------:R-:W0:Y:S01]  /*0f10*/  I2F.F16 R20, R20 ;  /* 0x0000001400147306 */ /* 0x000e220000200c00 */
[----:B---3--:R-:W-:-:S04]  /*0f20*/  IADD3 R17, R12, R17, RZ ;  /* 0x000000110c117210 */ /* 0x008fc80007ffe0ff */
[----:B------:R-:W-:-:S03]  /*0f30*/  ISETP.GE.AND P2, PT, R17, R38, PT ;  /* 0x000000261100720c */ /* 0x000fc60003f46270 */
[----:B------:R-:W-:Y:S01]  /*0f40*/  I2F.F16 R11, R11 ;  /* 0x0000000b000b7306 */ /* 0x000fe20000200c00 */
[----:B0-----:R-:W-:-:S07]  /*0f50*/  PRMT R19, R19, 0x5410, R20 ;  /* 0x0000541013137816 */ /* 0x001fce0000000014 */
[----:B------:R-:W0:Y:S01]  /*0f60*/  I2F.F16 R18, R18 ;  /* 0x0000001200127306 */ /* 0x000e220000200c00 */
[----:B--2---:R-:W-:Y:S01]  /*0f70*/  HMUL2 R2, R19, R10.H0_H0 ;  /* 0x2000000a13027232 */ /* 0x004fe20000000000 */
[----:B0-----:R-:W-:-:S05]  /*0f80*/  PRMT R3, R18, 0x5410, R11 ;  /* 0x0000541012037816 */ /* 0x001fca000000000b */
[----:B------:R-:W-:Y:S02]  /*0f90*/  HMUL2 R3, R3, R10.H0_H0 ;  /* 0x2000000a03037232 */ /* 0x000fe40000000000 */
[C---:B------:R-:W-:Y:S02]  /*0fa0*/  IMAD R10, R16.reuse, 0x8, R1 ;  /* 0x00000008100a7824 */ /* 0x040fe400078e0201 */
[----:B------:R-:W-:-:S03]  /*0fb0*/  VIADD R16, R16, 0x1 ;  /* 0x0000000110107836 */ /* 0x000fc60000000000 */
[----:B------:R4:W-:Y:S01]  /*0fc0*/  STL.64 [R10], R2 ;  /* 0x000000020a007387 */ /* 0x0009e20000100a00 */
[----:B------:R-:W-:Y:S05]  /*0fd0*/  @!P2 BRA `(.L_x_1423) ;  /* 0xfffffffc0050a947 */ /* 0x000fea000383ffff */
.L_x_1422:
[----:B------:R-:W-:Y:S01]  /*0fe0*/  ULDC UR4, c[0x0][0x258] ;  /* 0x0000960000047ab9 */ /* 0x000fe20000000800 */
[----:B------:R-:W-:Y:S01]  /*0ff0*/  ULDC UR5, c[0x0][0x260] ;  /* 0x0000980000057ab9 */ /* 0x000fe20000000800 */
[C---:B------:R-:W-:Y:S01]  /*1000*/  ISETP.GT.AND P2, PT, R39.reuse, UR4, PT ;  /* 0x0000000427007c0c */ /* 0x040fe2000bf44270 */
[----:B------:R-:W-:Y:S01]  /*1010*/  ULDC UR8, c[0x0][0x268] ;  /* 0x00009a0000087ab9 */ /* 0x000fe20000000800 */
[C---:B------:R-:W-:Y:S01]  /*1020*/  VIMNMX R0, R39.reuse, UR4, PT ;  /* 0x0000000427007c48 */ /* 0x040fe2000bfe0100 */
[----:B----4-:R-:W-:Y:S01]  /*1030*/  IMAD.MOV.U32 R2, RZ, RZ, RZ ;  /* 0x000000ffff027224 */ /* 0x010fe200078e00ff */
[C---:B------:R-:W-:Y:S02]  /*1040*/  ISETP.GT.AND P4, PT, R39.reuse, UR5, PT ;  /* 0x0000000527007c0c */ /* 0x040fe4000bf84270 */
[----:B------:R-:W-:Y:S02]  /*1050*/  SHF.R.S32.HI R3, RZ, 0x1f, R0 ;  /* 0x0000001fff037819 */ /* 0x000fe40000011400 */
[----:B------:R-:W-:-:S02]  /*1060*/  ISETP.GT.AND P6, PT, R39, UR8, PT ;  /* 0x0000000827007c0c */ /* 0x000fc4000bfc4270 */
[----:B0-----:R-:W-:Y:S02]  /*1070*/  LEA.HI R5, R3, R0, RZ, 0x5 ;  /* 0x0000000003057211 */ /* 0x001fe400078f28ff */
[C---:B-1----:R-:W-:Y:S02]  /*1080*/  ISETP.GT.AND P3, PT, R39.reuse, R21, PT ;  /* 0x000000152700720c */ /* 0x042fe40003f64270 */
[----:B---3--:R-:W-:Y:S02]  /*1090*/  ISETP.GT.AND P5, PT, R39, R22, PT ;  /* 0x000000162700720c */ /* 0x008fe40003fa4270 */
        /* <DEDUP_REMOVED lines=9> */
.L_x_1424:
        /* <DEDUP_REMOVED lines=8> */
.L_x_1425:
[----:B------:R-:W-:Y:S01]  /*11b0*/  HFMA2.MMA R3, -RZ, RZ, 0, 0 ;  /* 0x00000000ff037435 */ /* 0x000fe200000001ff */
[----:B------:R-:W-:Y:S01]  /*11c0*/  SHF.R.S32.HI R11, RZ, 0x5, R5 ;  /* 0x00000005ff0b7819 */ /* 0x000fe20000011405 */
[----:B------:R-:W-:Y:S01]  /*11d0*/  IMAD.MOV.U32 R5, RZ, RZ, RZ ;  /* 0x000000ffff057224 */ /* 0x000fe200078e00ff */
[----:B------:R-:W-:Y:S08]  /*11e0*/  @!P4 BRA `(.L_x_1426) ;  /* 0x00000000001cc947 */ /* 0x000ff00003800000 */
[----:B------:R-:W0:Y:S02]  /*11f0*/  LDC R10, c[0x0][0x264] ;  /* 0x00009900ff0a7b82 */ /* 0x000e240000000800 */
[----:B0-----:R-:W-:-:S04]  /*1200*/  VIMNMX R5, R39, R10, PT ;  /* 0x0000000a27057248 */ /* 0x001fc80003fe0100 */
[----:B------:R-:W-:-:S04]  /*1210*/  IADD3 R5, R5, -UR5, RZ ;  /* 0x8000000505057c10 */ /* 0x000fc8000fffe0ff */
[----:B------:R-:W-:-:S04]  /*1220*/  SHF.R.S32.HI R10, RZ, 0x1f, R5 ;  /* 0x0000001fff0a7819 */ /* 0x000fc80000011405 */
[----:B------:R-:W-:-:S04]  /*1230*/  LEA.HI R10, R10, R5, RZ, 0x5 ;  /* 0x000000050a0a7211 */ /* 0x000fc800078f28ff */
[----:B------:R-:W-:-:S05]  /*1240*/  SHF.R.S32.HI R10, RZ, 0x5, R10 ;  /* 0x00000005ff0a7819 */ /* 0x000fca000001140a */
[----:B------:R-:W-:-:S07]  /*1250*/  IMAD.SHL.U32 R5, R10, 0x4, RZ ;  /* 0x000000040a057824 */ /* 0x000fce00078e00ff */
.L_x_1426:
        /* <DEDUP_REMOVED lines=8> */
.L_x_1427:
        /* <DEDUP_REMOVED lines=9> */
.L_x_1428:
        /* <DEDUP_REMOVED lines=18> */
[----:B------:R-:W-:Y:S01]  /*1490*/  IMAD.MOV.U32 R30, RZ, RZ, RZ ;  /* 0x000000ffff1e7224 */ /* 0x000fe200078e00ff */
[----:B------:R-:W-:-:S02]  /*14a0*/  SHF.R.S32.HI R3, RZ, 0x1f, R37 ;  /* 0x0000001fff037819 */ /* 0x000fc40000011425 */
[----:B------:R-:W-:Y:S02]  /*14b0*/  IADD3 R37, P2, R8, R37, RZ ;  /* 0x0000002508257210 */ /* 0x000fe40007f5e0ff */
[----:B------:R-:W-:Y:S02]  /*14c0*/  ISETP.NE.AND P0, PT, R0, RZ, PT ;  /* 0x000000ff0000720c */ /* 0x000fe40003f05270 */
[----:B------:R-:W-:Y:S02]  /*14d0*/  LEA.HI.X.SX32 R0, R8, R3, 0x1, P2 ;  /* 0x0000000308007211 */ /* 0x000fe400010f0eff */
[C---:B------:R-:W-:Y:S02]  /*14e0*/  LEA R24, P2, R37.reuse, UR8, 0x2 ;  /* 0x0000000825187c11 */ /* 0x040fe4000f8410ff */
[----:B------:R-:W-:Y:S02]  /*14f0*/  ISETP.LT.OR P0, PT, R4, 0x3, !P0 ;  /* 0x000000030400780c */ /* 0x000fe40004701670 */
[----:B------:R-:W-:-:S02]  /*1500*/  LEA.HI.X R25, R37, UR9, R0, 0x2, P2 ;  /* 0x0000000925197c11 */ /* 0x000fc400090f1400 */
[----:B------:R-:W-:Y:S01]  /*1510*/  PRMT R36, RZ, 0x7610, R36 ;  /* 0x00007610ff247816 */ /* 0x000fe20000000024 */
[----:B0-----:R-:W-:-:S03]  /*1520*/  ULEA UR4, UR5, UR4, 0x18 ;  /* 0x0000000405047291 */ /* 0x001fc6000f8ec03f */
[----:B------:R-:W-:Y:S01]  /*1530*/  ULDC UR5, c[0x0][0x260] ;  /* 0x0000980000057ab9 */ /* 0x000fe20000000800 */
[----:B--2---:R-:W-:Y:S02]  /*1540*/  PRMT R16, R10, 0x7610, R11 ;  /* 0x000076100a107816 */ /* 0x004fe4000000000b */
[----:B------:R-:W-:Y:S02]  /*1550*/  PRMT R0, R11, 0x7610, R10 ;  /* 0x000076100b007816 */ /* 0x000fe4000000000a */
[----:B---3--:R-:W-:-:S07]  /*1560*/  IADD3 R29, R39, R2, RZ ;  /* 0x00000002271d7210 */ /* 0x008fce0007ffe0ff */
.L_x_1433:
[----:B------:R-:W-:Y:S01]  /*1570*/  ISETP.NE.AND P2, PT, R39, R29, PT ;  /* 0x0000001d2700720c */ /* 0x000fe20003f45270 */
[----:B------:R-:W0:-:S12]  /*1580*/  LDC R37, c[0x0][0x23c] ;  /* 0x00008f00ff257b82 */ /* 0x000e180000000800 */
[----:B------:R-:W1:Y:S01]  /*1590*/  @!P2 LDC.64 R2, c[0x0][0x248] ;  /* 0x00009200ff02ab82 */ /* 0x000e620000000a00 */
[----:B------:R-:W-:Y:S01]  /*15a0*/  @!P2 IADD3 R30, R30, 0x1, RZ ;  /* 0x000000011e1ea810 */ /* 0x000fe20007ffe0ff */
[----:B------:R-:W-:-:S04]  /*15b0*/  @!P2 IMAD.SHL.U32 R5, R39, 0x2, RZ ;  /* 0x000000022705a824 */ /* 0x000fc800078e00ff */
[----:B------:R-:W-:Y:S02]  /*15c0*/  @!P2 IMAD R6, R30, 0x8, R1 ;  /* 0x000000081e06a824 */ /* 0x000fe400078e0201 */
[----:B0-----:R-:W-:-:S04]  /*15d0*/  IMAD.WIDE R20, R37, 0x4, R24 ;  /* 0x0000000425147825 */ /* 0x001fc800078e0218 */
[----:B------:R-:W2:Y:S04]  /*15e0*/  @!P2 LDL.64 R6, [R6] ;  /* 0x000000000606a983 */ /* 0x000ea80000100a00 */
        /* <DEDUP_REMOVED lines=348> */
.L_x_1431:
        /* <DEDUP_REMOVED lines=80> */
[----:B------:R-:W-:-:S05]  /*30b0*/  PRMT R4, R0, 0x7610, R16 ;  /* 0x0000761000047816 */ /* 0x000fca0000000010 */
[----:B------:R-:W-:-:S07]  /*30c0*/  HFMA2 R33, R96, R4, R33 ;  /* 0x0000000460217231 */ /* 0x000fce0000000021 */
.L_x_1432:
        /* <DEDUP_REMOVED lines=79> */
.L_x_1430:
        /* <DEDUP_REMOVED lines=8> */
.L_x_1429:
        /* <DEDUP_REMOVED lines=19> */
.L_x_1437:
[----:B------:R-:W0:Y:S02]  /*3770*/  LDS R2, [R0] ;  /* 0x0000000000027984 */ /* 0x000e240000000800 */
[----:B0-----:R-:W-:-:S06]  /*3780*/  HADD2 R3, R2, R9 ;  /* 0x0000000902037230 */ /* 0x001fcc0000000000 */
[----:B------:R-:W0:Y:S02]  /*3790*/  ATOMS.CAST.SPIN R3, [R0], R2, R3 ;  /* 0x000000020003738d */ /* 0x000e240001800003 */
[----:B0-----:R-:W-:-:S13]  /*37a0*/  ISETP.EQ.U32.AND P0, PT, R3, 0x1, PT ;  /* 0x000000010300780c */ /* 0x001fda0003f02070 */
[----:B------:R-:W-:Y:S05]  /*37b0*/  @!P0 BRA `(.L_x_1437) ;  /* 0xfffffffc00ec8947 */ /* 0x000fea000383ffff */
[----:B------:R-:W-:Y:S05]  /*37c0*/  BRA `(.L_x_1435) ;  /* 0x00000000000c7947 */ /* 0x000fea0003800000 */
.L_x_1436:
[----:B------:R-:W2:Y:S02]  /*37d0*/  LD.E R0, desc[UR6][R4.64] ;  /* 0x0000000604007980 */ /* 0x000ea4000c101900 */
[----:B--2---:R-:W-:-:S05]  /*37e0*/  IADD3 R3, R9, R0, RZ ;  /* 0x0000000009037210 */ /* 0x004fca0007ffe0ff */
[----:B------:R0:W-:Y:S02]  /*37f0*/  ST.E desc[UR6][R4.64], R3 ;  /* 0x0000000304007985 */ /* 0x0001e4000c101906 */
.L_x_1435:
[----:B------:R-:W-:Y:S05]  /*3800*/  BSYNC B0 ;  /* 0x0000000000007941 */ /* 0x000fea0003800000 */
.L_x_1434:
[----:B------:R1:W-:Y:S01]  /*3810*/  ATOM.E.ADD.F16x2.RN.STRONG.GPU P0, RZ, desc[UR6][R4.64+0x4], R35 ;  /* 0x0000042304ff79a2 */ /* 0x0003e2000810e1c6 */
[----:B------:R-:W-:Y:S04]  /*3820*/  BSSY B0, `(.L_x_1438) ;  /* 0x000000f000007945 */ /* 0x000fe80003800000 */
[----:B-1----:R-:W-:Y:S05]  /*3830*/  @P0 BRA `(.L_x_1439) ;  /* 0x0000000000340947 */ /* 0x002fea0003800000 */
[----:B------:R-:W1:Y:S02]  /*3840*/  QSPC.E.S P0, RZ, [R4+0x4] ;  /* 0x0000040004ff73aa */ /* 0x000e640000000500 */
[----:B-1----:R-:W-:Y:S05]  /*3850*/  @!P0 BRA `(.L_x_1440) ;  /* 0x0000000000208947 */ /* 0x002fea0003800000 */
[----:B------:R-:W-:-:S05]  /*3860*/  IMAD.MOV.U32 R2, RZ, RZ, R4 ;  /* 0x000000ffff027224 */ /* 0x000fca00078e0004 */
[----:B------:R-:W-:-:S07]  /*3870*/  MOV R0, R2 ;  /* 0x0000000200007202 */ /* 0x000fce0000000f00 */
.L_x_1441:
[----:B------:R-:W0:Y:S02]  /*3880*/  LDS R2, [R0+0x4] ;  /* 0x0000040000027984 */ /* 0x000e240000000800 */
[----:B0-----:R-:W-:-:S10]  /*3890*/  HFMA2.MMA R3, R2, 1, 1, R35 ;  /* 0x3c003c0002037835 */ /* 0x001fd40000000023 */
[----:B------:R-:W0:Y:S02]  /*38a0*/  ATOMS.CAST.SPIN R3, [R0+0x4], R2, R3 ;  /* 0x000004020003738d */ /* 0x000e240001800003 */
[----:B0-----:R-:W-:-:S13]  /*38b0*/  ISETP.EQ.U32.AND P0, PT, R3, 0x1, PT ;  /* 0x000000010300780c */ /* 0x001fda0003f02070 */
[----:B------:R-:W-:Y:S05]  /*38c0*/  @!P0 BRA `(.L_x_1441) ;  /* 0xfffffffc00ec8947 */ /* 0x000fea000383ffff */
[----:B------:R-:W-:Y:S05]  /*38d0*/  BRA `(.L_x_1439) ;  /* 0x00000000000c7947 */ /* 0x000fea0003800000 */
.L_x_1440:
[----:B------:R-:W0:Y:S02]  /*38e0*/  LD.E R0, desc[UR6][R4.64+0x4] ;  /* 0x0000040604007980 */ /* 0x000e24000c101900 */
[----:B0-----:R-:W-:-:S05]  /*38f0*/  IADD3 R3, R35, R0, RZ ;  /* 0x0000000023037210 */ /* 0x001fca0007ffe0ff */
[----:B------:R1:W-:Y:S02]  /*3900*/  ST.E desc[UR6][R4.64+0x4], R3 ;  /* 0x0000040304007985 */ /* 0x0003e4000c101906 */
.L_x_1439:
[----:B------:R-:W-:Y:S05]  /*3910*/  BSYNC B0 ;  /* 0x0000000000007941 */ /* 0x000fea0003800000 */
.L_x_1438:
[----:B------:R-:W-:-:S13]  /*3920*/  ISETP.GE.AND P0, PT, R40, 0x2, PT ;  /* 0x000000022800780c */ /* 0x000fda0003f06270 */
[----:B------:R-:W-:Y:S05]  /*3930*/  @!P0 EXIT ;  /* 0x000000000000894d */ /* 0x000fea0003800000 */
[----:B------:R-:W-:Y:S02]  /*3940*/  IMAD.IADD R8, R8, 0x1, R37 ;  /* 0x0000000108087824 */ /* 0x000fe400078e0225 */
[----:B------:R-:W-:Y:S02]  /*3950*/  HMUL2 R9, R34, R41.H0_H0 ;  /* 0x2000002922097232 */ /* 0x000fe40000000000 */
        /* <DEDUP_REMOVED lines=9> */
.L_x_1445:
[----:B------:R-:W0:Y:S02]  /*39f0*/  LDS R2, [R0] ;  /* 0x0000000000027984 */ /* 0x000e240000000800 */
[----:B0-----:R-:W-:-:S06]  /*3a00*/  HADD2 R3, R2, R9 ;  /* 0x0000000902037230 */ /* 0x001fcc0000000000 */
[----:B------:R-:W0:Y:S02]  /*3a10*/  ATOMS.CAST.SPIN R3, [R0], R2, R3 ;  /* 0x000000020003738d */ /* 0x000e240001800003 */
[----:B0-----:R-:W-:-:S13]  /*3a20*/  ISETP.EQ.U32.AND P0, PT, R3, 0x1, PT ;  /* 0x000000010300780c */ /* 0x001fda0003f02070 */
[----:B------:R-:W-:Y:S05]  /*3a30*/  @!P0 BRA `(.L_x_1445) ;  /* 0xfffffffc00ec8947 */ /* 0x000fea000383ffff */
[----:B------:R-:W-:Y:S05]  /*3a40*/  BRA `(.L_x_1443) ;  /* 0x00000000000c7947 */ /* 0x000fea0003800000 */
.L_x_1444:
[----:B------:R-:W2:Y:S02]  /*3a50*/  LD.E R0, desc[UR6][R4.64] ;  /* 0x0000000604007980 */ /* 0x000ea4000c101900 */
[----:B--2---:R-:W-:-:S05]  /*3a60*/  IMAD.IADD R3, R9, 0x1, R0 ;  /* 0x0000000109037824 */ /* 0x004fca00078e0200 */
[----:B------:R0:W-:Y:S02]  /*3a70*/  ST.E desc[UR6][R4.64], R3 ;  /* 0x0000000304007985 */ /* 0x0001e4000c101906 */
.L_x_1443:
[----:B------:R-:W-:Y:S05]  /*3a80*/  BSYNC B0 ;  /* 0x0000000000007941 */ /* 0x000fea0003800000 */
.L_x_1442:
[----:B------:R1:W-:Y:S01]  /*3a90*/  ATOM.E.ADD.F16x2.RN.STRONG.GPU P0, RZ, desc[UR6][R4.64+0x4], R33 ;  /* 0x0000042104ff79a2 */ /* 0x0003e2000810e1c6 */
[----:B------:R-:W-:Y:S04]  /*3aa0*/  BSSY B0, `(.L_x_1446) ;  /* 0x000000f000007945 */ /* 0x000fe80003800000 */
[----:B-1----:R-:W-:Y:S05]  /*3ab0*/  @P0 BRA `(.L_x_1447) ;  /* 0x0000000000340947 */ /* 0x002fea0003800000 */
[----:B------:R-:W1:Y:S02]  /*3ac0*/  QSPC.E.S P0, RZ, [R4+0x4] ;  /* 0x0000040004ff73aa */ /* 0x000e640000000500 */
[----:B-1----:R-:W-:Y:S05]  /*3ad0*/  @!P0 BRA `(.L_x_1448) ;  /* 0x0000000000208947 */ /* 0x002fea0003800000 */
[----:B------:R-:W-:-:S04]  /*3ae0*/  MOV R2, R4 ;  /* 0x0000000400027202 */ /* 0x000fc80000000f00 */
[----:B------:R-:W-:-:S07]  /*3af0*/  MOV R0, R2 ;  /* 0x0000000200007202 */ /* 0x000fce0000000f00 */
.L_x_1449:
[----:B------:R-:W0:Y:S02]  /*3b00*/  LDS R2, [R0+0x4] ;  /* 0x0000040000027984 */ /* 0x000e240000000800 */
[----:B0-----:R-:W-:-:S10]  /*3b10*/  HFMA2.MMA R3, R2, 1, 1, R33 ;  /* 0x3c003c0002037835 */ /* 0x001fd40000000021 */
[----:B------:R-:W0:Y:S02]  /*3b20*/  ATOMS.CAST.SPIN R3, [R0+0x4], R2, R3 ;  /* 0x000004020003738d */ /* 0x000e240001800003 */
[----:B0-----:R-:W-:-:S13]  /*3b30*/  ISETP.EQ.U32.AND P0, PT, R3, 0x1, PT ;  /* 0x000000010300780c */ /* 0x001fda0003f02070 */
[----:B------:R-:W-:Y:S05]  /*3b40*/  @!P0 BRA `(.L_x_1449) ;  /* 0xfffffffc00ec8947 */ /* 0x000fea000383ffff */
[----:B------:R-:W-:Y:S05]  /*3b50*/  BRA `(.L_x_1447) ;  /* 0x00000000000c7947 */ /* 0x000fea0003800000 */
.L_x_1448:
[----:B------:R-:W0:Y:S02]  /*3b60*/  LD.E R0, desc[UR6][R4.64+0x4] ;  /* 0x0000040604007980 */ /* 0x000e24000c101900 */
[----:B0-----:R-:W-:-:S05]  /*3b70*/  IMAD.IADD R3, R33, 0x1, R0 ;  /* 0x0000000121037824 */ /* 0x001fca00078e0200 */
[----:B------:R1:W-:Y:S02]  /*3b80*/  ST.E desc[UR6][R4.64+0x4], R3 ;  /* 0x0000040304007985 */ /* 0x0003e4000c101906 */
.L_x_1447:
[----:B------:R-:W-:Y:S05]  /*3b90*/  BSYNC B0 ;  /* 0x0000000000007941 */ /* 0x000fea0003800000 */
.L_x_1446:
[----:B------:R-:W-:-:S13]  /*3ba0*/  ISETP.NE.AND P0, PT, R40, 0x2, PT ;  /* 0x000000022800780c */ /* 0x000fda0003f05270 */
[----:B------:R-:W-:Y:S05]  /*3bb0*/  @!P0 EXIT ;  /* 0x000000000000894d */ /* 0x000fea0003800000 */
[----:B01----:R-:W-:-:S05]  /*3bc0*/  IADD3 R5, R8, R37, RZ ;  /* 0x0000002508057210 */ /* 0x003fca0007ffe0ff */
[----:B------:R-:W-:-:S04]  /*3bd0*/  IMAD.WIDE R4, R5, 0x2, R6 ;  /* 0x0000000205047825 */ /* 0x000fc800078e0206 */
        /* <DEDUP_REMOVED lines=9> */
.L_x_1453:
[----:B------:R-:W0:Y:S02]  /*3c70*/  LDS R2, [R0] ;  /* 0x0000000000027984 */ /* 0x000e240000000800 */
[----:B0-----:R-:W-:-:S06]  /*3c80*/  HADD2 R3, R2, R7 ;  /* 0x0000000702037230 */ /* 0x001fcc0000000000 */
[----:B------:R-:W0:Y:S02]  /*3c90*/  ATOMS.CAST.SPIN R3, [R0], R2, R3 ;  /* 0x000000020003738d */ /* 0x000e240001800003 */
[----:B0-----:R-:W-:-:S13]  /*3ca0*/  ISETP.EQ.U32.AND P0, PT, R3, 0x1, PT ;  /* 0x000000010300780c */ /* 0x001fda0003f02070 */
[----:B------:R-:W-:Y:S05]  /*3cb0*/  @!P0 BRA `(.L_x_1453) ;  /* 0xfffffffc00ec8947 */ /* 0x000fea000383ffff */
[----:B------:R-:W-:Y:S05]  /*3cc0*/  BRA `(.L_x_1451) ;  /* 0x00000000000c7947 */ /* 0x000fea0003800000 */
.L_x_1452:
[----:B------:R-:W2:Y:S02]  /*3cd0*/  LD.E R0, desc[UR6][R4.64] ;  /* 0x0000000604007980 */ /* 0x000ea4000c101900 */
[----:B--2---:R-:W-:-:S05]  /*3ce0*/  IADD3 R3, R7, R0, RZ ;  /* 0x0000000007037210 */ /* 0x004fca0007ffe0ff */
[----:B------:R0:W-:Y:S02]  /*3cf0*/  ST.E desc[UR6][R4.64], R3 ;  /* 0x0000000304007985 */ /* 0x0001e4000c101906 */
.L_x_1451:
[----:B------:R-:W-:Y:S05]  /*3d00*/  BSYNC B0 ;  /* 0x0000000000007941 */ /* 0x000fea0003800000 */
.L_x_1450:
[----:B------:R1:W-:Y:S02]  /*3d10*/  ATOM.E.ADD.F16x2.RN.STRONG.GPU P0, RZ, desc[UR6][R4.64+0x4], R31 ;  /* 0x0000041f04ff79a2 */ /* 0x0003e4000810e1c6 */
[----:B-1----:R-:W-:Y:S05]  /*3d20*/  @P0 EXIT ;  /* 0x000000000000094d */ /* 0x002fea0003800000 */
[----:B------:R-:W1:Y:S02]  /*3d30*/  QSPC.E.S P0, RZ, [R4+0x4] ;  /* 0x0000040004ff73aa */ /* 0x000e640000000500 */
[----:B-1----:R-:W-:Y:S05]  /*3d40*/  @!P0 BRA `(.L_x_1454) ;  /* 0x0000000000208947 */ /* 0x002fea0003800000 */
[----:B------:R-:W-:-:S05]  /*3d50*/  IMAD.MOV.U32 R2, RZ, RZ, R4 ;  /* 0x000000ffff027224 */ /* 0x000fca00078e0004 */
[----:B------:R-:W-:-:S07]  /*3d60*/  MOV R0, R2 ;  /* 0x0000000200007202 */ /* 0x000fce0000000f00 */
.L_x_1455:
[----:B------:R-:W0:Y:S02]  /*3d70*/  LDS R2, [R0+0x4] ;  /* 0x0000040000027984 */ /* 0x000e240000000800 */
[----:B0-----:R-:W-:-:S10]  /*3d80*/  HFMA2.MMA R3, R2, 1, 1, R31 ;  /* 0x3c003c0002037835 */ /* 0x001fd4000000001f */
[----:B------:R-:W0:Y:S02]  /*3d90*/  ATOMS.CAST.SPIN R3, [R0+0x4], R2, R3 ;  /* 0x000004020003738d */ /* 0x000e240001800003 */
[----:B0-----:R-:W-:-:S13]  /*3da0*/  ISETP.EQ.U32.AND P0, PT, R3, 0x1, PT ;  /* 0x000000010300780c */ /* 0x001fda0003f02070 */
[----:B------:R-:W-:Y:S05]  /*3db0*/  @!P0 BRA `(.L_x_1455) ;  /* 0xfffffffc00ec8947 */ /* 0x000fea000383ffff */
[----:B------:R-:W-:Y:S05]  /*3dc0*/  EXIT ;  /* 0x000000000000794d */ /* 0x000fea0003800000 */
.L_x_1454:
[----:B------:R-:W0:Y:S02]  /*3dd0*/  LD.E R0, desc[UR6][R4.64+0x4] ;  /* 0x0000040604007980 */ /* 0x000e24000c101900 */
[----:B0-----:R-:W-:-:S05]  /*3de0*/  IADD3 R3, R31, R0, RZ ;  /* 0x000000001f037210 */ /* 0x001fca0007ffe0ff */
[----:B------:R-:W-:Y:S01]  /*3df0*/  ST.E desc[UR6][R4.64+0x4], R3 ;  /* 0x0000040304007985 */ /* 0x000fe2000c101906 */
[----:B------:R-:W-:Y:S05]  /*3e00*/  EXIT ;  /* 0x000000000000794d */ /* 0x000fea0003800000 */
.L_x_1456:
        /* <DEDUP_REMOVED lines=15> */
.L_x_3682:


//--------------------- .text._Z23gemm_half_q_half_kernelILi3ELi24ELb1ELb1ELi64EEvPK6__halfPKjS4_S2_PS0_iiiiPKtS7_iiiiiibS2_i --------------------------
	.section	.text._Z23gemm_half_q_half_kernelILi3ELi24ELb1ELb1ELi64EEvPK6__halfPKjS4_S2_PS0_iiiiPKtS7_iiiiiibS2_i,"ax",@progbits
	.align	128
        .global         _Z23gemm_half_q_half_kernelILi3ELi24ELb1ELb1ELi64EEvPK6__halfPKjS4_S2_PS0_iiiiPKtS7_iiiiiibS2_i
        .type           _Z23gemm_half_q_half_kernelILi3ELi24ELb1ELb1ELi64EEvPK6__halfPKjS4_S2_PS0_iiiiPKtS7_iiiiiibS2_i,@function
        .size           _Z23gemm_half_q_half_kernelILi3ELi24ELb1ELb1ELi64EEvPK6__halfPKjS4_S2_PS0_iiiiPKtS7_iiiiiibS2_i,(.L_x_3683 - _Z23gemm_half_q_half_kernelILi3ELi24ELb1ELb1ELi64EEvPK6__halfPKjS4_S2_PS0_iiiiPKtS7_iiiiiibS2_i)
        .other          _Z23gemm_half_q_half_kernelILi3ELi24ELb1ELb1ELi64EEvPK6__halfPKjS4_S2_PS0_iiiiPKtS7_iiiiiibS2_i,@"STO_CUDA_ENTRY STV_DEFAULT"
_Z23gemm_half_q_half_kernelILi3ELi24ELb1ELb1ELi64EEvPK6__halfPKjS4_S2_PS0_iiiiPKtS7_iiiiiibS2_i:
.text._Z23gemm_half_q_half_kernelILi3ELi24ELb1ELb1ELi64EEvPK6__halfPKjS4_S2_PS0_iiiiPKtS7_iiiiiibS2_i:
        /* <DEDUP_REMOVED lines=28> */
[----:B-----5:R-:W-:-:S04]  /*01c0*/  IADD3 R2, P2, R5, R8, RZ ;  /* 0x0000000805027210 */ /* 0x020fc80007f5e0ff */
[----:B------:R-:W-:Y:S02]  /*01d0*/  IADD3.X R3, R0, R9, RZ, P2, !PT ;  /* 0x0000000900037210 */ /* 0x000fe400017fe4ff */
[----:B------:R-:W-:-:S03]  /*01e0*/  @P0 IADD3 R4, P2, R2, R5, RZ ;  /* 0x0000000502040210 */ /* 0x000fc60007f5e0ff */
[----:B------:R-:W5:Y:S01]  /*01f0*/  LDG.E.U16 R40, desc[UR6][R2.64] ;  /* 0x0000000602287981 */ /* 0x000f62000c1e1500 */
[----:B------:R-:W-:-:S05]  /*0200*/  @P0 IADD3.X R5, R3, R0, RZ, P2, !PT ;  /* 0x0000000003050210 */ /* 0x000fca00017fe4ff */
[----:B------:R-:W2:Y:S01]  /*0210*/  @P0 LDG.E.U16 R42, desc[UR6][R4.64] ;  /* 0x00000006042a0981 */ /* 0x000ea2000c1e1500 */
[----:B-----5:R-:W-:-:S04]  /*0220*/  LOP3.LUT R7, R40, R41, RZ, 0xfc, !PT ;  /* 0x0000002928077212 */ /* 0x020fc800078efcff */
[----:B--2---:R-:W-:-:S04]  /*0230*/  @P0 LOP3.LUT R0, R42, R7, RZ, 0xfc, !PT ;  /* 0x000000072a000212 */ /* 0x004fc800078efcff */
[----:B------:R-:W-:-:S07]  /*0240*/  @P0 PRMT R7, R0, 0x7610, R7 ;  /* 0x0000761000070816 */ /* 0x000fce0000000007 */
.L_x_1457:
[----:B------:R-:W-:Y:S02]  /*0250*/  PRMT R0, R7, 0x9910, RZ ;  /* 0x0000991007007816 */ /* 0x000fe400000000ff */
[----:B----4-:R-:W-:Y:S02]  /*0260*/  SHF.L.U32 R38, R88, 0x6, RZ ;  /* 0x0000000658267819 */ /* 0x010fe400000006ff */
[----:B------:R-:W-:Y:S02]  /*0270*/  ISETP.NE.AND P0, PT, R0, RZ, PT ;  /* 0x000000ff0000720c */ /* 0x000fe40003f05270 */
[----:B---3--:R-:W-:-:S11]  /*0280*/  VIADDMNMX R37, R38, 0x40, R17, PT ;  /* 0x0000004026257846 */ /* 0x008fd60003800111 */
[----:B------:R-:W-:Y:S05]  /*0290*/  @!P0 EXIT ;  /* 0x000000000000894d */ /* 0x000fea0003800000 */
[----:B--2---:R-:W-:Y:S01]  /*02a0*/  IADD3 R4, R38, R13, RZ ;  /* 0x0000000d26047210 */ /* 0x004fe20007ffe0ff */
[----:B------:R-:W-:Y:S01]  /*02b0*/  BSSY B0, `(.L_x_1458) ;  /* 0x000006d000007945 */ /* 0x000fe20003800000 */
[----:B0-----:R-:W-:Y:S02]  /*02c0*/  SHF.L.U32 R0, R6, 0x8, RZ ;  /* 0x0000000806007819 */ /* 0x001fe400000006ff */
        /* <DEDUP_REMOVED lines=14> */
[----:B------:R-:W-:Y:S01]  /*03b0*/  LEA R3, R3, R3, 0x1 ;  /* 0x0000000303037211 */ /* 0x000fe200078e08ff */
        /* <DEDUP_REMOVED lines=13> */
.L_x_1462:
        /* <DEDUP_REMOVED lines=16> */
.L_x_1461:
        /* <DEDUP_REMOVED lines=16> */
.L_x_1460:
[----:B------:R-:W0:Y:S01]  /*0690*/  S2UR UR5, SR_CgaCtaId ;  /* 0x00000000000579c3 */ /* 0x000e220000008800 */
[----:B------:R-:W-:Y:S01]  /*06a0*/  IMAD R3, R14, R17, RZ ;  /* 0x000000110e037224 */ /* 0x000fe200078e02ff */
[----:B------:R-:W-:Y:S01]  /*06b0*/  ISETP.GT.AND P2, PT, R39, 0x3, PT ;  /* 0x000000032700780c */ /* 0x000fe20003f44270 */
[----:B------:R-:W-:Y:S01]  /*06c0*/  UMOV UR4, 0x400 ;  /* 0x0000040000047882 */ /* 0x000fe20000000000 */
[----:B------:R-:W-:Y:S01]  /*06d0*/  ULDC.64 UR8, c[0x0][0x210] ;  /* 0x0000840000087ab9 */ /* 0x000fe20000000a00 */
[----:B------:R-:W-:Y:S01]  /*06e0*/  HFMA2.MMA R12, -RZ, RZ, 0, 0 ;  /* 0x00000000ff0c7435 */ /* 0x000fe200000001ff */
[----:B------:R-:W-:-:S04]  /*06f0*/  LEA R6, R3, R3, 0x1 ;  /* 0x0000000303067211 */ /* 0x000fc800078e08ff */
        /* <DEDUP_REMOVED lines=10> */
.L_x_1464:
        /* <DEDUP_REMOVED lines=16> */
.L_x_1463:
        /* <DEDUP_REMOVED lines=14> */
.L_x_1459:
[----:B------:R-:W-:Y:S05]  /*0980*/  BSYNC B0 ;  /* 0x0000000000007941 */ /* 0x000fea0003800000 */
.L_x_1458:
        /* <DEDUP_REMOVED lines=12> */
[----:B------:R-:W-:-:S03]  /*0a50*/  PLOP3.LUT P0, PT, PT, PT, PT, 0x80, 0x0 ;  /* 0x000000000000781c */ /* 0x000fc60003f0f070 */
[----:B------:R-:W-:Y:S01]  /*0a60*/  IMAD R3, R3, 0x3, R0 ;  /* 0x0000000303037824 */ /* 0x000fe200078e0200 */
[----:B------:R-:W-:-:S04]  /*0a70*/  HFMA2.MMA R0, -RZ, RZ, 0, 0 ;  /* 0x00000000ff007435 */ /* 0x000fc800000001ff */
[----:B------:R-:W-:-:S05]  /*0a80*/  LEA R3, R13, R3, 0x2 ;  /* 0x000000030d037211 */ /* 0x000fca00078e10ff */
[----:B0-----:R-:W-:Y:S01]  /*0a90*/  IMAD.WIDE R4, R3, 0x2, R4 ;  /* 0x0000000203047825 */ /* 0x001fe200078e0204 */
[----:B------:R-:W-:Y:S06]  /*0aa0*/  @!P2 BRA `(.L_x_1466) ;  /* 0x000000000034a947 */ /* 0x000fec0003800000 */
[----:B------:R-:W-:Y:S02]  /*0ab0*/  PLOP3.LUT P0, PT, PT, PT, PT, 0x8, 0x0 ;  /* 0x000000000000781c */ /* 0x000fe40003f0e170 */
[----:B------:R-:W-:-:S11]  /*0ac0*/  IADD3 R3, R39, -0x3, RZ ;  /* 0xfffffffd27037810 */ /* 0x000fd60007ffe0ff */
.L_x_1467:
        /* <DEDUP_REMOVED lines=11> */
.L_x_1466:
        /* <DEDUP_REMOVED lines=10> */
.L_x_1465:
        /* <DEDUP_REMOVED lines=15> */
.L_x_1469:
        /* <DEDUP_REMOVED lines=44> */
.L_x_1468:
        /* <DEDUP_REMOVED lines=24> */
.L_x_1470:
        /* <DEDUP_REMOVED lines=8> */
.L_x_1471:
        /* <DEDUP_REMOVED lines=10> */
.L_x_1472:
        /* <DEDUP_REMOVED lines=8> */
.L_x_1473:
        /* <DEDUP_REMOVED lines=10> */
.L_x_1474:
[----:B------:R-:W-:Y:S01]  /*1390*/  LEA R4, R11, R4, 0x3 ;  /* 0x000000040b047211 */ /* 0x000fe200078e18ff */
[----:B------:R-:W0:Y:S01]  /*13a0*/  S2UR UR5, SR_CgaCtaId ;  /* 0x00000000000579c3 */ /* 0x000e220000008800 */
[----:B------:R-:W-:Y:S01]  /*13b0*/  ISETP.GE.OR P0, PT, R38, UR10, P0 ;  /* 0x0000000a26007c0c */ /* 0x000fe20008706670 */
[----:B------:R-:W-:Y:S01]  /*13c0*/  ULDC.64 UR8, c[0x0][0x218] ;  /* 0x0000860000087ab9 */ /* 0x000fe20000000a00 */
[----:B------:R-:W-:Y:S01]  /*13d0*/  IADD3 R0, R9, R4, R0 ;  /* 0x0000000409007210 */ /* 0x000fe20007ffe000 */
[----:B------:R-:W-:Y:S01]  /*13e0*/  UMOV UR4, 0x400 ;  /* 0x0000040000047882 */ /* 0x000fe20000000000 */
[----:B------:R-:W-:Y:S02]  /*13f0*/  MOV R36, RZ ;  /* 0x000000ff00247202 */ /* 0x000fe40000000f00 */
        /* <DEDUP_REMOVED lines=9> */
[----:B------:R-:W-:Y:S01]  /*1490*/  LEA R8, P2, R2, UR8, 0x2 ;  /* 0x0000000802087c11 */ /* 0x000fe2000f8410ff */
[----:B0-----:R-:W-:Y:S01]  /*14a0*/  ULEA UR4, UR5, UR4, 0x18 ;  /* 0x0000000405047291 */ /* 0x001fe2000f8ec03f */
[----:B-----5:R-:W-:Y:S02]  /*14b0*/  PRMT R0, R96, 0x7610, R96 ;  /* 0x0000761060007816 */ /* 0x020fe40000000060 */
[----:B------:R-:W-:Y:S02]  /*14c0*/  LEA.HI.X R9, R2, UR9, R3, 0x2, P2 ;  /* 0x0000000902097c11 */ /* 0x000fe400090f1403 */
        /* <DEDUP_REMOVED lines=8> */
.L_x_1479:
[----:B------:R-:W-:Y:S01]  /*1550*/  ISETP.NE.AND P0, PT, R38, R28, PT ;  /* 0x0000001c2600720c */ /* 0x000fe20003f05270 */
[----:B------:R-:W0:-:S12]  /*1560*/  LDC R35, c[0x0][0x23c] ;  /* 0x00008f00ff237b82 */ /* 0x000e180000000800 */
[----:B------:R-:W1:Y:S01]  /*1570*/  @!P0 LDC.64 R2, c[0x0][0x248] ;  /* 0x00009200ff028b82 */ /* 0x000e620000000a00 */
[----:B------:R-:W-:Y:S02]  /*1580*/  @!P0 IADD3 R36, R36, 0x1, RZ ;  /* 0x0000000124248810 */ /* 0x000fe40007ffe0ff */
[----:B------:R-:W-:Y:S02]  /*1590*/  @!P0 SHF.L.U32 R5, R38, 0x1, RZ ;  /* 0x0000000126058819 */ /* 0x000fe400000006ff */
        /* <DEDUP_REMOVED lines=25> */
[----:B------:R-:W-:Y:S02]  /*1730*/  SHF.R.U32.HI R90, RZ, 0xe, R23 ;  /* 0x0000000eff5a7819 */ /* 0x000fe40000011617 */
[----:B------:R-:W-:Y:S02]  /*1740*/  LOP3.LUT R87, R87, 0x10001, RZ, 0xc0, !PT ;  /* 0x0001000157577812 */ /* 0x000fe400078ec0ff */
[--C-:B------:R-:W-:Y:S02]  /*1750*/  SHF.R.U32.HI R52, RZ, 0xe, R20.reuse ;  /* 0x0000000eff347819 */ /* 0x100fe40000011614 */
[C---:B------:R-:W-:Y:S02]  /*1760*/  LOP3.LUT R74, R20.reuse, 0x3e003e0, RZ, 0xc0, !PT ;  /* 0x03e003e0144a7812 */ /* 0x040fe400078ec0ff */
[----:B------:R-:W-:Y:S02]  /*1770*/  LOP3.LUT R63, R20, 0x1f001f, RZ, 0xc0, !PT ;  /* 0x001f001f143f7812 */ /* 0x000fe400078ec0ff */
[----:B------:R-:W-:-:S02]  /*1780*/  SHF.R.U32.HI R65, RZ, 0xa, R20 ;  /* 0x0000000aff417819 */ /* 0x000fc40000011614 */
[----:B------:R-:W-:Y:S02]  /*1790*/  LOP3.LUT R51, R51, 0x10001, RZ, 0xc0, !PT ;  /* 0x0001000133337812 */ /* 0x000fe400078ec0ff */
[C---:B------:R-:W-:Y:S02]  /*17a0*/  LOP3.LUT R20, R22.reuse, 0x3e003e0, RZ, 0xc0, !PT ;  /* 0x03e003e016147812 */ /* 0x040fe400078ec0ff */
[----:B------:R-:W-:Y:S02]  /*17b0*/  LOP3.LUT R49, R22, 0x1f001f, RZ, 0xc0, !PT ;  /* 0x001f001f16317812 */ /* 0x000fe400078ec0ff */
[----:B------:R-:W-:Y:S02]  /*17c0*/  SHF.R.U32.HI R47, RZ, 0xa, R22 ;  /* 0x0000000aff2f7819 */ /* 0x000fe40000011616 */
[----:B------:R-:W-:Y:S02]  /*17d0*/  SHF.R.U32.HI R86, RZ, 0xd, R18 ;  /* 0x0000000dff567819 */ /* 0x000fe40000011612 */
[----:B------:R-:W-:-:S02]  /*17e0*/  LOP3.LUT R85, R84, 0x20002, R85, 0xf8, !PT ;  /* 0x0002000254557812 */ /* 0x000fc400078ef855 */
[----:B------:R-:W-:Y:S02]  /*17f0*/  SHF.R.U32.HI R82, RZ, 0xe, R21 ;  /* 0x0000000eff527819 */ /* 0x000fe40000011615 */
[--C-:B------:R-:W-:Y:S02]  /*1800*/  SHF.R.U32.HI R53, RZ, 0xd, R16.reuse ;  /* 0x0000000dff357819 */ /* 0x100fe40000011610 */
[C---:B------:R-:W-:Y:S02]  /*1810*/  LOP3.LUT R76, R16.reuse, 0x3e003e0, RZ, 0xc0, !PT ;  /* 0x03e003e0104c7812 */ /* 0x040fe400078ec0ff */
[----:B------:R-:W-:Y:S02]  /*1820*/  LOP3.LUT R69, R16, 0x1f001f, RZ, 0xc0, !PT ;  /* 0x001f001f10457812 */ /* 0x000fe400078ec0ff */
[----:B------:R-:W-:Y:S02]  /*1830*/  SHF.R.U32.HI R70, RZ, 0xa, R16 ;  /* 0x0000000aff467819 */ /* 0x000fe40000011610 */
[----:B------:R-:W-:-:S02]  /*1840*/  LOP3.LUT R22, R18, 0x3e003e0, RZ, 0xc0, !PT ;  /* 0x03e003e012167812 */ /* 0x000fc400078ec0ff */
[----:B------:R-:W-:Y:S02]  /*1850*/  LOP3.LUT R60, R18, 0x1f001f, RZ, 0xc0, !PT ;  /* 0x001f001f123c7812 */ /* 0x000fe400078ec0ff */
[----:B------:R-:W-:Y:S02]  /*1860*/  SHF.R.U32.HI R62, RZ, 0xa, R18 ;  /* 0x0000000aff3e7819 */ /* 0x000fe40000011612 */
[----:B------:R-:W-:Y:S02]  /*1870*/  SHF.R.U32.HI R91, RZ, 0xd, R19 ;  /* 0x0000000dff5b7819 */ /* 0x000fe40000011613 */
[----:B------:R-:W-:Y:S02]  /*1880*/  LOP3.LUT R81, R81, 0x10001, RZ, 0xc0, !PT ;  /* 0x0001000151517812 */ /* 0x000fe400078ec0ff */
[----:B------:R-:W-:Y:S02]  /*1890*/  LOP3.LUT R90, R87, 0x20002, R90, 0xf8, !PT ;  /* 0x00020002575a7812 */ /* 0x000fe400078ef85a */
[----:B------:R-:W-:-:S02]  /*18a0*/  LOP3.LUT R73, R21, 0x3e003e0, RZ, 0xc0, !PT ;  /* 0x03e003e015497812 */ /* 0x000fc400078ec0ff */
[----:B------:R-:W-:Y:S02]  /*18b0*/  LOP3.LUT R57, R21, 0x1f001f, RZ, 0xc0, !PT ;  /* 0x001f001f15397812 */ /* 0x000fe400078ec0ff */
[----:B------:R-:W-:Y:S02]  /*18c0*/  SHF.R.U32.HI R61, RZ, 0xa, R21 ;  /* 0x0000000aff3d7819 */ /* 0x000fe40000011615 */
[C---:B------:R-:W-:Y:S02]  /*18d0*/  LOP3.LUT R18, R19.reuse, 0x3e003e0, RZ, 0xc0, !PT ;  /* 0x03e003e013127812 */ /* 0x040fe400078ec0ff */
[----:B------:R-:W-:Y:S02]  /*18e0*/  LOP3.LUT R16, R19, 0x1f001f, RZ, 0xc0, !PT ;  /* 0x001f001f13107812 */ /* 0x000fe400078ec0ff */
[----:B------:R-:W-:Y:S02]  /*18f0*/  SHF.R.U32.HI R50, RZ, 0xa, R19 ;  /* 0x0000000aff327819 */ /* 0x000fe40000011613 */
        /* <DEDUP_REMOVED lines=25> */
[----:B------:R-:W-:-:S02]  /*1a90*/  PRMT R13, R41, 0x9910, RZ ;  /* 0x00009910290d7816 */ /* 0x000fc400000000ff */
[----:B------:R-:W-:Y:S02]  /*1aa0*/  LOP3.LUT R86, R85, 0x40004, R86, 0xf8, !PT ;  /* 0x0004000455567812 */ /* 0x000fe400078ef856 */
[----:B------:R-:W-:Y:S02]  /*1ab0*/  LOP3.LUT R82, R81, 0x20002, R82, 0xf8, !PT ;  /* 0x0002000251527812 */ /* 0x000fe400078ef852 */
[----:B------:R-:W-:Y:S02]  /*1ac0*/  LOP3.LUT R15, R90, 0x40004, R91, 0xf8, !PT ;  /* 0x000400045a0f7812 */ /* 0x000fe400078ef85b */
[----:B------:R-:W-:Y:S02]  /*1ad0*/  LOP3.LUT R53, R52, 0x40004, R53, 0xf8, !PT ;  /* 0x0004000434357812 */ /* 0x000fe400078ef835 */
[----:B------:R-:W-:Y:S02]  /*1ae0*/  ISETP.NE.AND P0, PT, R13, RZ, PT ;  /* 0x000000ff0d00720c */ /* 0x000fe40003f05270 */
[----:B------:R-:W-:-:S02]  /*1af0*/  LOP3.LUT R91, R86, 0x80008, R89, 0xf8, !PT ;  /* 0x00080008565b7812 */ /* 0x000fc400078ef859 */
[----:B------:R-:W-:Y:S02]  /*1b00*/  LOP3.LUT R13, R82, 0x40004, R83, 0xf8, !PT ;  /* 0x00040004520d7812 */ /* 0x000fe400078ef853 */
[----:B------:R-:W-:Y:S02]  /*1b10*/  LOP3.LUT R95, R15, 0x80008, R14, 0xf8, !PT ;  /* 0x000800080f5f7812 */ /* 0x000fe400078ef80e */
[----:B------:R-:W-:Y:S02]  /*1b20*/  LOP3.LUT R74, R74, 0x64006400, RZ, 0xfc, !PT ;  /* 0x640064004a4a7812 */ /* 0x000fe400078efcff */
[----:B------:R-:W-:Y:S02]  /*1b30*/  LOP3.LUT R94, R19, 0x64006400, RZ, 0xfc, !PT ;  /* 0x64006400135e7812 */ /* 0x000fe400078efcff */
[----:B------:R-:W-:Y:S02]  /*1b40*/  LOP3.LUT R83, R53, 0x80008, R54, 0xf8, !PT ;  /* 0x0008000835537812 */ /* 0x000fe400078ef836 */
[----:B------:R-:W-:-:S02]  /*1b50*/  LOP3.LUT R92, R20, 0x64006400, RZ, 0xfc, !PT ;  /* 0x64006400145c7812 */ /* 0x000fc400078efcff */
        /* <DEDUP_REMOVED lines=8> */
[----:B------:R-:W-:Y:S02]  /*1be0*/  LOP3.LUT R87, R13, 0x80008, R12, 0xf8, !PT ;  /* 0x000800080d577812 */ /* 0x000fe400078ef80c */
[----:B------:R-:W-:Y:S02]  /*1bf0*/  LOP3.LUT R102, R18, 0x64006400, RZ, 0xfc, !PT ;  /* 0x6400640012667812 */ /* 0x000fe400078efcff */
[C---:B------:R-:W-:Y:S02]  /*1c00*/  LOP3.LUT R9, R10.reuse, 0x1f001f, RZ, 0xc0, !PT ;  /* 0x001f001f0a097812 */ /* 0x040fe400078ec0ff */
[----:B------:R-:W-:-:S02]  /*1c10*/  LOP3.LUT R24, R10, 0x3e003e0, RZ, 0xc0, !PT ;  /* 0x03e003e00a187812 */ /* 0x000fc400078ec0ff */
[----:B------:R-:W-:Y:S02]  /*1c20*/  LOP3.LUT R79, R79, 0x1f001f, RZ, 0xc0, !PT ;  /* 0x001f001f4f4f7812 */ /* 0x000fe400078ec0ff */
[----:B------:R-:W-:Y:S02]  /*1c30*/  SHF.R.U32.HI R10, RZ, 0xa, R10 ;  /* 0x0000000aff0a7819 */ /* 0x000fe4000001160a */
[----:B------:R-:W-:Y:S02]  /*1c40*/  LOP3.LUT R25, R11, 0x3e003e0, RZ, 0xc0, !PT ;  /* 0x03e003e00b197812 */ /* 0x000fe400078ec0ff */
[----:B------:R-:W-:Y:S02]  /*1c50*/  LOP3.LUT R61, R61, 0x1f001f, RZ, 0xc0, !PT ;  /* 0x001f001f3d3d7812 */ /* 0x000fe400078ec0ff */
[----:B------:R-:W-:Y:S02]  /*1c60*/  SHF.R.U32.HI R11, RZ, 0xa, R11 ;  /* 0x0000000aff0b7819 */ /* 0x000fe4000001160b */
        /* <DEDUP_REMOVED lines=25> */
[----:B------:R-:W-:Y:S02]  /*1e00*/  ISETP.GE.AND P2, PT, R39, 0x2, PT ;  /* 0x000000022700780c */ /* 0x000fe40003f46270 */
[----:B--2---:R-:W-:-:S02]  /*1e10*/  SHF.R.U32.HI R86, RZ, 0xb, R6 ;  /* 0x0000000bff567819 */ /* 0x004fc40000011606 */
[----:B------:R-:W-:Y:S02]  /*1e20*/  SHF.R.U32.HI R90, RZ, 0xb, R7 ;  /* 0x0000000bff5a7819 */ /* 0x000fe40000011607 */
        /* <DEDUP_REMOVED lines=8> */
[----:B------:R-:W-:Y:S02]  /*1eb0*/  LOP3.LUT R6, R91, 0x100010, R86, 0xf8, !PT ;  /* 0x001000105b067812 */ /* 0x000fe400078ef856 */
[----:B------:R-:W-:Y:S02]  /*1ec0*/  LOP3.LUT R7, R95, 0x100010, R90, 0xf8, !PT ;  /* 0x001000105f077812 */ /* 0x000fe400078ef85a */
[----:B------:R-:W-:-:S02]  /*1ed0*/  LOP3.LUT R81, R4, 0x3e003e0, RZ, 0xc0, !PT ;  /* 0x03e003e004517812 */ /* 0x000fc400078ec0ff */
[----:B------:R-:W-:Y:S02]  /*1ee0*/  LOP3.LUT R12, R4, 0x1f001f, RZ, 0xc0, !PT ;  /* 0x001f001f040c7812 */ /* 0x000fe400078ec0ff */
[----:B------:R-:W-:Y:S02]  /*1ef0*/  SHF.R.U32.HI R13, RZ, 0xa, R4 ;  /* 0x0000000aff0d7819 */ /* 0x000fe40000011604 */
[----:B------:R-:W-:Y:S01]  /*1f00*/  LOP3.LUT R86, R23, 0x64006400, RZ, 0xfc, !PT ;  /* 0x6400640017567812 */ /* 0x000fe200078efcff */
[-C--:B------:R-:W-:Y:S01]  /*1f10*/  HFMA2 R23, R94, R17.reuse.H0_H0, -48, -48 ;  /* 0xd200d2005e177431 */ /* 0x080fe20000040011 */
[----:B------:R-:W-:Y:S01]  /*1f20*/  LOP3.LUT R90, R77, 0x64006400, RZ, 0xfc, !PT ;  /* 0x640064004d5a7812 */ /* 0x000fe200078efcff */
[-C--:B------:R-:W-:Y:S01]  /*1f30*/  HFMA2 R77, R74, R17.reuse.H0_H0, -48, -48 ;  /* 0xd200d2004a4d7431 */ /* 0x080fe20000040011 */
[----:B------:R-:W-:Y:S01]  /*1f40*/  LOP3.LUT R18, R85, 0x64006400, RZ, 0xfc, !PT ;  /* 0x6400640055127812 */ /* 0x000fe200078efcff */
[-C--:B------:R-:W-:Y:S01]  /*1f50*/  HFMA2 R74, R92, R17.reuse.H0_H0, -48, -48 ;  /* 0xd200d2005c4a7431 */ /* 0x080fe20000040011 */
[----:B------:R-:W-:Y:S01]  /*1f60*/  LOP3.LUT R4, R83, 0x100010, R82, 0xf8, !PT ;  /* 0x0010001053047812 */ /* 0x000fe200078ef852 */
[-C--:B------:R-:W-:Y:S01]  /*1f70*/  HFMA2 R83, R26, R17.reuse.H0_H0, -48, -48 ;  /* 0xd200d2001a537431 */ /* 0x080fe20000040011 */
[----:B------:R-:W-:Y:S01]  /*1f80*/  LOP3.LUT R96, R89, 0x64006400, RZ, 0xfc, !PT ;  /* 0x6400640059607812 */ /* 0x000fe200078efcff */
[-C--:B------:R-:W-:Y:S01]  /*1f90*/  HFMA2 R19, R18, R17.reuse.H0_H0, -48, -48 ;  /* 0xd200d20012137431 */ /* 0x080fe20000040011 */
[--C-:B------:R-:W-:Y:S01]  /*1fa0*/  SHF.R.U32.HI R84, RZ, 0xb, R5.reuse ;  /* 0x0000000bff547819 */ /* 0x100fe20000011605 */
[-C--:B------:R-:W-:Y:S01]  /*1fb0*/  HFMA2 R26, R86, R17.reuse.H0_H0, -48, -48 ;  /* 0xd200d200561a7431 */ /* 0x080fe20000040011 */
[----:B------:R-:W-:Y:S01]  /*1fc0*/  LOP3.LUT R82, R27, 0x64006400, RZ, 0xfc, !PT ;  /* 0x640064001b527812 */ /* 0x000fe200078efcff */
[-C--:B------:R-:W-:Y:S01]  /*1fd0*/  HFMA2 R27, R80, R17.reuse.H0_H0, -48, -48 ;  /* 0xd200d200501b7431 */ /* 0x080fe20000040011 */
[----:B------:R-:W-:Y:S01]  /*1fe0*/  LOP3.LUT R94, R48, 0x1f001f, RZ, 0xc0, !PT ;  /* 0x001f001f305e7812 */ /* 0x000fe200078ec0ff */
[-C--:B------:R-:W-:Y:S01]  /*1ff0*/  HFMA2 R18, R96, R17.reuse.H0_H0, -48, -48 ;  /* 0xd200d20060127431 */ /* 0x080fe20000040011 */
[----:B------:R-:W-:Y:S01]  /*2000*/  SHF.R.U32.HI R15, RZ, 0xa, R5 ;  /* 0x0000000aff0f7819 */ /* 0x000fe20000011605 */
        /* <DEDUP_REMOVED lines=18> */
[----:B------:R-:W-:Y:S01]  /*2130*/  HFMA2 R20, R20, R17.H0_H0, -48, -48 ;  /* 0xd200d20014147431 */ /* 0x000fe20000040011 */
[----:B------:R-:W-:Y:S01]  /*2140*/  LOP3.LUT R5, R87, 0x100010, R84, 0xf8, !PT ;  /* 0x0010001057057812 */ /* 0x000fe200078ef854 */
[----:B------:R-:W-:Y:S01]  /*2150*/  HADD2 R87, R63, -1040, -1040 ;  /* 0xe410e4103f577430 */ /* 0x000fe20000000000 */
[----:B------:R-:W-:Y:S02]  /*2160*/  LOP3.LUT R81, R66, 0x1f001f, RZ, 0xc0, !PT ;  /* 0x001f001f42517812 */ /* 0x000fe400078ec0ff */
[----:B------:R-:W-:Y:S02]  /*2170*/  LOP3.LUT R65, R16, 0x64006400, RZ, 0xfc, !PT ;  /* 0x6400640010417812 */ /* 0x000fe400078efcff */
[----:B------:R-:W-:-:S02]  /*2180*/  LOP3.LUT R79, R61, 0x64006400, RZ, 0xfc, !PT ;  /* 0x640064003d4f7812 */ /* 0x000fc400078efcff */
        /* <DEDUP_REMOVED lines=17> */
[----:B------:R-:W-:Y:S02]  /*22a0*/  LOP3.LUT R106, R93, 0x64006400, RZ, 0xfc, !PT ;  /* 0x640064005d6a7812 */ /* 0x000fe400078efcff */
[----:B------:R-:W-:Y:S02]  /*22b0*/  LOP3.LUT R66, R55, 0x64006400, RZ, 0xfc, !PT ;  /* 0x6400640037427812 */ /* 0x000fe400078efcff */
        /* <DEDUP_REMOVED lines=138> */
.L_x_1477:
        /* <DEDUP_REMOVED lines=83> */
.L_x_1478:
        /* <DEDUP_REMOVED lines=77> */
.L_x_1476:
        /* <DEDUP_REMOVED lines=8> */
.L_x_1475:
        /* <DEDUP_REMOVED lines=8> */
.L_x_1493:
        /* <DEDUP_REMOVED lines=25> */
[----:B------:R-:W-:Y:S02]  /*37f0*/  LOP3.LUT R3, R12, 0xf000f0, RZ, 0xc0, !PT ;  /* 0x00f000f00c037812 */ /* 0x000fe400078ec0ff */
[----:B------:R-:W-:-:S02]  /*3800*/  SHF.R.U32.HI R4, RZ, 0x8, R12 ;  /* 0x00000008ff047819 */ /* 0x000fc4000001160c */
[----:B------:R-:W-:Y:S02]  /*3810*/  SHF.R.U32.HI R21, RZ, 0x8, R15 ;  /* 0x00000008ff157819 */ /* 0x000fe4000001160f */
[----:B------:R-:W-:Y:S02]  /*3820*/  LOP3.LUT R10, R13, 0xf000f, RZ, 0xc0, !PT ;  /* 0x000f000f0d0a7812 */ /* 0x000fe400078ec0ff */
[C---:B------:R-:W-:Y:S02]  /*3830*/  LOP3.LUT R17, R15.reuse, 0xf000f, RZ, 0xc0, !PT ;  /* 0x000f000f0f117812 */ /* 0x040fe400078ec0ff */
[----:B------:R-:W-:Y:S02]  /*3840*/  LOP3.LUT R20, R15, 0xf000f0, RZ, 0xc0, !PT ;  /* 0x00f000f00f147812 */ /* 0x000fe400078ec0ff */
        /* <DEDUP_REMOVED lines=39> */
[----:B------:R-:W-:Y:S01]  /*3ac0*/  HFMA2 R27, R44, R7.H0_H0, -72, -72 ;  /* 0xd480d4802c1b7431 */ /* 0x000fe20000040007 */
[----:B------:R-:W-:Y:S06]  /*3ad0*/  @!P2 BRA `(.L_x_1482) ;  /* 0x000000040068a947 */ /* 0x000fec0003800000 */
[----:B------:R-:W0:Y:S01]  /*3ae0*/  LDS.64 R4, [UR4] ;  /* 0x00000004ff047984 */ /* 0x000e220008000a00 */
[--C-:B------:R-:W-:Y:S02]  /*3af0*/  HADD2.F32 R46, -RZ, R13.reuse.H0_H0 ;  /* 0x2000000dff2e7230 */ /* 0x100fe40000004100 */
[----:B------:R-:W-:Y:S01]  /*3b00*/  HADD2.F32 R2, -RZ, R14.H0_H0 ;  /* 0x2000000eff027230 */ /* 0x000fe20000004100 */
[----:B------:R-:W1:Y:S01]  /*3b10*/  LDS.64 R10, [UR4+0x8] ;  /* 0x00000804ff0a7984 */ /* 0x000e620008000a00 */
[----:B------:R-:W-:Y:S02]  /*3b20*/  HADD2.F32 R45, -RZ, R13.H1_H1 ;  /* 0x3000000dff2d7230 */ /* 0x000fe40000004100 */
[--C-:B------:R-:W-:Y:S02]  /*3b30*/  HADD2.F32 R6, -RZ, R18.reuse.H0_H0 ;  /* 0x20000012ff067230 */ /* 0x100fe40000004100 */
[----:B------:R-:W-:Y:S02]  /*3b40*/  HADD2.F32 R51, -RZ, R18.H1_H1 ;  /* 0x30000012ff337230 */ /* 0x000fe40000004100 */
[----:B------:R-:W-:-:S02]  /*3b50*/  HADD2.F32 R48, -RZ, R19.H1_H1 ;  /* 0x30000013ff307230 */ /* 0x000fc40000004100 */
[--C-:B0-----:R-:W-:Y:S02]  /*3b60*/  HADD2.F32 R3, -RZ, R4.reuse.H0_H0 ;  /* 0x20000004ff037230 */ /* 0x101fe40000004100 */
[----:B------:R-:W-:Y:S02]  /*3b70*/  HADD2.F32 R44, -RZ, R4.H1_H1 ;  /* 0x30000004ff2c7230 */ /* 0x000fe40000004100 */
[----:B------:R-:W-:Y:S02]  /*3b80*/  HADD2.F32 R4, -RZ, R16.H0_H0 ;  /* 0x20000010ff047230 */ /* 0x000fe40000004100 */
[----:B------:R-:W-:Y:S01]  /*3b90*/  FFMA.FTZ R47, R3, R46, RZ ;  /* 0x0000002e032f7223 */ /* 0x000fe200000100ff */
[--C-:B------:R-:W-:Y:S02]  /*3ba0*/  HADD2.F32 R35, -RZ, R5.reuse.H0_H0 ;  /* 0x20000005ff237230 */ /* 0x100fe40000004100 */
[----:B------:R-:W-:Y:S01]  /*3bb0*/  FFMA.FTZ R2, R2, R3, RZ ;  /* 0x0000000302027223 */ /* 0x000fe200000100ff */
[----:B------:R-:W-:-:S02]  /*3bc0*/  HADD2.F32 R43, -RZ, R5.H1_H1 ;  /* 0x30000005ff2b7230 */ /* 0x000fc40000004100 */
[C---:B------:R-:W-:Y:S01]  /*3bd0*/  FFMA.FTZ R49, R3.reuse, R4, RZ ;  /* 0x0000000403317223 */ /* 0x040fe200000100ff */
[----:B------:R-:W-:Y:S02]  /*3be0*/  HADD2.F32 R5, -RZ, R14.H1_H1 ;  /* 0x3000000eff057230 */ /* 0x000fe40000004100 */
[----:B------:R-:W-:Y:S01]  /*3bf0*/  FFMA.FTZ R4, R44, R45, R47 ;  /* 0x0000002d2c047223 */ /* 0x000fe2000001002f */
[----:B------:R-:W-:Y:S02]  /*3c00*/  HADD2.F32 R45, -RZ, R16.H1_H1 ;  /* 0x30000010ff2d7230 */ /* 0x000fe40000004100 */
[----:B------:R-:W-:Y:S01]  /*3c10*/  FFMA.FTZ R6, R3, R6, RZ ;  /* 0x0000000603067223 */ /* 0x000fe200000100ff */
[----:B------:R-:W-:Y:S02]  /*3c20*/  HADD2.F32 R3, -RZ, R12.H0_H0 ;  /* 0x2000000cff037230 */ /* 0x000fe40000004100 */
[----:B------:R-:W-:Y:S01]  /*3c30*/  FFMA.FTZ R2, R5, R44, R2 ;  /* 0x0000002c05027223 */ /* 0x000fe20000010002 */
[----:B------:R-:W-:-:S02]  /*3c40*/  HADD2.F32 R5, -RZ, R15.H0_H0 ;  /* 0x2000000fff057230 */ /* 0x000fc40000004100 */
[C---:B------:R-:W-:Y:S01]  /*3c50*/  FFMA.FTZ R46, R44.reuse, R45, R49 ;  /* 0x0000002d2c2e7223 */ /* 0x040fe20000010031 */
[----:B------:R-:W-:Y:S01]  /*3c60*/  FFMA.FTZ R44, R44, R51, R6 ;  /* 0x000000332c2c7223 */ /* 0x000fe20000010006 */
[----:B------:R-:W-:Y:S01]  /*3c70*/  FFMA.FTZ R3, R3, R35, R2 ;  /* 0x0000002303037223 */ /* 0x000fe20000010002 */
[----:B------:R-:W-:Y:S02]  /*3c80*/  HADD2.F32 R2, -RZ, R12.H1_H1 ;  /* 0x3000000cff027230 */ /* 0x000fe40000004100 */
[----:B------:R-:W-:Y:S01]  /*3c90*/  FFMA.FTZ R6, R35, R5, R4 ;  /* 0x0000000523067223 */ /* 0x000fe20000010004 */
[----:B------:R-:W-:Y:S02]  /*3ca0*/  HADD2.F32 R5, -RZ, R19.H0_H0 ;  /* 0x20000013ff057230 */ /* 0x000fe40000004100 */
[----:B------:R-:W-:Y:S02]  /*3cb0*/  HADD2.F32 R47, -RZ, R17.H0_H0 ;  /* 0x20000011ff2f7230 */ /* 0x000fe40000004100 */
[----:B------:R-:W-:Y:S01]  /*3cc0*/  FFMA.FTZ R2, R2, R43, R3 ;  /* 0x0000002b02027223 */ /* 0x000fe20000010003 */
[----:B------:R-:W-:-:S02]  /*3cd0*/  HADD2.F32 R4, -RZ, R15.H1_H1 ;  /* 0x3000000fff047230 */ /* 0x000fc40000004100 */
[C---:B------:R-:W-:Y:S01]  /*3ce0*/  FFMA.FTZ R5, R35.reuse, R5, R44 ;  /* 0x0000000523057223 */ /* 0x040fe2000001002c */
[----:B------:R-:W-:Y:S02]  /*3cf0*/  HADD2.F32 R3, -RZ, R20.H0_H0 ;  /* 0x20000014ff037230 */ /* 0x000fe40000004100 */
[----:B------:R-:W-:Y:S01]  /*3d00*/  FFMA.FTZ R47, R35, R47, R46 ;  /* 0x0000002f232f7223 */ /* 0x000fe2000001002e */
[----:B------:R-:W-:Y:S02]  /*3d10*/  HADD2.F32 R46, -RZ, R17.H1_H1 ;  /* 0x30000011ff2e7230 */ /* 0x000fe40000004100 */
[C---:B------:R-:W-:Y:S01]  /*3d20*/  FFMA.FTZ R48, R43.reuse, R48, R5 ;  /* 0x000000302b307223 */ /* 0x040fe20000010005 */
[--C-:B-1----:R-:W-:Y:S02]  /*3d30*/  HADD2.F32 R5, -RZ, R10.reuse.H0_H0 ;  /* 0x2000000aff057230 */ /* 0x102fe40000004100 */
[----:B------:R-:W-:Y:S01]  /*3d40*/  FFMA.FTZ R44, R43, R4, R6 ;  /* 0x000000042b2c7223 */ /* 0x000fe20000010006 */
[----:B------:R-:W-:-:S02]  /*3d50*/  HADD2.F32 R35, -RZ, R10.H1_H1 ;  /* 0x3000000aff237230 */ /* 0x000fc40000004100 */
[----:B------:R-:W-:Y:S01]  /*3d60*/  FFMA.FTZ R46, R43, R46, R47 ;  /* 0x0000002e2b2e7223 */ /* 0x000fe2000001002f */
[----:B------:R-:W-:Y:S02]  /*3d70*/  HADD2.F32 R4, -RZ, R20.H1_H1 ;  /* 0x30000014ff047230 */ /* 0x000fe40000004100 */
[----:B------:R-:W-:Y:S01]  /*3d80*/  FFMA.FTZ R3, R3, R5, R2 ;  /* 0x0000000503037223 */ /* 0x000fe20000010002 */
[----:B------:R-:W-:Y:S02]  /*3d90*/  HADD2.F32 R10, -RZ, R22.H0_H0 ;  /* 0x20000016ff0a7230 */ /* 0x000fe40000004100 */
        /* <DEDUP_REMOVED lines=11> */
[----:B------:R-:W-:Y:S02]  /*3e50*/  HADD2.F32 R46, -RZ, R26.H1_H1 ;  /* 0x3000001aff2e7230 */ /* 0x000fe40000004100 */
[----:B------:R-:W-:Y:S01]  /*3e60*/  FFMA.FTZ R10, R6, R43, R5 ;  /* 0x0000002b060a7223 */ /* 0x000fe20000010005 */
[----:B------:R-:W-:-:S02]  /*3e70*/  HADD2.F32 R2, -RZ, R21.H0_H0 ;  /* 0x20000015ff027230 */ /* 0x000fc40000004100 */
[C---:B------:R-:W-:Y:S01]  /*3e80*/  FFMA.FTZ R45, R35.reuse, R44, R45 ;  /* 0x0000002c232d7223 */ /* 0x040fe2000001002d */
        /* <DEDUP_REMOVED lines=31> */
.L_x_1482:
[----:B------:R-:W-:Y:S05]  /*4080*/  @!P3 BRA `(.L_x_1483) ;  /* 0x0000000800e0b947 */ /* 0x000fea0003800000 */
[----:B------:R-:W-:-:S04]  /*4090*/  PRMT R2, R40, 0x9910, RZ ;  /* 0x0000991028027816 */ /* 0x000fc800000000ff */
[----:B------:R-:W-:-:S13]  /*40a0*/  ISETP.NE.AND P4, PT, R2, RZ, PT ;  /* 0x000000ff0200720c */ /* 0x000fda0003f85270 */
[----:B------:R-:W-:Y:S05]  /*40b0*/  @!P4 BRA `(.L_x_1484) ;  /* 0x000000040068c947 */ /* 0x000fea0003800000 */
[----:B------:R-:W0:Y:S01]  /*40c0*/  LDS.64 R2, [UR4+0x80] ;  /* 0x00008004ff027984 */ /* 0x000e220008000a00 */
[----:B------:R-:W-:Y:S02]  /*40d0*/  HADD2.F32 R45, -RZ, R14.H1_H1 ;  /* 0x3000000eff2d7230 */ /* 0x000fe40000004100 */
[----:B------:R-:W-:Y:S01]  /*40e0*/  HADD2.F32 R4, -RZ, R16.H0_H0 ;  /* 0x20000010ff047230 */ /* 0x000fe20000004100 */
[----:B------:R-:W1:Y:S01]  /*40f0*/  LDS.64 R10, [UR4+0x88] ;  /* 0x00008804ff0a7984 */ /* 0x000e620008000a00 */
[--C-:B------:R-:W-:Y:S02]  /*4100*/  HADD2.F32 R5, -RZ, R18.reuse.H0_H0 ;  /* 0x20000012ff057230 */ /* 0x100fe40000004100 */
[----:B------:R-:W-:Y:S02]  /*4110*/  HADD2.F32 R47, -RZ, R13.H1_H1 ;  /* 0x3000000dff2f7230 */ /* 0x000fe40000004100 */
[----:B------:R-:W-:Y:S02]  /*4120*/  HADD2.F32 R49, -RZ, R18.H1_H1 ;  /* 0x30000012ff317230 */ /* 0x000fe40000004100 */
[----:B------:R-:W-:-:S02]  /*4130*/  HADD2.F32 R48, -RZ, R19.H1_H1 ;  /* 0x30000013ff307230 */ /* 0x000fc40000004100 */
[----:B------:R-:W-:Y:S02]  /*4140*/  HADD2.F32 R50, -RZ, R26.H0_H0 ;  /* 0x2000001aff327230 */ /* 0x000fe40000004100 */
[--C-:B0-----:R-:W-:Y:S02]  /*4150*/  HADD2.F32 R6, -RZ, R2.reuse.H0_H0 ;  /* 0x20000002ff067230 */ /* 0x101fe40000004100 */
[----:B------:R-:W-:Y:S02]  /*4160*/  HADD2.F32 R35, -RZ, R2.H1_H1 ;  /* 0x30000002ff237230 */ /* 0x000fe40000004100 */
[----:B------:R-:W-:Y:S02]  /*4170*/  HADD2.F32 R2, -RZ, R14.H0_H0 ;  /* 0x2000000eff027230 */ /* 0x000fe40000004100 */
[----:B------:R-:W-:Y:S01]  /*4180*/  FFMA.FTZ R4, R4, R6, RZ ;  /* 0x0000000604047223 */ /* 0x000fe200000100ff */
[--C-:B------:R-:W-:Y:S02]  /*4190*/  HADD2.F32 R43, -RZ, R3.reuse.H0_H0 ;  /* 0x20000003ff2b7230 */ /* 0x100fe40000004100 */
[----:B------:R-:W-:-:S02]  /*41a0*/  HADD2.F32 R44, -RZ, R3.H1_H1 ;  /* 0x30000003ff2c7230 */ /* 0x000fc40000004100 */
[----:B------:R-:W-:Y:S01]  /*41b0*/  FFMA.FTZ R2, R2, R6, RZ ;  /* 0x0000000602027223 */ /* 0x000fe200000100ff */
[----:B------:R-:W-:-:S03]  /*41c0*/  HADD2.F32 R3, -RZ, R13.H0_H0 ;  /* 0x2000000dff037230 */ /* 0x000fc60000004100 */
[-C--:B------:R-:W-:Y:S01]  /*41d0*/  FFMA.FTZ R2, R45, R35.reuse, R2 ;  /* 0x000000232d027223 */ /* 0x080fe20000010002 */
[----:B------:R-:W-:Y:S02]  /*41e0*/  HADD2.F32 R45, -RZ, R16.H1_H1 ;  /* 0x30000010ff2d7230 */ /* 0x000fe40000004100 */
[-C--:B------:R-:W-:Y:S01]  /*41f0*/  FFMA.FTZ R46, R3, R6.reuse, RZ ;  /* 0x00000006032e7223 */ /* 0x080fe200000100ff */
[----:B------:R-:W-:Y:S02]  /*4200*/  HADD2.F32 R3, -RZ, R12.H0_H0 ;  /* 0x2000000cff037230 */ /* 0x000fe40000004100 */
[----:B------:R-:W-:Y:S01]  /*4210*/  FFMA.FTZ R6, R5, R6, RZ ;  /* 0x0000000605067223 */ /* 0x000fe200000100ff */
[----:B------:R-:W-:Y:S02]  /*4220*/  HADD2.F32 R5, -RZ, R15.H0_H0 ;  /* 0x2000000fff057230 */ /* 0x000fe40000004100 */
[----:B------:R-:W-:Y:S01]  /*4230*/  FFMA.FTZ R46, R47, R35, R46 ;  /* 0x000000232f2e7223 */ /* 0x000fe2000001002e */
[----:B------:R-:W-:-:S02]  /*4240*/  HADD2.F32 R47, -RZ, R17.H0_H0 ;  /* 0x20000011ff2f7230 */ /* 0x000fc40000004100 */
[----:B------:R-:W-:Y:S01]  /*4250*/  FFMA.FTZ R4, R45, R35, R4 ;  /* 0x000000232d047223 */ /* 0x000fe20000010004 */
        /* <DEDUP_REMOVED lines=8> */
[----:B------:R-:W-:Y:S01]  /*42e0*/  FFMA.FTZ R43, R45, R43, R6 ;  /* 0x0000002b2d2b7223 */ /* 0x000fe20000010006 */
[-C--:B------:R-:W-:Y:S01]  /*42f0*/  FFMA.FTZ R3, R2, R44.reuse, R3 ;  /* 0x0000002c02037223 */ /* 0x080fe20000010003 */
[----:B-1----:R-:W-:Y:S02]  /*4300*/  HADD2.F32 R2, -RZ, R10.H0_H0 ;  /* 0x2000000aff027230 */ /* 0x002fe40000004100 */
        /* <DEDUP_REMOVED lines=53> */
.L_x_1484:
[----:B------:R-:W-:Y:S05]  /*4660*/  @P0 BRA `(.L_x_1483) ;  /* 0x0000000400680947 */ /* 0x000fea0003800000 */
[----:B------:R-:W0:Y:S01]  /*4670*/  LDS.64 R2, [UR4+0x100] ;  /* 0x00010004ff027984 */ /* 0x000e220008000a00 */
[----:B------:R-:W-:Y:S02]  /*4680*/  HADD2.F32 R45, -RZ, R14.H1_H1 ;  /* 0x3000000eff2d7230 */ /* 0x000fe40000004100 */
[----:B------:R-:W-:Y:S01]  /*4690*/  HADD2.F32 R4, -RZ, R16.H0_H0 ;  /* 0x20000010ff047230 */ /* 0x000fe20000004100 */
[----:B------:R-:W1:Y:S01]  /*46a0*/  LDS.64 R10, [UR4+0x108] ;  /* 0x00010804ff0a7984 */ /* 0x000e620008000a00 */
[--C-:B------:R-:W-:Y:S02]  /*46b0*/  HADD2.F32 R5, -RZ, R18.reuse.H0_H0 ;  /* 0x20000012ff057230 */ /* 0x100fe40000004100 */
[----:B------:R-:W-:Y:S02]  /*46c0*/  HADD2.F32 R47, -RZ, R18.H1_H1 ;  /* 0x30000012ff2f7230 */ /* 0x000fe40000004100 */
[--C-:B0-----:R-:W-:Y:S02]  /*46d0*/  HADD2.F32 R43, -RZ, R3.reuse.H0_H0 ;  /* 0x20000003ff2b7230 */ /* 0x101fe40000004100 */
[----:B------:R-:W-:-:S02]  /*46e0*/  HADD2.F32 R44, -RZ, R3.H1_H1 ;  /* 0x30000003ff2c7230 */ /* 0x000fc40000004100 */
[--C-:B------:R-:W-:Y:S02]  /*46f0*/  HADD2.F32 R6, -RZ, R2.reuse.H0_H0 ;  /* 0x20000002ff067230 */ /* 0x100fe40000004100 */
[--C-:B------:R-:W-:Y:S02]  /*4700*/  HADD2.F32 R3, -RZ, R13.reuse.H0_H0 ;  /* 0x2000000dff037230 */ /* 0x100fe40000004100 */
[----:B------:R-:W-:Y:S02]  /*4710*/  HADD2.F32 R35, -RZ, R2.H1_H1 ;  /* 0x30000002ff237230 */ /* 0x000fe40000004100 */
[-C--:B------:R-:W-:Y:S01]  /*4720*/  FFMA.FTZ R4, R4, R6.reuse, RZ ;  /* 0x0000000604047223 */ /* 0x080fe200000100ff */
[----:B------:R-:W-:Y:S02]  /*4730*/  HADD2.F32 R2, -RZ, R14.H0_H0 ;  /* 0x2000000eff027230 */ /* 0x000fe40000004100 */
[----:B------:R-:W-:Y:S01]  /*4740*/  FFMA.FTZ R14, R3, R6, RZ ;  /* 0x00000006030e7223 */ /* 0x000fe200000100ff */
[----:B------:R-:W-:-:S02]  /*4750*/  HADD2.F32 R13, -RZ, R13.H1_H1 ;  /* 0x3000000dff0d7230 */ /* 0x000fc40000004100 */
[----:B------:R-:W-:Y:S02]  /*4760*/  HADD2.F32 R3, -RZ, R12.H0_H0 ;  /* 0x2000000cff037230 */ /* 0x000fe40000004100 */
        /* <DEDUP_REMOVED lines=12> */
[-C--:B------:R-:W-:Y:S01]  /*4830*/  FFMA.FTZ R13, R45, R43.reuse, R4 ;  /* 0x0000002b2d0d7223 */ /* 0x080fe20000010004 */
[----:B------:R-:W-:Y:S02]  /*4840*/  HADD2.F32 R12, -RZ, R12.H1_H1 ;  /* 0x3000000cff0c7230 */ /* 0x000fe40000004100 */
[----:B------:R-:W-:Y:S01]  /*4850*/  FFMA.FTZ R43, R35, R43, R6 ;  /* 0x0000002b232b7223 */ /* 0x000fe20000010006 */
[----:B------:R-:W-:Y:S02]  /*4860*/  HADD2.F32 R2, -RZ, R15.H1_H1 ;  /* 0x3000000fff027230 */ /* 0x000fe40000004100 */
        /* <DEDUP_REMOVED lines=58> */
.L_x_1483:
        /* <DEDUP_REMOVED lines=48> */
[----:B------:R-:W-:Y:S01]  /*4f10*/  LOP3.LUT R46, R23, 0x64006400, RZ, 0xfc, !PT ;  /* 0x64006400172e7812 */ /* 0x000fe200078efcff */
[----:B------:R-:W-:Y:S02]  /*4f20*/  HADD2 R23, R3, -1032, -1032 ;  /* 0xe408e40803177430 */ /* 0x000fe40000000000 */
[----:B------:R-:W-:Y:S02]  /*4f30*/  HADD2 R25, R5, -1032, -1032 ;  /* 0xe408e40805197430 */ /* 0x000fe40000000000 */
[----:B------:R-:W-:-:S02]  /*4f40*/  HFMA2 R26, R26, R7.H0_H0, -72, -72 ;  /* 0xd480d4801a1a7431 */ /* 0x000fc40000040007 */
[----:B------:R-:W-:Y:S02]  /*4f50*/  HADD2 R27, R27, -1032, -1032 ;  /* 0xe408e4081b1b7430 */ /* 0x000fe40000000000 */
        /* <DEDUP_REMOVED lines=57> */
[----:B------:R-:W-:Y:S02]  /*52f0*/  HADD2.F32 R46, -RZ, R26.H0_H0 ;  /* 0x2000001aff2e7230 */ /* 0x000fe40000004100 */
        /* <DEDUP_REMOVED lines=35> */
.L_x_1485:
        /* <DEDUP_REMOVED lines=8> */
[----:B------:R-:W-:Y:S02]  /*55b0*/  HADD2.F32 R5, -RZ, R21.H0_H0 ;  /* 0x20000015ff057230 */ /* 0x000fe40000004100 */
        /* <DEDUP_REMOVED lines=85> */
.L_x_1487:
        /* <DEDUP_REMOVED lines=13> */
[----:B------:R-:W-:Y:S01]  /*5be0*/  FFMA.FTZ R4, R4, R6, RZ ;  /* 0x0000000604047223 */ /* 0x000fe200000100ff */
[----:B------:R-:W-:Y:S02]  /*5bf0*/  HADD2.F32 R2, -RZ, R16.H0_H0 ;  /* 0x20000010ff027230 */ /* 0x000fe40000004100 */
        /* <DEDUP_REMOVED lines=12> */
[----:B------:R-:W-:Y:S02]  /*5cc0*/  HADD2.F32 R14, -RZ, R14.H1_H1 ;  /* 0x3000000eff0e7230 */ /* 0x000fe40000004100 */
[-C--:B------:R-:W-:Y:S01]  /*5cd0*/  FFMA.FTZ R3, R3, R47.reuse, R2 ;  /* 0x0000002f03037223 */ /* 0x080fe20000010002 */
[-C--:B------:R-:W-:Y:S01]  /*5ce0*/  FFMA.FTZ R5, R5, R47.reuse, R16 ;  /* 0x0000002f05057223 */ /* 0x080fe20000010010 */
[-C--:B------:R-:W-:Y:S01]  /*5cf0*/  FFMA.FTZ R15, R15, R47.reuse, R4 ;  /* 0x0000002f0f0f7223 */ /* 0x080fe20000010004 */
[----:B------:R-:W-:Y:S02]  /*5d00*/  HADD2.F32 R18, -RZ, R18.H1_H1 ;  /* 0x30000012ff127230 */ /* 0x000fe40000004100 */
[----:B------:R-:W-:Y:S01]  /*5d10*/  FFMA.FTZ R47, R19, R47, R6 ;  /* 0x0000002f132f7223 */ /* 0x000fe20000010006 */
[----:B------:R-:W-:Y:S02]  /*5d20*/  HADD2.F32 R20, -RZ, R20.H1_H1 ;  /* 0x30000014ff147230 */ /* 0x000fe40000004100 */
[----:B------:R-:W-:Y:S01]  /*5d30*/  FFMA.FTZ R3, R14, R46, R3 ;  /* 0x0000002e0e037223 */ /* 0x000fe20000010003 */
[----:B------:R-:W-:-:S02]  /*5d40*/  HADD2.F32 R22, -RZ, R22.H1_H1 ;  /* 0x30000016ff167230 */ /* 0x000fc40000004100 */
[-C--:B------:R-:W-:Y:S01]  /*5d50*/  FFMA.FTZ R5, R18, R46.reuse, R5 ;  /* 0x0000002e12057223 */ /* 0x080fe20000010005 */
[--C-:B-1----:R-:W-:Y:S02]  /*5d60*/  HADD2.F32 R2, -RZ, R12.reuse.H0_H0 ;  /* 0x2000000cff027230 */ /* 0x102fe40000004100 */
[-C--:B------:R-:W-:Y:S01]  /*5d70*/  FFMA.FTZ R15, R20, R46.reuse, R15 ;  /* 0x0000002e140f7223 */ /* 0x080fe2000001000f */
[----:B------:R-:W-:Y:S02]  /*5d80*/  HADD2.F32 R6, -RZ, R23.H0_H0 ;  /* 0x20000017ff067230 */ /* 0x000fe40000004100 */
[----:B------:R-:W-:Y:S01]  /*5d90*/  FFMA.FTZ R47, R22, R46, R47 ;  /* 0x0000002e162f7223 */ /* 0x000fe2000001002f */
[----:B------:R-:W-:Y:S02]  /*5da0*/  HADD2.F32 R16, -RZ, R25.H0_H0 ;  /* 0x20000019ff107230 */ /* 0x000fe40000004100 */
[----:B------:R-:W-:Y:S02]  /*5db0*/  HADD2.F32 R12, -RZ, R12.H1_H1 ;  /* 0x3000000cff0c7230 */ /* 0x000fe40000004100 */
[----:B------:R-:W-:Y:S01]  /*5dc0*/  FFMA.FTZ R3, R6, R2, R3 ;  /* 0x0000000206037223 */ /* 0x000fe20000010003 */
[----:B------:R-:W-:-:S02]  /*5dd0*/  HADD2.F32 R18, -RZ, R27.H0_H0 ;  /* 0x2000001bff127230 */ /* 0x000fc40000004100 */
        /* <DEDUP_REMOVED lines=11> */
[----:B------:R-:W-:Y:S02]  /*5e90*/  HADD2.F32 R2, -RZ, R24.H0_H0 ;  /* 0x20000018ff027230 */ /* 0x000fe40000004100 */
[-C--:B------:R-:W-:Y:S01]  /*5ea0*/  FFMA.FTZ R15, R16, R12.reuse, R15 ;  /* 0x0000000c100f7223 */ /* 0x080fe2000001000f */
[----:B------:R-:W-:Y:S02]  /*5eb0*/  HADD2.F32 R14, -RZ, R26.H0_H0 ;  /* 0x2000001aff0e7230 */ /* 0x000fe40000004100 */
[----:B------:R-:W-:Y:S01]  /*5ec0*/  FFMA.FTZ R47, R18, R12, R47 ;  /* 0x0000000c122f7223 */ /* 0x000fe2000001002f */
[----:B------:R-:W-:Y:S02]  /*5ed0*/  HADD2.F32 R13, -RZ, R13.H1_H1 ;  /* 0x3000000dff0d7230 */ /* 0x000fe40000004100 */
[----:B------:R-:W-:Y:S01]  /*5ee0*/  FFMA.FTZ R2, R2, R4, R3 ;  /* 0x0000000402027223 */ /* 0x000fe20000010003 */
[----:B------:R-:W-:-:S02]  /*5ef0*/  HADD2.F32 R12, -RZ, R35.H0_H0 ;  /* 0x20000023ff0c7230 */ /* 0x000fc40000004100 */
[-C--:B------:R-:W-:Y:S01]  /*5f00*/  FFMA.FTZ R6, R14, R4.reuse, R5 ;  /* 0x000000040e067223 */ /* 0x080fe20000010005 */
[----:B------:R-:W-:Y:S02]  /*5f10*/  HADD2.F32 R3, -RZ, R24.H1_H1 ;  /* 0x30000018ff037230 */ /* 0x000fe40000004100 */
[----:B------:R-:W-:Y:S02]  /*5f20*/  HADD2.F32 R5, -RZ, R26.H1_H1 ;  /* 0x3000001aff057230 */ /* 0x000fe40000004100 */
[----:B------:R-:W-:Y:S01]  /*5f30*/  FFMA.FTZ R12, R12, R4, R15 ;  /* 0x000000040c0c7223 */ /* 0x000fe2000001000f */
[--C-:B------:R-:W-:Y:S02]  /*5f40*/  HADD2.F32 R14, -RZ, R44.reuse.H0_H0 ;  /* 0x2000002cff0e7230 */ /* 0x100fe40000004100 */
[-C--:B------:R-:W-:Y:S01]  /*5f50*/  FFMA.FTZ R2, R3, R13.reuse, R2 ;  /* 0x0000000d03027223 */ /* 0x080fe20000010002 */
[----:B------:R-:W-:Y:S02]  /*5f60*/  HADD2.F32 R35, -RZ, R35.H1_H1 ;  /* 0x30000023ff237230 */ /* 0x000fe40000004100 */
[----:B------:R-:W-:Y:S01]  /*5f70*/  FFMA.FTZ R6, R5, R13, R6 ;  /* 0x0000000d05067223 */ /* 0x000fe20000010006 */
[----:B------:R-:W-:-:S02]  /*5f80*/  HADD2.F32 R19, -RZ, R44.H1_H1 ;  /* 0x3000002cff137230 */ /* 0x000fc40000004100 */
[----:B------:R-:W-:Y:S01]  /*5f90*/  FFMA.FTZ R4, R14, R4, R47 ;  /* 0x000000040e047223 */ /* 0x000fe2000001002f */
        /* <DEDUP_REMOVED lines=18> */
.L_x_1486:
        /* <DEDUP_REMOVED lines=145> */
.L_x_1488:
        /* <DEDUP_REMOVED lines=94> */
.L_x_1490:
        /* <DEDUP_REMOVED lines=91> */
.L_x_1489:
[----:B------:R-:W-:-:S06]  /*7560*/  IMAD.WIDE R12, R17, 0x4, R10 ;  /* 0x00000004110c7825 */ /* 0x000fcc00078e020a */
[----:B------:R-:W2:Y:S02]  /*7570*/  LDG.E.128.CONSTANT R12, desc[UR6][R12.64] ;  /* 0x000000060c0c7981 */ /* 0x000ea4000c1e9d00 */
[C---:B--2---:R-:W-:Y:S02]  /*7580*/  LOP3.LUT R5, R13.reuse, 0xf000f, RZ, 0xc0, !PT ;  /* 0x000f000f0d057812 */ /* 0x044fe400078ec0ff */
[----:B------:R-:W-:Y:S02]  /*7590*/  LOP3.LUT R6, R13, 0xf000f0, RZ, 0xc0, !PT ;  /* 0x00f000f00d067812 */ /* 0x000fe400078ec0ff */
[----:B------:R-:W-:Y:S02]  /*75a0*/  SHF.R.U32.HI R10, RZ, 0x8, R13 ;  /* 0x00000008ff0a7819 */ /* 0x000fe4000001160d */
        /* <DEDUP_REMOVED lines=114> */
[----:B------:R-:W-:Y:S02]  /*7cd0*/  HADD2.F32 R2, -RZ, R16.H1_H1 ;  /* 0x30000010ff027230 */ /* 0x000fe40000004100 */
[----:B------:R-:W-:Y:S01]  /*7ce0*/  FFMA.FTZ R5, R6, R5, R43 ;  /* 0x0000000506057223 */ /* 0x000fe2000001002b */
[----:B------:R-:W-:-:S02]  /*7cf0*/  HADD2.F32 R4, -RZ, R17.H1_H1 ;  /* 0x30000011ff047230 */ /* 0x000fc40000004100 */
[----:B------:R-:W-:Y:S01]  /*7d00*/  FFMA.FTZ R46, R6, R46, R45 ;  /* 0x0000002e062e7223 */ /* 0x000fe2000001002d */
        /* <DEDUP_REMOVED lines=22> */
.L_x_1491:
[----:B------:R-:W-:Y:S05]  /*7e70*/  @!P3 BRA `(.L_x_1481) ;  /* 0x0000000800e0b947 */ /* 0x000fea0003800000 */
[----:B------:R-:W-:-:S04]  /*7e80*/  PRMT R2, R40, 0x9910, RZ ;  /* 0x0000991028027816 */ /* 0x000fc800000000ff */
[----:B------:R-:W-:-:S13]  /*7e90*/  ISETP.NE.AND P2, PT, R2, RZ, PT ;  /* 0x000000ff0200720c */ /* 0x000fda0003f45270 */
[----:B------:R-:W-:Y:S05]  /*7ea0*/  @!P2 BRA `(.L_x_1492) ;  /* 0x000000040068a947 */ /* 0x000fea0003800000 */
[----:B------:R-:W0:Y:S01]  /*7eb0*/  LDS.64 R2, [UR4+0xb0] ;  /* 0x0000b004ff027984 */ /* 0x000e220008000a00 */
[----:B------:R-:W-:Y:S02]  /*7ec0*/  HADD2.F32 R4, -RZ, R20.H0_H0 ;  /* 0x20000014ff047230 */ /* 0x000fe40000004100 */
[----:B------:R-:W-:Y:S01]  /*7ed0*/  HADD2.F32 R45, -RZ, R21.H1_H1 ;  /* 0x30000015ff2d7230 */ /* 0x000fe20000004100 */
[----:B------:R-:W1:Y:S01]  /*7ee0*/  LDS.64 R10, [UR4+0xb8] ;  /* 0x0000b804ff0a7984 */ /* 0x000e620008000a00 */
[--C-:B------:R-:W-:Y:S02]  /*7ef0*/  HADD2.F32 R5, -RZ, R22.reuse.H0_H0 ;  /* 0x20000016ff057230 */ /* 0x100fe40000004100 */
[----:B------:R-:W-:Y:S02]  /*7f00*/  HADD2.F32 R47, -RZ, R19.H1_H1 ;  /* 0x30000013ff2f7230 */ /* 0x000fe40000004100 */
[----:B------:R-:W-:Y:S02]  /*7f10*/  HADD2.F32 R49, -RZ, R22.H1_H1 ;  /* 0x30000016ff317230 */ /* 0x000fe40000004100 */
[----:B------:R-:W-:-:S02]  /*7f20*/  HADD2.F32 R48, -RZ, R23.H1_H1 ;  /* 0x30000017ff307230 */ /* 0x000fc40000004100 */
[--C-:B0-----:R-:W-:Y:S02]  /*7f30*/  HADD2.F32 R6, -RZ, R2.reuse.H0_H0 ;  /* 0x20000002ff067230 */ /* 0x101fe40000004100 */
[----:B------:R-:W-:Y:S02]  /*7f40*/  HADD2.F32 R27, -RZ, R2.H1_H1 ;  /* 0x30000002ff1b7230 */ /* 0x000fe40000004100 */
[----:B------:R-:W-:Y:S02]  /*7f50*/  HADD2.F32 R2, -RZ, R21.H0_H0 ;  /* 0x20000015ff027230 */ /* 0x000fe40000004100 */
[-C--:B------:R-:W-:Y:S01]  /*7f60*/  FFMA.FTZ R4, R4, R6.reuse, RZ ;  /* 0x0000000604047223 */ /* 0x080fe200000100ff */
[--C-:B------:R-:W-:Y:S02]  /*7f70*/  HADD2.F32 R35, -RZ, R3.reuse.H0_H0 ;  /* 0x20000003ff237230 */ /* 0x100fe40000004100 */
[----:B------:R-:W-:Y:S02]  /*7f80*/  HADD2.F32 R43, -RZ, R3.H1_H1 ;  /* 0x30000003ff2b7230 */ /* 0x000fe40000004100 */
[----:B------:R-:W-:Y:S01]  /*7f90*/  FFMA.FTZ R2, R2, R6, RZ ;  /* 0x0000000602027223 */ /* 0x000fe200000100ff */
[----:B------:R-:W-:-:S03]  /*7fa0*/  HADD2.F32 R3, -RZ, R19.H0_H0 ;  /* 0x20000013ff037230 */ /* 0x000fc60000004100 */
[-C--:B------:R-:W-:Y:S01]  /*7fb0*/  FFMA.FTZ R2, R45, R27.reuse, R2 ;  /* 0x0000001b2d027223 */ /* 0x080fe20000010002 */
[----:B------:R-:W-:Y:S02]  /*7fc0*/  HADD2.F32 R45, -RZ, R20.H1_H1 ;  /* 0x30000014ff2d7230 */ /* 0x000fe40000004100 */
[-C--:B------:R-:W-:Y:S01]  /*7fd0*/  FFMA.FTZ R44, R3, R6.reuse, RZ ;  /* 0x00000006032c7223 */ /* 0x080fe200000100ff */
[----:B------:R-:W-:Y:S01]  /*7fe0*/  FFMA.FTZ R6, R5, R6, RZ ;  /* 0x0000000605067223 */ /* 0x000fe200000100ff */
[----:B------:R-:W-:Y:S02]  /*7ff0*/  HADD2.F32 R3, -RZ, R12.H0_H0 ;  /* 0x2000000cff037230 */ /* 0x000fe40000004100 */
[----:B------:R-:W-:Y:S02]  /*8000*/  HADD2.F32 R5, -RZ, R13.H0_H0 ;  /* 0x2000000dff057230 */ /* 0x000fe40000004100 */
[----:B------:R-:W-:Y:S01]  /*8010*/  FFMA.FTZ R44, R47, R27, R44 ;  /* 0x0000001b2f2c7223 */ /* 0x000fe2000001002c */
[----:B------:R-:W-:-:S02]  /*8020*/  HADD2.F32 R47, -RZ, R14.H0_H0 ;  /* 0x2000000eff2f7230 */ /* 0x000fc40000004100 */
[----:B------:R-:W-:Y:S01]  /*8030*/  FFMA.FTZ R4, R45, R27, R4 ;  /* 0x0000001b2d047223 */ /* 0x000fe20000010004 */
[-C--:B------:R-:W-:Y:S01]  /*8040*/  FFMA.FTZ R2, R3, R35.reuse, R2 ;  /* 0x0000002303027223 */ /* 0x080fe20000010002 */
        /* <DEDUP_REMOVED lines=64> */
.L_x_1492:
[----:B------:R-:W-:Y:S05]  /*8450*/  @P0 BRA `(.L_x_1481) ;  /* 0x0000000400680947 */ /* 0x000fea0003800000 */
[----:B------:R-:W0:Y:S01]  /*8460*/  LDS.64 R2, [UR4+0x130] ;  /* 0x00013004ff027984 */ /* 0x000e220008000a00 */
[----:B------:R-:W-:Y:S02]  /*8470*/  HADD2.F32 R4, -RZ, R20.H0_H0 ;  /* 0x20000014ff047230 */ /* 0x000fe40000004100 */
[--C-:B------:R-:W-:Y:S01]  /*8480*/  HADD2.F32 R5, -RZ, R22.reuse.H0_H0 ;  /* 0x20000016ff057230 */ /* 0x100fe20000004100 */
[----:B------:R-:W1:Y:S01]  /*8490*/  LDS.64 R10, [UR4+0x138] ;  /* 0x00013804ff0a7984 */ /* 0x000e620008000a00 */
[----:B------:R-:W-:Y:S02]  /*84a0*/  HADD2.F32 R45, -RZ, R22.H1_H1 ;  /* 0x30000016ff2d7230 */ /* 0x000fe40000004100 */
[--C-:B0-----:R-:W-:Y:S02]  /*84b0*/  HADD2.F32 R35, -RZ, R3.reuse.H0_H0 ;  /* 0x20000003ff237230 */ /* 0x101fe40000004100 */
[----:B------:R-:W-:Y:S02]  /*84c0*/  HADD2.F32 R43, -RZ, R3.H1_H1 ;  /* 0x30000003ff2b7230 */ /* 0x000fe40000004100 */
[----:B------:R-:W-:-:S02]  /*84d0*/  HADD2.F32 R6, -RZ, R2.H0_H0 ;  /* 0x20000002ff067230 */ /* 0x000fc40000004100 */
[--C-:B------:R-:W-:Y:S02]  /*84e0*/  HADD2.F32 R3, -RZ, R19.reuse.H0_H0 ;  /* 0x20000013ff037230 */ /* 0x100fe40000004100 */
[----:B------:R-:W-:Y:S02]  /*84f0*/  HADD2.F32 R27, -RZ, R2.H1_H1 ;  /* 0x30000002ff1b7230 */ /* 0x000fe40000004100 */
[-C--:B------:R-:W-:Y:S01]  /*8500*/  FFMA.FTZ R4, R4, R6.reuse, RZ ;  /* 0x0000000604047223 */ /* 0x080fe200000100ff */
[----:B------:R-:W-:Y:S02]  /*8510*/  HADD2.F32 R19, -RZ, R19.H1_H1 ;  /* 0x30000013ff137230 */ /* 0x000fe40000004100 */
[----:B------:R-:W-:Y:S01]  /*8520*/  FFMA.FTZ R44, R3, R6, RZ ;  /* 0x00000006032c7223 */ /* 0x000fe200000100ff */
[--C-:B------:R-:W-:Y:S02]  /*8530*/  HADD2.F32 R2, -RZ, R21.reuse.H0_H0 ;  /* 0x20000015ff027230 */ /* 0x100fe40000004100 */
[----:B------:R-:W-:-:S02]  /*8540*/  HADD2.F32 R21, -RZ, R21.H1_H1 ;  /* 0x30000015ff157230 */ /* 0x000fc40000004100 */
[-C--:B------:R-:W-:Y:S01]  /*8550*/  FFMA.FTZ R44, R19, R27.reuse, R44 ;  /* 0x0000001b132c7223 */ /* 0x080fe2000001002c */
[----:B------:R-:W-:Y:S02]  /*8560*/  HADD2.F32 R19, -RZ, R20.H1_H1 ;  /* 0x30000014ff137230 */ /* 0x000fe40000004100 */
[-C--:B------:R-:W-:Y:S01]  /*8570*/  FFMA.FTZ R2, R2, R6.reuse, RZ ;  /* 0x0000000602027223 */ /* 0x080fe200000100ff */
[----:B------:R-:W-:Y:S01]  /*8580*/  FFMA.FTZ R6, R5, R6, RZ ;  /* 0x0000000605067223 */ /* 0x000fe200000100ff */
[----:B------:R-:W-:Y:S02]  /*8590*/  HADD2.F32 R3, -RZ, R12.H0_H0 ;  /* 0x2000000cff037230 */ /* 0x000fe40000004100 */
[----:B------:R-:W-:Y:S02]  /*85a0*/  HADD2.F32 R5, -RZ, R13.H0_H0 ;  /* 0x2000000dff057230 */ /* 0x000fe40000004100 */
[-C--:B------:R-:W-:Y:S01]  /*85b0*/  FFMA.FTZ R2, R21, R27.reuse, R2 ;  /* 0x0000001b15027223 */ /* 0x080fe20000010002 */
        /* <DEDUP_REMOVED lines=37> */
[--C-:B------:R-:W-:Y:S02]  /*8810*/  HADD2.F32 R10, -RZ, R18.reuse.H0_H0 ;  /* 0x20000012ff0a7230 */ /* 0x100fe40000004100 */
        /* <DEDUP_REMOVED lines=8> */
[----:B------:R-:W-:Y:S02]  /*88a0*/  HADD2.F32 R17, -RZ, R17.H1_H1 ;  /* 0x30000011ff117230 */ /* 0x000fe40000004100 */
[----:B------:R-:W-:Y:S01]  /*88b0*/  FFMA.FTZ R4, R12, R4, R3 ;  /* 0x000000040c047223 */ /* 0x000fe20000010003 */
        /* <DEDUP_REMOVED lines=20> */
.L_x_1481:
[----:B------:R-:W0:Y:S01]  /*8a00*/  LDC R35, c[0x0][0x23c] ;  /* 0x00008f00ff237b82 */ /* 0x000e220000000800 */
[----:B------:R-:W-:Y:S01]  /*8a10*/  IADD3 R38, R38, 0x20, RZ ;  /* 0x0000002026267810 */ /* 0x000fe20007ffe0ff */
[----:B------:R-:W-:-:S03]  /*8a20*/  UIADD3 UR4, UR4, 0x40, URZ ;  /* 0x0000004004047890 */ /* 0x000fc6000fffe03f */
[C---:B------:R-:W-:Y:S02]  /*8a30*/  ISETP.GE.AND P2, PT, R38.reuse, UR5, PT ;  /* 0x0000000526007c0c */ /* 0x040fe4000bf46270 */
[----:B------:R-:W-:Y:S01]  /*8a40*/  ISETP.LT.AND P3, PT, R38, R37, PT ;  /* 0x000000252600720c */ /* 0x000fe20003f61270 */
[----:B0-----:R-:W-:-:S12]  /*8a50*/  IMAD.WIDE R8, R35, 0x10, R8 ;  /* 0x0000001023087825 */ /* 0x001fd800078e0208 */
[----:B------:R-:W-:Y:S05]  /*8a60*/  @!P2 BRA P3, `(.L_x_1493) ;  /* 0xffffffa800fca947 */ /* 0x000fea000183ffff */
.L_x_1480:
[----:B------:R-:W-:Y:S05]  /*8a70*/  @!P1 EXIT ;  /* 0x000000000000994d */ /* 0x000fea0003800000 */
[----:B------:R-:W0:Y:S01]  /*8a80*/  S2R R0, SR_CTAID.X ;  /* 0x0000000000007919 */ /* 0x000e220000002500 */
[----:B------:R-:W1:Y:S01]  /*8a90*/  S2UR UR4, SR_CTAID.Y ;  /* 0x00000000000479c3 */ /* 0x000e620000002600 */
[----:B------:R-:W-:Y:S01]  /*8aa0*/  HMUL2 R9, R34, R41.H0_H0 ;  /* 0x2000002922097232 */ /* 0x000fe20000000000 */
[----:B------:R-:W0:Y:S06]  /*8ab0*/  S2R R3, SR_TID.X ;  /* 0x0000000000037919 */ /* 0x000e2c0000002100 */
[----:B------:R-:W2:Y:S01]  /*8ac0*/  LDC.64 R6, c[0x0][0x230] ;  /* 0x00008c00ff067b82 */ /* 0x000ea20000000a00 */
[----:B-1----:R-:W-:Y:S01]  /*8ad0*/  UIMAD UR4, UR4, 0x3, URZ ;  /* 0x00000003040478a4 */ /* 0x002fe2000f8e023f */
        /* <DEDUP_REMOVED lines=12> */
.L_x_1497:
[----:B------:R-:W0:Y:S02]  /*8ba0*/  LDS R2, [R0] ;  /* 0x0000000000027984 */ /* 0x000e240000000800 */
[----:B0-----:R-:W-:-:S10]  /*8bb0*/  HFMA2.MMA R3, R2, 1, 1, R9 ;  /* 0x3c003c0002037835 */ /* 0x001fd40000000009 */
[----:B------:R-:W0:Y:S02]  /*8bc0*/  ATOMS.CAST.SPIN R3, [R0], R2, R3 ;  /* 0x000000020003738d */ /* 0x000e240001800003 */
[----:B0-----:R-:W-:-:S13]  /*8bd0*/  ISETP.EQ.U32.AND P0, PT, R3, 0x1, PT ;  /* 0x000000010300780c */ /* 0x001fda0003f02070 */
[----:B------:R-:W-:Y:S05]  /*8be0*/  @!P0 BRA `(.L_x_1497) ;  /* 0xfffffffc00ec8947 */ /* 0x000fea000383ffff */
[----:B------:R-:W-:Y:S05]  /*8bf0*/  BRA `(.L_x_1495) ;  /* 0x00000000000c7947 */ /* 0x000fea0003800000 */
.L_x_1496:
[----:B------:R-:W2:Y:S02]  /*8c00*/  LD.E R0, desc[UR6][R4.64] ;  /* 0x0000000604007980 */ /* 0x000ea4000c101900 */
[----:B--2---:R-:W-:-:S05]  /*8c10*/  IADD3 R3, R9, R0, RZ ;  /* 0x0000000009037210 */ /* 0x004fca0007ffe0ff */
[----:B------:R0:W-:Y:S02]  /*8c20*/  ST.E desc[UR6][R4.64], R3 ;  /* 0x0000000304007985 */ /* 0x0001e4000c101906 */
.L_x_1495:
[----:B------:R-:W-:Y:S05]  /*8c30*/  BSYNC B0 ;  /* 0x0000000000007941 */ /* 0x000fea0003800000 */
.L_x_1494:
[----:B------:R1:W-:Y:S01]  /*8c40*/  ATOM.E.ADD.F16x2.RN.STRONG.GPU P0, RZ, desc[UR6][R4.64+0x4], R33 ;  /* 0x0000042104ff79a2 */ /* 0x0003e2000810e1c6 */
[----:B------:R-:W-:Y:S04]  /*8c50*/  BSSY B0, `(.L_x_1498) ;  /* 0x000000f000007945 */ /* 0x000fe80003800000 */
[----:B-1----:R-:W-:Y:S05]  /*8c60*/  @P0 BRA `(.L_x_1499) ;  /* 0x0000000000340947 */ /* 0x002fea0003800000 */
[----:B------:R-:W1:Y:S02]  /*8c70*/  QSPC.E.S P0, RZ, [R4+0x4] ;  /* 0x0000040004ff73aa */ /* 0x000e640000000500 */
[----:B-1----:R-:W-:Y:S05]  /*8c80*/  @!P0 BRA `(.L_x_1500) ;  /* 0x0000000000208947 */ /* 0x002fea0003800000 */
[----:B------:R-:W-:-:S04]  /*8c90*/  MOV R2, R4 ;  /* 0x0000000400027202 */ /* 0x000fc80000000f00 */
[----:B------:R-:W-:-:S07]  /*8ca0*/  MOV R0, R2 ;  /* 0x0000000200007202 */ /* 0x000fce0000000f00 */
.L_x_1501:
[----:B------:R-:W0:Y:S02]  /*8cb0*/  LDS R2, [R0+0x4] ;  /* 0x0000040000027984 */ /* 0x000e240000000800 */
[----:B0-----:R-:W-:-:S06]  /*8cc0*/  HADD2 R3, R2, R33 ;  /* 0x0000002102037230 */ /* 0x001fcc0000000000 */
[----:B------:R-:W0:Y:S02]  /*8cd0*/  ATOMS.CAST.SPIN R3, [R0+0x4], R2, R3 ;  /* 0x000004020003738d */ /* 0x000e240001800003 */
[----:B0-----:R-:W-:-:S13]  /*8ce0*/  ISETP.EQ.U32.AND P0, PT, R3, 0x1, PT ;  /* 0x000000010300780c */ /* 0x001fda0003f02070 */
[----:B------:R-:W-:Y:S05]  /*8cf0*/  @!P0 BRA `(.L_x_1501) ;  /* 0xfffffffc00ec8947 */ /* 0x000fea000383ffff */
[----:B------:R-:W-:Y:S05]  /*8d00*/  BRA `(.L_x_1499) ;  /* 0x00000000000c7947 */ /* 0x000fea0003800000 */
.L_x_1500:
[----:B------:R-:W0:Y:S02]  /*8d10*/  LD.E R0, desc[UR6][R4.64+0x4] ;  /* 0x0000040604007980 */ /* 0x000e24000c101900 */
[----:B0-----:R-:W-:-:S05]  /*8d20*/  IADD3 R3, R33, R0, RZ ;  /* 0x0000000021037210 */ /* 0x001fca0007ffe0ff */
[----:B------:R1:W-:Y:S02]  /*8d30*/  ST.E desc[UR6][R4.64+0x4], R3 ;  /* 0x0000040304007985 */ /* 0x0003e4000c101906 */
.L_x_1499:
[----:B------:R-:W-:Y:S05]  /*8d40*/  BSYNC B0 ;  /* 0x0000000000007941 */ /* 0x000fea0003800000 */
.L_x_1498:
        /* <DEDUP_REMOVED lines=13> */
.L_x_1505:
[----:B------:R-:W0:Y:S02]  /*8e20*/  LDS R2, [R0] ;  /* 0x0000000000027984 */ /* 0x000e240000000800 */
[----:B0-----:R-:W-:-:S10]  /*8e30*/  HFMA2.MMA R3, R2, 1, 1, R9 ;  /* 0x3c003c0002037835 */ /* 0x001fd40000000009 */
[----:B------:R-:W0:Y:S02]  /*8e40*/  ATOMS.CAST.SPIN R3, [R0], R2, R3 ;  /* 0x000000020003738d */ /* 0x000e240001800003 */
[----:B0-----:R-:W-:-:S13]  /*8e50*/  ISETP.EQ.U32.AND P0, PT, R3, 0x1, PT ;  /* 0x000000010300780c */ /* 0x001fda0003f02070 */
[----:B------:R-:W-:Y:S05]  /*8e60*/  @!P0 BRA `(.L_x_1505) ;  /* 0xfffffffc00ec8947 */ /* 0x000fea000383ffff */
[----:B------:R-:W-:Y:S05]  /*8e70*/  BRA `(.L_x_1503) ;  /* 0x00000000000c7947 */ /* 0x000fea0003800000 */
.L_x_1504:
[----:B------:R-:W2:Y:S02]  /*8e80*/  LD.E R0, desc[UR6][R4.64] ;  /* 0x0000000604007980 */ /* 0x000ea4000c101900 */
[----:B--2---:R-:W-:-:S05]  /*8e90*/  IADD3 R3, R9, R0, RZ ;  /* 0x0000000009037210 */ /* 0x004fca0007ffe0ff */
[----:B------:R0:W-:Y:S02]  /*8ea0*/  ST.E desc[UR6][R4.64], R3 ;  /* 0x0000000304007985 */ /* 0x0001e4000c101906 */
.L_x_1503:
[----:B------:R-:W-:Y:S05]  /*8eb0*/  BSYNC B0 ;  /* 0x0000000000007941 */ /* 0x000fea0003800000 */
.L_x_1502:
[----:B------:R1:W-:Y:S01]  /*8ec0*/  ATOM.E.ADD.F16x2.RN.STRONG.GPU P0, RZ, desc[UR6][R4.64+0x4], R31 ;  /* 0x0000041f04ff79a2 */ /* 0x0003e2000810e1c6 */
[----:B------:R-:W-:Y:S04]  /*8ed0*/  BSSY B0, `(.L_x_1506) ;  /* 0x000000f000007945 */ /* 0x000fe80003800000 */
[----:B-1----:R-:W-:Y:S05]  /*8ee0*/  @P0 BRA `(.L_x_1507) ;  /* 0x0000000000340947 */ /* 0x002fea0003800000 */
[----:B------:R-:W1:Y:S02]  /*8ef0*/  QSPC.E.S P0, RZ, [R4+0x4] ;  /* 0x0000040004ff73aa */ /* 0x000e640000000500 */
[----:B-1----:R-:W-:Y:S05]  /*8f00*/  @!P0 BRA `(.L_x_1508) ;  /* 0x0000000000208947 */ /* 0x002fea0003800000 */
[----:B------:R-:W-:-:S04]  /*8f10*/  MOV R2, R4 ;  /* 0x0000000400027202 */ /* 0x000fc80000000f00 */
[----:B------:R-:W-:-:S07]  /*8f20*/  MOV R0, R2 ;  /* 0x0000000200007202 */ /* 0x000fce0000000f00 */
.L_x_1509:
[----:B------:R-:W0:Y:S02]  /*8f30*/  LDS R2, [R0+0x4] ;  /* 0x0000040000027984 */ /* 0x000e240000000800 */
[----:B0-----:R-:W-:-:S06]  /*8f40*/  HADD2 R3, R2, R31 ;  /* 0x0000001f02037230 */ /* 0x001fcc0000000000 */
[----:B------:R-:W0:Y:S02]  /*8f50*/  ATOMS.CAST.SPIN R3, [R0+0x4], R2, R3 ;  /* 0x000004020003738d */ /* 0x000e240001800003 */
[----:B0-----:R-:W-:-:S13]  /*8f60*/  ISETP.EQ.U32.AND P0, PT, R3, 0x1, PT ;  /* 0x000000010300780c */ /* 0x001fda0003f02070 */
[----:B------:R-:W-:Y:S05]  /*8f70*/  @!P0 BRA `(.L_x_1509) ;  /* 0xfffffffc00ec8947 */ /* 0x000fea000383ffff */
[----:B------:R-:W-:Y:S05]  /*8f80*/  BRA `(.L_x_1507) ;  /* 0x00000000000c7947 */ /* 0x000fea0003800000 */
.L_x_1508:
[----:B------:R-:W0:Y:S02]  /*8f90*/  LD.E R0, desc[UR6][R4.64+0x4] ;  /* 0x0000040604007980 */ /* 0x000e24000c101900 */
[----:B0-----:R-:W-:-:S05]  /*8fa0*/  IADD3 R3, R31, R0, RZ ;  /* 0x000000001f037210 */ /* 0x001fca0007ffe0ff */
[----:B------:R1:W-:Y:S02]  /*8fb0*/  ST.E desc[UR6][R4.64+0x4], R3 ;  /* 0x0000040304007985 */ /* 0x0003e4000c101906 */
.L_x_1507:
[----:B------:R-:W-:Y:S05]  /*8fc0*/  BSYNC B0 ;  /* 0x0000000000007941 */ /* 0x000fea0003800000 */
.L_x_1506:
        /* <DEDUP_REMOVED lines=13> */
.L_x_1513:
[----:B------:R-:W0:Y:S02]  /*90a0*/  LDS R2, [R0] ;  /* 0x0000000000027984 */ /* 0x000e240000000800 */
[----:B0-----:R-:W-:-:S10]  /*90b0*/  HFMA2.MMA R3, R2, 1, 1, R7 ;  /* 0x3c003c0002037835 */ /* 0x001fd40000000007 */
[----:B------:R-:W0:Y:S02]  /*90c0*/  ATOMS.CAST.SPIN R3, [R0], R2, R3 ;  /* 0x000000020003738d */ /* 0x000e240001800003 */
[----:B0-----:R-:W-:-:S13]  /*90d0*/  ISETP.EQ.U32.AND P0, PT, R3, 0x1, PT ;  /* 0x000000010300780c */ /* 0x001fda0003f02070 */
[----:B------:R-:W-:Y:S05]  /*90e0*/  @!P0 BRA `(.L_x_1513) ;  /* 0xfffffffc00ec8947 */ /* 0x000fea000383ffff */
[----:B------:R-:W-:Y:S05]  /*90f0*/  BRA `(.L_x_1511) ;  /* 0x00000000000c7947 */ /* 0x000fea0003800000 */
.L_x_1512:
[----:B------:R-:W2:Y:S02]  /*9100*/  LD.E R0, desc[UR6][R4.64] ;  /* 0x0000000604007980 */ /* 0x000ea4000c101900 */
[----:B--2---:R-:W-:-:S05]  /*9110*/  IADD3 R3, R7, R0, RZ ;  /* 0x0000000007037210 */ /* 0x004fca0007ffe0ff */
[----:B------:R0:W-:Y:S02]  /*9120*/  ST.E desc[UR6][R4.64], R3 ;  /* 0x0000000304007985 */ /* 0x0001e4000c101906 */
.L_x_1511:
[----:B------:R-:W-:Y:S05]  /*9130*/  BSYNC B0 ;  /* 0x0000000000007941 */ /* 0x000fea0003800000 */
.L_x_1510:
[----:B------:R1:W-:Y:S02]  /*9140*/  ATOM.E.ADD.F16x2.RN.STRONG.GPU P0, RZ, desc[UR6][R4.64+0x4], R29 ;  /* 0x0000041d04ff79a2 */ /* 0x0003e4000810e1c6 */
[----:B-1----:R-:W-:Y:S05]  /*9150*/  @P0 EXIT ;  /* 0x000000000000094d */ /* 0x002fea0003800000 */
[----:B------:R-:W1:Y:S02]  /*9160*/  QSPC.E.S P0, RZ, [R4+0x4] ;  /* 0x0000040004ff73aa */ /* 0x000e640000000500 */
[----:B-1----:R-:W-:Y:S05]  /*9170*/  @!P0 BRA `(.L_x_1514) ;  /* 0x0000000000208947 */ /* 0x002fea0003800000 */
[----:B------:R-:W-:-:S04]  /*9180*/  MOV R2, R4 ;  /* 0x0000000400027202 */ /* 0x000fc80000000f00 */
[----:B------:R-:W-:-:S07]  /*9190*/  MOV R0, R2 ;  /* 0x0000000200007202 */ /* 0x000fce0000000f00 */
.L_x_1515:
[----:B------:R-:W0:Y:S02]  /*91a0*/  LDS R2, [R0+0x4] ;  /* 0x0000040000027984 */ /* 0x000e240000000800 */
[----:B0-----:R-:W-:-:S06]  /*91b0*/  HADD2 R3, R2, R29 ;  /* 0x0000001d02037230 */ /* 0x001fcc0000000000 */
[----:B------:R-:W0:Y:S02]  /*91c0*/  ATOMS.CAST.SPIN R3, [R0+0x4], R2, R3 ;  /* 0x000004020003738d */ /* 0x000e240001800003 */
[----:B0-----:R-:W-:-:S13]  /*91d0*/  ISETP.EQ.U32.AND P0, PT, R3, 0x1, PT ;  /* 0x000000010300780c */ /* 0x001fda0003f02070 */
[----:B------:R-:W-:Y:S05]  /*91e0*/  @!P0 BRA `(.L_x_1515) ;  /* 0xfffffffc00ec8947 */ /* 0x000fea000383ffff */
[----:B------:R-:W-:Y:S05]  /*91f0*/  EXIT ;  /* 0x000000000000794d */ /* 0x000fea0003800000 */
.L_x_1514:
[----:B------:R-:W0:Y:S02]  /*9200*/  LD.E R0, desc[UR6][R4.64+0x4] ;  /* 0x0000040604007980 */ /* 0x000e24000c101900 */
[----:B0-----:R-:W-:-:S05]  /*9210*/  IADD3 R3, R29, R0, RZ ;  /* 0x000000001d037210 */ /* 0x001fca0007ffe0ff */
[----:B------:R-:W-:Y:S01]  /*9220*/  ST.E desc[UR6][R4.64+0x4], R3 ;  /* 0x0000040304007985 */ /* 0x000fe2000c101906 */
[----:B------:R-:W-:Y:S05]  /*9230*/  EXIT ;  /* 0x000000000000794d */ /* 0x000fea0003800000 */
.L_x_1516:
        /* <DEDUP_REMOVED lines=12> */
.L_x_3683:


//--------------------- .text._Z23gemm_half_q_half_kernelILi3ELi8ELb1ELb1ELi64EEvPK6__halfPKjS4_S2_PS0_iiiiPKtS7_iiiiiibS2_i --------------------------
	.section	.text._Z23gemm_half_q_half_kernelILi3ELi8ELb1ELb1ELi64EEvPK6__halfPKjS4_S2_PS0_iiiiPKtS7_iiiiiibS2_i,"ax",@progbits
	.align	128
        .global         _Z23gemm_half_q_half_kernelILi3ELi8ELb1ELb1ELi64EEvPK6__halfPKjS4_S2_PS0_iiiiPKtS7_iiiiiibS2_i
        .type           _Z23gemm_half_q_half_kernelILi3ELi8ELb1ELb1ELi64EEvPK6__halfPKjS4_S2_PS0_iiiiPKtS7_iiiiiibS2_i,@function
        .size           _Z23gemm_half_q_half_kernelILi3ELi8ELb1ELb1ELi64EEvPK6__halfPKjS4_S2_PS0_iiiiPKtS7_iiiiiibS2_i,(.L_x_3684 - _Z23gemm_half_q_half_kernelILi3ELi8ELb1ELb1ELi64EEvPK6__halfPKjS4_S2_PS0_iiiiPKtS7_iiiiiibS2_i)
        .other          _Z23gemm_half_q_half_kernelILi3ELi8ELb1ELb1ELi64EEvPK6__halfPKjS4_S2_PS0_iiiiPKtS7_iiiiiibS2_i,@"STO_CUDA_ENTRY STV_DEFAULT"
_Z23gemm_half_q_half_kernelILi3ELi8ELb1ELb1ELi64EEvPK6__halfPKjS4_S2_PS0_iiiiPKtS7_iiiiiibS2_i:
.text._Z23gemm_half_q_half_kernelILi3ELi8ELb1ELb1ELi64EEvPK6__halfPKjS4_S2_PS0_iiiiPKtS7_iiiiiibS2_i:
        /* <DEDUP_REMOVED lines=8> */
[----:B------:R-:W2:Y:S01]  /*0080*/  S2R R2, SR_CTAID.X ;  /* 0x0000000000027919 */ /* 0x000ea20000002500 */
        /* <DEDUP_REMOVED lines=28> */
.L_x_1517:
[----:B------:R-:W-:Y:S02]  /*0250*/  PRMT R7, R12, 0x9910, RZ ;  /* 0x000099100c077816 */ /* 0x000fe400000000ff */
[----:B----4-:R-:W-:Y:S02]  /*0260*/  SHF.L.U32 R17, R0, 0x6, RZ ;  /* 0x0000000600117819 */ /* 0x010fe400000006ff */
[----:B------:R-:W-:Y:S02]  /*0270*/  ISETP.NE.AND P0, PT, R7, RZ, PT ;  /* 0x000000ff0700720c */ /* 0x000fe40003f05270 */
[----:B---3--:R-:W-:-:S11]  /*0280*/  VIADDMNMX R18, R17, 0x40, R3, PT ;  /* 0x0000004011127846 */ /* 0x008fd60003800103 */
[----:B------:R-:W-:Y:S05]  /*0290*/  @!P0 EXIT ;  /* 0x000000000000894d */ /* 0x000fea0003800000 */
[-C--:B0-----:R-:W-:Y:S01]  /*02a0*/  IADD3 R7, R17, R4.reuse, RZ ;  /* 0x0000000411077210 */ /* 0x081fe20007ffe0ff */
[----:B------:R-:W-:Y:S01]  /*02b0*/  BSSY B0, `(.L_x_1518) ;  /* 0x000006d000007945 */ /* 0x000fe20003800000 */
[----:B--2---:R-:W-:Y:S02]  /*02c0*/  LEA R11, R2, R4, 0x6 ;  /* 0x00000004020b7211 */ /* 0x004fe400078e30ff */
[----:B------:R-:W-:Y:S02]  /*02d0*/  ISETP.GE.OR P0, PT, R7, R18, !P1 ;  /* 0x000000120700720c */ /* 0x000fe40004f06670 */
[----:B------:R-:W-:-:S11]  /*02e0*/  SHF.L.U32 R11, R11, 0x2, RZ ;  /* 0x000000020b0b7819 */ /* 0x000fd600000006ff */
        /* <DEDUP_REMOVED lines=15> */
[----:B------:R-:W-:Y:S01]  /*03e0*/  LEA R7, R7, R7, 0x1 ;  /* 0x0000000707077211 */ /* 0x000fe200078e08ff */
        /* <DEDUP_REMOVED lines=8> */
[----:B------:R-:W-:Y:S02]  /*0470*/  PLOP3.LUT P0, PT, PT, PT, PT, 0x8, 0x0 ;  /* 0x000000000000781c */ /* 0x000fe40003f0e170 */
[----:B------:R-:W-:-:S11]  /*0480*/  IADD3 R26, R16, -0x3, RZ ;  /* 0xfffffffd101a7810 */ /* 0x000fd60007ffe0ff */
.L_x_1522:
        /* <DEDUP_REMOVED lines=16> */
.L_x_1521:
        /* <DEDUP_REMOVED lines=16> */
.L_x_1520:
        /* <DEDUP_REMOVED lines=17> */
.L_x_1524:
        /* <DEDUP_REMOVED lines=16> */
.L_x_1523:
        /* <DEDUP_REMOVED lines=14> */
.L_x_1519:
[----:B------:R-:W-:Y:S05]  /*0980*/  BSYNC B0 ;  /* 0x0000000000007941 */ /* 0x000fea0003800000 */
.L_x_1518:
        /* <DEDUP_REMOVED lines=10> */
[----:B------:R-:W-:Y:S01]  /*0a30*/  SHF.L.U32 R2, R2, 0x8, RZ ;  /* 0x0000000802027819 */ /* 0x000fe200000006ff */
[----:B------:R-:W-:Y:S01]  /*0a40*/  IMAD R7, R6, R3, RZ ;  /* 0x0000000306077224 */ /* 0x000fe200078e02ff */
[----:B------:R-:W-:Y:S01]  /*0a50*/  ISETP.GT.AND P2, PT, R16, 0x3, PT ;  /* 0x000000031000780c */ /* 0x000fe20003f44270 */
[----:B------:R-:W-:Y:S01]  /*0a60*/  HFMA2.MMA R19, -RZ, RZ, 0, 0 ;  /* 0x00000000ff137435 */ /* 0x000fe200000001ff */
[----:B------:R-:W-:Y:S01]  /*0a70*/  PLOP3.LUT P0, PT, PT, PT, PT, 0x80, 0x0 ;  /* 0x000000000000781c */ /* 0x000fe20003f0f070 */
[----:B------:R-:W-:-:S05]  /*0a80*/  IMAD R7, R7, 0x3, R2 ;  /* 0x0000000307077824 */ /* 0x000fca00078e0202 */
[----:B------:R-:W-:-:S05]  /*0a90*/  LEA R7, R4, R7, 0x2 ;  /* 0x0000000704077211 */ /* 0x000fca00078e10ff */
[----:B0-----:R-:W-:Y:S01]  /*0aa0*/  IMAD.WIDE R6, R7, 0x2, R8 ;  /* 0x0000000207067825 */ /* 0x001fe200078e0208 */
[----:B------:R-:W-:Y:S06]  /*0ab0*/  @!P2 BRA `(.L_x_1526) ;  /* 0x000000000034a947 */ /* 0x000fec0003800000 */
[----:B------:R-:W-:Y:S02]  /*0ac0*/  PLOP3.LUT P0, PT, PT, PT, PT, 0x8, 0x0 ;  /* 0x000000000000781c */ /* 0x000fe40003f0e170 */
[----:B------:R-:W-:-:S11]  /*0ad0*/  IADD3 R2, R16, -0x3, RZ ;  /* 0xfffffffd10027810 */ /* 0x000fd60007ffe0ff */
.L_x_1527:
        /* <DEDUP_REMOVED lines=11> */
.L_x_1526:
        /* <DEDUP_REMOVED lines=10> */
.L_x_1525:
        /* <DEDUP_REMOVED lines=16> */
.L_x_1529:
        /* <DEDUP_REMOVED lines=9> */
[----:B------:R-:W-:-:S05]  /*0dc0*/  LEA R27, R19, 0x1, 0x1 ;  /* 0x00000001131b7811 */ /* 0x000fca00078e08ff */
[----:B------:R-:W-:-:S05]  /*0dd0*/  IMAD.WIDE R26, R27, 0x2, R6 ;  /* 0x000000021b1a7825 */ /* 0x000fca00078e0206 */
[----:B------:R4:W2:Y:S01]  /*0de0*/  LDG.E.U16.CONSTANT R30, desc[UR6][R26.64] ;  /* 0x000000061a1e7981 */ /* 0x0008a2000c1e9500 */
[----:B0-----:R-:W-:-:S06]  /*0df0*/  IMAD.WIDE R24, R21, 0x2, R24 ;  /* 0x0000000215187825 */ /* 0x001fcc00078e0218 */
[----:B------:R0:W2:Y:S01]  /*0e00*/  LDG.E.U16.CONSTANT R24, desc[UR6][R24.64] ;  /* 0x0000000618187981 */ /* 0x0000a2000c1e9500 */
        /* <DEDUP_REMOVED lines=10> */
[----:B------:R-:W-:Y:S02]  /*0eb0*/  IADD3 R22, R22, 0x1, RZ ;  /* 0x0000000116167810 */ /* 0x000fe40007ffe0ff */
[----:B------:R-:W-:Y:S01]  /*0ec0*/  IADD3 R21, R21, 0x1, RZ ;  /* 0x0000000115157810 */ /* 0x000fe20007ffe0ff */
[----:B------:R-:W-:Y:S02]  /*0ed0*/  IMAD R28, R28, R28, RZ ;  /* 0x0000001c1c1c7224 */ /* 0x000fe400078e02ff */
[----:B------:R-:W-:-:S02]  /*0ee0*/  IMAD R29, R29, R29, RZ ;  /* 0x0000001d1d1d7224 */ /* 0x000fc400078e02ff */
[----:B----4-:R-:W-:Y:S02]  /*0ef0*/  IMAD R26, R22, R22, RZ ;  /* 0x00000016161a7224 */ /* 0x010fe400078e02ff */
[----:B0-----:R-:W-:Y:S01]  /*0f00*/  IMAD R25, R21, R21, RZ ;  /* 0x0000001515197224 */ /* 0x001fe200078e02ff */
[----:B------:R-:W-:Y:S08]  /*0f10*/  I2F.F16 R28, R28 ;  /* 0x0000001c001c7306 */ /* 0x000ff00000200c00 */
[----:B------:R-:W0:Y:S08]  /*0f20*/  I2F.F16 R29, R29 ;  /* 0x0000001d001d7306 */ /* 0x000e300000200c00 */
[----:B------:R-:W-:Y:S08]  /*0f30*/  I2F.F16 R26, R26 ;  /* 0x0000001a001a7306 */ /* 0x000ff00000200c00 */
[----:B------:R-:W3:Y:S01]  /*0f40*/  I2F.F16 R25, R25 ;  /* 0x0000001900197306 */ /* 0x000ee20000200c00 */
[----:B0-----:R-:W-:-:S02]  /*0f50*/  PRMT R29, R28, 0x5410, R29 ;  /* 0x000054101c1d7816 */ /* 0x001fc4000000001d */
[----:B------:R-:W-:-:S03]  /*0f60*/  LEA R21, R10, R1, 0x3 ;  /* 0x000000010a157211 */ /* 0x000fc600078e18ff */
[----:B--2---:R-:W-:Y:S01]  /*0f70*/  HMUL2 R22, R29, R24.H0_H0 ;  /* 0x200000181d167232 */ /* 0x004fe20000000000 */
[----:B---3--:R-:W-:-:S05]  /*0f80*/  PRMT R23, R25, 0x5410, R26 ;  /* 0x0000541019177816 */ /* 0x008fca000000001a */
[----:B------:R-:W-:Y:S01]  /*0f90*/  HMUL2 R23, R23, R24.H0_H0 ;  /* 0x2000001817177232 */ /* 0x000fe20000000000 */
[----:B------:R-:W-:-:S04]  /*0fa0*/  IADD3 R19, R30, R19, RZ ;  /* 0x000000131e137210 */ /* 0x000fc80007ffe0ff */
[----:B------:R0:W-:Y:S01]  /*0fb0*/  STL.64 [R21], R22 ;  /* 0x0000001615007387 */ /* 0x0001e20000100a00 */
[----:B------:R-:W-:Y:S02]  /*0fc0*/  ISETP.GE.AND P2, PT, R19, R18, PT ;  /* 0x000000121300720c */ /* 0x000fe40003f46270 */
[----:B------:R-:W-:-:S11]  /*0fd0*/  IADD3 R10, R10, 0x1, RZ ;  /* 0x000000010a0a7810 */ /* 0x000fd60007ffe0ff */
[----:B0-----:R-:W-:Y:S05]  /*0fe0*/  @!P2 BRA `(.L_x_1529) ;  /* 0xfffffffc0050a947 */ /* 0x001fea000383ffff */
.L_x_1528:
        /* <DEDUP_REMOVED lines=10> */
[C---:B-1----:R-:W-:Y:S02]  /*1090*/  ISETP.GT.AND P3, PT, R17.reuse, R4, PT ;  /* 0x000000041100720c */ /* 0x042fe40003f64270 */
        /* <DEDUP_REMOVED lines=10> */
.L_x_1530:
        /* <DEDUP_REMOVED lines=8> */
.L_x_1531:
        /* <DEDUP_REMOVED lines=12> */
.L_x_1532:
        /* <DEDUP_REMOVED lines=8> */
.L_x_1533:
        /* <DEDUP_REMOVED lines=8> */
.L_x_1534:
        /* <DEDUP_REMOVED lines=18> */
[----:B------:R-:W-:-:S02]  /*14a0*/  MOV R26, RZ ;  /* 0x000000ff001a7202 */ /* 0x000fc40000000f00 */
[----:B------:R-:W-:Y:S02]  /*14b0*/  SHF.R.S32.HI R4, RZ, 0x1f, R2 ;  /* 0x0000001fff047819 */ /* 0x000fe40000011402 */
[----:B------:R-:W-:Y:S02]  /*14c0*/  IADD3 R2, P2, R11, R2, RZ ;  /* 0x000000020b027210 */ /* 0x000fe40007f5e0ff */
[----:B------:R-:W-:Y:S02]  /*14d0*/  ISETP.NE.AND P0, PT, R3, RZ, PT ;  /* 0x000000ff0300720c */ /* 0x000fe40003f05270 */
[----:B------:R-:W-:Y:S02]  /*14e0*/  LEA.HI.X.SX32 R3, R11, R4, 0x1, P2 ;  /* 0x000000040b037211 */ /* 0x000fe400010f0eff */
[----:B0-----:R-:W-:Y:S02]  /*14f0*/  LEA R8, P2, R2, UR8, 0x2 ;  /* 0x0000000802087c11 */ /* 0x001fe4000f8410ff */
[----:B------:R-:W-:-:S02]  /*1500*/  ISETP.LT.OR P0, PT, R5, 0x3, !P0 ;  /* 0x000000030500780c */ /* 0x000fc40004701670 */
[----:B------:R-:W-:Y:S02]  /*1510*/  LEA.HI.X R9, R2, UR9, R3, 0x2, P2 ;  /* 0x0000000902097c11 */ /* 0x000fe400090f1403 */
[----:B------:R-:W-:Y:S01]  /*1520*/  PRMT R19, R19, 0x5410, RZ ;  /* 0x0000541013137816 */ /* 0x000fe200000000ff */
[----:B-1----:R-:W-:-:S03]  /*1530*/  ULEA UR4, UR5, UR4, 0x18 ;  /* 0x0000000405047291 */ /* 0x002fc6000f8ec03f */
[----:B------:R-:W-:Y:S01]  /*1540*/  ULDC UR5, c[0x0][0x264] ;  /* 0x0000990000057ab9 */ /* 0x000fe20000000800 */
[----:B--2---:R-:W-:Y:S02]  /*1550*/  PRMT R11, R6, 0x5432, R6 ;  /* 0x00005432060b7816 */ /* 0x004fe40000000006 */
[----:B------:R-:W-:Y:S02]  /*1560*/  PRMT R10, R7, 0x5432, R7 ;  /* 0x00005432070a7816 */ /* 0x000fe40000000007 */
[----:B---3--:R-:W-:-:S07]  /*1570*/  IADD3 R28, R17, R0, RZ ;  /* 0x00000000111c7210 */ /* 0x008fce0007ffe0ff */
.L_x_1548:
        /* <DEDUP_REMOVED lines=23> */
[C---:B------:R-:W-:Y:S02]  /*16f0*/  LOP3.LUT R32, R6.reuse, 0xf000f, RZ, 0xc0, !PT ;  /* 0x000f000f06207812 */ /* 0x040fe400078ec0ff */
        /* <DEDUP_REMOVED lines=45> */
[-C--:B------:R-:W-:Y:S02]  /*19d0*/  HFMA2 R41, R41, R12.reuse.H0_H0, -72, -72 ;  /* 0xd480d48029297431 */ /* 0x080fe4000004000c */
[----:B------:R-:W-:Y:S01]  /*19e0*/  HFMA2 R25, R7, R12.H0_H0, -72, -72 ;  /* 0xd480d48007197431 */ /* 0x000fe2000004000c */
[----:B------:R-:W-:Y:S06]  /*19f0*/  @!P3 BRA `(.L_x_1537) ;  /* 0x000000040068b947 */ /* 0x000fec0003800000 */
[----:B------:R-:W0:Y:S01]  /*1a00*/  LDS.64 R4, [UR4] ;  /* 0x00000004ff047984 */ /* 0x000e220008000a00 */
[--C-:B------:R-:W-:Y:S02]  /*1a10*/  HADD2.F32 R0, -RZ, R27.reuse.H0_H0 ;  /* 0x2000001bff007230 */ /* 0x100fe40000004100 */
[----:B------:R-:W-:Y:S01]  /*1a20*/  HADD2.F32 R46, -RZ, R30.H0_H0 ;  /* 0x2000001eff2e7230 */ /* 0x000fe20000004100 */
[----:B------:R-:W1:Y:S01]  /*1a30*/  LDS.64 R6, [UR4+0x8] ;  /* 0x00000804ff067984 */ /* 0x000e620008000a00 */
[----:B------:R-:W-:Y:S02]  /*1a40*/  HADD2.F32 R2, -RZ, R32.H0_H0 ;  /* 0x20000020ff027230 */ /* 0x000fe40000004100 */
[----:B------:R-:W-:Y:S02]  /*1a50*/  HADD2.F32 R44, -RZ, R34.H0_H0 ;  /* 0x20000022ff2c7230 */ /* 0x000fe40000004100 */
[----:B------:R-:W-:Y:S02]  /*1a60*/  HADD2.F32 R43, -RZ, R27.H1_H1 ;  /* 0x3000001bff2b7230 */ /* 0x000fe40000004100 */
[----:B0-----:R-:W-:-:S02]  /*1a70*/  HADD2.F32 R3, -RZ, R4.H0_H0 ;  /* 0x20000004ff037230 */ /* 0x001fc40000004100 */
[----:B------:R-:W-:-:S03]  /*1a80*/  HADD2.F32 R4, -RZ, R4.H1_H1 ;  /* 0x30000004ff047230 */ /* 0x000fc60000004100 */
[----:B------:R-:W-:Y:S01]  /*1a90*/  FFMA.FTZ R0, R0, R3, RZ ;  /* 0x0000000300007223 */ /* 0x000fe200000100ff */
[C---:B------:R-:W-:Y:S01]  /*1aa0*/  FFMA.FTZ R45, R3.reuse, R46, RZ ;  /* 0x0000002e032d7223 */ /* 0x040fe200000100ff */
[C---:B------:R-:W-:Y:S01]  /*1ab0*/  FFMA.FTZ R47, R3.reuse, R2, RZ ;  /* 0x00000002032f7223 */ /* 0x040fe200000100ff */
[----:B------:R-:W-:Y:S01]  /*1ac0*/  FFMA.FTZ R3, R3, R44, RZ ;  /* 0x0000002c03037223 */ /* 0x000fe200000100ff */
[----:B------:R-:W-:Y:S02]  /*1ad0*/  HADD2.F32 R44, -RZ, R32.H1_H1 ;  /* 0x30000020ff2c7230 */ /* 0x000fe40000004100 */
        /* <DEDUP_REMOVED lines=20> */
[----:B------:R-:W-:Y:S02]  /*1c20*/  HADD2.F32 R47, -RZ, R35.H1_H1 ;  /* 0x30000023ff2f7230 */ /* 0x000fe40000004100 */
[----:B------:R-:W-:Y:S01]  /*1c30*/  FFMA.FTZ R45, R5, R46, R48 ;  /* 0x0000002e052d7223 */ /* 0x000fe20000010030 */
[----:B------:R-:W-:-:S02]  /*1c40*/  HADD2.F32 R4, -RZ, R36.H0_H0 ;  /* 0x20000024ff047230 */ /* 0x000fc40000004100 */
[C---:B------:R-:W-:Y:S01]  /*1c50*/  FFMA.FTZ R3, R5.reuse, R3, R2 ;  /* 0x0000000305037223 */ /* 0x040fe20000010002 */
[----:B-1----:R-:W-:Y:S02]  /*1c60*/  HADD2.F32 R0, -RZ, R6.H0_H0 ;  /* 0x20000006ff007230 */ /* 0x002fe40000004100 */
        /* <DEDUP_REMOVED lines=22> */
[----:B------:R-:W-:Y:S02]  /*1dd0*/  HADD2.F32 R7, -RZ, R7.H1_H1 ;  /* 0x30000007ff077230 */ /* 0x000fe40000004100 */
[----:B------:R-:W-:Y:S01]  /*1de0*/  FFMA.FTZ R43, R2, R0, R43 ;  /* 0x00000000022b7223 */ /* 0x000fe2000001002b */
[----:B------:R-:W-:-:S02]  /*1df0*/  HADD2.F32 R4, -RZ, R39.H1_H1 ;  /* 0x30000027ff047230 */ /* 0x000fc40000004100 */
[C---:B------:R-:W-:Y:S01]  /*1e00*/  FFMA.FTZ R3, R0.reuse, R44, R3 ;  /* 0x0000002c00037223 */ /* 0x040fe20000010003 */
[----:B------:R-:W-:Y:S02]  /*1e10*/  HADD2.F32 R48, -RZ, R25.H0_H0 ;  /* 0x20000019ff307230 */ /* 0x000fe40000004100 */
[----:B------:R-:W-:Y:S02]  /*1e20*/  HADD2.F32 R46, -RZ, R41.H1_H1 ;  /* 0x30000029ff2e7230 */ /* 0x000fe40000004100 */
        /* <DEDUP_REMOVED lines=9> */
[--C-:B------:R-:W-:Y:S02]  /*1ec0*/  HADD2.F32 R43, -RZ, R10.reuse.H1_H1 ;  /* 0x3000000aff2b7230 */ /* 0x100fe40000004100 */
[----:B------:R-:W-:Y:S01]  /*1ed0*/  FMUL.FTZ R2, R2, R3 ;  /* 0x0000000302027220 */ /* 0x000fe20000410000 */
[----:B------:R-:W-:Y:S02]  /*1ee0*/  HADD2.F32 R45, -RZ, R10.H0_H0 ;  /* 0x2000000aff2d7230 */ /* 0x000fe40000004100 */
        /* <DEDUP_REMOVED lines=11> */
.L_x_1537:
[----:B------:R-:W-:Y:S05]  /*1fa0*/  @!P4 BRA `(.L_x_1538) ;  /* 0x0000000800e0c947 */ /* 0x000fea0003800000 */
[----:B------:R-:W-:-:S04]  /*1fb0*/  PRMT R0, R14, 0x9910, RZ ;  /* 0x000099100e007816 */ /* 0x000fc800000000ff */
[----:B------:R-:W-:-:S13]  /*1fc0*/  ISETP.NE.AND P2, PT, R0, RZ, PT ;  /* 0x000000ff0000720c */ /* 0x000fda0003f45270 */
[----:B------:R-:W-:Y:S05]  /*1fd0*/  @!P2 BRA `(.L_x_1539) ;  /* 0x000000040068a947 */ /* 0x000fea0003800000 */
[----:B------:R-:W0:Y:S01]  /*1fe0*/  LDS.64 R2, [UR4+0x80] ;  /* 0x00008004ff027984 */ /* 0x000e220008000a00 */
[----:B------:R-:W-:Y:S02]  /*1ff0*/  HADD2.F32 R6, -RZ, R30.H0_H0 ;  /* 0x2000001eff067230 */ /* 0x000fe40000004100 */
[--C-:B------:R-:W-:Y:S01]  /*2000*/  HADD2.F32 R0, -RZ, R27.reuse.H0_H0 ;  /* 0x2000001bff007230 */ /* 0x100fe20000004100 */
[----:B------:R-:W1:Y:S01]  /*2010*/  LDS.64 R4, [UR4+0x88] ;  /* 0x00008804ff047984 */ /* 0x000e620008000a00 */
[----:B------:R-:W-:Y:S02]  /*2020*/  HADD2.F32 R7, -RZ, R32.H0_H0 ;  /* 0x20000020ff077230 */ /* 0x000fe40000004100 */
[--C-:B------:R-:W-:Y:S02]  /*2030*/  HADD2.F32 R43, -RZ, R34.reuse.H0_H0 ;  /* 0x20000022ff2b7230 */ /* 0x100fe40000004100 */
[----:B------:R-:W-:Y:S02]  /*2040*/  HADD2.F32 R45, -RZ, R27.H1_H1 ;  /* 0x3000001bff2d7230 */ /* 0x000fe40000004100 */
[----:B------:R-:W-:-:S02]  /*2050*/  HADD2.F32 R46, -RZ, R34.H1_H1 ;  /* 0x30000022ff2e7230 */ /* 0x000fc40000004100 */
[--C-:B0-----:R-:W-:Y:S02]  /*2060*/  HADD2.F32 R44, -RZ, R2.reuse.H0_H0 ;  /* 0x20000002ff2c7230 */ /* 0x101fe40000004100 */
[----:B------:R-:W-:-:S03]  /*2070*/  HADD2.F32 R2, -RZ, R2.H1_H1 ;  /* 0x30000002ff027230 */ /* 0x000fc60000004100 */
[-C--:B------:R-:W-:Y:S01]  /*2080*/  FFMA.FTZ R49, R6, R44.reuse, RZ ;  /* 0x0000002c06317223 */ /* 0x080fe200000100ff */
[----:B------:R-:W-:Y:S02]  /*2090*/  HADD2.F32 R6, -RZ, R30.H1_H1 ;  /* 0x3000001eff067230 */ /* 0x000fe40000004100 */
[-C--:B------:R-:W-:Y:S01]  /*20a0*/  FFMA.FTZ R0, R0, R44.reuse, RZ ;  /* 0x0000002c00007223 */ /* 0x080fe200000100ff */
[-C--:B------:R-:W-:Y:S01]  /*20b0*/  FFMA.FTZ R47, R7, R44.reuse, RZ ;  /* 0x0000002c072f7223 */ /* 0x080fe200000100ff */
[----:B------:R-:W-:Y:S01]  /*20c0*/  FFMA.FTZ R7, R43, R44, RZ ;  /* 0x0000002c2b077223 */ /* 0x000fe200000100ff */
[----:B------:R-:W-:Y:S02]  /*20d0*/  HADD2.F32 R44, -RZ, R32.H1_H1 ;  /* 0x30000020ff2c7230 */ /* 0x000fe40000004100 */
[-C--:B------:R-:W-:Y:S01]  /*20e0*/  FFMA.FTZ R45, R45, R2.reuse, R0 ;  /* 0x000000022d2d7223 */ /* 0x080fe20000010000 */
[----:B------:R-:W-:Y:S01]  /*20f0*/  FFMA.FTZ R43, R6, R2, R49 ;  /* 0x00000002062b7223 */ /* 0x000fe20000010031 */
[----:B------:R-:W-:-:S02]  /*2100*/  HADD2.F32 R6, -RZ, R29.H0_H0 ;  /* 0x2000001dff067230 */ /* 0x000fc40000004100 */
[-C--:B------:R-:W-:Y:S01]  /*2110*/  FFMA.FTZ R7, R46, R2.reuse, R7 ;  /* 0x000000022e077223 */ /* 0x080fe20000010007 */
[----:B------:R-:W-:Y:S02]  /*2120*/  HADD2.F32 R0, -RZ, R3.H0_H0 ;  /* 0x20000003ff007230 */ /* 0x000fe40000004100 */
        /* <DEDUP_REMOVED lines=14> */
[----:B------:R-:W-:Y:S01]  /*2210*/  FFMA.FTZ R43, R43, R3, R6 ;  /* 0x000000032b2b7223 */ /* 0x000fe20000010006 */
[----:B-1----:R-:W-:-:S02]  /*2220*/  HADD2.F32 R0, -RZ, R4.H0_H0 ;  /* 0x20000004ff007230 */ /* 0x002fc40000004100 */
        /* <DEDUP_REMOVED lines=21> */
[----:B------:R-:W-:Y:S02]  /*2380*/  HADD2.F32 R2, -RZ, R37.H0_H0 ;  /* 0x20000025ff027230 */ /* 0x000fe40000004100 */
        /* <DEDUP_REMOVED lines=31> */
.L_x_1539:
        /* <DEDUP_REMOVED lines=9> */
[--C-:B0-----:R-:W-:Y:S02]  /*2610*/  HADD2.F32 R45, -RZ, R2.reuse.H0_H0 ;  /* 0x20000002ff2d7230 */ /* 0x101fe40000004100 */
[----:B------:R-:W-:Y:S02]  /*2620*/  HADD2.F32 R44, -RZ, R2.H1_H1 ;  /* 0x30000002ff2c7230 */ /* 0x000fe40000004100 */
[--C-:B------:R-:W-:Y:S02]  /*2630*/  HADD2.F32 R2, -RZ, R30.reuse.H0_H0 ;  /* 0x2000001eff027230 */ /* 0x100fe40000004100 */
[-C--:B------:R-:W-:Y:S01]  /*2640*/  FFMA.FTZ R27, R0, R45.reuse, RZ ;  /* 0x0000002d001b7223 */ /* 0x080fe200000100ff */
[----:B------:R-:W-:Y:S02]  /*2650*/  HADD2.F32 R30, -RZ, R30.H1_H1 ;  /* 0x3000001eff1e7230 */ /* 0x000fe40000004100 */
[--C-:B------:R-:W-:Y:S02]  /*2660*/  HADD2.F32 R7, -RZ, R3.reuse.H0_H0 ;  /* 0x20000003ff077230 */ /* 0x100fe40000004100 */
[----:B------:R-:W-:Y:S01]  /*2670*/  FFMA.FTZ R47, R2, R45, RZ ;  /* 0x0000002d022f7223 */ /* 0x000fe200000100ff */
[----:B------:R-:W-:-:S02]  /*2680*/  HADD2.F32 R43, -RZ, R3.H1_H1 ;  /* 0x30000003ff2b7230 */ /* 0x000fc40000004100 */
[-C--:B------:R-:W-:Y:S01]  /*2690*/  FFMA.FTZ R0, R46, R44.reuse, R27 ;  /* 0x0000002c2e007223 */ /* 0x080fe2000001001b */
[--C-:B------:R-:W-:Y:S02]  /*26a0*/  HADD2.F32 R3, -RZ, R32.reuse.H0_H0 ;  /* 0x20000020ff037230 */ /* 0x100fe40000004100 */
[----:B------:R-:W-:Y:S01]  /*26b0*/  FFMA.FTZ R2, R30, R44, R47 ;  /* 0x0000002c1e027223 */ /* 0x000fe2000001002f */
[----:B------:R-:W-:Y:S02]  /*26c0*/  HADD2.F32 R30, -RZ, R32.H1_H1 ;  /* 0x30000020ff1e7230 */ /* 0x000fe40000004100 */
[----:B------:R-:W-:Y:S02]  /*26d0*/  HADD2.F32 R27, -RZ, R29.H0_H0 ;  /* 0x2000001dff1b7230 */ /* 0x000fe40000004100 */
[-C--:B------:R-:W-:Y:S01]  /*26e0*/  FFMA.FTZ R3, R3, R45.reuse, RZ ;  /* 0x0000002d03037223 */ /* 0x080fe200000100ff */
[----:B------:R-:W-:Y:S01]  /*26f0*/  FFMA.FTZ R45, R6, R45, RZ ;  /* 0x0000002d062d7223 */ /* 0x000fe200000100ff */
[----:B------:R-:W-:-:S02]  /*2700*/  HADD2.F32 R47, -RZ, R31.H0_H0 ;  /* 0x2000001fff2f7230 */ /* 0x000fc40000004100 */
[-C--:B------:R-:W-:Y:S01]  /*2710*/  FFMA.FTZ R30, R30, R44.reuse, R3 ;  /* 0x0000002c1e1e7223 */ /* 0x080fe20000010003 */
[----:B------:R-:W-:Y:S02]  /*2720*/  HADD2.F32 R3, -RZ, R35.H0_H0 ;  /* 0x20000023ff037230 */ /* 0x000fe40000004100 */
[----:B------:R-:W-:Y:S01]  /*2730*/  FFMA.FTZ R44, R34, R44, R45 ;  /* 0x0000002c222c7223 */ /* 0x000fe2000001002d */
[----:B------:R-:W-:Y:S02]  /*2740*/  HADD2.F32 R29, -RZ, R29.H1_H1 ;  /* 0x3000001dff1d7230 */ /* 0x000fe40000004100 */
[-C--:B------:R-:W-:Y:S01]  /*2750*/  FFMA.FTZ R0, R27, R7.reuse, R0 ;  /* 0x000000071b007223 */ /* 0x080fe20000010000 */
[----:B------:R-:W-:Y:S02]  /*2760*/  HADD2.F32 R31, -RZ, R31.H1_H1 ;  /* 0x3000001fff1f7230 */ /* 0x000fe40000004100 */
[-C--:B------:R-:W-:Y:S01]  /*2770*/  FFMA.FTZ R6, R47, R7.reuse, R2 ;  /* 0x000000072f067223 */ /* 0x080fe20000010002 */
[----:B------:R-:W-:Y:S01]  /*2780*/  FFMA.FTZ R30, R49, R7, R30 ;  /* 0x00000007311e7223 */ /* 0x000fe2000001001e */
[----:B------:R-:W-:-:S02]  /*2790*/  HADD2.F32 R35, -RZ, R35.H1_H1 ;  /* 0x30000023ff237230 */ /* 0x000fc40000004100 */
[----:B------:R-:W-:Y:S01]  /*27a0*/  FFMA.FTZ R44, R3, R7, R44 ;  /* 0x00000007032c7223 */ /* 0x000fe2000001002c */
[----:B-1----:R-:W-:Y:S02]  /*27b0*/  HADD2.F32 R3, -RZ, R4.H0_H0 ;  /* 0x20000004ff037230 */ /* 0x002fe40000004100 */
        /* <DEDUP_REMOVED lines=55> */
.L_x_1538:
[----:B------:R-:W0:Y:S02]  /*2b30*/  LDC R25, c[0x0][0x23c] ;  /* 0x00008f00ff197b82 */ /* 0x000e240000000800 */
[----:B0-----:R-:W-:-:S06]  /*2b40*/  IMAD.WIDE R4, R25, 0x4, R8 ;  /* 0x0000000419047825 */ /* 0x001fcc00078e0208 */
[----:B------:R-:W2:Y:S02]  /*2b50*/  LDG.E.128.CONSTANT R4, desc[UR6][R4.64] ;  /* 0x0000000604047981 */ /* 0x000ea4000c1e9d00 */
[----:B--2---:R-:W-:Y:S02]  /*2b60*/  SHF.R.U32.HI R0, RZ, 0x8, R4 ;  /* 0x00000008ff007819 */ /* 0x004fe40000011604 */
[----:B------:R-:W-:Y:S02]  /*2b70*/  LOP3.LUT R27, R5, 0xf000f0, RZ, 0xc0, !PT ;  /* 0x00f000f0051b7812 */ /* 0x000fe400078ec0ff */
[C---:B------:R-:W-:Y:S02]  /*2b80*/  LOP3.LUT R33, R6.reuse, 0xf000f, RZ, 0xc0, !PT ;  /* 0x000f000f06217812 */ /* 0x040fe400078ec0ff */
[----:B------:R-:W-:Y:S02]  /*2b90*/  LOP3.LUT R32, R6, 0xf000f0, RZ, 0xc0, !PT ;  /* 0x00f000f006207812 */ /* 0x000fe400078ec0ff */
[----:B------:R-:W-:-:S02]  /*2ba0*/  SHF.R.U32.HI R30, RZ, 0x8, R5 ;  /* 0x00000008ff1e7819 */ /* 0x000fc40000011605 */
[----:B------:R-:W-:Y:S02]  /*2bb0*/  SHF.R.U32.HI R6, RZ, 0x8, R6 ;  /* 0x00000008ff067819 */ /* 0x000fe40000011606 */
[----:B------:R-:W-:Y:S02]  /*2bc0*/  SHF.R.U32.HI R34, RZ, 0x8, R7 ;  /* 0x00000008ff227819 */ /* 0x000fe40000011607 */
[----:B------:R-:W-:Y:S02]  /*2bd0*/  LOP3.LUT R31, R5, 0xf000f, RZ, 0xc0, !PT ;  /* 0x000f000f051f7812 */ /* 0x000fe400078ec0ff */
[C---:B------:R-:W-:Y:S02]  /*2be0*/  LOP3.LUT R29, R4.reuse, 0xf000f, RZ, 0xc0, !PT ;  /* 0x000f000f041d7812 */ /* 0x040fe400078ec0ff */
[----:B------:R-:W-:Y:S02]  /*2bf0*/  LOP3.LUT R3, R4, 0xf000f0, RZ, 0xc0, !PT ;  /* 0x00f000f004037812 */ /* 0x000fe400078ec0ff */
[----:B------:R-:W-:-:S02]  /*2c00*/  LOP3.LUT R2, R0, 0xf000f, RZ, 0xc0, !PT ;  /* 0x000f000f00027812 */ /* 0x000fc400078ec0ff */
[----:B------:R-:W-:Y:S02]  /*2c10*/  LOP3.LUT R5, R27, 0x64006400, RZ, 0xfc, !PT ;  /* 0x640064001b057812 */ /* 0x000fe400078efcff */
[----:B------:R-:W-:Y:S02]  /*2c20*/  LOP3.LUT R4, R30, 0xf000f, RZ, 0xc0, !PT ;  /* 0x000f000f1e047812 */ /* 0x000fe400078ec0ff */
[C---:B------:R-:W-:Y:S02]  /*2c30*/  LOP3.LUT R27, R6.reuse, 0xf000f, RZ, 0xc0, !PT ;  /* 0x000f000f061b7812 */ /* 0x040fe400078ec0ff */
[----:B------:R-:W-:Y:S02]  /*2c40*/  LOP3.LUT R43, R6, 0xf000f0, RZ, 0xc0, !PT ;  /* 0x00f000f0062b7812 */ /* 0x000fe400078ec0ff */
        /* <DEDUP_REMOVED lines=45> */
[----:B0-----:R-:W-:-:S02]  /*2f20*/  HADD2.F32 R3, -RZ, R4.H0_H0 ;  /* 0x20000004ff037230 */ /* 0x001fc40000004100 */
[----:B------:R-:W-:-:S03]  /*2f30*/  HADD2.F32 R4, -RZ, R4.H1_H1 ;  /* 0x30000004ff047230 */ /* 0x000fc60000004100 */
[----:B------:R-:W-:Y:S01]  /*2f40*/  FFMA.FTZ R0, R0, R3, RZ ;  /* 0x0000000300007223 */ /* 0x000fe200000100ff */
[C---:B------:R-:W-:Y:S01]  /*2f50*/  FFMA.FTZ R49, R3.reuse, R46, RZ ;  /* 0x0000002e03317223 */ /* 0x040fe200000100ff */
[C---:B------:R-:W-:Y:S01]  /*2f60*/  FFMA.FTZ R47, R3.reuse, R2, RZ ;  /* 0x00000002032f7223 */ /* 0x040fe200000100ff */
[----:B------:R-:W-:Y:S01]  /*2f70*/  FFMA.FTZ R3, R3, R44, RZ ;  /* 0x0000002c03037223 */ /* 0x000fe200000100ff */
[----:B------:R-:W-:Y:S01]  /*2f80*/  FFMA.FTZ R45, R45, R4, R0 ;  /* 0x000000042d2d7223 */ /* 0x000fe20000010000 */
[----:B------:R-:W-:Y:S02]  /*2f90*/  HADD2.F32 R2, -RZ, R31.H1_H1 ;  /* 0x3000001fff027230 */ /* 0x000fe40000004100 */
[----:B------:R-:W-:Y:S02]  /*2fa0*/  HADD2.F32 R0, -RZ, R33.H1_H1 ;  /* 0x30000021ff007230 */ /* 0x000fe40000004100 */
[----:B------:R-:W-:Y:S02]  /*2fb0*/  HADD2.F32 R44, -RZ, R35.H1_H1 ;  /* 0x30000023ff2c7230 */ /* 0x000fe40000004100 */
[----:B------:R-:W-:Y:S01]  /*2fc0*/  FFMA.FTZ R49, R4, R2, R49 ;  /* 0x0000000204317223 */ /* 0x000fe20000010031 */
[----:B------:R-:W-:-:S02]  /*2fd0*/  HADD2.F32 R2, -RZ, R30.H0_H0 ;  /* 0x2000001eff027230 */ /* 0x000fc40000004100 */
[C---:B------:R-:W-:Y:S01]  /*2fe0*/  FFMA.FTZ R47, R4.reuse, R0, R47 ;  /* 0x00000000042f7223 */ /* 0x040fe2000001002f */
[--C-:B------:R-:W-:Y:S02]  /*2ff0*/  HADD2.F32 R0, -RZ, R5.reuse.H0_H0 ;  /* 0x20000005ff007230 */ /* 0x100fe40000004100 */
        /* <DEDUP_REMOVED lines=13> */
[----:B------:R-:W-:Y:S02]  /*30d0*/  HADD2.F32 R2, -RZ, R37.H0_H0 ;  /* 0x20000025ff027230 */ /* 0x000fe40000004100 */
[----:B------:R-:W-:Y:S01]  /*30e0*/  FFMA.FTZ R49, R5, R49, R44 ;  /* 0x0000003105317223 */ /* 0x000fe2000001002c */
[----:B-1----:R-:W-:-:S02]  /*30f0*/  HADD2.F32 R0, -RZ, R6.H0_H0 ;  /* 0x20000006ff007230 */ /* 0x002fc40000004100 */
[C---:B------:R-:W-:Y:S01]  /*3100*/  FFMA.FTZ R3, R5.reuse, R3, R46 ;  /* 0x0000000305037223 */ /* 0x040fe2000001002e */
[----:B------:R-:W-:Y:S02]  /*3110*/  HADD2.F32 R44, -RZ, R39.H0_H0 ;  /* 0x20000027ff2c7230 */ /* 0x000fe40000004100 */
[----:B------:R-:W-:Y:S02]  /*3120*/  HADD2.F32 R46, -RZ, R36.H1_H1 ;  /* 0x30000024ff2e7230 */ /* 0x000fe40000004100 */
[----:B------:R-:W-:Y:S01]  /*3130*/  FFMA.FTZ R47, R2, R0, R45 ;  /* 0x00000000022f7223 */ /* 0x000fe2000001002d */
        /* <DEDUP_REMOVED lines=14> */
[--C-:B------:R-:W-:Y:S02]  /*3220*/  HADD2.F32 R2, -RZ, R40.reuse.H0_H0 ;  /* 0x20000028ff027230 */ /* 0x100fe40000004100 */
[----:B------:R-:W-:Y:S01]  /*3230*/  FFMA.FTZ R4, R4, R0, R47 ;  /* 0x0000000004047223 */ /* 0x000fe2000001002f */
[----:B------:R-:W-:Y:S02]  /*3240*/  HADD2.F32 R46, -RZ, R43.H1_H1 ;  /* 0x3000002bff2e7230 */ /* 0x000fe40000004100 */
[----:B------:R-:W-:Y:S01]  /*3250*/  FFMA.FTZ R47, R6, R44, R3 ;  /* 0x0000002c062f7223 */ /* 0x000fe20000010003 */
[----:B------:R-:W-:Y:S02]  /*3260*/  HADD2.F32 R7, -RZ, R7.H1_H1 ;  /* 0x30000007ff077230 */ /* 0x000fe40000004100 */
[----:B------:R-:W-:Y:S01]  /*3270*/  FFMA.FTZ R2, R0, R2, R45 ;  /* 0x0000000200027223 */ /* 0x000fe2000001002d */
[----:B------:R-:W-:Y:S02]  /*3280*/  HADD2.F32 R3, -RZ, R40.H1_H1 ;  /* 0x30000028ff037230 */ /* 0x000fe40000004100 */
[----:B------:R-:W-:Y:S01]  /*3290*/  FFMA.FTZ R5, R6, R46, R5 ;  /* 0x0000002e06057223 */ /* 0x000fe20000010005 */
[----:B------:R-:W-:-:S02]  /*32a0*/  HADD2.F32 R45, -RZ, R38.H1_H1 ;  /* 0x30000026ff2d7230 */ /* 0x000fc40000004100 */
[--C-:B------:R-:W-:Y:S02]  /*32b0*/  HADD2.F32 R6, -RZ, R42.reuse.H0_H0 ;  /* 0x2000002aff067230 */ /* 0x100fe40000004100 */
[----:B------:R-:W-:Y:S01]  /*32c0*/  FFMA.FTZ R2, R7, R3, R2 ;  /* 0x0000000307027223 */ /* 0x000fe20000010002 */
[----:B------:R-:W-:Y:S02]  /*32d0*/  HADD2.F32 R44, -RZ, R27.H0_H0 ;  /* 0x2000001bff2c7230 */ /* 0x000fe40000004100 */
[----:B------:R-:W-:Y:S01]  /*32e0*/  FFMA.FTZ R4, R45, R7, R4 ;  /* 0x000000072d047223 */ /* 0x000fe20000010004 */
[----:B------:R-:W-:Y:S02]  /*32f0*/  HADD2.F32 R3, -RZ, R11.H1_H1 ;  /* 0x3000000bff037230 */ /* 0x000fe40000004100 */
[C---:B------:R-:W-:Y:S01]  /*3300*/  FFMA.FTZ R47, R0.reuse, R6, R47 ;  /* 0x00000006002f7223 */ /* 0x040fe2000001002f */
[----:B------:R-:W-:Y:S02]  /*3310*/  HADD2.F32 R6, -RZ, R42.H1_H1 ;  /* 0x3000002aff067230 */ /* 0x000fe40000004100 */
[----:B------:R-:W-:Y:S01]  /*3320*/  FFMA.FTZ R44, R0, R44, R5 ;  /* 0x0000002c002c7223 */ /* 0x000fe20000010005 */
[----:B------:R-:W-:-:S02]  /*3330*/  HADD2.F32 R0, -RZ, R27.H1_H1 ;  /* 0x3000001bff007230 */ /* 0x000fc40000004100 */
[----:B------:R-:W-:Y:S01]  /*3340*/  FMUL.FTZ R4, R3, R4 ;  /* 0x0000000403047220 */ /* 0x000fe20000410000 */
[----:B------:R-:W-:Y:S02]  /*3350*/  HADD2.F32 R3, -RZ, R11.H0_H0 ;  /* 0x2000000bff037230 */ /* 0x000fe40000004100 */
[C---:B------:R-:W-:Y:S01]  /*3360*/  FFMA.FTZ R6, R7.reuse, R6, R47 ;  /* 0x0000000607067223 */ /* 0x040fe2000001002f */
[--C-:B------:R-:W-:Y:S02]  /*3370*/  HADD2.F32 R5, -RZ, R10.reuse.H1_H1 ;  /* 0x3000000aff057230 */ /* 0x100fe40000004100 */
[----:B------:R-:W-:Y:S01]  /*3380*/  FFMA.FTZ R0, R7, R0, R44 ;  /* 0x0000000007007223 */ /* 0x000fe2000001002c */
[----:B------:R-:W-:Y:S02]  /*3390*/  HADD2.F32 R45, -RZ, R10.H0_H0 ;  /* 0x2000000aff2d7230 */ /* 0x000fe40000004100 */
[----:B------:R-:W-:Y:S01]  /*33a0*/  FMUL.FTZ R2, R3, R2 ;  /* 0x0000000203027220 */ /* 0x000fe20000410000 */
[----:B------:R-:W-:Y:S01]  /*33b0*/  F2FP.F16.F32.PACK_AB R4, RZ, R4 ;  /* 0x00000004ff04723e */ /* 0x000fe200000000ff */
[----:B------:R-:W-:Y:S01]  /*33c0*/  FMUL.FTZ R6, R5, R6 ;  /* 0x0000000605067220 */ /* 0x000fe20000410000 */
        /* <DEDUP_REMOVED lines=8> */
.L_x_1540:
        /* <DEDUP_REMOVED lines=9> */
[----:B------:R-:W-:Y:S02]  /*34e0*/  HADD2.F32 R7, -RZ, R33.H0_H0 ;  /* 0x20000021ff077230 */ /* 0x000fe40000004100 */
[----:B------:R-:W-:Y:S02]  /*34f0*/  HADD2.F32 R44, -RZ, R35.H0_H0 ;  /* 0x20000023ff2c7230 */ /* 0x000fe40000004100 */
[----:B------:R-:W-:-:S02]  /*3500*/  HADD2.F32 R46, -RZ, R34.H0_H0 ;  /* 0x20000022ff2e7230 */ /* 0x000fc40000004100 */
[--C-:B0-----:R-:W-:Y:S02]  /*3510*/  HADD2.F32 R51, -RZ, R2.reuse.H0_H0 ;  /* 0x20000002ff337230 */ /* 0x101fe40000004100 */
[----:B------:R-:W-:-:S03]  /*3520*/  HADD2.F32 R2, -RZ, R2.H1_H1 ;  /* 0x30000002ff027230 */ /* 0x000fc60000004100 */
[-C--:B------:R-:W-:Y:S01]  /*3530*/  FFMA.FTZ R0, R0, R51.reuse, RZ ;  /* 0x0000003300007223 */ /* 0x080fe200000100ff */
[-C--:B------:R-:W-:Y:S01]  /*3540*/  FFMA.FTZ R49, R6, R51.reuse, RZ ;  /* 0x0000003306317223 */ /* 0x080fe200000100ff */
[----:B------:R-:W-:Y:S02]  /*3550*/  HADD2.F32 R6, -RZ, R31.H1_H1 ;  /* 0x3000001fff067230 */ /* 0x000fe40000004100 */
[-C--:B------:R-:W-:Y:S01]  /*3560*/  FFMA.FTZ R47, R7, R51.reuse, RZ ;  /* 0x00000033072f7223 */ /* 0x080fe200000100ff */
[-C--:B------:R-:W-:Y:S01]  /*3570*/  FFMA.FTZ R45, R45, R2.reuse, R0 ;  /* 0x000000022d2d7223 */ /* 0x080fe20000010000 */
[----:B------:R-:W-:Y:S02]  /*3580*/  HADD2.F32 R0, -RZ, R33.H1_H1 ;  /* 0x30000021ff007230 */ /* 0x000fe40000004100 */
[----:B------:R-:W-:Y:S01]  /*3590*/  FFMA.FTZ R7, R44, R51, RZ ;  /* 0x000000332c077223 */ /* 0x000fe200000100ff */
        /* <DEDUP_REMOVED lines=19> */
[----:B-1----:R-:W-:-:S02]  /*36d0*/  HADD2.F32 R0, -RZ, R4.H0_H0 ;  /* 0x20000004ff007230 */ /* 0x002fc40000004100 */
[-C--:B------:R-:W-:Y:S01]  /*36e0*/  FFMA.FTZ R47, R47, R3.reuse, R6 ;  /* 0x000000032f2f7223 */ /* 0x080fe20000010006 */
        /* <DEDUP_REMOVED lines=8> */
[----:B------:R-:W-:Y:S02]  /*3770*/  HADD2.F32 R4, -RZ, R4.H1_H1 ;  /* 0x30000004ff047230 */ /* 0x000fe40000004100 */
[-C--:B------:R-:W-:Y:S01]  /*3780*/  FFMA.FTZ R3, R6, R0.reuse, R7 ;  /* 0x0000000006037223 */ /* 0x080fe20000010007 */
[----:B------:R-:W-:Y:S01]  /*3790*/  FFMA.FTZ R7, R44, R0, R47 ;  /* 0x000000002c077223 */ /* 0x000fe2000001002f */
[----:B------:R-:W-:Y:S02]  /*37a0*/  HADD2.F32 R44, -RZ, R39.H1_H1 ;  /* 0x30000027ff2c7230 */ /* 0x000fe40000004100 */
[-C--:B------:R-:W-:Y:S01]  /*37b0*/  FFMA.FTZ R49, R2, R4.reuse, R49 ;  /* 0x0000000402317223 */ /* 0x080fe20000010031 */
[----:B------:R-:W-:Y:S02]  /*37c0*/  HADD2.F32 R0, -RZ, R5.H0_H0 ;  /* 0x20000005ff007230 */ /* 0x000fe40000004100 */
[----:B------:R-:W-:Y:S01]  /*37d0*/  FFMA.FTZ R45, R44, R4, R45 ;  /* 0x000000042c2d7223 */ /* 0x000fe2000001002d */
[----:B------:R-:W-:-:S02]  /*37e0*/  HADD2.F32 R2, -RZ, R40.H0_H0 ;  /* 0x20000028ff027230 */ /* 0x000fc40000004100 */
        /* <DEDUP_REMOVED lines=8> */
[-C--:B------:R-:W-:Y:S01]  /*3870*/  FFMA.FTZ R6, R6, R0.reuse, R49 ;  /* 0x0000000006067223 */ /* 0x080fe20000010031 */
[----:B------:R-:W-:Y:S02]  /*3880*/  HADD2.F32 R4, -RZ, R42.H0_H0 ;  /* 0x2000002aff047230 */ /* 0x000fe40000004100 */
        /* <DEDUP_REMOVED lines=9> */
[----:B------:R-:W-:Y:S01]  /*3920*/  FMUL.FTZ R6, R3, R6 ;  /* 0x0000000603067220 */ /* 0x000fe20000410000 */
[----:B------:R-:W-:Y:S02]  /*3930*/  HADD2.F32 R3, -RZ, R11.H0_H0 ;  /* 0x2000000bff037230 */ /* 0x000fe40000004100 */
[-C--:B------:R-:W-:Y:S01]  /*3940*/  FFMA.FTZ R4, R47, R5.reuse, R4 ;  /* 0x000000052f047223 */ /* 0x080fe20000010004 */
[--C-:B------:R-:W-:Y:S02]  /*3950*/  HADD2.F32 R7, -RZ, R10.reuse.H1_H1 ;  /* 0x3000000aff077230 */ /* 0x100fe40000004100 */
[----:B------:R-:W-:Y:S01]  /*3960*/  FFMA.FTZ R0, R45, R5, R0 ;  /* 0x000000052d007223 */ /* 0x000fe20000010000 */
[----:B------:R-:W-:-:S02]  /*3970*/  HADD2.F32 R47, -RZ, R10.H0_H0 ;  /* 0x2000000aff2f7230 */ /* 0x000fc40000004100 */
[----:B------:R-:W-:Y:S01]  /*3980*/  FMUL.FTZ R2, R3, R2 ;  /* 0x0000000203027220 */ /* 0x000fe20000410000 */
[----:B------:R-:W-:Y:S01]  /*3990*/  F2FP.F16.F32.PACK_AB R6, RZ, R6 ;  /* 0x00000006ff06723e */ /* 0x000fe200000000ff */
[----:B------:R-:W-:Y:S01]  /*39a0*/  FMUL.FTZ R4, R7, R4 ;  /* 0x0000000407047220 */ /* 0x000fe20000410000 */
        /* <DEDUP_REMOVED lines=8> */
.L_x_1542:
[----:B------:R-:W-:Y:S05]  /*3a30*/  @P0 BRA `(.L_x_1541) ;  /* 0x0000000400680947 */ /* 0x000fea0003800000 */
        /* <DEDUP_REMOVED lines=8> */
[--C-:B------:R-:W-:Y:S02]  /*3ac0*/  HADD2.F32 R44, -RZ, R3.reuse.H0_H0 ;  /* 0x20000003ff2c7230 */ /* 0x100fe40000004100 */
[----:B------:R-:W-:Y:S02]  /*3ad0*/  HADD2.F32 R46, -RZ, R3.H1_H1 ;  /* 0x30000003ff2e7230 */ /* 0x000fe40000004100 */
[-C--:B------:R-:W-:Y:S01]  /*3ae0*/  FFMA.FTZ R29, R0, R7.reuse, RZ ;  /* 0x00000007001d7223 */ /* 0x080fe200000100ff */
[----:B------:R-:W-:Y:S02]  /*3af0*/  HADD2.F32 R45, -RZ, R2.H1_H1 ;  /* 0x30000002ff2d7230 */ /* 0x000fe40000004100 */
[----:B------:R-:W-:Y:S01]  /*3b00*/  FFMA.FTZ R6, R6, R7, RZ ;  /* 0x0000000706067223 */ /* 0x000fe200000100ff */
[----:B------:R-:W-:Y:S02]  /*3b10*/  HADD2.F32 R3, -RZ, R33.H0_H0 ;  /* 0x20000021ff037230 */ /* 0x000fe40000004100 */
[----:B------:R-:W-:-:S03]  /*3b20*/  HADD2.F32 R2, -RZ, R31.H0_H0 ;  /* 0x2000001fff027230 */ /* 0x000fc60000004100 */
[----:B------:R-:W-:Y:S01]  /*3b30*/  FFMA.FTZ R0, R3, R7, RZ ;  /* 0x0000000703007223 */ /* 0x000fe200000100ff */
[----:B------:R-:W-:Y:S01]  /*3b40*/  FFMA.FTZ R3, R50, R45, R29 ;  /* 0x0000002d32037223 */ /* 0x000fe2000001001d */
[----:B------:R-:W-:Y:S01]  /*3b50*/  FFMA.FTZ R31, R2, R7, RZ ;  /* 0x00000007021f7223 */ /* 0x000fe200000100ff */
[----:B------:R-:W-:Y:S02]  /*3b60*/  HADD2.F32 R29, -RZ, R33.H1_H1 ;  /* 0x30000021ff1d7230 */ /* 0x000fe40000004100 */
        /* <DEDUP_REMOVED lines=53> */
[--C-:B------:R-:W-:Y:S02]  /*3ec0*/  HADD2.F32 R3, -RZ, R11.reuse.H1_H1 ;  /* 0x3000000bff037230 */ /* 0x100fe40000004100 */
[----:B------:R-:W-:Y:S01]  /*3ed0*/  FFMA.FTZ R6, R31, R5, R6 ;  /* 0x000000051f067223 */ /* 0x000fe20000010006 */
[----:B------:R-:W-:-:S02]  /*3ee0*/  HADD2.F32 R7, -RZ, R11.H0_H0 ;  /* 0x2000000bff077230 */ /* 0x000fc40000004100 */
[----:B------:R-:W-:Y:S01]  /*3ef0*/  FFMA.FTZ R0, R29, R5, R0 ;  /* 0x000000051d007223 */ /* 0x000fe20000010000 */
[--C-:B------:R-:W-:Y:S02]  /*3f00*/  HADD2.F32 R27, -RZ, R10.reuse.H1_H1 ;  /* 0x3000000aff1b7230 */ /* 0x100fe40000004100 */
[----:B------:R-:W-:Y:S01]  /*3f10*/  FMUL.FTZ R2, R3, R2 ;  /* 0x0000000203027220 */ /* 0x000fe20000410000 */
[----:B------:R-:W-:Y:S02]  /*3f20*/  HADD2.F32 R31, -RZ, R10.H0_H0 ;  /* 0x2000000aff1f7230 */ /* 0x000fe40000004100 */
        /* <DEDUP_REMOVED lines=11> */
.L_x_1541:
[----:B------:R-:W-:-:S04]  /*3fe0*/  IMAD.WIDE R4, R25, 0x4, R8 ;  /* 0x0000000419047825 */ /* 0x000fc800078e0208 */
[----:B------:R-:W-:-:S06]  /*3ff0*/  IMAD.WIDE R4, R25, 0x4, R4 ;  /* 0x0000000419047825 */ /* 0x000fcc00078e0204 */
        /* <DEDUP_REMOVED lines=8> */
[----:B------:R-:W-:Y:S02]  /*4080*/  SHF.R.U32.HI R7, RZ, 0x8, R7 ;  /* 0x00000008ff077819 */ /* 0x000fe40000011607 */
[C---:B------:R-:W-:Y:S02]  /*4090*/  LOP3.LUT R27, R4.reuse, 0xf000f, RZ, 0xc0, !PT ;  /* 0x000f000f041b7812 */ /* 0x040fe400078ec0ff */
[----:B------:R-:W-:Y:S02]  /*40a0*/  LOP3.LUT R29, R4, 0xf000f0, RZ, 0xc0, !PT ;  /* 0x00f000f0041d7812 */ /* 0x000fe400078ec0ff */
        /* <DEDUP_REMOVED lines=8> */
[C---:B------:R-:W-:Y:S02]  /*4130*/  LOP3.LUT R42, R7.reuse, 0xf000f, RZ, 0xc0, !PT ;  /* 0x000f000f072a7812 */ /* 0x040fe400078ec0ff */
        /* <DEDUP_REMOVED lines=42> */
[--C-:B0-----:R-:W-:Y:S02]  /*43e0*/  HADD2.F32 R7, -RZ, R2.reuse.H0_H0 ;  /* 0x20000002ff077230 */ /* 0x101fe40000004100 */
[----:B------:R-:W-:-:S03]  /*43f0*/  HADD2.F32 R2, -RZ, R2.H1_H1 ;  /* 0x30000002ff027230 */ /* 0x000fc60000004100 */
[----:B------:R-:W-:Y:S01]  /*4400*/  FFMA.FTZ R0, R0, R7, RZ ;  /* 0x0000000700007223 */ /* 0x000fe200000100ff */
[C---:B------:R-:W-:Y:S01]  /*4410*/  FFMA.FTZ R45, R7.reuse, R44, RZ ;  /* 0x0000002c072d7223 */ /* 0x040fe200000100ff */
[----:B------:R-:W-:Y:S02]  /*4420*/  HADD2.F32 R44, -RZ, R30.H1_H1 ;  /* 0x3000001eff2c7230 */ /* 0x000fe40000004100 */
[----:B------:R-:W-:Y:S01]  /*4430*/  FFMA.FTZ R47, R7, R48, RZ ;  /* 0x00000030072f7223 */ /* 0x000fe200000100ff */
[----:B------:R-:W-:Y:S01]  /*4440*/  FFMA.FTZ R43, R43, R2, R0 ;  /* 0x000000022b2b7223 */ /* 0x000fe20000010000 */
[----:B------:R-:W-:Y:S02]  /*4450*/  HADD2.F32 R0, -RZ, R32.H1_H1 ;  /* 0x30000020ff007230 */ /* 0x000fe40000004100 */
[----:B------:R-:W-:Y:S01]  /*4460*/  FFMA.FTZ R7, R7, R46, RZ ;  /* 0x0000002e07077223 */ /* 0x000fe200000100ff */
[----:B------:R-:W-:Y:S01]  /*4470*/  FFMA.FTZ R47, R2, R44, R47 ;  /* 0x0000002c022f7223 */ /* 0x000fe2000001002f */
[----:B------:R-:W-:-:S02]  /*4480*/  HADD2.F32 R46, -RZ, R34.H1_H1 ;  /* 0x30000022ff2e7230 */ /* 0x000fc40000004100 */
[C---:B------:R-:W-:Y:S01]  /*4490*/  FFMA.FTZ R45, R2.reuse, R0, R45 ;  /* 0x00000000022d7223 */ /* 0x040fe2000001002d */
[----:B------:R-:W-:Y:S02]  /*44a0*/  HADD2.F32 R0, -RZ, R3.H0_H0 ;  /* 0x20000003ff007230 */ /* 0x000fe40000004100 */
        /* <DEDUP_REMOVED lines=34> */
[----:B------:R-:W-:Y:S02]  /*46d0*/  HADD2.F32 R44, -RZ, R37.H0_H0 ;  /* 0x20000025ff2c7230 */ /* 0x000fe40000004100 */
[----:B------:R-:W-:Y:S01]  /*46e0*/  FFMA.FTZ R2, R0, R2, R43 ;  /* 0x0000000200027223 */ /* 0x000fe2000001002b */
[----:B------:R-:W-:Y:S02]  /*46f0*/  HADD2.F32 R46, -RZ, R42.H1_H1 ;  /* 0x3000002aff2e7230 */ /* 0x000fe40000004100 */
[----:B------:R-:W-:Y:S01]  /*4700*/  FFMA.FTZ R45, R4, R45, R3 ;  /* 0x0000002d042d7223 */ /* 0x000fe20000010003 */
        /* <DEDUP_REMOVED lines=14> */
[----:B------:R-:W-:Y:S01]  /*47f0*/  FMUL.FTZ R44, R3, R44 ;  /* 0x0000002c032c7220 */ /* 0x000fe20000410000 */
[----:B------:R-:W-:Y:S02]  /*4800*/  HADD2.F32 R3, -RZ, R11.H0_H0 ;  /* 0x2000000bff037230 */ /* 0x000fe40000004100 */
[C---:B------:R-:W-:Y:S01]  /*4810*/  FFMA.FTZ R4, R5.reuse, R4, R45 ;  /* 0x0000000405047223 */ /* 0x040fe2000001002d */
        /* <DEDUP_REMOVED lines=14> */
.L_x_1543:
        /* <DEDUP_REMOVED lines=9> */
[----:B------:R-:W-:Y:S02]  /*4990*/  HADD2.F32 R44, -RZ, R34.H0_H0 ;  /* 0x20000022ff2c7230 */ /* 0x000fe40000004100 */
[----:B------:R-:W-:Y:S02]  /*49a0*/  HADD2.F32 R43, -RZ, R32.H0_H0 ;  /* 0x20000020ff2b7230 */ /* 0x000fe40000004100 */
[----:B------:R-:W-:-:S02]  /*49b0*/  HADD2.F32 R48, -RZ, R33.H0_H0 ;  /* 0x20000021ff307230 */ /* 0x000fc40000004100 */
[----:B------:R-:W-:Y:S02]  /*49c0*/  HADD2.F32 R49, -RZ, R31.H1_H1 ;  /* 0x3000001fff317230 */ /* 0x000fe40000004100 */
[--C-:B0-----:R-:W-:Y:S02]  /*49d0*/  HADD2.F32 R46, -RZ, R2.reuse.H0_H0 ;  /* 0x20000002ff2e7230 */ /* 0x101fe40000004100 */
[----:B------:R-:W-:-:S03]  /*49e0*/  HADD2.F32 R2, -RZ, R2.H1_H1 ;  /* 0x30000002ff027230 */ /* 0x000fc60000004100 */
[-C--:B------:R-:W-:Y:S01]  /*49f0*/  FFMA.FTZ R0, R0, R46.reuse, RZ ;  /* 0x0000002e00007223 */ /* 0x080fe200000100ff */
[-C--:B------:R-:W-:Y:S01]  /*4a00*/  FFMA.FTZ R47, R7, R46.reuse, RZ ;  /* 0x0000002e072f7223 */ /* 0x080fe200000100ff */
[----:B------:R-:W-:Y:S01]  /*4a10*/  FFMA.FTZ R7, R44, R46, RZ ;  /* 0x0000002e2c077223 */ /* 0x000fe200000100ff */
[----:B------:R-:W-:Y:S02]  /*4a20*/  HADD2.F32 R44, -RZ, R30.H1_H1 ;  /* 0x3000001eff2c7230 */ /* 0x000fe40000004100 */
[----:B------:R-:W-:Y:S01]  /*4a30*/  FFMA.FTZ R45, R45, R2, R0 ;  /* 0x000000022d2d7223 */ /* 0x000fe20000010000 */
[----:B------:R-:W-:Y:S02]  /*4a40*/  HADD2.F32 R0, -RZ, R32.H1_H1 ;  /* 0x30000020ff007230 */ /* 0x000fe40000004100 */
[----:B------:R-:W-:Y:S01]  /*4a50*/  FFMA.FTZ R43, R43, R46, RZ ;  /* 0x0000002e2b2b7223 */ /* 0x000fe200000100ff */
        /* <DEDUP_REMOVED lines=9> */
[----:B------:R-:W-:Y:S01]  /*4af0*/  FFMA.FTZ R48, R48, R0, R43 ;  /* 0x0000000030307223 */ /* 0x000fe2000001002b */
[----:B------:R-:W-:-:S02]  /*4b00*/  HADD2.F32 R44, -RZ, R35.H0_H0 ;  /* 0x20000023ff2c7230 */ /* 0x000fc40000004100 */
[-C--:B------:R-:W-:Y:S01]  /*4b10*/  FFMA.FTZ R46, R46, R0.reuse, R47 ;  /* 0x000000002e2e7223 */ /* 0x080fe2000001002f */
[----:B------:R-:W-:Y:S02]  /*4b20*/  HADD2.F32 R43, -RZ, R29.H1_H1 ;  /* 0x3000001dff2b7230 */ /* 0x000fe40000004100 */
[----:B------:R-:W-:Y:S02]  /*4b30*/  HADD2.F32 R45, -RZ, R35.H1_H1 ;  /* 0x30000023ff2d7230 */ /* 0x000fe40000004100 */
[----:B------:R-:W-:Y:S01]  /*4b40*/  FFMA.FTZ R44, R44, R0, R7 ;  /* 0x000000002c2c7223 */ /* 0x000fe20000010007 */
[-C--:B------:R-:W-:Y:S01]  /*4b50*/  FFMA.FTZ R49, R49, R3.reuse, R46 ;  /* 0x0000000331317223 */ /* 0x080fe2000001002e */
[-C--:B------:R-:W-:Y:S01]  /*4b60*/  FFMA.FTZ R43, R43, R3.reuse, R2 ;  /* 0x000000032b2b7223 */ /* 0x080fe20000010002 */
[----:B------:R-:W-:Y:S02]  /*4b70*/  HADD2.F32 R2, -RZ, R36.H0_H0 ;  /* 0x20000024ff027230 */ /* 0x000fe40000004100 */
[----:B------:R-:W-:Y:S01]  /*4b80*/  FFMA.FTZ R45, R45, R3, R44 ;  /* 0x000000032d2d7223 */ /* 0x000fe2000001002c */
[----:B-1----:R-:W-:-:S02]  /*4b90*/  HADD2.F32 R0, -RZ, R4.H0_H0 ;  /* 0x20000004ff007230 */ /* 0x002fc40000004100 */
        /* <DEDUP_REMOVED lines=52> */
.L_x_1545:
[----:B------:R-:W-:Y:S05]  /*4ee0*/  @P0 BRA `(.L_x_1544) ;  /* 0x0000000400680947 */ /* 0x000fea0003800000 */
[----:B------:R-:W0:Y:S01]  /*4ef0*/  LDS.64 R2, [UR4+0x120] ;  /* 0x00012004ff027984 */ /* 0x000e220008000a00 */
[--C-:B------:R-:W-:Y:S02]  /*4f00*/  HADD2.F32 R0, -RZ, R27.reuse.H0_H0 ;  /* 0x2000001bff007230 */ /* 0x100fe40000004100 */
[----:B------:R-:W-:Y:S01]  /*4f10*/  HADD2.F32 R48, -RZ, R27.H1_H1 ;  /* 0x3000001bff307230 */ /* 0x000fe20000004100 */
[----:B------:R-:W1:Y:S01]  /*4f20*/  LDS.64 R4, [UR4+0x128] ;  /* 0x00012804ff047984 */ /* 0x000e620008000a00 */
[----:B------:R-:W-:Y:S02]  /*4f30*/  HADD2.F32 R7, -RZ, R34.H0_H0 ;  /* 0x20000022ff077230 */ /* 0x000fe40000004100 */
[--C-:B0-----:R-:W-:Y:S02]  /*4f40*/  HADD2.F32 R43, -RZ, R2.reuse.H0_H0 ;  /* 0x20000002ff2b7230 */ /* 0x101fe40000004100 */
[----:B------:R-:W-:Y:S02]  /*4f50*/  HADD2.F32 R45, -RZ, R2.H1_H1 ;  /* 0x30000002ff2d7230 */ /* 0x000fe40000004100 */
[----:B------:R-:W-:-:S02]  /*4f60*/  HADD2.F32 R44, -RZ, R3.H0_H0 ;  /* 0x20000003ff2c7230 */ /* 0x000fc40000004100 */
[-C--:B------:R-:W-:Y:S01]  /*4f70*/  FFMA.FTZ R27, R0, R43.reuse, RZ ;  /* 0x0000002b001b7223 */ /* 0x080fe200000100ff */
[----:B------:R-:W-:Y:S02]  /*4f80*/  HADD2.F32 R46, -RZ, R3.H1_H1 ;  /* 0x30000003ff2e7230 */ /* 0x000fe40000004100 */
[----:B------:R-:W-:Y:S02]  /*4f90*/  HADD2.F32 R2, -RZ, R30.H0_H0 ;  /* 0x2000001eff027230 */ /* 0x000fe40000004100 */
[----:B------:R-:W-:Y:S02]  /*4fa0*/  HADD2.F32 R3, -RZ, R32.H0_H0 ;  /* 0x20000020ff037230 */ /* 0x000fe40000004100 */
[----:B------:R-:W-:Y:S02]  /*4fb0*/  HADD2.F32 R30, -RZ, R30.H1_H1 ;  /* 0x3000001eff1e7230 */ /* 0x000fe40000004100 */
[-C--:B------:R-:W-:Y:S01]  /*4fc0*/  FFMA.FTZ R47, R2, R43.reuse, RZ ;  /* 0x0000002b022f7223 */ /* 0x080fe200000100ff */
[-C--:B------:R-:W-:Y:S01]  /*4fd0*/  FFMA.FTZ R2, R7, R43.reuse, RZ ;  /* 0x0000002b07027223 */ /* 0x080fe200000100ff */
[----:B------:R-:W-:Y:S01]  /*4fe0*/  FFMA.FTZ R0, R3, R43, RZ ;  /* 0x0000002b03007223 */ /* 0x000fe200000100ff */
[----:B------:R-:W-:Y:S01]  /*4ff0*/  FFMA.FTZ R3, R48, R45, R27 ;  /* 0x0000002d30037223 */ /* 0x000fe2000001001b */
[----:B------:R-:W-:-:S02]  /*5000*/  HADD2.F32 R27, -RZ, R32.H1_H1 ;  /* 0x30000020ff1b7230 */ /* 0x000fc40000004100 */
        /* <DEDUP_REMOVED lines=20> */
[----:B------:R-:W-:Y:S02]  /*5150*/  HADD2.F32 R32, -RZ, R38.H0_H0 ;  /* 0x20000026ff207230 */ /* 0x000fe40000004100 */
[----:B------:R-:W-:Y:S01]  /*5160*/  FFMA.FTZ R3, R0, R46, R3 ;  /* 0x0000002e00037223 */ /* 0x000fe20000010003 */
[----:B------:R-:W-:Y:S02]  /*5170*/  HADD2.F32 R30, -RZ, R36.H0_H0 ;  /* 0x20000024ff1e7230 */ /* 0x000fe40000004100 */
        /* <DEDUP_REMOVED lines=13> */
[----:B------:R-:W-:Y:S02]  /*5250*/  HADD2.F32 R0, -RZ, R5.H0_H0 ;  /* 0x20000005ff007230 */ /* 0x000fe40000004100 */
        /* <DEDUP_REMOVED lines=17> */
[--C-:B------:R-:W-:Y:S02]  /*5370*/  HADD2.F32 R3, -RZ, R11.reuse.H1_H1 ;  /* 0x3000000bff037230 */ /* 0x100fe40000004100 */
[-C--:B------:R-:W-:Y:S01]  /*5380*/  FFMA.FTZ R30, R41, R5.reuse, R30 ;  /* 0x00000005291e7223 */ /* 0x080fe2000001001e */
[----:B------:R-:W-:Y:S02]  /*5390*/  HADD2.F32 R7, -RZ, R11.H0_H0 ;  /* 0x2000000bff077230 */ /* 0x000fe40000004100 */
[----:B------:R-:W-:Y:S01]  /*53a0*/  FFMA.FTZ R0, R29, R5, R0 ;  /* 0x000000051d007223 */ /* 0x000fe20000010000 */
[--C-:B------:R-:W-:Y:S02]  /*53b0*/  HADD2.F32 R27, -RZ, R10.reuse.H1_H1 ;  /* 0x3000000aff1b7230 */ /* 0x100fe40000004100 */
[----:B------:R-:W-:Y:S01]  /*53c0*/  FMUL.FTZ R2, R3, R2 ;  /* 0x0000000203027220 */ /* 0x000fe20000410000 */
[----:B------:R-:W-:-:S02]  /*53d0*/  HADD2.F32 R31, -RZ, R10.H0_H0 ;  /* 0x2000000aff1f7230 */ /* 0x000fc40000004100 */
        /* <DEDUP_REMOVED lines=11> */
.L_x_1544:
[----:B------:R-:W-:-:S04]  /*5490*/  IMAD.WIDE R2, R25, 0x4, R8 ;  /* 0x0000000419027825 */ /* 0x000fc800078e0208 */
[----:B------:R-:W-:-:S04]  /*54a0*/  IMAD.WIDE R2, R25, 0x4, R2 ;  /* 0x0000000419027825 */ /* 0x000fc800078e0202 */
[----:B------:R-:W-:-:S05]  /*54b0*/  IMAD.WIDE R30, R25, 0x4, R2 ;  /* 0x00000004191e7825 */ /* 0x000fca00078e0202 */
[----:B------:R-:W2:Y:S02]  /*54c0*/  LDG.E.128.CONSTANT R4, desc[UR6][R30.64] ;  /* 0x000000061e047981 */ /* 0x000ea4000c1e9d00 */
[C---:B--2---:R-:W-:Y:S02]  /*54d0*/  LOP3.LUT R34, R4.reuse, 0xf000f, RZ, 0xc0, !PT ;  /* 0x000f000f04227812 */ /* 0x044fe400078ec0ff */
[----:B------:R-:W-:Y:S02]  /*54e0*/  LOP3.LUT R25, R4, 0xf000f0, RZ, 0xc0, !PT ;  /* 0x00f000f004197812 */ /* 0x000fe400078ec0ff */
[C---:B------:R-:W-:Y:S02]  /*54f0*/  LOP3.LUT R27, R5.reuse, 0xf000f0, RZ, 0xc0, !PT ;  /* 0x00f000f0051b7812 */ /* 0x040fe400078ec0ff */
[----:B------:R-:W-:Y:S02]  /*5500*/  SHF.R.U32.HI R4, RZ, 0x8, R4 ;  /* 0x00000008ff047819 */ /* 0x000fe40000011604 */
[----:B------:R-:W-:-:S02]  /*5510*/  LOP3.LUT R3, R5, 0xf000f, RZ, 0xc0, !PT ;  /* 0x000f000f05037812 */ /* 0x000fc400078ec0ff */
[C---:B------:R-:W-:Y:S02]  /*5520*/  LOP3.LUT R30, R7.reuse, 0xf000f0, RZ, 0xc0, !PT ;  /* 0x00f000f0071e7812 */ /* 0x040fe400078ec0ff */
[----:B------:R-:W-:Y:S02]  /*5530*/  SHF.R.U32.HI R5, RZ, 0x8, R5 ;  /* 0x00000008ff057819 */ /* 0x000fe40000011605 */
[C---:B------:R-:W-:Y:S02]  /*5540*/  LOP3.LUT R2, R6.reuse, 0xf000f, RZ, 0xc0, !PT ;  /* 0x000f000f06027812 */ /* 0x040fe400078ec0ff */
[----:B------:R-:W-:Y:S02]  /*5550*/  LOP3.LUT R32, R6, 0xf000f0, RZ, 0xc0, !PT ;  /* 0x00f000f006207812 */ /* 0x000fe400078ec0ff */
        /* <DEDUP_REMOVED lines=61> */
[----:B------:R-:W-:Y:S02]  /*5930*/  HADD2.F32 R44, -RZ, R39.H1_H1 ;  /* 0x30000027ff2c7230 */ /* 0x000fe40000004100 */
        /* <DEDUP_REMOVED lines=23> */
[----:B------:R-:W-:Y:S02]  /*5ab0*/  HADD2.F32 R45, -RZ, R40.H1_H1 ;  /* 0x30000028ff2d7230 */ /* 0x000fe40000004100 */
[----:B------:R-:W-:Y:S01]  /*5ac0*/  FFMA.FTZ R12, R12, R0, R47 ;  /* 0x000000000c0c7223 */ /* 0x000fe2000001002f */
[----:B------:R-:W-:Y:S02]  /*5ad0*/  HADD2.F32 R2, -RZ, R41.H0_H0 ;  /* 0x20000029ff027230 */ /* 0x000fe40000004100 */
[----:B------:R-:W-:Y:S01]  /*5ae0*/  FFMA.FTZ R7, R0, R44, R7 ;  /* 0x0000002c00077223 */ /* 0x000fe20000010007 */
[----:B------:R-:W-:-:S02]  /*5af0*/  HADD2.F32 R4, -RZ, R4.H1_H1 ;  /* 0x30000004ff047230 */ /* 0x000fc40000004100 */
[----:B------:R-:W-:Y:S02]  /*5b00*/  HADD2.F32 R6, -RZ, R42.H0_H0 ;  /* 0x2000002aff067230 */ /* 0x000fe40000004100 */
[C---:B------:R-:W-:Y:S01]  /*5b10*/  FFMA.FTZ R49, R0.reuse, R2, R3 ;  /* 0x0000000200317223 */ /* 0x040fe20000010003 */
[----:B------:R-:W-:Y:S02]  /*5b20*/  HADD2.F32 R44, -RZ, R34.H1_H1 ;  /* 0x30000022ff2c7230 */ /* 0x000fe40000004100 */
[----:B------:R-:W-:Y:S01]  /*5b30*/  FFMA.FTZ R45, R45, R4, R12 ;  /* 0x000000042d2d7223 */ /* 0x000fe2000001000c */
        /* <DEDUP_REMOVED lines=40> */
.L_x_1546:
[----:B------:R-:W-:Y:S05]  /*5dc0*/  @!P4 BRA `(.L_x_1536) ;  /* 0x0000000800e0c947 */ /* 0x000fea0003800000 */
[----:B------:R-:W-:-:S04]  /*5dd0*/  PRMT R0, R14, 0x9910, RZ ;  /* 0x000099100e007816 */ /* 0x000fc800000000ff */
[----:B------:R-:W-:-:S13]  /*5de0*/  ISETP.NE.AND P2, PT, R0, RZ, PT ;  /* 0x000000ff0000720c */ /* 0x000fda0003f45270 */
[----:B------:R-:W-:Y:S05]  /*5df0*/  @!P2 BRA `(.L_x_1547) ;  /* 0x000000040068a947 */ /* 0x000fea0003800000 */
        /* <DEDUP_REMOVED lines=16> */
[----:B------:R-:W-:Y:S01]  /*5f00*/  FFMA.FTZ R43, R43, R2, R6 ;  /* 0x000000022b2b7223 */ /* 0x000fe20000010006 */
[----:B------:R-:W-:Y:S02]  /*5f10*/  HADD2.F32 R6, -RZ, R38.H1_H1 ;  /* 0x30000026ff067230 */ /* 0x000fe40000004100 */
        /* <DEDUP_REMOVED lines=20> */
[-C--:B------:R-:W-:Y:S01]  /*6060*/  FFMA.FTZ R7, R7, R3.reuse, R2 ;  /* 0x0000000307077223 */ /* 0x080fe20000010002 */
[----:B-1----:R-:W-:Y:S02]  /*6070*/  HADD2.F32 R0, -RZ, R4.H0_H0 ;  /* 0x20000004ff007230 */ /* 0x002fe40000004100 */
[--C-:B------:R-:W-:Y:S02]  /*6080*/  HADD2.F32 R6, -RZ, R41.reuse.H0_H0 ;  /* 0x20000029ff067230 */ /* 0x100fe40000004100 */
[----:B------:R-:W-:Y:S01]  /*6090*/  FFMA.FTZ R3, R47, R3, R44 ;  /* 0x000000032f037223 */ /* 0x000fe2000001002c */
[----:B------:R-:W-:Y:S02]  /*60a0*/  HADD2.F32 R44, -RZ, R42.H0_H0 ;  /* 0x2000002aff2c7230 */ /* 0x000fe40000004100 */
[-C--:B------:R-:W-:Y:S01]  /*60b0*/  FFMA.FTZ R45, R12, R0.reuse, R45 ;  /* 0x000000000c2d7223 */ /* 0x080fe2000001002d */
[----:B------:R-:W-:Y:S02]  /*60c0*/  HADD2.F32 R4, -RZ, R4.H1_H1 ;  /* 0x30000004ff047230 */ /* 0x000fe40000004100 */
        /* <DEDUP_REMOVED lines=16> */
[----:B------:R-:W-:Y:S02]  /*61d0*/  HADD2.F32 R45, -RZ, R27.H1_H1 ;  /* 0x3000001bff2d7230 */ /* 0x000fe40000004100 */
[----:B------:R-:W-:Y:S01]  /*61e0*/  FFMA.FTZ R4, R6, R0, R7 ;  /* 0x0000000006047223 */ /* 0x000fe20000010007 */
[----:B------:R-:W-:-:S02]  /*61f0*/  HADD2.F32 R6, -RZ, R25.H0_H0 ;  /* 0x20000019ff067230 */ /* 0x000fc40000004100 */
        /* <DEDUP_REMOVED lines=26> */
.L_x_1547:
        /* <DEDUP_REMOVED lines=10> */
[--C-:B------:R-:W-:Y:S02]  /*6440*/  HADD2.F32 R12, -RZ, R3.reuse.H0_H0 ;  /* 0x20000003ff0c7230 */ /* 0x100fe40000004100 */
[-C--:B------:R-:W-:Y:S01]  /*6450*/  FFMA.FTZ R6, R6, R45.reuse, RZ ;  /* 0x0000002d06067223 */ /* 0x080fe200000100ff */
[----:B------:R-:W-:Y:S02]  /*6460*/  HADD2.F32 R7, -RZ, R3.H1_H1 ;  /* 0x30000003ff077230 */ /* 0x000fe40000004100 */
[----:B------:R-:W-:Y:S01]  /*6470*/  FFMA.FTZ R2, R2, R45, RZ ;  /* 0x0000002d02027223 */ /* 0x000fe200000100ff */
[----:B------:R-:W-:Y:S02]  /*6480*/  HADD2.F32 R3, -RZ, R38.H0_H0 ;  /* 0x20000026ff037230 */ /* 0x000fe40000004100 */
[----:B------:R-:W-:-:S03]  /*6490*/  HADD2.F32 R37, -RZ, R37.H1_H1 ;  /* 0x30000025ff257230 */ /* 0x000fc60000004100 */
[----:B------:R-:W-:Y:S01]  /*64a0*/  FFMA.FTZ R0, R3, R45, RZ ;  /* 0x0000002d03007223 */ /* 0x000fe200000100ff */
[----:B------:R-:W-:Y:S02]  /*64b0*/  HADD2.F32 R45, -RZ, R38.H1_H1 ;  /* 0x30000026ff2d7230 */ /* 0x000fe40000004100 */
[-C--:B------:R-:W-:Y:S01]  /*64c0*/  FFMA.FTZ R37, R37, R43.reuse, R2 ;  /* 0x0000002b25257223 */ /* 0x080fe20000010002 */
[-C--:B------:R-:W-:Y:S01]  /*64d0*/  FFMA.FTZ R3, R47, R43.reuse, R36 ;  /* 0x0000002b2f037223 */ /* 0x080fe20000010024 */
[----:B------:R-:W-:Y:S02]  /*64e0*/  HADD2.F32 R2, -RZ, R33.H0_H0 ;  /* 0x20000021ff027230 */ /* 0x000fe40000004100 */
[----:B------:R-:W-:Y:S02]  /*64f0*/  HADD2.F32 R47, -RZ, R39.H1_H1 ;  /* 0x30000027ff2f7230 */ /* 0x000fe40000004100 */
[----:B------:R-:W-:Y:S01]  /*6500*/  FFMA.FTZ R39, R45, R43, R0 ;  /* 0x0000002b2d277223 */ /* 0x000fe20000010000 */
[----:B------:R-:W-:-:S02]  /*6510*/  HADD2.F32 R36, -RZ, R32.H0_H0 ;  /* 0x20000020ff247230 */ /* 0x000fc40000004100 */
[-C--:B------:R-:W-:Y:S01]  /*6520*/  FFMA.FTZ R0, R2, R12.reuse, R3 ;  /* 0x0000000c02007223 */ /* 0x080fe20000010003 */
[--C-:B------:R-:W-:Y:S02]  /*6530*/  HADD2.F32 R38, -RZ, R31.reuse.H0_H0 ;  /* 0x2000001fff267230 */ /* 0x100fe40000004100 */
        /* <DEDUP_REMOVED lines=65> */
.L_x_1536:
[----:B------:R-:W0:Y:S01]  /*6950*/  LDC R3, c[0x0][0x23c] ;  /* 0x00008f00ff037b82 */ /* 0x000e220000000800 */
[----:B------:R-:W-:Y:S01]  /*6960*/  IADD3 R17, R17, 0x20, RZ ;  /* 0x0000002011117810 */ /* 0x000fe20007ffe0ff */
[----:B------:R-:W-:-:S03]  /*6970*/  UIADD3 UR4, UR4, 0x40, URZ ;  /* 0x0000004004047890 */ /* 0x000fc6000fffe03f */
[C---:B------:R-:W-:Y:S02]  /*6980*/  ISETP.GE.AND P2, PT, R17.reuse, UR5, PT ;  /* 0x0000000511007c0c */ /* 0x040fe4000bf46270 */
[----:B------:R-:W-:Y:S01]  /*6990*/  ISETP.LT.AND P3, PT, R17, R18, PT ;  /* 0x000000121100720c */ /* 0x000fe20003f61270 */
[----:B0-----:R-:W-:-:S12]  /*69a0*/  IMAD.WIDE R8, R3, 0x10, R8 ;  /* 0x0000001003087825 */ /* 0x001fd800078e0208 */
[----:B------:R-:W-:Y:S05]  /*69b0*/  @!P2 BRA P3, `(.L_x_1548) ;  /* 0xffffffa800f0a947 */ /* 0x000fea000183ffff */
.L_x_1535:
        /* <DEDUP_REMOVED lines=19> */
.L_x_1552:
[----:B------:R-:W0:Y:S02]  /*6af0*/  LDS R6, [R0] ;  /* 0x0000000000067984 */ /* 0x000e240000000800 */
[----:B0-----:R-:W-:-:S10]  /*6b00*/  HFMA2.MMA R7, R6, 1, 1, R23 ;  /* 0x3c003c0006077835 */ /* 0x001fd40000000017 */
[----:B------:R-:W0:Y:S02]  /*6b10*/  ATOMS.CAST.SPIN R7, [R0], R6, R7 ;  /* 0x000000060007738d */ /* 0x000e240001800007 */
[----:B0-----:R-:W-:-:S13]  /*6b20*/  ISETP.EQ.U32.AND P0, PT, R7, 0x1, PT ;  /* 0x000000010700780c */ /* 0x001fda0003f02070 */
[----:B------:R-:W-:Y:S05]  /*6b30*/  @!P0 BRA `(.L_x_1552) ;  /* 0xfffffffc00ec8947 */ /* 0x000fea000383ffff */
[----:B------:R-:W-:Y:S05]  /*6b40*/  BRA `(.L_x_1550) ;  /* 0x00000000000c7947 */ /* 0x000fea0003800000 */
.L_x_1551:
[----:B------:R-:W2:Y:S02]  /*6b50*/  LD.E R0, desc[UR6][R8.64] ;  /* 0x0000000608007980 */ /* 0x000ea4000c101900 */
[----:B--2---:R-:W-:-:S05]  /*6b60*/  IADD3 R7, R23, R0, RZ ;  /* 0x0000000017077210 */ /* 0x004fca0007ffe0ff */
[----:B------:R0:W-:Y:S02]  /*6b70*/  ST.E desc[UR6][R8.64], R7 ;  /* 0x0000000708007985 */ /* 0x0001e4000c101906 */
.L_x_1550:
[----:B------:R-:W-:Y:S05]  /*6b80*/  BSYNC B0 ;  /* 0x0000000000007941 */ /* 0x000fea0003800000 */
.L_x_1549:
[----:B------:R1:W-:Y:S01]  /*6b90*/  ATOM.E.ADD.F16x2.RN.STRONG.GPU P0, RZ, desc[UR6][R8.64+0x4], R15 ;  /* 0x0000040f08ff79a2 */ /* 0x0003e2000810e1c6 */
[----:B------:R-:W-:Y:S04]  /*6ba0*/  BSSY B0, `(.L_x_1553) ;  /* 0x000000f000007945 */ /* 0x000fe80003800000 */
[----:B-1----:R-:W-:Y:S05]  /*6bb0*/  @P0 BRA `(.L_x_1554) ;  /* 0x0000000000340947 */ /* 0x002fea0003800000 */
[----:B------:R-:W1:Y:S02]  /*6bc0*/  QSPC.E.S P0, RZ, [R8+0x4] ;  /* 0x0000040008ff73aa */ /* 0x000e640000000500 */
[----:B-1----:R-:W-:Y:S05]  /*6bd0*/  @!P0 BRA `(.L_x_1555) ;  /* 0x0000000000208947 */ /* 0x002fea0003800000 */
[----:B------:R-:W-:-:S04]  /*6be0*/  MOV R6, R8 ;  /* 0x0000000800067202 */ /* 0x000fc80000000f00 */
[----:B------:R-:W-:-:S07]  /*6bf0*/  MOV R0, R6 ;  /* 0x0000000600007202 */ /* 0x000fce0000000f00 */
.L_x_1556:
[----:B------:R-:W0:Y:S02]  /*6c00*/  LDS R6, [R0+0x4] ;  /* 0x0000040000067984 */ /* 0x000e240000000800 */
[----:B0-----:R-:W-:-:S06]  /*6c10*/  HADD2 R7, R6, R15 ;  /* 0x0000000f06077230 */ /* 0x001fcc0000000000 */
[----:B------:R-:W0:Y:S02]  /*6c20*/  ATOMS.CAST.SPIN R7, [R0+0x4], R6, R7 ;  /* 0x000004060007738d */ /* 0x000e240001800007 */
[----:B0-----:R-:W-:-:S13]  /*6c30*/  ISETP.EQ.U32.AND P0, PT, R7, 0x1, PT ;  /* 0x000000010700780c */ /* 0x001fda0003f02070 */
[----:B------:R-:W-:Y:S05]  /*6c40*/  @!P0 BRA `(.L_x_1556) ;  /* 0xfffffffc00ec8947 */ /* 0x000fea000383ffff */
[----:B------:R-:W-:Y:S05]  /*6c50*/  BRA `(.L_x_1554) ;  /* 0x00000000000c7947 */ /* 0x000fea0003800000 */
.L_x_1555:
[----:B------:R-:W0:Y:S02]  /*6c60*/  LD.E R0, desc[UR6][R8.64+0x4] ;  /* 0x0000040608007980 */ /* 0x000e24000c101900 */
[----:B0-----:R-:W-:-:S05]  /*6c70*/  IADD3 R7, R15, R0, RZ ;  /* 0x000000000f077210 */ /* 0x001fca0007ffe0ff */
[----:B------:R1:W-:Y:S02]  /*6c80*/  ST.E desc[UR6][R8.64+0x4], R7 ;  /* 0x0000040708007985 */ /* 0x0003e4000c101906 */
.L_x_1554:
[----:B------:R-:W-:Y:S05]  /*6c90*/  BSYNC B0 ;  /* 0x0000000000007941 */ /* 0x000fea0003800000 */
.L_x_1553:
        /* <DEDUP_REMOVED lines=13> */
.L_x_1560:
[----:B------:R-:W0:Y:S02]  /*6d70*/  LDS R6, [R0] ;  /* 0x0000000000067984 */ /* 0x000e240000000800 */
[----:B0-----:R-:W-:-:S10]  /*6d80*/  HFMA2.MMA R7, R6, 1, 1, R21 ;  /* 0x3c003c0006077835 */ /* 0x001fd40000000015 */
[----:B------:R-:W0:Y:S02]  /*6d90*/  ATOMS.CAST.SPIN R7, [R0], R6, R7 ;  /* 0x000000060007738d */ /* 0x000e240001800007 */
[----:B0-----:R-:W-:-:S13]  /*6da0*/  ISETP.EQ.U32.AND P0, PT, R7, 0x1, PT ;  /* 0x000000010700780c */ /* 0x001fda0003f02070 */
[----:B------:R-:W-:Y:S05]  /*6db0*/  @!P0 BRA `(.L_x_1560) ;  /* 0xfffffffc00ec8947 */ /* 0x000fea000383ffff */
[----:B------:R-:W-:Y:S05]  /*6dc0*/  BRA `(.L_x_1558) ;  /* 0x00000000000c7947 */ /* 0x000fea0003800000 */
.L_x_1559:
[----:B------:R-:W2:Y:S02]  /*6dd0*/  LD.E R0, desc[UR6][R8.64] ;  /* 0x0000000608007980 */ /* 0x000ea4000c101900 */
[----:B--2---:R-:W-:-:S05]  /*6de0*/  IADD3 R7, R21, R0, RZ ;  /* 0x0000000015077210 */ /* 0x004fca0007ffe0ff */
[----:B------:R0:W-:Y:S02]  /*6df0*/  ST.E desc[UR6][R8.64], R7 ;  /* 0x0000000708007985 */ /* 0x0001e4000c101906 */
.L_x_1558:
[----:B------:R-:W-:Y:S05]  /*6e00*/  BSYNC B0 ;  /* 0x0000000000007941 */ /* 0x000fea0003800000 */
.L_x_1557:
[----:B------:R1:W-:Y:S01]  /*6e10*/  ATOM.E.ADD.F16x2.RN.STRONG.GPU P0, RZ, desc[UR6][R8.64+0x4], R11 ;  /* 0x0000040b08ff79a2 */ /* 0x0003e2000810e1c6 */
[----:B------:R-:W-:Y:S04]  /*6e20*/  BSSY B0, `(.L_x_1561) ;  /* 0x000000f000007945 */ /* 0x000fe80003800000 */
[----:B-1----:R-:W-:Y:S05]  /*6e30*/  @P0 BRA `(.L_x_1562) ;  /* 0x0000000000340947 */ /* 0x002fea0003800000 */
[----:B------:R-:W1:Y:S02]  /*6e40*/  QSPC.E.S P0, RZ, [R8+0x4] ;  /* 0x0000040008ff73aa */ /* 0x000e640000000500 */
[----:B-1----:R-:W-:Y:S05]  /*6e50*/  @!P0 BRA `(.L_x_1563) ;  /* 0x0000000000208947 */ /* 0x002fea0003800000 */
[----:B------:R-:W-:-:S04]  /*6e60*/  MOV R6, R8 ;  /* 0x0000000800067202 */ /* 0x000fc80000000f00 */
[----:B------:R-:W-:-:S07]  /*6e70*/  MOV R0, R6 ;  /* 0x0000000600007202 */ /* 0x000fce0000000f00 */
.L_x_1564:
[----:B------:R-:W0:Y:S02]  /*6e80*/  LDS R6, [R0+0x4] ;  /* 0x0000040000067984 */ /* 0x000e240000000800 */
[----:B0-----:R-:W-:-:S06]  /*6e90*/  HADD2 R7, R6, R11 ;  /* 0x0000000b06077230 */ /* 0x001fcc0000000000 */
[----:B------:R-:W0:Y:S02]  /*6ea0*/  ATOMS.CAST.SPIN R7, [R0+0x4], R6, R7 ;  /* 0x000004060007738d */ /* 0x000e240001800007 */
[----:B0-----:R-:W-:-:S13]  /*6eb0*/  ISETP.EQ.U32.AND P0, PT, R7, 0x1, PT ;  /* 0x000000010700780c */ /* 0x001fda0003f02070 */
[----:B------:R-:W-:Y:S05]  /*6ec0*/  @!P0 BRA `(.L_x_1564) ;  /* 0xfffffffc00ec8947 */ /* 0x000fea000383ffff */
[----:B------:R-:W-:Y:S05]  /*6ed0*/  BRA `(.L_x_1562) ;  /* 0x00000000000c7947 */ /* 0x000fea0003800000 */
.L_x_1563:
[----:B------:R-:W0:Y:S02]  /*6ee0*/  LD.E R0, desc[UR6][R8.64+0x4] ;  /* 0x0000040608007980 */ /* 0x000e24000c101900 */
[----:B0-----:R-:W-:-:S05]  /*6ef0*/  IADD3 R7, R11, R0, RZ ;  /* 0x000000000b077210 */ /* 0x001fca0007ffe0ff */
[----:B------:R1:W-:Y:S02]  /*6f00*/  ST.E desc[UR6][R8.64+0x4], R7 ;  /* 0x0000040708007985 */ /* 0x0003e4000c101906 */
.L_x_1562:
[----:B------:R-:W-:Y:S05]  /*6f10*/  BSYNC B0 ;  /* 0x0000000000007941 */ /* 0x000fea0003800000 */
.L_x_1561:
[----:B------:R-:W-:-:S13]  /*6f20*/  ISETP.NE.AND P0, PT, R16, 0x2, PT ;  /* 0x000000021000780c */ /* 0x000fda0003f05270 */
[----:B------:R-:W-:Y:S05]  /*6f30*/  @!P0 EXIT ;  /* 0x000000000000894d */ /* 0x000fea0003800000 */
[----:B------:R-:W-:Y:S01]  /*6f40*/  IADD3 R3, R2, R3, RZ ;  /* 0x0000000302037210 */ /* 0x000fe20007ffe0ff */
[----:B01----:R-:W-:-:S04]  /*6f50*/  HMUL2 R7, R24, R13.H0_H0 ;  /* 0x2000000d18077232 */ /* 0x003fc80000000000 */
        /* <DEDUP_REMOVED lines=9> */
.L_x_1568:
[----:B------:R-:W0:Y:S02]  /*6ff0*/  LDS R2, [R0] ;  /* 0x0000000000027984 */ /* 0x000e240000000800 */
[----:B0-----:R-:W-:-:S10]  /*7000*/  HFMA2.MMA R3, R2, 1, 1, R7 ;  /* 0x3c003c0002037835 */ /* 0x001fd40000000007 */
[----:B------:R-:W0:Y:S02]  /*7010*/  ATOMS.CAST.SPIN R3, [R0], R2, R3 ;  /* 0x000000020003738d */ /* 0x000e240001800003 */
[----:B0-----:R-:W-:-:S13]  /*7020*/  ISETP.EQ.U32.AND P0, PT, R3, 0x1, PT ;  /* 0x000000010300780c */ /* 0x001fda0003f02070 */
[----:B------:R-:W-:Y:S05]  /*7030*/  @!P0 BRA `(.L_x_1568) ;  /* 0xfffffffc00ec8947 */ /* 0x000fea000383ffff */
[----:B------:R-:W-:Y:S05]  /*7040*/  BRA `(.L_x_1566) ;  /* 0x00000000000c7947 */ /* 0x000fea0003800000 */
.L_x_1567:
[----:B------:R-:W2:Y:S02]  /*7050*/  LD.E R0, desc[UR6][R4.64] ;  /* 0x0000000604007980 */ /* 0x000ea4000c101900 */
[----:B--2---:R-:W-:-:S05]  /*7060*/  IADD3 R3, R7, R0, RZ ;  /* 0x0000000007037210 */ /* 0x004fca0007ffe0ff */
[----:B------:R0:W-:Y:S02]  /*7070*/  ST.E desc[UR6][R4.64], R3 ;  /* 0x0000000304007985 */ /* 0x0001e4000c101906 */
.L_x_1566:
[----:B------:R-:W-:Y:S05]  /*7080*/  BSYNC B0 ;  /* 0x0000000000007941 */ /* 0x000fea0003800000 */
.L_x_1565:
[----:B------:R1:W-:Y:S02]  /*7090*/  ATOM.E.ADD.F16x2.RN.STRONG.GPU P0, RZ, desc[UR6][R4.64+0x4], R13 ;  /* 0x0000040d04ff79a2 */ /* 0x0003e4000810e1c6 */
[----:B-1----:R-:W-:Y:S05]  /*70a0*/  @P0 EXIT ;  /* 0x000000000000094d */ /* 0x002fea0003800000 */
[----:B------:R-:W1:Y:S02]  /*70b0*/  QSPC.E.S P0, RZ, [R4+0x4] ;  /* 0x0000040004ff73aa */ /* 0x000e640000000500 */
[----:B-1----:R-:W-:Y:S05]  /*70c0*/  @!P0 BRA `(.L_x_1569) ;  /* 0x0000000000208947 */ /* 0x002fea0003800000 */
[----:B------:R-:W-:-:S04]  /*70d0*/  MOV R2, R4 ;  /* 0x0000000400027202 */ /* 0x000fc80000000f00 */
[----:B------:R-:W-:-:S07]  /*70e0*/  MOV R0, R2 ;  /* 0x0000000200007202 */ /* 0x000fce0000000f00 */
.L_x_1570:
[----:B------:R-:W0:Y:S02]  /*70f0*/  LDS R2, [R0+0x4] ;  /* 0x0000040000027984 */ /* 0x000e240000000800 */
[----:B0-----:R-:W-:-:S06]  /*7100*/  HADD2 R3, R2, R13 ;  /* 0x0000000d02037230 */ /* 0x001fcc0000000000 */
[----:B------:R-:W0:Y:S02]  /*7110*/  ATOMS.CAST.SPIN R3, [R0+0x4], R2, R3 ;  /* 0x000004020003738d */ /* 0x000e240001800003 */
[----:B0-----:R-:W-:-:S13]  /*7120*/  ISETP.EQ.U32.AND P0, PT, R3, 0x1, PT ;  /* 0x000000010300780c */ /* 0x001fda0003f02070 */
[----:B------:R-:W-:Y:S05]  /*7130*/  @!P0 BRA `(.L_x_1570) ;  /* 0xfffffffc00ec8947 */ /* 0x000fea000383ffff */
[----:B------:R-:W-:Y:S05]  /*7140*/  EXIT ;  /* 0x000000000000794d */ /* 0x000fea0003800000 */
.L_x_1569:
[----:B------:R-:W0:Y:S02]  /*7150*/  LD.E R0, desc[UR6][R4.64+0x4] ;  /* 0x0000040604007980 */ /* 0x000e24000c101900 */
[----:B0-----:R-:W-:-:S05]  /*7160*/  IADD3 R3, R13, R0, RZ ;  /* 0x000000000d037210 */ /* 0x001fca0007ffe0ff */
[----:B------:R-:W-:Y:S01]  /*7170*/  ST.E desc[UR6][R4.64+0x4], R3 ;  /* 0x0000040304007985 */ /* 0x000fe2000c101906 */
[----:B------:R-:W-:Y:S05]  /*7180*/  EXIT ;  /* 0x000000000000794d */ /* 0x000fea0003800000 */
.L_x_1571:
        /* <DEDUP_REMOVED lines=15> */
.L_x_3684:


//--------------------- .text._Z23gemm_half_q_half_kernelILi3ELi12ELb1ELb1ELi64EEvPK6__halfPKjS4_S2_PS0_iiiiPKtS7_iiiiiibS2_i --------------------------
	.section	.text._Z23gemm_half_q_half_kernelILi3ELi12ELb1ELb1ELi64EEvPK6__halfPKjS4_S2_PS0_iiiiPKtS7_iiiiiibS2_i,"ax",@progbits
	.align	128
        .global         _Z23gemm_half_q_half_kernelILi3ELi12ELb1ELb1ELi64EEvPK6__halfPKjS4_S2_PS0_iiiiPKtS7_iiiiiibS2_i
        .type           _Z23gemm_half_q_half_kernelILi3ELi12ELb1ELb1ELi64EEvPK6__halfPKjS4_S2_PS0_iiiiPKtS7_iiiiiibS2_i,@function
        .size           _Z23gemm_half_q_half_kernelILi3ELi12ELb1ELb1ELi64EEvPK6__halfPKjS4_S2_PS0_iiiiPKtS7_iiiiiibS2_i,(.L_x_3685 - _Z23gemm_half_q_half_kernelILi3ELi12ELb1ELb1ELi64EEvPK6__halfPKjS4_S2_PS0_iiiiPKtS7_iiiiiibS2_i)
        .other          _Z23gemm_half_q_half_kernelILi3ELi12ELb1ELb1ELi64EEvPK6__halfPKjS4_S2_PS0_iiiiPKtS7_iiiiiibS2_i,@"STO_CUDA_ENTRY STV_DEFAULT"
_Z23gemm_half_q_half_kernelILi3ELi12ELb1ELb1ELi64EEvPK6__halfPKjS4_S2_PS0_iiiiPKtS7_iiiiiibS2_i:
.text._Z23gemm_half_q_half_kernelILi3ELi12ELb1ELb1ELi64EEvPK6__halfPKjS4_S2_PS0_iiiiPKtS7_iiiiiibS2_i:
        /* <DEDUP_REMOVED lines=37> */
.L_x_1572:
        /* <DEDUP_REMOVED lines=36> */
.L_x_1577:
        /* <DEDUP_REMOVED lines=16> */
.L_x_1576:
        /* <DEDUP_REMOVED lines=16> */
.L_x_1575:
[----:B------:R-:W0:Y:S01]  /*0690*/  S2UR UR5, SR_CgaCtaId ;  /* 0x00000000000579c3 */ /* 0x000e220000008800 */
[----:B------:R-:W-:Y:S01]  /*06a0*/  IMAD R2, R14, R19, RZ ;  /* 0x000000130e027224 */ /* 0x000fe200078e02ff */
[----:B------:R-:W-:Y:S01]  /*06b0*/  ISETP.GT.AND P2, PT, R48, 0x3, PT ;  /* 0x000000033000780c */ /* 0x000fe20003f44270 */
[----:B------:R-:W-:Y:S01]  /*06c0*/  UMOV UR4, 0x400 ;  /* 0x0000040000047882 */ /* 0x000fe20000000000 */
[----:B------:R-:W-:Y:S02]  /*06d0*/  ULDC.64 UR8, c[0x0][0x210] ;  /* 0x0000840000087ab9 */ /* 0x000fe40000000a00 */
[----:B------:R-:W-:-:S04]  /*06e0*/  LEA R7, R2, R2, 0x1 ;  /* 0x0000000202077211 */ /* 0x000fc800078e08ff */
        /* <DEDUP_REMOVED lines=11> */
.L_x_1579:
        /* <DEDUP_REMOVED lines=16> */
.L_x_1578:
        /* <DEDUP_REMOVED lines=14> */
.L_x_1574:
[----:B------:R-:W-:Y:S05]  /*0980*/  BSYNC B0 ;  /* 0x0000000000007941 */ /* 0x000fea0003800000 */
.L_x_1573:
        /* <DEDUP_REMOVED lines=15> */
[----:B0-----:R-:W-:Y:S01]  /*0a80*/  IMAD.WIDE R4, R7, 0x2, R4 ;  /* 0x0000000207047825 */ /* 0x001fe200078e0204 */
[----:B------:R-:W-:Y:S01]  /*0a90*/  HFMA2.MMA R7, -RZ, RZ, 0, 0 ;  /* 0x00000000ff077435 */ /* 0x000fe200000001ff */
[----:B------:R-:W-:Y:S10]  /*0aa0*/  @!P2 BRA `(.L_x_1581) ;  /* 0x000000000034a947 */ /* 0x000ff40003800000 */
[----:B------:R-:W-:Y:S02]  /*0ab0*/  PLOP3.LUT P0, PT, PT, PT, PT, 0x8, 0x0 ;  /* 0x000000000000781c */ /* 0x000fe40003f0e170 */
[----:B------:R-:W-:-:S11]  /*0ac0*/  IADD3 R0, R48, -0x3, RZ ;  /* 0xfffffffd30007810 */ /* 0x000fd60007ffe0ff */
.L_x_1582:
        /* <DEDUP_REMOVED lines=11> */
.L_x_1581:
        /* <DEDUP_REMOVED lines=10> */
.L_x_1580:
        /* <DEDUP_REMOVED lines=15> */
.L_x_1584:
        /* <DEDUP_REMOVED lines=44> */
.L_x_1583:
        /* <DEDUP_REMOVED lines=10> */
[----:B------:R-:W-:Y:S02]  /*1070*/  ISETP.GT.AND P6, PT, R47, UR8, PT ;  /* 0x000000082f007c0c */ /* 0x000fe4000bfc4270 */
        /* <DEDUP_REMOVED lines=13> */
.L_x_1585:
        /* <DEDUP_REMOVED lines=8> */
.L_x_1586:
        /* <DEDUP_REMOVED lines=12> */
.L_x_1587:
        /* <DEDUP_REMOVED lines=8> */
.L_x_1588:
        /* <DEDUP_REMOVED lines=8> */
.L_x_1589:
        /* <DEDUP_REMOVED lines=8> */
[----:B------:R-:W-:-:S02]  /*1410*/  MOV R44, RZ ;  /* 0x000000ff002c7202 */ /* 0x000fc40000000f00 */
        /* <DEDUP_REMOVED lines=12> */
[----:B------:R-:W-:Y:S02]  /*14e0*/  PRMT R39, RZ, 0x5410, RZ ;  /* 0x00005410ff277816 */ /* 0x000fe400000000ff */
[----:B------:R-:W-:-:S02]  /*14f0*/  PRMT R38, RZ, 0x5410, RZ ;  /* 0x00005410ff267816 */ /* 0x000fc400000000ff */
[----:B------:R-:W-:Y:S01]  /*1500*/  IADD3 R37, R47, R10, RZ ;  /* 0x0000000a2f257210 */ /* 0x000fe20007ffe0ff */
[----:B------:R-:W-:Y:S06]  /*1510*/  @P0 BRA `(.L_x_1590) ;  /* 0x00000054001c0947 */ /* 0x000fec0003800000 */
[----:B------:R-:W-:Y:S01]  /*1520*/  PRMT R2, R51, 0x9910, RZ ;  /* 0x0000991033027816 */ /* 0x000fe200000000ff */
[----:B------:R-:W-:Y:S01]  /*1530*/  HFMA2.MMA R44, -RZ, RZ, 0, 0 ;  /* 0x00000000ff2c7435 */ /* 0x000fe200000001ff */
[----:B------:R-:W-:Y:S01]  /*1540*/  PRMT R43, RZ, 0x7610, R43 ;  /* 0x00007610ff2b7816 */ /* 0x000fe2000000002b */
[----:B------:R-:W-:Y:S01]  /*1550*/  ULDC UR5, c[0x0][0x264] ;  /* 0x0000990000057ab9 */ /* 0x000fe20000000800 */
[----:B------:R-:W-:-:S04]  /*1560*/  ISETP.NE.AND P0, PT, R2, RZ, PT ;  /* 0x000000ff0200720c */ /* 0x000fc80003f05270 */
[----:B------:R-:W-:-:S13]  /*1570*/  ISETP.LT.OR P0, PT, R3, 0x3, !P0 ;  /* 0x000000030300780c */ /* 0x000fda0004701670 */
.L_x_1603:
[----:B------:R-:W-:-:S13]  /*1580*/  ISETP.NE.AND P2, PT, R47, R37, PT ;  /* 0x000000252f00720c */ /* 0x000fda0003f45270 */
[----:B------:R-:W0:Y:S01]  /*1590*/  @!P2 LDC.64 R2, c[0x0][0x248] ;  /* 0x00009200ff02ab82 */ /* 0x000e220000000a00 */
[----:B------:R-:W-:Y:S02]  /*15a0*/  @!P2 IADD3 R44, R44, 0x1, RZ ;  /* 0x000000012c2ca810 */ /* 0x000fe40007ffe0ff */
[----:B------:R-:W-:Y:S02]  /*15b0*/  @!P2 SHF.L.U32 R5, R47, 0x1, RZ ;  /* 0x000000012f05a819 */ /* 0x000fe400000006ff */
        /* <DEDUP_REMOVED lines=15> */
[----:B--2---:R-:W-:Y:S02]  /*16b0*/  LOP3.LUT R3, R12, 0xf000f0, RZ, 0xc0, !PT ;  /* 0x00f000f00c037812 */ /* 0x004fe400078ec0ff */
[----:B------:R-:W-:-:S02]  /*16c0*/  LOP3.LUT R5, R13, 0xf000f, RZ, 0xc0, !PT ;  /* 0x000f000f0d057812 */ /* 0x000fc400078ec0ff */
[----:B------:R-:W-:Y:S02]  /*16d0*/  LOP3.LUT R6, R13, 0xf000f0, RZ, 0xc0, !PT ;  /* 0x00f000f00d067812 */ /* 0x000fe400078ec0ff */
[C---:B------:R-:W-:Y:S02]  /*16e0*/  LOP3.LUT R11, R14.reuse, 0xf000f, RZ, 0xc0, !PT ;  /* 0x000f000f0e0b7812 */ /* 0x040fe400078ec0ff */
[----:B------:R-:W-:Y:S02]  /*16f0*/  LOP3.LUT R17, R14, 0xf000f0, RZ, 0xc0, !PT ;  /* 0x00f000f00e117812 */ /* 0x000fe400078ec0ff */
[----:B------:R-:W-:Y:S02]  /*1700*/  SHF.R.U32.HI R4, RZ, 0x8, R12 ;  /* 0x00000008ff047819 */ /* 0x000fe4000001160c */
[----:B------:R-:W-:Y:S02]  /*1710*/  SHF.R.U32.HI R13, RZ, 0x8, R13 ;  /* 0x00000008ff0d7819 */ /* 0x000fe4000001160d */
[----:B------:R-:W-:-:S02]  /*1720*/  SHF.R.U32.HI R14, RZ, 0x8, R14 ;  /* 0x00000008ff0e7819 */ /* 0x000fc4000001160e */
[----:B------:R-:W-:Y:S02]  /*1730*/  SHF.R.U32.HI R21, RZ, 0x8, R15 ;  /* 0x00000008ff157819 */ /* 0x000fe4000001160f */
[----:B------:R-:W-:Y:S02]  /*1740*/  LOP3.LUT R2, R12, 0xf000f, RZ, 0xc0, !PT ;  /* 0x000f000f0c027812 */ /* 0x000fe400078ec0ff */
[C---:B------:R-:W-:Y:S02]  /*1750*/  LOP3.LUT R19, R15.reuse, 0xf000f, RZ, 0xc0, !PT ;  /* 0x000f000f0f137812 */ /* 0x040fe400078ec0ff */
[----:B------:R-:W-:Y:S02]  /*1760*/  LOP3.LUT R20, R15, 0xf000f0, RZ, 0xc0, !PT ;  /* 0x00f000f00f147812 */ /* 0x000fe400078ec0ff */
        /* <DEDUP_REMOVED lines=21> */
[-C--:B------:R-:W-:Y:S01]  /*18c0*/  HFMA2 R20, R20, R7.reuse.H0_H0, -72, -72 ;  /* 0xd480d48014147431 */ /* 0x080fe20000040007 */
[----:B------:R-:W-:Y:S02]  /*18d0*/  LOP3.LUT R10, R10, 0x64006400, RZ, 0xfc, !PT ;  /* 0x640064000a0a7812 */ /* 0x000fe400078efcff */
        /* <DEDUP_REMOVED lines=90> */
[----:B------:R-:W-:Y:S02]  /*1e80*/  HADD2.F32 R3, -RZ, R16.H0_H0 ;  /* 0x20000010ff037230 */ /* 0x000fe40000004100 */
[----:B------:R-:W-:Y:S01]  /*1e90*/  FFMA.FTZ R4, R11, R4, R30 ;  /* 0x000000040b047223 */ /* 0x000fe2000001001e */
[----:B------:R-:W-:-:S02]  /*1ea0*/  HADD2.F32 R5, -RZ, R0.H1_H1 ;  /* 0x30000000ff057230 */ /* 0x000fc40000004100 */
[----:B------:R-:W-:Y:S01]  /*1eb0*/  FFMA.FTZ R6, R11, R6, R32 ;  /* 0x000000060b067223 */ /* 0x000fe20000010020 */
[----:B------:R-:W-:Y:S02]  /*1ec0*/  HADD2.F32 R29, -RZ, R0.H0_H0 ;  /* 0x20000000ff1d7230 */ /* 0x000fe40000004100 */
        /* <DEDUP_REMOVED lines=13> */
.L_x_1592:
        /* <DEDUP_REMOVED lines=78> */
[--C-:B------:R-:W-:Y:S02]  /*2480*/  HADD2.F32 R5, -RZ, R0.reuse.H1_H1 ;  /* 0x30000000ff057230 */ /* 0x100fe40000004100 */
        /* <DEDUP_REMOVED lines=15> */
.L_x_1594:
[----:B------:R-:W-:Y:S05]  /*2580*/  @P0 BRA `(.L_x_1593) ;  /* 0x0000000400680947 */ /* 0x000fea0003800000 */
[----:B------:R-:W0:Y:S01]  /*2590*/  LDS.64 R2, [UR4+0x100] ;  /* 0x00010004ff027984 */ /* 0x000e220008000a00 */
[----:B------:R-:W-:Y:S02]  /*25a0*/  HADD2.F32 R4, -RZ, R17.H0_H0 ;  /* 0x20000011ff047230 */ /* 0x000fe40000004100 */
        /* <DEDUP_REMOVED lines=17> */
[----:B------:R-:W-:Y:S02]  /*26c0*/  HADD2.F32 R3, -RZ, R12.H0_H0 ;  /* 0x2000000cff037230 */ /* 0x000fe40000004100 */
[----:B------:R-:W-:Y:S01]  /*26d0*/  FFMA.FTZ R6, R5, R6, RZ ;  /* 0x0000000605067223 */ /* 0x000fe200000100ff */
[-C--:B------:R-:W-:Y:S01]  /*26e0*/  FFMA.FTZ R2, R33, R29.reuse, R2 ;  /* 0x0000001d21027223 */ /* 0x080fe20000010002 */
[----:B------:R-:W-:Y:S01]  /*26f0*/  FFMA.FTZ R14, R13, R29, R14 ;  /* 0x0000001d0d0e7223 */ /* 0x000fe2000001000e */
[----:B------:R-:W-:-:S02]  /*2700*/  HADD2.F32 R5, -RZ, R15.H0_H0 ;  /* 0x2000000fff057230 */ /* 0x000fc40000004100 */
[----:B------:R-:W-:Y:S01]  /*2710*/  FFMA.FTZ R6, R19, R29, R6 ;  /* 0x0000001d13067223 */ /* 0x000fe20000010006 */
[--C-:B------:R-:W-:Y:S02]  /*2720*/  HADD2.F32 R13, -RZ, R18.reuse.H0_H0 ;  /* 0x20000012ff0d7230 */ /* 0x100fe40000004100 */
        /* <DEDUP_REMOVED lines=49> */
[----:B------:R-:W-:Y:S02]  /*2a40*/  HADD2.F32 R13, -RZ, R0.H0_H0 ;  /* 0x20000000ff0d7230 */ /* 0x000fe40000004100 */
        /* <DEDUP_REMOVED lines=14> */
.L_x_1593:
        /* <DEDUP_REMOVED lines=9> */
[----:B------:R-:W-:Y:S02]  /*2bc0*/  LOP3.LUT R18, R14, 0xf000f, RZ, 0xc0, !PT ;  /* 0x000f000f0e127812 */ /* 0x000fe400078ec0ff */
[----:B------:R-:W-:Y:S02]  /*2bd0*/  SHF.R.U32.HI R12, RZ, 0x8, R12 ;  /* 0x00000008ff0c7819 */ /* 0x000fe4000001160c */
        /* <DEDUP_REMOVED lines=11> */
[C---:B------:R-:W-:Y:S01]  /*2c90*/  LOP3.LUT R3, R12.reuse, 0xf000f, RZ, 0xc0, !PT ;  /* 0x000f000f0c037812 */ /* 0x040fe200078ec0ff */
[----:B------:R-:W-:Y:S01]  /*2ca0*/  HADD2 R20, R20, -1032, -1032 ;  /* 0xe408e40814147430 */ /* 0x000fe20000000000 */
[----:B------:R-:W-:Y:S02]  /*2cb0*/  LOP3.LUT R13, R13, 0xf000f0, RZ, 0xc0, !PT ;  /* 0x00f000f00d0d7812 */ /* 0x000fe400078ec0ff */
[C---:B------:R-:W-:Y:S02]  /*2cc0*/  LOP3.LUT R18, R25.reuse, 0xf000f, RZ, 0xc0, !PT ;  /* 0x000f000f19127812 */ /* 0x040fe400078ec0ff */
        /* <DEDUP_REMOVED lines=25> */
[-C--:B------:R-:W-:Y:S02]  /*2e60*/  HFMA2 R25, R12, R7.reuse.H0_H0, -72, -72 ;  /* 0xd480d4800c197431 */ /* 0x080fe40000040007 */
        /* <DEDUP_REMOVED lines=94> */
.L_x_1595:
        /* <DEDUP_REMOVED lines=14> */
[----:B------:R-:W-:Y:S02]  /*3530*/  HADD2.F32 R3, -RZ, R15.H0_H0 ;  /* 0x2000000fff037230 */ /* 0x000fe40000004100 */
[----:B------:R-:W-:Y:S02]  /*3540*/  HADD2.F32 R32, -RZ, R2.H1_H1 ;  /* 0x30000002ff207230 */ /* 0x000fe40000004100 */
[-C--:B------:R-:W-:Y:S01]  /*3550*/  FFMA.FTZ R45, R4, R6.reuse, RZ ;  /* 0x00000006042d7223 */ /* 0x080fe200000100ff */
[----:B------:R-:W-:Y:S02]  /*3560*/  HADD2.F32 R2, -RZ, R18.H0_H0 ;  /* 0x20000012ff027230 */ /* 0x000fe40000004100 */
[-C--:B------:R-:W-:Y:S01]  /*3570*/  FFMA.FTZ R3, R3, R6.reuse, RZ ;  /* 0x0000000603037223 */ /* 0x080fe200000100ff */
[----:B------:R-:W-:Y:S01]  /*3580*/  FFMA.FTZ R5, R5, R6, RZ ;  /* 0x0000000605057223 */ /* 0x000fe200000100ff */
[----:B------:R-:W-:-:S02]  /*3590*/  HADD2.F32 R4, -RZ, R19.H0_H0 ;  /* 0x20000013ff047230 */ /* 0x000fc40000004100 */
[----:B------:R-:W-:Y:S01]  /*35a0*/  FFMA.FTZ R33, R2, R6, RZ ;  /* 0x0000000602217223 */ /* 0x000fe200000100ff */
        /* <DEDUP_REMOVED lines=9> */
[----:B------:R-:W-:Y:S01]  /*3640*/  FFMA.FTZ R5, R52, R32, R5 ;  /* 0x0000002034057223 */ /* 0x000fe20000010005 */
[-C--:B------:R-:W-:Y:S01]  /*3650*/  FFMA.FTZ R2, R2, R34.reuse, R33 ;  /* 0x0000002202027223 */ /* 0x080fe20000010021 */
[----:B------:R-:W-:Y:S02]  /*3660*/  HADD2.F32 R3, -RZ, R14.H1_H1 ;  /* 0x3000000eff037230 */ /* 0x000fe40000004100 */
[-C--:B------:R-:W-:Y:S01]  /*3670*/  FFMA.FTZ R32, R36, R34.reuse, R45 ;  /* 0x0000002224207223 */ /* 0x080fe2000001002d */
[----:B------:R-:W-:Y:S02]  /*3680*/  HADD2.F32 R33, -RZ, R19.H1_H1 ;  /* 0x30000013ff217230 */ /* 0x000fe40000004100 */
[----:B------:R-:W-:Y:S01]  /*3690*/  FFMA.FTZ R34, R6, R34, R5 ;  /* 0x0000002206227223 */ /* 0x000fe20000010005 */
[----:B------:R-:W-:-:S02]  /*36a0*/  HADD2.F32 R45, -RZ, R21.H1_H1 ;  /* 0x30000015ff2d7230 */ /* 0x000fc40000004100 */
        /* <DEDUP_REMOVED lines=11> */
[----:B------:R-:W-:Y:S02]  /*3760*/  HADD2.F32 R45, -RZ, R30.H0_H0 ;  /* 0x2000001eff2d7230 */ /* 0x000fe40000004100 */
[-C--:B------:R-:W-:Y:S01]  /*3770*/  FFMA.FTZ R35, R35, R3.reuse, R32 ;  /* 0x0000000323237223 */ /* 0x080fe20000010020 */
[----:B------:R-:W-:Y:S02]  /*3780*/  HADD2.F32 R36, -RZ, R24.H1_H1 ;  /* 0x30000018ff247230 */ /* 0x000fe40000004100 */
        /* <DEDUP_REMOVED lines=42> */
.L_x_1597:
        /* <DEDUP_REMOVED lines=11> */
[----:B------:R-:W-:Y:S02]  /*3ae0*/  HADD2.F32 R32, -RZ, R2.H1_H1 ;  /* 0x30000002ff207230 */ /* 0x000fe40000004100 */
[----:B------:R-:W-:Y:S02]  /*3af0*/  HADD2.F32 R3, -RZ, R15.H0_H0 ;  /* 0x2000000fff037230 */ /* 0x000fe40000004100 */
[-C--:B------:R-:W-:Y:S01]  /*3b00*/  FFMA.FTZ R35, R4, R6.reuse, RZ ;  /* 0x0000000604237223 */ /* 0x080fe200000100ff */
[--C-:B------:R-:W-:Y:S02]  /*3b10*/  HADD2.F32 R2, -RZ, R18.reuse.H0_H0 ;  /* 0x20000012ff027230 */ /* 0x100fe40000004100 */
[----:B------:R-:W-:Y:S01]  /*3b20*/  FFMA.FTZ R5, R5, R6, RZ ;  /* 0x0000000605057223 */ /* 0x000fe200000100ff */
[----:B------:R-:W-:-:S02]  /*3b30*/  HADD2.F32 R18, -RZ, R18.H1_H1 ;  /* 0x30000012ff127230 */ /* 0x000fc40000004100 */
[-C--:B------:R-:W-:Y:S01]  /*3b40*/  FFMA.FTZ R3, R3, R6.reuse, RZ ;  /* 0x0000000603037223 */ /* 0x080fe200000100ff */
[----:B------:R-:W-:Y:S02]  /*3b50*/  HADD2.F32 R4, -RZ, R19.H0_H0 ;  /* 0x20000013ff047230 */ /* 0x000fe40000004100 */
[----:B------:R-:W-:Y:S01]  /*3b60*/  FFMA.FTZ R15, R2, R6, RZ ;  /* 0x00000006020f7223 */ /* 0x000fe200000100ff */
[----:B------:R-:W-:Y:S02]  /*3b70*/  HADD2.F32 R2, -RZ, R14.H0_H0 ;  /* 0x2000000eff027230 */ /* 0x000fe40000004100 */
[-C--:B------:R-:W-:Y:S01]  /*3b80*/  FFMA.FTZ R3, R36, R32.reuse, R3 ;  /* 0x0000002024037223 */ /* 0x080fe20000010003 */
[-C--:B------:R-:W-:Y:S01]  /*3b90*/  FFMA.FTZ R35, R20, R32.reuse, R35 ;  /* 0x0000002014237223 */ /* 0x080fe20000010023 */
[----:B------:R-:W-:Y:S01]  /*3ba0*/  FFMA.FTZ R15, R18, R32, R15 ;  /* 0x00000020120f7223 */ /* 0x000fe2000001000f */
[----:B------:R-:W-:Y:S02]  /*3bb0*/  HADD2.F32 R18, -RZ, R21.H0_H0 ;  /* 0x20000015ff127230 */ /* 0x000fe40000004100 */
        /* <DEDUP_REMOVED lines=13> */
[----:B-1----:R-:W-:Y:S02]  /*3c90*/  HADD2.F32 R3, -RZ, R12.H0_H0 ;  /* 0x2000000cff037230 */ /* 0x002fe40000004100 */
[----:B------:R-:W-:Y:S01]  /*3ca0*/  FFMA.FTZ R34, R23, R33, R34 ;  /* 0x0000002117227223 */ /* 0x000fe20000010022 */
[----:B------:R-:W-:Y:S02]  /*3cb0*/  HADD2.F32 R5, -RZ, R24.H0_H0 ;  /* 0x20000018ff057230 */ /* 0x000fe40000004100 */
[----:B------:R-:W-:Y:S02]  /*3cc0*/  HADD2.F32 R15, -RZ, R26.H0_H0 ;  /* 0x2000001aff0f7230 */ /* 0x000fe40000004100 */
[----:B------:R-:W-:-:S02]  /*3cd0*/  HADD2.F32 R19, -RZ, R28.H0_H0 ;  /* 0x2000001cff137230 */ /* 0x000fc40000004100 */
        /* <DEDUP_REMOVED lines=48> */
.L_x_1596:
        /* <DEDUP_REMOVED lines=145> */
.L_x_1598:
        /* <DEDUP_REMOVED lines=94> */
.L_x_1600:
        /* <DEDUP_REMOVED lines=91> */
.L_x_1599:
        /* <DEDUP_REMOVED lines=145> */
.L_x_1601:
        /* <DEDUP_REMOVED lines=94> */
.L_x_1602:
[----:B------:R-:W-:Y:S05]  /*6370*/  @P0 BRA `(.L_x_1591) ;  /* 0x0000000400680947 */ /* 0x000fea0003800000 */
[----:B------:R-:W0:Y:S01]  /*6380*/  LDS.64 R2, [UR4+0x130] ;  /* 0x00013004ff027984 */ /* 0x000e220008000a00 */
[----:B------:R-:W-:Y:S02]  /*6390*/  HADD2.F32 R4, -RZ, R21.H0_H0 ;  /* 0x20000015ff047230 */ /* 0x000fe40000004100 */
[----:B------:R-:W-:Y:S01]  /*63a0*/  HADD2.F32 R5, -RZ, R23.H0_H0 ;  /* 0x20000017ff057230 */ /* 0x000fe20000004100 */
[----:B------:R-:W1:Y:S01]  /*63b0*/  LDS.64 R10, [UR4+0x138] ;  /* 0x00013804ff0a7984 */ /* 0x000e620008000a00 */
[--C-:B0-----:R-:W-:Y:S02]  /*63c0*/  HADD2.F32 R6, -RZ, R2.reuse.H0_H0 ;  /* 0x20000002ff067230 */ /* 0x101fe40000004100 */
[----:B------:R-:W-:Y:S02]  /*63d0*/  HADD2.F32 R28, -RZ, R2.H1_H1 ;  /* 0x30000002ff1c7230 */ /* 0x000fe40000004100 */
[--C-:B------:R-:W-:Y:S02]  /*63e0*/  HADD2.F32 R30, -RZ, R3.reuse.H0_H0 ;  /* 0x20000003ff1e7230 */ /* 0x100fe40000004100 */
[----:B------:R-:W-:Y:S01]  /*63f0*/  FFMA.FTZ R33, R4, R6, RZ ;  /* 0x0000000604217223 */ /* 0x000fe200000100ff */
[----:B------:R-:W-:-:S02]  /*6400*/  HADD2.F32 R31, -RZ, R3.H1_H1 ;  /* 0x30000003ff1f7230 */ /* 0x000fc40000004100 */
[-C--:B------:R-:W-:Y:S01]  /*6410*/  FFMA.FTZ R5, R5, R6.reuse, RZ ;  /* 0x0000000605057223 */ /* 0x080fe200000100ff */
[----:B------:R-:W-:Y:S02]  /*6420*/  HADD2.F32 R2, -RZ, R22.H0_H0 ;  /* 0x20000016ff027230 */ /* 0x000fe40000004100 */
[----:B------:R-:W-:Y:S02]  /*6430*/  HADD2.F32 R3, -RZ, R20.H0_H0 ;  /* 0x20000014ff037230 */ /* 0x000fe40000004100 */
[----:B------:R-:W-:Y:S02]  /*6440*/  HADD2.F32 R22, -RZ, R22.H1_H1 ;  /* 0x30000016ff167230 */ /* 0x000fe40000004100 */
[-C--:B------:R-:W-:Y:S01]  /*6450*/  FFMA.FTZ R29, R2, R6.reuse, RZ ;  /* 0x00000006021d7223 */ /* 0x080fe200000100ff */
[----:B------:R-:W-:Y:S02]  /*6460*/  HADD2.F32 R20, -RZ, R20.H1_H1 ;  /* 0x30000014ff147230 */ /* 0x000fe40000004100 */
[----:B------:R-:W-:Y:S01]  /*6470*/  FFMA.FTZ R3, R3, R6, RZ ;  /* 0x0000000603037223 */ /* 0x000fe200000100ff */
        /* <DEDUP_REMOVED lines=74> */
.L_x_1591:
[----:B------:R-:W0:Y:S01]  /*6920*/  LDC R45, c[0x0][0x23c] ;  /* 0x00008f00ff2d7b82 */ /* 0x000e220000000800 */
[----:B------:R-:W-:Y:S01]  /*6930*/  IADD3 R47, R47, 0x20, RZ ;  /* 0x000000202f2f7810 */ /* 0x000fe20007ffe0ff */
[----:B------:R-:W-:-:S03]  /*6940*/  UIADD3 UR4, UR4, 0x40, URZ ;  /* 0x0000004004047890 */ /* 0x000fc6000fffe03f */
[C---:B------:R-:W-:Y:S02]  /*6950*/  ISETP.GE.AND P2, PT, R47.reuse, UR5, PT ;  /* 0x000000052f007c0c */ /* 0x040fe4000bf46270 */
[----:B------:R-:W-:Y:S01]  /*6960*/  ISETP.LT.AND P3, PT, R47, R46, PT ;  /* 0x0000002e2f00720c */ /* 0x000fe20003f61270 */
[----:B0-----:R-:W-:-:S12]  /*6970*/  IMAD.WIDE R8, R45, 0x10, R8 ;  /* 0x000000102d087825 */ /* 0x001fd800078e0208 */
[----:B------:R-:W-:Y:S05]  /*6980*/  @!P2 BRA P3, `(.L_x_1603) ;  /* 0xffffffa800fca947 */ /* 0x000fea000183ffff */
.L_x_1590:
[----:B------:R-:W-:Y:S01]  /*6990*/  ISETP.GE.AND P0, PT, R47, R46, PT ;  /* 0x0000002e2f00720c */ /* 0x000fe20003f06270 */
[----:B------:R-:W-:-:S03]  /*69a0*/  ULDC UR5, c[0x0][0x268] ;  /* 0x00009a0000057ab9 */ /* 0x000fc60000000800 */
[----:B------:R-:W-:-:S13]  /*69b0*/  ISETP.GE.OR P0, PT, R47, UR5, P0 ;  /* 0x000000052f007c0c */ /* 0x000fda0008706670 */
[----:B------:R-:W-:Y:S05]  /*69c0*/  @P0 BRA `(.L_x_1604) ;  /* 0x0000001c00dc0947 */ /* 0x000fea0003800000 */
[----:B------:R-:W0:Y:S01]  /*69d0*/  S2R R2, SR_CTAID.Y ;  /* 0x0000000000027919 */ /* 0x000e220000002600 */
[----:B------:R-:W0:Y:S01]  /*69e0*/  LDC R3, c[0x0][0x238] ;  /* 0x00008e00ff037b82 */ /* 0x000e220000000800 */
[----:B------:R-:W-:Y:S01]  /*69f0*/  PRMT R4, R51, 0x9910, RZ ;  /* 0x0000991033047816 */ /* 0x000fe200000000ff */
[----:B------:R-:W-:-:S03]  /*6a00*/  ULDC UR5, c[0x0][0x268] ;  /* 0x00009a0000057ab9 */ /* 0x000fc60000000800 */
[----:B------:R-:W-:Y:S01]  /*6a10*/  ISETP.NE.AND P0, PT, R4, RZ, PT ;  /* 0x000000ff0400720c */ /* 0x000fe20003f05270 */
[----:B0-----:R-:W-:-:S05]  /*6a20*/  IMAD R2, R2, -0x3, R3 ;  /* 0xfffffffd02027824 */ /* 0x001fca00078e0203 */
[----:B------:R-:W-:-:S13]  /*6a30*/  ISETP.LT.OR P0, PT, R2, 0x3, !P0 ;  /* 0x000000030200780c */ /* 0x000fda0004701670 */
.L_x_1608:
[----:B------:R-:W-:Y:S01]  /*6a40*/  ISETP.NE.AND P2, PT, R47, R37, PT ;  /* 0x000000252f00720c */ /* 0x000fe20003f45270 */
[----:B------:R-:W0:-:S12]  /*6a50*/  LDC R45, c[0x0][0x23c] ;  /* 0x00008f00ff2d7b82 */ /* 0x000e180000000800 */
[----:B------:R-:W1:Y:S01]  /*6a60*/  @!P2 LDC.64 R4, c[0x0][0x248] ;  /* 0x00009200ff04ab82 */ /* 0x000e620000000a00 */
[----:B------:R-:W-:Y:S02]  /*6a70*/  @!P2 IADD3 R44, R44, 0x1, RZ ;  /* 0x000000012c2ca810 */ /* 0x000fe40007ffe0ff */
[----:B------:R-:W-:Y:S02]  /*6a80*/  @!P2 LEA R3, R47, 0x1, 0x1 ;  /* 0x000000012f03a811 */ /* 0x000fe400078e08ff */
[----:B------:R-:W-:Y:S01]  /*6a90*/  @!P2 LEA R17, R44, R1, 0x3 ;  /* 0x000000012c11a211 */ /* 0x000fe200078e18ff */
[----:B0-----:R-:W-:Y:S02]  /*6aa0*/  IMAD.WIDE R6, R45, 0x4, R8 ;  /* 0x000000042d067825 */ /* 0x001fe400078e0208 */
[----:B------:R-:W5:Y:S04]  /*6ab0*/  LDG.E.128.CONSTANT R8, desc[UR6][R8.64] ;  /* 0x0000000608087981 */ /* 0x000f68000c1e9d00 */
[----:B------:R0:W5:Y:S01]  /*6ac0*/  LDG.E.128.CONSTANT R12, desc[UR6][R6.64] ;  /* 0x00000006060c7981 */ /* 0x000162000c1e9d00 */
[----:B-1----:R-:W-:-:S03]  /*6ad0*/  @!P2 IMAD.WIDE R4, R3, 0x2, R4 ;  /* 0x000000020304a825 */ /* 0x002fc600078e0204 */
[----:B------:R-:W2:Y:S04]  /*6ae0*/  @!P2 LDL.64 R2, [R17] ;  /* 0x000000001102a983 */ /* 0x000ea80000100a00 */
[----:B------:R-:W3:Y:S01]  /*6af0*/  @!P2 LDG.E.U16.CONSTANT R4, desc[UR6][R4.64] ;  /* 0x000000060404a981 */ /* 0x000ee2000c1e9500 */
[----:B--2---:R-:W-:Y:S02]  /*6b00*/  @!P2 PRMT R16, R2, 0x7610, R16 ;  /* 0x000076100210a816 */ /* 0x004fe40000000010 */
[----:B------:R-:W-:Y:S02]  /*6b10*/  @!P2 PRMT R0, R0, 0x7610, R2 ;  /* 0x000076100000a816 */ /* 0x000fe40000000002 */
[----:B------:R-:W-:Y:S02]  /*6b20*/  @!P2 PRMT R16, R16, 0x7610, R3 ;  /* 0x000076101010a816 */ /* 0x000fe40000000003 */
[----:B------:R-:W-:Y:S01]  /*6b30*/  @!P2 PRMT R0, R3, 0x7610, R0 ;  /* 0x000076100300a816 */ /* 0x000fe20000000000 */
[----:B------:R-:W-:Y:S01]  /*6b40*/  IMAD.WIDE R2, R45, 0x4, R6 ;  /* 0x000000042d027825 */ /* 0x000fe200078e0206 */
[----:B---3--:R-:W-:Y:S01]  /*6b50*/  @!P2 IADD3 R37, R4, R47, RZ ;  /* 0x0000002f0425a210 */ /* 0x008fe20007ffe0ff */
[----:B0-----:R-:W-:Y:S06]  /*6b60*/  @!P1 BRA `(.L_x_1605) ;  /* 0x0000001c005c9947 */ /* 0x001fec0003800000 */
        /* <DEDUP_REMOVED lines=10> */
[--C-:B------:R-:W-:Y:S02]  /*6c10*/  SHF.R.U32.HI R17, RZ, 0xf, R8.reuse ;  /* 0x0000000fff117819 */ /* 0x100fe40000011608 */
[C---:B------:R-:W-:Y:S02]  /*6c20*/  LOP3.LUT R18, R8.reuse, 0x380038, RZ, 0xc0, !PT ;  /* 0x0038003808127812 */ /* 0x040fe400078ec0ff */
[----:B------:R-:W-:Y:S02]  /*6c30*/  SHF.R.U32.HI R52, RZ, 0x6, R8 ;  /* 0x00000006ff347819 */ /* 0x000fe40000011608 */
[----:B------:R-:W-:-:S02]  /*6c40*/  LOP3.LUT R58, R8, 0x70007, RZ, 0xc0, !PT ;  /* 0x00070007083a7812 */ /* 0x000fc400078ec0ff */
[--C-:B------:R-:W-:Y:S02]  /*6c50*/  SHF.R.U32.HI R21, RZ, 0xf, R9.reuse ;  /* 0x0000000fff157819 */ /* 0x100fe40000011609 */
        /* <DEDUP_REMOVED lines=15> */
[----:B------:R-:W-:Y:S02]  /*6d50*/  LOP3.LUT R13, R17, 0x10001, RZ, 0xc0, !PT ;  /* 0x00010001110d7812 */ /* 0x000fe400078ec0ff */
[----:B------:R-:W-:-:S02]  /*6d60*/  PRMT R17, R14, 0x7610, R17 ;  /* 0x000076100e117816 */ /* 0x000fc40000000011 */
[----:B------:R-:W-:Y:S02]  /*6d70*/  LOP3.LUT R23, R13, 0x20002, R20, 0xf8, !PT ;  /* 0x000200020d177812 */ /* 0x000fe400078ef814 */
[----:B------:R-:W-:Y:S02]  /*6d80*/  SHF.R.U32.HI R33, RZ, 0xe, R15 ;  /* 0x0000000eff217819 */ /* 0x000fe4000001160f */
[----:B------:R-:W-:Y:S02]  /*6d90*/  LOP3.LUT R21, R21, 0x10001, RZ, 0xc0, !PT ;  /* 0x0001000115157812 */ /* 0x000fe400078ec0ff */
[----:B------:R-:W-:Y:S02]  /*6da0*/  LOP3.LUT R13, R27, 0x10001, RZ, 0xc0, !PT ;  /* 0x000100011b0d7812 */ /* 0x000fe400078ec0ff */
[----:B------:R-:W-:Y:S02]  /*6db0*/  LOP3.LUT R14, R32, 0x10001, RZ, 0xc0, !PT ;  /* 0x00010001200e7812 */ /* 0x000fe400078ec0ff */
[----:B------:R-:W-:-:S02]  /*6dc0*/  LOP3.LUT R27, R21, 0x20002, R26, 0xf8, !PT ;  /* 0x00020002151b7812 */ /* 0x000fc400078ef81a */
[----:B------:R-:W-:Y:S02]  /*6dd0*/  LOP3.LUT R32, R13, 0x20002, R28, 0xf8, !PT ;  /* 0x000200020d207812 */ /* 0x000fe400078ef81c */
[----:B------:R-:W-:Y:S02]  /*6de0*/  LOP3.LUT R36, R14, 0x20002, R33, 0xf8, !PT ;  /* 0x000200020e247812 */ /* 0x000fe400078ef821 */
[C---:B------:R-:W-:Y:S02]  /*6df0*/  LOP3.LUT R34, R15.reuse, 0x380038, RZ, 0xc0, !PT ;  /* 0x003800380f227812 */ /* 0x040fe400078ec0ff */
[----:B------:R-:W-:Y:S02]  /*6e00*/  SHF.R.U32.HI R57, RZ, 0x6, R15 ;  /* 0x00000006ff397819 */ /* 0x000fe4000001160f */
[----:B------:R-:W-:Y:S02]  /*6e10*/  LOP3.LUT R65, R15, 0x70007, RZ, 0xc0, !PT ;  /* 0x000700070f417812 */ /* 0x000fe400078ec0ff */
[----:B------:R-:W-:-:S02]  /*6e20*/  PRMT R15, R50, 0x9910, RZ ;  /* 0x00009910320f7816 */ /* 0x000fc400000000ff */
[----:B------:R-:W-:Y:S02]  /*6e30*/  LOP3.LUT R80, R19, 0x64006400, RZ, 0xfc, !PT ;  /* 0x6400640013507812 */ /* 0x000fe400078efcff */
[----:B------:R-:W-:Y:S02]  /*6e40*/  ISETP.NE.AND P2, PT, R15, RZ, PT ;  /* 0x000000ff0f00720c */ /* 0x000fe40003f45270 */
[----:B------:R-:W-:Y:S02]  /*6e50*/  LOP3.LUT R19, R52, 0x380038, RZ, 0xc0, !PT ;  /* 0x0038003834137812 */ /* 0x000fe400078ec0ff */
[----:B------:R-:W-:Y:S02]  /*6e60*/  MOV R25, 0x3000 ;  /* 0x0000300000197802 */ /* 0x000fe40000000f00 */
        /* <DEDUP_REMOVED lines=15> */
[-C--:B------:R-:W-:Y:S01]  /*6f60*/  HFMA2 R77, R74, R25.reuse.H0_H0, -132, -132 ;  /* 0xd820d8204a4d7431 */ /* 0x080fe20000040019 */
[----:B------:R-:W-:Y:S01]  /*6f70*/  LOP3.LUT R89, R55, 0x64006400, RZ, 0xfc, !PT ;  /* 0x6400640037597812 */ /* 0x000fe200078efcff */
[----:B------:R-:W-:Y:S01]  /*6f80*/  HFMA2 R76, R76, R25.H0_H0, -132, -132 ;  /* 0xd820d8204c4c7431 */ /* 0x000fe20000040019 */
[----:B------:R-:W-:Y:S02]  /*6f90*/  LOP3.LUT R94, R71, 0x64006400, RZ, 0xfc, !PT ;  /* 0x64006400475e7812 */ /* 0x000fe400078efcff */
[----:B------:R-:W-:Y:S01]  /*6fa0*/  LOP3.LUT R58, R58, 0x64006400, RZ, 0xfc, !PT ;  /* 0x640064003a3a7812 */ /* 0x000fe200078efcff */
[----:B------:R-:W-:Y:S01]  /*6fb0*/  HADD2 R89, R89, -1028, -1028 ;  /* 0xe404e40459597430 */ /* 0x000fe20000000000 */
[----:B------:R-:W-:Y:S02]  /*6fc0*/  LOP3.LUT R91, R56, 0x64006400, RZ, 0xfc, !PT ;  /* 0x64006400385b7812 */ /* 0x000fe400078efcff */
[----:B------:R-:W-:-:S02]  /*6fd0*/  LOP3.LUT R63, R63, 0x64006400, RZ, 0xfc, !PT ;  /* 0x640064003f3f7812 */ /* 0x000fc400078efcff */
[----:B------:R-:W-:Y:S01]  /*6fe0*/  LOP3.LUT R60, R60, 0x64006400, RZ, 0xfc, !PT ;  /* 0x640064003c3c7812 */ /* 0x000fe200078efcff */
[----:B------:R-:W-:Y:S01]  /*6ff0*/  HADD2 R91, R91, -1028, -1028 ;  /* 0xe404e4045b5b7430 */ /* 0x000fe20000000000 */
[----:B------:R-:W-:Y:S02]  /*7000*/  LOP3.LUT R53, R53, 0x64006400, RZ, 0xfc, !PT ;  /* 0x6400640035357812 */ /* 0x000fe400078efcff */
[----:B------:R-:W-:Y:S02]  /*7010*/  LOP3.LUT R64, R64, 0x64006400, RZ, 0xfc, !PT ;  /* 0x6400640040407812 */ /* 0x000fe400078efcff */
[----:B------:R-:W-:Y:S02]  /*7020*/  LOP3.LUT R65, R65, 0x64006400, RZ, 0xfc, !PT ;  /* 0x6400640041417812 */ /* 0x000fe400078efcff */
[----:B------:R-:W-:Y:S02]  /*7030*/  ISETP.GE.AND P3, PT, R48, 0x2, PT ;  /* 0x000000023000780c */ /* 0x000fe40003f66270 */
[----:B--2---:R-:W-:-:S02]  /*7040*/  SHF.R.U32.HI R26, RZ, 0xd, R5 ;  /* 0x0000000dff1a7819 */ /* 0x004fc40000011605 */
[C---:B------:R-:W-:Y:S02]  /*7050*/  LOP3.LUT R28, R5.reuse, 0x380038, RZ, 0xc0, !PT ;  /* 0x00380038051c7812 */ /* 0x040fe400078ec0ff */
[----:B------:R-:W-:Y:S02]  /*7060*/  SHF.R.U32.HI R14, RZ, 0x6, R5 ;  /* 0x00000006ff0e7819 */ /* 0x000fe40000011605 */
[----:B------:R-:W-:Y:S02]  /*7070*/  LOP3.LUT R62, R5, 0x70007, RZ, 0xc0, !PT ;  /* 0x00070007053e7812 */ /* 0x000fe400078ec0ff */
[----:B------:R-:W-:Y:S02]  /*7080*/  SHF.R.U32.HI R5, RZ, 0xd, R6 ;  /* 0x0000000dff057819 */ /* 0x000fe40000011606 */
[----:B------:R-:W-:Y:S02]  /*7090*/  SHF.R.U32.HI R20, RZ, 0xd, R4 ;  /* 0x0000000dff147819 */ /* 0x000fe40000011604 */
[----:B------:R-:W-:-:S02]  /*70a0*/  LOP3.LUT R5, R32, 0x40004, R5, 0xf8, !PT ;  /* 0x0004000420057812 */ /* 0x000fc400078ef805 */
[C---:B------:R-:W-:Y:S02]  /*70b0*/  LOP3.LUT R21, R4.reuse, 0x380038, RZ, 0xc0, !PT ;  /* 0x0038003804157812 */ /* 0x040fe400078ec0ff */
[----:B------:R-:W-:Y:S02]  /*70c0*/  SHF.R.U32.HI R13, RZ, 0x6, R4 ;  /* 0x00000006ff0d7819 */ /* 0x000fe40000011604 */
[----:B------:R-:W-:Y:S02]  /*70d0*/  LOP3.LUT R61, R4, 0x70007, RZ, 0xc0, !PT ;  /* 0x00070007043d7812 */ /* 0x000fe400078ec0ff */
[----:B------:R-:W-:Y:S02]  /*70e0*/  LOP3.LUT R32, R10, 0x380038, RZ, 0xc0, !PT ;  /* 0x003800380a207812 */ /* 0x000fe400078ec0ff */
[----:B------:R-:W-:Y:S02]  /*70f0*/  LOP3.LUT R4, R23, 0x40004, R20, 0xf8, !PT ;  /* 0x0004000417047812 */ /* 0x000fe400078ef814 */
[----:B------:R-:W-:-:S02]  /*7100*/  SHF.R.U32.HI R35, RZ, 0xd, R7 ;  /* 0x0000000dff237819 */ /* 0x000fc40000011607 */
[----:B------:R-:W-:Y:S02]  /*7110*/  LOP3.LUT R23, R8, 0x380038, RZ, 0xc0, !PT ;  /* 0x0038003808177812 */ /* 0x000fe400078ec0ff */
[C---:B------:R-:W-:Y:S02]  /*7120*/  LOP3.LUT R33, R6.reuse, 0x380038, RZ, 0xc0, !PT ;  /* 0x0038003806217812 */ /* 0x040fe400078ec0ff */
[----:B------:R-:W-:Y:S02]  /*7130*/  SHF.R.U32.HI R15, RZ, 0x6, R6 ;  /* 0x00000006ff0f7819 */ /* 0x000fe40000011606 */
[----:B------:R-:W-:Y:S02]  /*7140*/  LOP3.LUT R66, R6, 0x70007, RZ, 0xc0, !PT ;  /* 0x0007000706427812 */ /* 0x000fe400078ec0ff */
[----:B------:R-:W-:Y:S02]  /*7150*/  LOP3.LUT R6, R27, 0x40004, R26, 0xf8, !PT ;  /* 0x000400041b067812 */ /* 0x000fe400078ef81a */
[----:B------:R-:W-:-:S02]  /*7160*/  LOP3.LUT R72, R32, 0x64006400, RZ, 0xfc, !PT ;  /* 0x6400640020487812 */ /* 0x000fc400078efcff */
[C---:B------:R-:W-:Y:S02]  /*7170*/  LOP3.LUT R69, R7.reuse, 0x380038, RZ, 0xc0, !PT ;  /* 0x0038003807457812 */ /* 0x040fe400078ec0ff */
[----:B------:R-:W-:Y:S01]  /*7180*/  SHF.R.U32.HI R59, RZ, 0x6, R7 ;  /* 0x00000006ff3b7819 */ /* 0x000fe20000011607 */
[-C--:B------:R-:W-:Y:S01]  /*7190*/  HFMA2 R75, R72, R25.reuse.H0_H0, -132, -132 ;  /* 0xd820d820484b7431 */ /* 0x080fe20000040019 */
[----:B------:R-:W-:Y:S02]  /*71a0*/  LOP3.LUT R67, R7, 0x70007, RZ, 0xc0, !PT ;  /* 0x0007000707437812 */ /* 0x000fe400078ec0ff */
[----:B------:R-:W-:Y:S02]  /*71b0*/  LOP3.LUT R26, R24, 0x64006400, RZ, 0xfc, !PT ;  /* 0x64006400181a7812 */ /* 0x000fe400078efcff */
[----:B------:R-:W-:Y:S02]  /*71c0*/  LOP3.LUT R27, R11, 0x380038, RZ, 0xc0, !PT ;  /* 0x003800380b1b7812 */ /* 0x000fe400078ec0ff */
[----:B------:R-:W-:Y:S01]  /*71d0*/  LOP3.LUT R32, R21, 0x64006400, RZ, 0xfc, !PT ;  /* 0x6400640015207812 */ /* 0x000fe200078efcff */
[----:B------:R-:W-:Y:S01]  /*71e0*/  HFMA2 R79, R26, R25.H0_H0, -132, -132 ;  /* 0xd820d8201a4f7431 */ /* 0x000fe20000040019 */
[----:B------:R-:W-:-:S02]  /*71f0*/  LOP3.LUT R7, R36, 0x40004, R35, 0xf8, !PT ;  /* 0x0004000424077812 */ /* 0x000fc400078ef823 */
[----:B------:R-:W-:Y:S01]  /*7200*/  LOP3.LUT R20, R54, 0x380038, RZ, 0xc0, !PT ;  /* 0x0038003836147812 */ /* 0x000fe200078ec0ff */
[-C--:B------:R-:W-:Y:S01]  /*7210*/  HFMA2 R32, R32, R25.reuse.H0_H0, -132, -132 ;  /* 0xd820d82020207431 */ /* 0x080fe20000040019 */
        /* <DEDUP_REMOVED lines=203> */
.L_x_1606:
        /* <DEDUP_REMOVED lines=82> */
.L_x_1607:
        /* <DEDUP_REMOVED lines=79> */
.L_x_1605:
[----:B------:R-:W-:Y:S01]  /*88e0*/  IADD3 R47, R47, 0x20, RZ ;  /* 0x000000202f2f7810 */ /* 0x000fe20007ffe0ff */
[----:B------:R-:W-:Y:S01]  /*88f0*/  UIADD3 UR4, UR4, 0x40, URZ ;  /* 0x0000004004047890 */ /* 0x000fe2000fffe03f */
[----:B-----5:R-:W-:Y:S02]  /*8900*/  IMAD.WIDE R8, R45, 0x4, R2 ;  /* 0x000000042d087825 */ /* 0x020fe400078e0202 */
[C---:B------:R-:W-:Y:S02]  /*8910*/  ISETP.GE.AND P2, PT, R47.reuse, UR5, PT ;  /* 0x000000052f007c0c */ /* 0x040fe4000bf46270 */
[----:B------:R-:W-:-:S13]  /*8920*/  ISETP.LT.AND P3, PT, R47, R46, PT ;  /* 0x0000002e2f00720c */ /* 0x000fda0003f61270 */
[----:B------:R-:W-:Y:S05]  /*8930*/  @!P2 BRA P3, `(.L_x_1608) ;  /* 0xffffffe00040a947 */ /* 0x000fea000183ffff */
.L_x_1604:
        /* <DEDUP_REMOVED lines=19> */
.L_x_1612:
[----:B------:R-:W0:Y:S02]  /*8a70*/  LDS R2, [R0] ;  /* 0x0000000000027984 */ /* 0x000e240000000800 */
[----:B0-----:R-:W-:-:S06]  /*8a80*/  HADD2 R3, R2, R43 ;  /* 0x0000002b02037230 */ /* 0x001fcc0000000000 */
[----:B------:R-:W0:Y:S02]  /*8a90*/  ATOMS.CAST.SPIN R3, [R0], R2, R3 ;  /* 0x000000020003738d */ /* 0x000e240001800003 */
[----:B0-----:R-:W-:-:S13]  /*8aa0*/  ISETP.EQ.U32.AND P0, PT, R3, 0x1, PT ;  /* 0x000000010300780c */ /* 0x001fda0003f02070 */
[----:B------:R-:W-:Y:S05]  /*8ab0*/  @!P0 BRA `(.L_x_1612) ;  /* 0xfffffffc00ec8947 */ /* 0x000fea000383ffff */
[----:B------:R-:W-:Y:S05]  /*8ac0*/  BRA `(.L_x_1610) ;  /* 0x00000000000c7947 */ /* 0x000fea0003800000 */
.L_x_1611:
[----:B------:R-:W2:Y:S02]  /*8ad0*/  LD.E R0, desc[UR6][R4.64] ;  /* 0x0000000604007980 */ /* 0x000ea4000c101900 */
[----:B--2---:R-:W-:-:S05]  /*8ae0*/  IADD3 R3, R43, R0, RZ ;  /* 0x000000002b037210 */ /* 0x004fca0007ffe0ff */
[----:B------:R0:W-:Y:S02]  /*8af0*/  ST.E desc[UR6][R4.64], R3 ;  /* 0x0000000304007985 */ /* 0x0001e4000c101906 */
.L_x_1610:
[----:B------:R-:W-:Y:S05]  /*8b00*/  BSYNC B0 ;  /* 0x0000000000007941 */ /* 0x000fea0003800000 */
.L_x_1609:
[----:B------:R1:W-:Y:S01]  /*8b10*/  ATOM.E.ADD.F16x2.RN.STRONG.GPU P0, RZ, desc[UR6][R4.64+0x4], R9 ;  /* 0x0000040904ff79a2 */ /* 0x0003e2000810e1c6 */
[----:B------:R-:W-:Y:S04]  /*8b20*/  BSSY B0, `(.L_x_1613) ;  /* 0x000000f000007945 */ /* 0x000fe80003800000 */
[----:B-1----:R-:W-:Y:S05]  /*8b30*/  @P0 BRA `(.L_x_1614) ;  /* 0x0000000000340947 */ /* 0x002fea0003800000 */
[----:B------:R-:W1:Y:S02]  /*8b40*/  QSPC.E.S P0, RZ, [R4+0x4] ;  /* 0x0000040004ff73aa */ /* 0x000e640000000500 */
[----:B-1----:R-:W-:Y:S05]  /*8b50*/  @!P0 BRA `(.L_x_1615) ;  /* 0x0000000000208947 */ /* 0x002fea0003800000 */
[----:B------:R-:W-:-:S04]  /*8b60*/  MOV R2, R4 ;  /* 0x0000000400027202 */ /* 0x000fc80000000f00 */
[----:B------:R-:W-:-:S07]  /*8b70*/  MOV R0, R2 ;  /* 0x0000000200007202 */ /* 0x000fce0000000f00 */
.L_x_1616:
[----:B------:R-:W0:Y:S02]  /*8b80*/  LDS R2, [R0+0x4] ;  /* 0x0000040000027984 */ /* 0x000e240000000800 */
[----:B0-----:R-:W-:-:S10]  /*8b90*/  HFMA2.MMA R3, R2, 1, 1, R9 ;  /* 0x3c003c0002037835 */ /* 0x001fd40000000009 */
[----:B------:R-:W0:Y:S02]  /*8ba0*/  ATOMS.CAST.SPIN R3, [R0+0x4], R2, R3 ;  /* 0x000004020003738d */ /* 0x000e240001800003 */
[----:B0-----:R-:W-:-:S13]  /*8bb0*/  ISETP.EQ.U32.AND P0, PT, R3, 0x1, PT ;  /* 0x000000010300780c */ /* 0x001fda0003f02070 */
[----:B------:R-:W-:Y:S05]  /*8bc0*/  @!P0 BRA `(.L_x_1616) ;  /* 0xfffffffc00ec8947 */ /* 0x000fea000383ffff */
[----:B------:R-:W-:Y:S05]  /*8bd0*/  BRA `(.L_x_1614) ;  /* 0x00000000000c7947 */ /* 0x000fea0003800000 */
.L_x_1615:
[----:B------:R-:W0:Y:S02]  /*8be0*/  LD.E R0, desc[UR6][R4.64+0x4] ;  /* 0x0000040604007980 */ /* 0x000e24000c101900 */
[----:B0-----:R-:W-:-:S05]  /*8bf0*/  IADD3 R3, R9, R0, RZ ;  /* 0x0000000009037210 */ /* 0x001fca0007ffe0ff */
[----:B------:R1:W-:Y:S02]  /*8c00*/  ST.E desc[UR6][R4.64+0x4], R3 ;  /* 0x0000040304007985 */ /* 0x0003e4000c101906 */
.L_x_1614:
[----:B------:R-:W-:Y:S05]  /*8c10*/  BSYNC B0 ;  /* 0x0000000000007941 */ /* 0x000fea0003800000 */
.L_x_1613:
        /* <DEDUP_REMOVED lines=13> */
.L_x_1620:
[----:B------:R-:W0:Y:S02]  /*8cf0*/  LDS R2, [R0] ;  /* 0x0000000000027984 */ /* 0x000e240000000800 */
[----:B0-----:R-:W-:-:S06]  /*8d00*/  HADD2 R3, R2, R41 ;  /* 0x0000002902037230 */ /* 0x001fcc0000000000 */
[----:B------:R-:W0:Y:S02]  /*8d10*/  ATOMS.CAST.SPIN R3, [R0], R2, R3 ;  /* 0x000000020003738d */ /* 0x000e240001800003 */
[----:B0-----:R-:W-:-:S13]  /*8d20*/  ISETP.EQ.U32.AND P0, PT, R3, 0x1, PT ;  /* 0x000000010300780c */ /* 0x001fda0003f02070 */
[----:B------:R-:W-:Y:S05]  /*8d30*/  @!P0 BRA `(.L_x_1620) ;  /* 0xfffffffc00ec8947 */ /* 0x000fea000383ffff */
[----:B------:R-:W-:Y:S05]  /*8d40*/  BRA `(.L_x_1618) ;  /* 0x00000000000c7947 */ /* 0x000fea0003800000 */
.L_x_1619:
[----:B------:R-:W2:Y:S02]  /*8d50*/  LD.E R0, desc[UR6][R4.64] ;  /* 0x0000000604007980 */ /* 0x000ea4000c101900 */
[----:B--2---:R-:W-:-:S05]  /*8d60*/  IADD3 R3, R41, R0, RZ ;  /* 0x0000000029037210 */ /* 0x004fca0007ffe0ff */
[----:B------:R0:W-:Y:S02]  /*8d70*/  ST.E desc[UR6][R4.64], R3 ;  /* 0x0000000304007985 */ /* 0x0001e4000c101906 */
.L_x_1618:
[----:B------:R-:W-:Y:S05]  /*8d80*/  BSYNC B0 ;  /* 0x0000000000007941 */ /* 0x000fea0003800000 */
.L_x_1617:
[----:B------:R1:W-:Y:S01]  /*8d90*/  ATOM.E.ADD.F16x2.RN.STRONG.GPU P0, RZ, desc[UR6][R4.64+0x4], R49 ;  /* 0x0000043104ff79a2 */ /* 0x0003e2000810e1c6 */
[----:B------:R-:W-:Y:S04]  /*8da0*/  BSSY B0, `(.L_x_1621) ;  /* 0x000000f000007945 */ /* 0x000fe80003800000 */
[----:B-1----:R-:W-:Y:S05]  /*8db0*/  @P0 BRA `(.L_x_1622) ;  /* 0x0000000000340947 */ /* 0x002fea0003800000 */
[----:B------:R-:W1:Y:S02]  /*8dc0*/  QSPC.E.S P0, RZ, [R4+0x4] ;  /* 0x0000040004ff73aa */ /* 0x000e640000000500 */
[----:B-1----:R-:W-:Y:S05]  /*8dd0*/  @!P0 BRA `(.L_x_1623) ;  /* 0x0000000000208947 */ /* 0x002fea0003800000 */
[----:B------:R-:W-:-:S04]  /*8de0*/  MOV R2, R4 ;  /* 0x0000000400027202 */ /* 0x000fc80000000f00 */
[----:B------:R-:W-:-:S07]  /*8df0*/  MOV R0, R2 ;  /* 0x0000000200007202 */ /* 0x000fce0000000f00 */
.L_x_1624:
[----:B------:R-:W0:Y:S02]  /*8e00*/  LDS R2, [R0+0x4] ;  /* 0x0000040000027984 */ /* 0x000e240000000800 */
[----:B0-----:R-:W-:-:S10]  /*8e10*/  HFMA2.MMA R3, R2, 1, 1, R49 ;  /* 0x3c003c0002037835 */ /* 0x001fd40000000031 */
[----:B------:R-:W0:Y:S02]  /*8e20*/  ATOMS.CAST.SPIN R3, [R0+0x4], R2, R3 ;  /* 0x000004020003738d */ /* 0x000e240001800003 */
[----:B0-----:R-:W-:-:S13]  /*8e30*/  ISETP.EQ.U32.AND P0, PT, R3, 0x1, PT ;  /* 0x000000010300780c */ /* 0x001fda0003f02070 */
[----:B------:R-:W-:Y:S05]  /*8e40*/  @!P0 BRA `(.L_x_1624) ;  /* 0xfffffffc00ec8947 */ /* 0x000fea000383ffff */
[----:B------:R-:W-:Y:S05]  /*8e50*/  BRA `(.L_x_1622) ;  /* 0x00000000000c7947 */ /* 0x000fea0003800000 */
.L_x_1623:
[----:B------:R-:W0:Y:S02]  /*8e60*/  LD.E R0, desc[UR6][R4.64+0x4] ;  /* 0x0000040604007980 */ /* 0x000e24000c101900 */
[----:B0-----:R-:W-:-:S05]  /*8e70*/  IADD3 R3, R49, R0, RZ ;  /* 0x0000000031037210 */ /* 0x001fca0007ffe0ff */
[----:B------:R1:W-:Y:S02]  /*8e80*/  ST.E desc[UR6][R4.64+0x4], R3 ;  /* 0x0000040304007985 */ /* 0x0003e4000c101906 */
.L_x_1622:
[----:B------:R-:W-:Y:S05]  /*8e90*/  BSYNC B0 ;  /* 0x0000000000007941 */ /* 0x000fea0003800000 */
.L_x_1621:
        /* <DEDUP_REMOVED lines=13> */
.L_x_1628:
[----:B------:R-:W0:Y:S02]  /*8f70*/  LDS R2, [R0] ;  /* 0x0000000000027984 */ /* 0x000e240000000800 */
[----:B0-----:R-:W-:-:S06]  /*8f80*/  HADD2 R3, R2, R39 ;  /* 0x0000002702037230 */ /* 0x001fcc0000000000 */
[----:B------:R-:W0:Y:S02]  /*8f90*/  ATOMS.CAST.SPIN R3, [R0], R2, R3 ;  /* 0x000000020003738d */ /* 0x000e240001800003 */
[----:B0-----:R-:W-:-:S13]  /*8fa0*/  ISETP.EQ.U32.AND P0, PT, R3, 0x1, PT ;  /* 0x000000010300780c */ /* 0x001fda0003f02070 */
[----:B------:R-:W-:Y:S05]  /*8fb0*/  @!P0 BRA `(.L_x_1628) ;  /* 0xfffffffc00ec8947 */ /* 0x000fea000383ffff */
[----:B------:R-:W-:Y:S05]  /*8fc0*/  BRA `(.L_x_1626) ;  /* 0x00000000000c7947 */ /* 0x000fea0003800000 */
.L_x_1627:
[----:B------:R-:W2:Y:S02]  /*8fd0*/  LD.E R0, desc[UR6][R4.64] ;  /* 0x0000000604007980 */ /* 0x000ea4000c101900 */
[----:B--2---:R-:W-:-:S05]  /*8fe0*/  IADD3 R3, R39, R0, RZ ;  /* 0x0000000027037210 */ /* 0x004fca0007ffe0ff */
[----:B------:R0:W-:Y:S02]  /*8ff0*/  ST.E desc[UR6][R4.64], R3 ;  /* 0x0000000304007985 */ /* 0x0001e4000c101906 */
.L_x_1626:
[----:B------:R-:W-:Y:S05]  /*9000*/  BSYNC B0 ;  /* 0x0000000000007941 */ /* 0x000fea0003800000 */
.L_x_1625:
[----:B------:R1:W-:Y:S02]  /*9010*/  ATOM.E.ADD.F16x2.RN.STRONG.GPU P0, RZ, desc[UR6][R4.64+0x4], R51 ;  /* 0x0000043304ff79a2 */ /* 0x0003e4000810e1c6 */
[----:B-1----:R-:W-:Y:S05]  /*9020*/  @P0 EXIT ;  /* 0x000000000000094d */ /* 0x002fea0003800000 */
[----:B------:R-:W1:Y:S02]  /*9030*/  QSPC.E.S P0, RZ, [R4+0x4] ;  /* 0x0000040004ff73aa */ /* 0x000e640000000500 */
[----:B-1----:R-:W-:Y:S05]  /*9040*/  @!P0 BRA `(.L_x_1629) ;  /* 0x0000000000208947 */ /* 0x002fea0003800000 */
[----:B------:R-:W-:-:S04]  /*9050*/  MOV R2, R4 ;  /* 0x0000000400027202 */ /* 0x000fc80000000f00 */
[----:B------:R-:W-:-:S07]  /*9060*/  MOV R0, R2 ;  /* 0x0000000200007202 */ /* 0x000fce0000000f00 */
.L_x_1630:
[----:B------:R-:W0:Y:S02]  /*9070*/  LDS R2, [R0+0x4] ;  /* 0x0000040000027984 */ /* 0x000e240000000800 */
[----:B0-----:R-:W-:-:S10]  /*9080*/  HFMA2.MMA R3, R2, 1, 1, R51 ;  /* 0x3c003c0002037835 */ /* 0x001fd40000000033 */
[----:B------:R-:W0:Y:S02]  /*9090*/  ATOMS.CAST.SPIN R3, [R0+0x4], R2, R3 ;  /* 0x000004020003738d */ /* 0x000e240001800003 */
[----:B0-----:R-:W-:-:S13]  /*90a0*/  ISETP.EQ.U32.AND P0, PT, R3, 0x1, PT ;  /* 0x000000010300780c */ /* 0x001fda0003f02070 */
[----:B------:R-:W-:Y:S05]  /*90b0*/  @!P0 BRA `(.L_x_1630) ;  /* 0xfffffffc00ec8947 */ /* 0x000fea000383ffff */
[----:B------:R-:W-:Y:S05]  /*90c0*/  EXIT ;  /* 0x000000000000794d */ /* 0x000fea0003800000 */
.L_x_1629:
[----:B------:R-:W0:Y:S02]  /*90d0*/  LD.E R0, desc[UR6][R4.64+0x4] ;  /* 0x0000040604007980 */ /* 0x000e24000c101900 */
[----:B0-----:R-:W-:-:S05]  /*90e0*/  IADD3 R3, R51, R0, RZ ;  /* 0x0000000033037210 */ /* 0x001fca0007ffe0ff */
[----:B------:R-:W-:Y:S01]  /*90f0*/  ST.E desc[UR6][R4.64+0x4], R3 ;  /* 0x0000040304007985 */ /* 0x000fe2000c101906 */
[----:B------:R-:W-:Y:S05]  /*9100*/  EXIT ;  /* 0x000000000000794d */ /* 0x000fea0003800000 */
.L_x_1631:
        /* <DEDUP_REMOVED lines=15> */
.L_x_3685:


//--------------------- .text._Z23gemm_half_q_half_kernelILi3ELi14ELb1ELb1ELi64EEvPK6__halfPKjS4_S2_PS0_iiiiPKtS7_iiiiiibS2_i --------------------------
	.section	.text._Z23gemm_half_q_half_kernelILi3ELi14ELb1ELb1ELi64EEvPK6__halfPKjS4_S2_PS0_iiiiPKtS7_iiiiiibS2_i,"ax",@progbits
	.align	128
        .global         _Z23gemm_half_q_half_kernelILi3ELi14ELb1ELb1ELi64EEvPK6__halfPKjS4_S2_PS0_iiiiPKtS7_iiiiiibS2_i
        .type           _Z23gemm_half_q_half_kernelILi3ELi14ELb1ELb1ELi64EEvPK6__halfPKjS4_S2_PS0_iiiiPKtS7_iiiiiibS2_i,@function
        .size           _Z23gemm_half_q_half_kernelILi3ELi14ELb1ELb1ELi64EEvPK6__halfPKjS4_S2_PS0_iiiiPKtS7_iiiiiibS2_i,(.L_x_3686 - _Z23gemm_half_q_half_kernelILi3ELi14ELb1ELb1ELi64EEvPK6__halfPKjS4_S2_PS0_iiiiPKtS7_iiiiiibS2_i)
        .other          _Z23gemm_half_q_half_kernelILi3ELi14ELb1ELb1ELi64EEvPK6__halfPKjS4_S2_PS0_iiiiPKtS7_iiiiiibS2_i,@"STO_CUDA_ENTRY STV_DEFAULT"
_Z23gemm_half_q_half_kernelILi3ELi14ELb1ELb1ELi64EEvPK6__halfPKjS4_S2_PS0_iiiiPKtS7_iiiiiibS2_i:
.text._Z23gemm_half_q_half_kernelILi3ELi14ELb1ELb1ELi64EEvPK6__halfPKjS4_S2_PS0_iiiiPKtS7_iiiiiibS2_i:
        /* <DEDUP_REMOVED lines=37> */
.L_x_1632:
        /* <DEDUP_REMOVED lines=29> */
.L_x_1637:
[----:B------:R-:W-:-:S04]  /*0420*/  IMAD R6, R3, 0x3, R18 ;  /* 0x0000000303067824 */ /* 0x000fc800078e0212 */
[CC--:B0-----:R-:W-:Y:S01]  /*0430*/  IMAD R8, R6.reuse, R7.reuse, RZ ;  /* 0x0000000706087224 */ /* 0x0c1fe200078e02ff */
[C---:B------:R-:W-:Y:S02]  /*0440*/  IADD3 R12, R6.reuse, 0x1, RZ ;  /* 0x00000001060c7810 */ /* 0x040fe40007ffe0ff */
        /* <DEDUP_REMOVED lines=34> */
.L_x_1636:
[----:B------:R-:W-:-:S04]  /*0670*/  IADD3 R6, R47, -R18, RZ ;  /* 0x800000122f067210 */ /* 0x000fc80007ffe0ff */
[----:B------:R-:W-:-:S13]  /*0680*/  ISETP.GT.AND P2, PT, R6, 0x1, PT ;  /* 0x000000010600780c */ /* 0x000fda0003f44270 */
[----:B------:R-:W-:Y:S05]  /*0690*/  @!P2 BRA `(.L_x_1638) ;  /* 0x000000000054a947 */ /* 0x000fea0003800000 */
[----:B------:R-:W-:Y:S01]  /*06a0*/  IMAD R6, R3, 0x3, R18 ;  /* 0x0000000303067824 */ /* 0x000fe200078e0212 */
[----:B------:R-:W-:-:S04]  /*06b0*/  ULDC.64 UR4, c[0x0][0x210] ;  /* 0x0000840000047ab9 */ /* 0x000fc80000000a00 */
[C---:B0-----:R-:W-:Y:S01]  /*06c0*/  IADD3 R8, R6.reuse, 0x1, RZ ;  /* 0x0000000106087810 */ /* 0x041fe20007ffe0ff */
[----:B------:R-:W-:-:S04]  /*06d0*/  IMAD R6, R6, R7, RZ ;  /* 0x0000000706067224 */ /* 0x000fc800078e02ff */
[----:B------:R-:W-:Y:S01]  /*06e0*/  IMAD R9, R8, R7, RZ ;  /* 0x0000000708097224 */ /* 0x000fe200078e02ff */
[----:B-----5:R-:W-:-:S04]  /*06f0*/  IADD3 R13, P0, R21, R6, RZ ;  /* 0x00000006150d7210 */ /* 0x020fc80007f1e0ff */
[----:B------:R-:W-:Y:S02]  /*0700*/  IADD3 R11, P2, R21, R9, RZ ;  /* 0x00000009150b7210 */ /* 0x000fe40007f5e0ff */
[----:B------:R-:W-:Y:S02]  /*0710*/  LEA.HI.X.SX32 R14, R6, RZ, 0x1, P0 ;  /* 0x000000ff060e7211 */ /* 0x000fe400000f0eff */
[----:B------:R-:W-:Y:S02]  /*0720*/  LEA R8, P0, R13, UR4, 0x1 ;  /* 0x000000040d087c11 */ /* 0x000fe4000f8008ff */
[----:B------:R-:W-:Y:S02]  /*0730*/  LEA.HI.X.SX32 R6, R9, RZ, 0x1, P2 ;  /* 0x000000ff09067211 */ /* 0x000fe400010f0eff */
        /* <DEDUP_REMOVED lines=11> */
.L_x_1638:
[----:B------:R-:W-:-:S13]  /*07f0*/  ISETP.LT.OR P0, PT, R18, R47, P0 ;  /* 0x0000002f1200720c */ /* 0x000fda0000701670 */
[----:B------:R-:W-:Y:S05]  /*0800*/  @!P0 BRA `(.L_x_1634) ;  /* 0x0000000400808947 */ /* 0x000fea0003800000 */
[----:B------:R-:W-:Y:S01]  /*0810*/  IMAD R6, R3, 0x3, R18 ;  /* 0x0000000303067824 */ /* 0x000fe200078e0212 */
[----:B------:R-:W-:-:S03]  /*0820*/  ULDC.64 UR4, c[0x0][0x210] ;  /* 0x0000840000047ab9 */ /* 0x000fc60000000a00 */
        /* <DEDUP_REMOVED lines=10> */
.L_x_1635:
        /* <DEDUP_REMOVED lines=10> */
.L_x_1640:
[----:B------:R-:W-:-:S04]  /*0970*/  IMAD R6, R3, 0x3, R4 ;  /* 0x0000000303067824 */ /* 0x000fc800078e0204 */
[CC--:B0-----:R-:W-:Y:S01]  /*0980*/  IMAD R8, R6.reuse, R7.reuse, RZ ;  /* 0x0000000706087224 */ /* 0x0c1fe200078e02ff */
[C---:B------:R-:W-:Y:S02]  /*0990*/  IADD3 R12, R6.reuse, 0x1, RZ ;  /* 0x00000001060c7810 */ /* 0x040fe40007ffe0ff */
        /* <DEDUP_REMOVED lines=34> */
.L_x_1639:
        /* <DEDUP_REMOVED lines=8> */
[----:B------:R-:W-:-:S04]  /*0c40*/  IADD3 R13, P0, R19, R6, RZ ;  /* 0x00000006130d7210 */ /* 0x000fc80007f1e0ff */
[----:B------:R-:W-:Y:S02]  /*0c50*/  IADD3 R11, P2, R19, R9, RZ ;  /* 0x00000009130b7210 */ /* 0x000fe40007f5e0ff */
[-C--:B------:R-:W-:Y:S02]  /*0c60*/  LEA.HI.X.SX32 R14, R6, R21.reuse, 0x1, P0 ;  /* 0x00000015060e7211 */ /* 0x080fe400000f0eff */
[----:B------:R-:W-:Y:S02]  /*0c70*/  LEA R8, P0, R13, UR4, 0x1 ;  /* 0x000000040d087c11 */ /* 0x000fe4000f8008ff */
[----:B------:R-:W-:Y:S02]  /*0c80*/  LEA.HI.X.SX32 R6, R9, R21, 0x1, P2 ;  /* 0x0000001509067211 */ /* 0x000fe400010f0eff */
        /* <DEDUP_REMOVED lines=11> */
.L_x_1641:
[----:B------:R-:W-:-:S13]  /*0d40*/  ISETP.LT.OR P0, PT, R4, R47, P0 ;  /* 0x0000002f0400720c */ /* 0x000fda0000701670 */
[----:B------:R-:W-:Y:S05]  /*0d50*/  @!P0 BRA `(.L_x_1634) ;  /* 0x00000000002c8947 */ /* 0x000fea0003800000 */
[----:B------:R-:W-:Y:S01]  /*0d60*/  IMAD R6, R3, 0x3, R4 ;  /* 0x0000000303067824 */ /* 0x000fe200078e0204 */
[----:B------:R-:W-:-:S03]  /*0d70*/  ULDC.64 UR4, c[0x0][0x210] ;  /* 0x0000840000047ab9 */ /* 0x000fc60000000a00 */
        /* <DEDUP_REMOVED lines=9> */
.L_x_1634:
[----:B------:R-:W-:Y:S05]  /*0e10*/  BSYNC B0 ;  /* 0x0000000000007941 */ /* 0x000fea0003800000 */
.L_x_1633:
        /* <DEDUP_REMOVED lines=17> */
.L_x_1644:
[----:B----4-:R-:W-:Y:S01]  /*0f30*/  IMAD R4, R3, 0x3, R16 ;  /* 0x0000000303047824 */ /* 0x010fe200078e0210 */
[----:B------:R-:W-:-:S03]  /*0f40*/  IADD3 R16, R16, 0x4, RZ ;  /* 0x0000000410107810 */ /* 0x000fc60007ffe0ff */
[CCC-:B--23--:R-:W-:Y:S01]  /*0f50*/  IMAD R5, R4.reuse, R45.reuse, R2.reuse ;  /* 0x0000002d04057224 */ /* 0x1ccfe200078e0202 */
[C---:B------:R-:W-:Y:S02]  /*0f60*/  IADD3 R6, R4.reuse, 0x1, RZ ;  /* 0x0000000104067810 */ /* 0x040fe40007ffe0ff */
[C---:B-1----:R-:W-:Y:S02]  /*0f70*/  IADD3 R8, R4.reuse, 0x2, RZ ;  /* 0x0000000204087810 */ /* 0x042fe40007ffe0ff */
[----:B------:R-:W-:Y:S01]  /*0f80*/  IADD3 R11, R4, 0x3, RZ ;  /* 0x00000003040b7810 */ /* 0x000fe20007ffe0ff */
[--C-:B------:R-:W-:Y:S01]  /*0f90*/  IMAD R7, R6, R45, R2.reuse ;  /* 0x0000002d06077224 */ /* 0x100fe200078e0202 */
[----:B------:R-:W-:Y:S01]  /*0fa0*/  ISETP.GE.AND P2, PT, R16, R17, PT ;  /* 0x000000111000720c */ /* 0x000fe20003f46270 */
[-CC-:B------:R-:W-:Y:S02]  /*0fb0*/  IMAD R9, R8, R45.reuse, R2.reuse ;  /* 0x0000002d08097224 */ /* 0x180fe400078e0202 */
[----:B------:R-:W-:-:S02]  /*0fc0*/  IMAD R11, R11, R45, R2 ;  /* 0x0000002d0b0b7224 */ /* 0x000fc400078e0202 */
        /* <DEDUP_REMOVED lines=9> */
.L_x_1643:
[----:B----4-:R-:W-:-:S04]  /*1060*/  IADD3 R4, R47, -R16, RZ ;  /* 0x800000102f047210 */ /* 0x010fc80007ffe0ff */
[----:B------:R-:W-:-:S13]  /*1070*/  ISETP.GT.AND P2, PT, R4, 0x1, PT ;  /* 0x000000010400780c */ /* 0x000fda0003f44270 */
[----:B------:R-:W-:Y:S05]  /*1080*/  @!P2 BRA `(.L_x_1645) ;  /* 0x00000000002ca947 */ /* 0x000fea0003800000 */
[----:B--23--:R-:W0:Y:S01]  /*1090*/  LDC.64 R6, c[0x0][0x230] ;  /* 0x00008c00ff067b82 */ /* 0x00ce220000000a00 */
[----:B------:R-:W-:Y:S01]  /*10a0*/  IMAD R4, R3, 0x3, R16 ;  /* 0x0000000303047824 */ /* 0x000fe200078e0210 */
[----:B------:R-:W-:Y:S02]  /*10b0*/  PLOP3.LUT P0, PT, PT, PT, PT, 0x8, 0x0 ;  /* 0x000000000000781c */ /* 0x000fe40003f0e170 */
[----:B------:R-:W-:Y:S01]  /*10c0*/  IADD3 R16, R16, 0x2, RZ ;  /* 0x0000000210107810 */ /* 0x000fe20007ffe0ff */
[C---:B------:R-:W-:Y:S01]  /*10d0*/  IMAD R5, R4.reuse, R45, R2 ;  /* 0x0000002d04057224 */ /* 0x040fe200078e0202 */
[----:B-1----:R-:W-:-:S05]  /*10e0*/  IADD3 R8, R4, 0x1, RZ ;  /* 0x0000000104087810 */ /* 0x002fca0007ffe0ff */
[----:B------:R-:W-:Y:S02]  /*10f0*/  IMAD R9, R8, R45, R2 ;  /* 0x0000002d08097224 */ /* 0x000fe400078e0202 */
[----:B0-----:R-:W-:-:S04]  /*1100*/  IMAD.WIDE R4, R5, 0x2, R6 ;  /* 0x0000000205047825 */ /* 0x001fc800078e0206 */
[----:B------:R-:W-:Y:S01]  /*1110*/  IMAD.WIDE R6, R9, 0x2, R6 ;  /* 0x0000000209067825 */ /* 0x000fe200078e0206 */
[----:B------:R0:W-:Y:S04]  /*1120*/  STG.E.64 desc[UR8][R4.64], RZ ;  /* 0x000000ff04007986 */ /* 0x0001e8000c101b08 */
[----:B------:R0:W-:Y:S02]  /*1130*/  STG.E.64 desc[UR8][R6.64], RZ ;  /* 0x000000ff06007986 */ /* 0x0001e4000c101b08 */
.L_x_1645:
[----:B------:R-:W-:-:S13]  /*1140*/  ISETP.LT.OR P0, PT, R16, R47, P0 ;  /* 0x0000002f1000720c */ /* 0x000fda0000701670 */
[----:B0-23--:R-:W0:Y:S01]  /*1150*/  @P0 LDC.64 R4, c[0x0][0x230] ;  /* 0x00008c00ff040b82 */ /* 0x00de220000000a00 */
[----:B------:R-:W-:-:S04]  /*1160*/  @P0 IMAD R3, R3, 0x3, R16 ;  /* 0x0000000303030824 */ /* 0x000fc800078e0210 */
[----:B------:R-:W-:-:S04]  /*1170*/  @P0 IMAD R3, R3, R45, R2 ;  /* 0x0000002d03030224 */ /* 0x000fc800078e0202 */
[----:B0-----:R-:W-:-:S05]  /*1180*/  @P0 IMAD.WIDE R4, R3, 0x2, R4 ;  /* 0x0000000203040825 */ /* 0x001fca00078e0204 */
[----:B------:R4:W-:Y:S02]  /*1190*/  @P0 STG.E.64 desc[UR8][R4.64], RZ ;  /* 0x000000ff04000986 */ /* 0x0009e4000c101b08 */
.L_x_1642:
[----:B01----:R-:W0:Y:S01]  /*11a0*/  LDC.64 R12, c[0x0][0x248] ;  /* 0x00009200ff0c7b82 */ /* 0x003e220000000a00 */
[----:B--234-:R-:W-:-:S05]  /*11b0*/  SHF.L.U32 R5, R0, 0x7, RZ ;  /* 0x0000000700057819 */ /* 0x01cfca00000006ff */
        /* <DEDUP_REMOVED lines=13> */
.L_x_1647:
        /* <DEDUP_REMOVED lines=44> */
.L_x_1646:
        /* <DEDUP_REMOVED lines=24> */
.L_x_1648:
        /* <DEDUP_REMOVED lines=8> */
.L_x_1649:
        /* <DEDUP_REMOVED lines=12> */
.L_x_1650:
        /* <DEDUP_REMOVED lines=8> */
.L_x_1651:
        /* <DEDUP_REMOVED lines=8> */
.L_x_1652:
        /* <DEDUP_REMOVED lines=25> */
[----:B------:R-:W-:Y:S01]  /*1aa0*/  HFMA2.MMA R44, -RZ, RZ, 0, 0 ;  /* 0x00000000ff2c7435 */ /* 0x000fe200000001ff */
[----:B------:R-:W-:Y:S01]  /*1ab0*/  PRMT R43, RZ, 0x7610, R43 ;  /* 0x00007610ff2b7816 */ /* 0x000fe2000000002b */
[----:B------:R-:W-:Y:S01]  /*1ac0*/  ULDC UR6, c[0x0][0x264] ;  /* 0x0000990000067ab9 */ /* 0x000fe20000000800 */
[----:B------:R-:W-:-:S08]  /*1ad0*/  ULDC UR7, c[0x0][0x240] ;  /* 0x0000900000077ab9 */ /* 0x000fd00000000800 */
.L_x_1666:
        /* <DEDUP_REMOVED lines=8> */
[----:B------:R-:W-:Y:S02]  /*1b60*/  MOV R8, R2 ;  /* 0x0000000200087202 */ /* 0x000fe40000000f00 */
[----:B------:R-:W-:Y:S02]  /*1b70*/  MOV R9, R3 ;  /* 0x0000000300097202 */ /* 0x000fe40000000f00 */
[----:B--2---:R-:W-:Y:S02]  /*1b80*/  @!P0 PRMT R16, R6, 0x7610, R16 ;  /* 0x0000761006108816 */ /* 0x004fe40000000010 */
[----:B------:R-:W-:-:S02]  /*1b90*/  @!P0 PRMT R0, R0, 0x7610, R6 ;  /* 0x0000761000008816 */ /* 0x000fc40000000006 */
[----:B---3--:R-:W-:Y:S02]  /*1ba0*/  @!P0 IADD3 R37, R5, R48, RZ ;  /* 0x0000003005258210 */ /* 0x008fe40007ffe0ff */
        /* <DEDUP_REMOVED lines=12> */
[----:B------:R-:W-:Y:S02]  /*1c70*/  SHF.R.U32.HI R14, RZ, 0x8, R14 ;  /* 0x00000008ff0e7819 */ /* 0x000fe4000001160e */
[C---:B------:R-:W-:Y:S02]  /*1c80*/  LOP3.LUT R2, R12.reuse, 0xf000f, RZ, 0xc0, !PT ;  /* 0x000f000f0c027812 */ /* 0x040fe400078ec0ff */
[----:B------:R-:W-:Y:S02]  /*1c90*/  LOP3.LUT R3, R12, 0xf000f0, RZ, 0xc0, !PT ;  /* 0x00f000f00c037812 */ /* 0x000fe400078ec0ff */
[----:B------:R-:W-:-:S02]  /*1ca0*/  SHF.R.U32.HI R13, RZ, 0x8, R13 ;  /* 0x00000008ff0d7819 */ /* 0x000fc4000001160d */
[----:B------:R-:W-:Y:S02]  /*1cb0*/  SHF.R.U32.HI R12, RZ, 0x8, R12 ;  /* 0x00000008ff0c7819 */ /* 0x000fe4000001160c */
[----:B------:R-:W-:Y:S02]  /*1cc0*/  SHF.R.U32.HI R23, RZ, 0x8, R15 ;  /* 0x00000008ff177819 */ /* 0x000fe4000001160f */
        /* <DEDUP_REMOVED lines=37> */
[----:B------:R-:W-:Y:S02]  /*1f20*/  HADD2 R22, R3, -1032, -1032 ;  /* 0xe408e40803167430 */ /* 0x000fe40000000000 */
[----:B------:R-:W-:-:S02]  /*1f30*/  HFMA2 R23, R12, R7.H0_H0, -72, -72 ;  /* 0xd480d4800c177431 */ /* 0x000fc40000040007 */
[----:B------:R-:W-:Y:S02]  /*1f40*/  HADD2 R24, R24, -1032, -1032 ;  /* 0xe408e40818187430 */ /* 0x000fe40000000000 */
        /* <DEDUP_REMOVED lines=93> */
.L_x_1655:
        /* <DEDUP_REMOVED lines=97> */
.L_x_1657:
        /* <DEDUP_REMOVED lines=11> */
[-C--:B------:R-:W-:Y:S01]  /*2be0*/  FFMA.FTZ R33, R4, R6.reuse, RZ ;  /* 0x0000000604217223 */ /* 0x080fe200000100ff */
[----:B------:R-:W-:Y:S02]  /*2bf0*/  HADD2.F32 R31, -RZ, R3.H1_H1 ;  /* 0x30000003ff1f7230 */ /* 0x000fe40000004100 */
[----:B------:R-:W-:Y:S01]  /*2c00*/  FFMA.FTZ R5, R5, R6, RZ ;  /* 0x0000000605057223 */ /* 0x000fe200000100ff */
[----:B------:R-:W-:Y:S02]  /*2c10*/  HADD2.F32 R2, -RZ, R15.H0_H0 ;  /* 0x2000000fff027230 */ /* 0x000fe40000004100 */
[----:B------:R-:W-:Y:S01]  /*2c20*/  FFMA.FTZ R33, R18, R30, R33 ;  /* 0x0000001e12217223 */ /* 0x000fe20000010021 */
[----:B------:R-:W-:-:S02]  /*2c30*/  HADD2.F32 R3, -RZ, R14.H0_H0 ;  /* 0x2000000eff037230 */ /* 0x000fc40000004100 */
[----:B------:R-:W-:Y:S01]  /*2c40*/  FFMA.FTZ R5, R20, R30, R5 ;  /* 0x0000001e14057223 */ /* 0x000fe20000010005 */
        /* <DEDUP_REMOVED lines=73> */
.L_x_1656:
        /* <DEDUP_REMOVED lines=146> */
.L_x_1658:
        /* <DEDUP_REMOVED lines=97> */
.L_x_1660:
        /* <DEDUP_REMOVED lines=11> */
[-C--:B------:R-:W-:Y:S01]  /*40c0*/  FFMA.FTZ R4, R4, R6.reuse, RZ ;  /* 0x0000000604047223 */ /* 0x080fe200000100ff */
[--C-:B------:R-:W-:Y:S02]  /*40d0*/  HADD2.F32 R35, -RZ, R3.reuse.H0_H0 ;  /* 0x20000003ff237230 */ /* 0x100fe40000004100 */
[----:B------:R-:W-:Y:S02]  /*40e0*/  HADD2.F32 R34, -RZ, R3.H1_H1 ;  /* 0x30000003ff227230 */ /* 0x000fe40000004100 */
[----:B------:R-:W-:Y:S01]  /*40f0*/  FFMA.FTZ R2, R2, R6, RZ ;  /* 0x0000000602027223 */ /* 0x000fe200000100ff */
[----:B------:R-:W-:-:S02]  /*4100*/  HADD2.F32 R3, -RZ, R18.H0_H0 ;  /* 0x20000012ff037230 */ /* 0x000fc40000004100 */
[-C--:B------:R-:W-:Y:S01]  /*4110*/  FFMA.FTZ R4, R21, R33.reuse, R4 ;  /* 0x0000002115047223 */ /* 0x080fe20000010004 */
[----:B------:R-:W-:Y:S02]  /*4120*/  HADD2.F32 R19, -RZ, R19.H1_H1 ;  /* 0x30000013ff137230 */ /* 0x000fe40000004100 */
[----:B------:R-:W-:Y:S02]  /*4130*/  HADD2.F32 R21, -RZ, R24.H0_H0 ;  /* 0x20000018ff157230 */ /* 0x000fe40000004100 */
[-C--:B------:R-:W-:Y:S01]  /*4140*/  FFMA.FTZ R18, R3, R6.reuse, RZ ;  /* 0x0000000603127223 */ /* 0x080fe200000100ff */
[----:B------:R-:W-:Y:S02]  /*4150*/  HADD2.F32 R3, -RZ, R17.H0_H0 ;  /* 0x20000011ff037230 */ /* 0x000fe40000004100 */
[----:B------:R-:W-:Y:S01]  /*4160*/  FFMA.FTZ R2, R19, R33, R2 ;  /* 0x0000002113027223 */ /* 0x000fe20000010002 */
[----:B------:R-:W-:Y:S01]  /*4170*/  FFMA.FTZ R6, R5, R6, RZ ;  /* 0x0000000605067223 */ /* 0x000fe200000100ff */
[----:B------:R-:W-:-:S02]  /*4180*/  HADD2.F32 R5, -RZ, R20.H0_H0 ;  /* 0x20000014ff057230 */ /* 0x000fc40000004100 */
[----:B------:R-:W-:Y:S01]  /*4190*/  FFMA.FTZ R18, R45, R33, R18 ;  /* 0x000000212d127223 */ /* 0x000fe20000010012 */
[----:B------:R-:W-:Y:S02]  /*41a0*/  HADD2.F32 R19, -RZ, R22.H0_H0 ;  /* 0x20000016ff137230 */ /* 0x000fe40000004100 */
[----:B------:R-:W-:Y:S01]  /*41b0*/  FFMA.FTZ R3, R3, R35, R2 ;  /* 0x0000002303037223 */ /* 0x000fe20000010002 */
[----:B------:R-:W-:Y:S02]  /*41c0*/  HADD2.F32 R2, -RZ, R17.H1_H1 ;  /* 0x30000011ff027230 */ /* 0x000fe40000004100 */
[----:B------:R-:W-:Y:S01]  /*41d0*/  FFMA.FTZ R6, R23, R33, R6 ;  /* 0x0000002117067223 */ /* 0x000fe20000010006 */
[----:B------:R-:W-:Y:S02]  /*41e0*/  HADD2.F32 R20, -RZ, R20.H1_H1 ;  /* 0x30000014ff147230 */ /* 0x000fe40000004100 */
[----:B------:R-:W-:Y:S01]  /*41f0*/  FFMA.FTZ R5, R5, R35, R18 ;  /* 0x0000002305057223 */ /* 0x000fe20000010012 */
[----:B------:R-:W-:-:S02]  /*4200*/  HADD2.F32 R22, -RZ, R22.H1_H1 ;  /* 0x30000016ff167230 */ /* 0x000fc40000004100 */
[-C--:B------:R-:W-:Y:S01]  /*4210*/  FFMA.FTZ R19, R19, R35.reuse, R4 ;  /* 0x0000002313137223 */ /* 0x080fe20000010004 */
[----:B------:R-:W-:Y:S02]  /*4220*/  HADD2.F32 R24, -RZ, R24.H1_H1 ;  /* 0x30000018ff187230 */ /* 0x000fe40000004100 */
[----:B------:R-:W-:Y:S01]  /*4230*/  FFMA.FTZ R35, R21, R35, R6 ;  /* 0x0000002315237223 */ /* 0x000fe20000010006 */
        /* <DEDUP_REMOVED lines=56> */
.L_x_1659:
        /* <DEDUP_REMOVED lines=145> */
.L_x_1661:
        /* <DEDUP_REMOVED lines=97> */
.L_x_1663:
        /* <DEDUP_REMOVED lines=91> */
.L_x_1662:
[----:B------:R-:W-:-:S06]  /*5a90*/  IMAD.WIDE R12, R11, 0x4, R12 ;  /* 0x000000040b0c7825 */ /* 0x000fcc00078e020c */
[----:B------:R-:W2:Y:S02]  /*5aa0*/  LDG.E.128.CONSTANT R12, desc[UR8][R12.64] ;  /* 0x000000080c0c7981 */ /* 0x000ea4000c1e9d00 */
[C---:B--2---:R-:W-:Y:S02]  /*5ab0*/  LOP3.LUT R3, R12.reuse, 0xf000f0, RZ, 0xc0, !PT ;  /* 0x00f000f00c037812 */ /* 0x044fe400078ec0ff */
[----:B------:R-:W-:Y:S02]  /*5ac0*/  SHF.R.U32.HI R23, RZ, 0x8, R14 ;  /* 0x00000008ff177819 */ /* 0x000fe4000001160e */
[----:B------:R-:W-:Y:S02]  /*5ad0*/  SHF.R.U32.HI R5, RZ, 0x8, R12 ;  /* 0x00000008ff057819 */ /* 0x000fe4000001160c */
[----:B------:R-:W-:Y:S02]  /*5ae0*/  LOP3.LUT R2, R12, 0xf000f, RZ, 0xc0, !PT ;  /* 0x000f000f0c027812 */ /* 0x000fe400078ec0ff */
[----:B------:R-:W-:-:S02]  /*5af0*/  LOP3.LUT R6, R13, 0xf000f, RZ, 0xc0, !PT ;  /* 0x000f000f0d067812 */ /* 0x000fc400078ec0ff */
[----:B------:R-:W-:Y:S02]  /*5b00*/  LOP3.LUT R11, R13, 0xf000f0, RZ, 0xc0, !PT ;  /* 0x00f000f00d0b7812 */ /* 0x000fe400078ec0ff */
[----:B------:R-:W-:Y:S02]  /*5b10*/  SHF.R.U32.HI R21, RZ, 0x8, R13 ;  /* 0x00000008ff157819 */ /* 0x000fe4000001160d */
[----:B------:R-:W-:Y:S02]  /*5b20*/  LOP3.LUT R17, R14, 0xf000f0, RZ, 0xc0, !PT ;  /* 0x00f000f00e117812 */ /* 0x000fe400078ec0ff */
[----:B------:R-:W-:Y:S02]  /*5b30*/  SHF.R.U32.HI R27, RZ, 0x8, R15 ;  /* 0x00000008ff1b7819 */ /* 0x000fe4000001160f */
        /* <DEDUP_REMOVED lines=134> */
.L_x_1664:
        /* <DEDUP_REMOVED lines=97> */
.L_x_1665:
[----:B------:R-:W-:Y:S05]  /*69b0*/  @P0 BRA `(.L_x_1654) ;  /* 0x0000000400680947 */ /* 0x000fea0003800000 */
[----:B------:R-:W0:Y:S01]  /*69c0*/  LDS.64 R2, [UR4+0x130] ;  /* 0x00013004ff027984 */ /* 0x000e220008000a00 */
[----:B------:R-:W-:Y:S02]  /*69d0*/  HADD2.F32 R4, -RZ, R22.H0_H0 ;  /* 0x20000016ff047230 */ /* 0x000fe40000004100 */
[--C-:B------:R-:W-:Y:S01]  /*69e0*/  HADD2.F32 R5, -RZ, R24.reuse.H0_H0 ;  /* 0x20000018ff057230 */ /* 0x100fe20000004100 */
[----:B------:R-:W1:Y:S01]  /*69f0*/  LDS.64 R12, [UR4+0x138] ;  /* 0x00013804ff0c7984 */ /* 0x000e620008000a00 */
[----:B------:R-:W-:Y:S02]  /*6a00*/  HADD2.F32 R33, -RZ, R24.H1_H1 ;  /* 0x30000018ff217230 */ /* 0x000fe40000004100 */
[----:B------:R-:W-:Y:S02]  /*6a10*/  HADD2.F32 R24, -RZ, R27.H0_H0 ;  /* 0x2000001bff187230 */ /* 0x000fe40000004100 */
[--C-:B0-----:R-:W-:Y:S02]  /*6a20*/  HADD2.F32 R31, -RZ, R3.reuse.H0_H0 ;  /* 0x20000003ff1f7230 */ /* 0x101fe40000004100 */
[----:B------:R-:W-:-:S02]  /*6a30*/  HADD2.F32 R30, -RZ, R3.H1_H1 ;  /* 0x30000003ff1e7230 */ /* 0x000fc40000004100 */
[--C-:B------:R-:W-:Y:S02]  /*6a40*/  HADD2.F32 R6, -RZ, R2.reuse.H0_H0 ;  /* 0x20000002ff067230 */ /* 0x100fe40000004100 */
[----:B------:R-:W-:Y:S02]  /*6a50*/  HADD2.F32 R3, -RZ, R21.H0_H0 ;  /* 0x20000015ff037230 */ /* 0x000fe40000004100 */
[----:B------:R-:W-:Y:S02]  /*6a60*/  HADD2.F32 R29, -RZ, R2.H1_H1 ;  /* 0x30000002ff1d7230 */ /* 0x000fe40000004100 */
[-C--:B------:R-:W-:Y:S01]  /*6a70*/  FFMA.FTZ R4, R4, R6.reuse, RZ ;  /* 0x0000000604047223 */ /* 0x080fe200000100ff */
[----:B------:R-:W-:Y:S02]  /*6a80*/  HADD2.F32 R2, -RZ, R23.H0_H0 ;  /* 0x20000017ff027230 */ /* 0x000fe40000004100 */
[----:B------:R-:W-:Y:S01]  /*6a90*/  FFMA.FTZ R32, R3, R6, RZ ;  /* 0x0000000603207223 */ /* 0x000fe200000100ff */
[----:B------:R-:W-:-:S02]  /*6aa0*/  HADD2.F32 R21, -RZ, R21.H1_H1 ;  /* 0x30000015ff157230 */ /* 0x000fc40000004100 */
[----:B------:R-:W-:Y:S02]  /*6ab0*/  HADD2.F32 R23, -RZ, R23.H1_H1 ;  /* 0x30000017ff177230 */ /* 0x000fe40000004100 */
[-C--:B------:R-:W-:Y:S01]  /*6ac0*/  FFMA.FTZ R2, R2, R6.reuse, RZ ;  /* 0x0000000602027223 */ /* 0x080fe200000100ff */
[----:B------:R-:W-:Y:S02]  /*6ad0*/  HADD2.F32 R3, -RZ, R11.H0_H0 ;  /* 0x2000000bff037230 */ /* 0x000fe40000004100 */
[-C--:B------:R-:W-:Y:S01]  /*6ae0*/  FFMA.FTZ R32, R21, R29.reuse, R32 ;  /* 0x0000001d15207223 */ /* 0x080fe20000010020 */
[----:B------:R-:W-:Y:S02]  /*6af0*/  HADD2.F32 R21, -RZ, R22.H1_H1 ;  /* 0x30000016ff157230 */ /* 0x000fe40000004100 */
[----:B------:R-:W-:Y:S01]  /*6b00*/  FFMA.FTZ R2, R23, R29, R2 ;  /* 0x0000001d17027223 */ /* 0x000fe20000010002 */
[----:B------:R-:W-:Y:S02]  /*6b10*/  HADD2.F32 R23, -RZ, R15.H0_H0 ;  /* 0x2000000fff177230 */ /* 0x000fe40000004100 */
[----:B------:R-:W-:Y:S01]  /*6b20*/  FFMA.FTZ R6, R5, R6, RZ ;  /* 0x0000000605067223 */ /* 0x000fe200000100ff */
[----:B------:R-:W-:-:S02]  /*6b30*/  HADD2.F32 R5, -RZ, R14.H0_H0 ;  /* 0x2000000eff057230 */ /* 0x000fc40000004100 */
[----:B------:R-:W-:Y:S01]  /*6b40*/  FFMA.FTZ R4, R21, R29, R4 ;  /* 0x0000001d15047223 */ /* 0x000fe20000010004 */
[----:B------:R-:W-:Y:S01]  /*6b50*/  FFMA.FTZ R3, R3, R31, R2 ;  /* 0x0000001f03037223 */ /* 0x000fe20000010002 */
[----:B------:R-:W-:Y:S02]  /*6b60*/  HADD2.F32 R2, -RZ, R11.H1_H1 ;  /* 0x3000000bff027230 */ /* 0x000fe40000004100 */
[----:B------:R-:W-:Y:S01]  /*6b70*/  FFMA.FTZ R6, R33, R29, R6 ;  /* 0x0000001d21067223 */ /* 0x000fe20000010006 */
        /* <DEDUP_REMOVED lines=9> */
[--C-:B-1----:R-:W-:Y:S02]  /*6c10*/  HADD2.F32 R2, -RZ, R12.reuse.H0_H0 ;  /* 0x2000000cff027230 */ /* 0x102fe40000004100 */
[-C--:B------:R-:W-:Y:S01]  /*6c20*/  FFMA.FTZ R21, R4, R30.reuse, R21 ;  /* 0x0000001e04157223 */ /* 0x080fe20000010015 */
[----:B------:R-:W-:Y:S02]  /*6c30*/  HADD2.F32 R6, -RZ, R25.H0_H0 ;  /* 0x20000019ff067230 */ /* 0x000fe40000004100 */
[----:B------:R-:W-:Y:S01]  /*6c40*/  FFMA.FTZ R31, R22, R30, R31 ;  /* 0x0000001e161f7223 */ /* 0x000fe2000001001f */
[----:B------:R-:W-:-:S02]  /*6c50*/  HADD2.F32 R12, -RZ, R12.H1_H1 ;  /* 0x3000000cff0c7230 */ /* 0x000fc40000004100 */
[-C--:B------:R-:W-:Y:S01]  /*6c60*/  FFMA.FTZ R21, R24, R2.reuse, R21 ;  /* 0x0000000218157223 */ /* 0x080fe20000010015 */
[----:B------:R-:W-:Y:S02]  /*6c70*/  HADD2.F32 R14, -RZ, R25.H1_H1 ;  /* 0x30000019ff0e7230 */ /* 0x000fe40000004100 */
[----:B------:R-:W-:Y:S01]  /*6c80*/  FFMA.FTZ R3, R6, R2, R3 ;  /* 0x0000000206037223 */ /* 0x000fe20000010003 */
[----:B------:R-:W-:Y:S02]  /*6c90*/  HADD2.F32 R22, -RZ, R26.H0_H0 ;  /* 0x2000001aff167230 */ /* 0x000fe40000004100 */
        /* <DEDUP_REMOVED lines=44> */
.L_x_1654:
        /* <DEDUP_REMOVED lines=11> */
.L_x_1653:
        /* <DEDUP_REMOVED lines=8> */
.L_x_1671:
        /* <DEDUP_REMOVED lines=12> */
[----:B-1----:R-:W-:Y:S01]  /*7150*/  IMAD.WIDE R2, R45, 0x4, R6 ;  /* 0x000000042d027825 */ /* 0x002fe200078e0206 */
[----:B---3--:R-:W-:Y:S02]  /*7160*/  @!P2 PRMT R16, R18, 0x7610, R16 ;  /* 0x000076101210a816 */ /* 0x008fe40000000010 */
[----:B------:R-:W-:-:S02]  /*7170*/  @!P2 PRMT R0, R0, 0x7610, R18 ;  /* 0x000076100000a816 */ /* 0x000fc40000000012 */
[----:B------:R-:W-:Y:S02]  /*7180*/  @!P2 PRMT R16, R16, 0x7610, R19 ;  /* 0x000076101010a816 */ /* 0x000fe40000000013 */
[----:B------:R-:W-:Y:S02]  /*7190*/  @!P2 PRMT R0, R19, 0x7610, R0 ;  /* 0x000076101300a816 */ /* 0x000fe40000000000 */
[----:B--2---:R-:W-:Y:S01]  /*71a0*/  @!P2 IADD3 R37, R5, R48, RZ ;  /* 0x000000300525a210 */ /* 0x004fe20007ffe0ff */
[----:B0-----:R-:W-:Y:S06]  /*71b0*/  @!P1 BRA `(.L_x_1668) ;  /* 0x0000001c005c9947 */ /* 0x001fec0003800000 */
[----:B------:R-:W2:Y:S01]  /*71c0*/  LDG.E.128.CONSTANT R4, desc[UR8][R2.64] ;  /* 0x0000000802047981 */ /* 0x000ea2000c1e9d00 */
[--C-:B-----5:R-:W-:Y:S01]  /*71d0*/  SHF.R.U32.HI R17, RZ, 0xf, R12.reuse ;  /* 0x0000000fff117819 */ /* 0x120fe2000001160c */
[----:B------:R-:W-:Y:S01]  /*71e0*/  HFMA2.MMA R23, -RZ, RZ, 0, 0.015625 ;  /* 0x00002400ff177435 */ /* 0x000fe200000001ff */
        /* <DEDUP_REMOVED lines=29> */
[----:B------:R-:W-:Y:S02]  /*73c0*/  LOP3.LUT R28, R28, 0x10001, RZ, 0xc0, !PT ;  /* 0x000100011c1c7812 */ /* 0x000fe400078ec0ff */
[----:B------:R-:W-:Y:S02]  /*73d0*/  LOP3.LUT R10, R17, 0x10001, RZ, 0xc0, !PT ;  /* 0x00010001110a7812 */ /* 0x000fe400078ec0ff */
[----:B------:R-:W-:Y:S02]  /*73e0*/  LOP3.LUT R20, R20, 0x10001, RZ, 0xc0, !PT ;  /* 0x0001000114147812 */ /* 0x000fe400078ec0ff */
[C---:B------:R-:W-:Y:S02]  /*73f0*/  LOP3.LUT R35, R11.reuse, 0x380038, RZ, 0xc0, !PT ;  /* 0x003800380b237812 */ /* 0x040fe400078ec0ff */
[----:B------:R-:W-:Y:S02]  /*7400*/  SHF.R.U32.HI R56, RZ, 0x6, R11 ;  /* 0x00000006ff387819 */ /* 0x000fe4000001160b */
[----:B------:R-:W-:-:S02]  /*7410*/  LOP3.LUT R65, R11, 0x70007, RZ, 0xc0, !PT ;  /* 0x000700070b417812 */ /* 0x000fc400078ec0ff */
[----:B------:R-:W-:Y:S02]  /*7420*/  PRMT R17, R23, 0x7610, R17 ;  /* 0x0000761017117816 */ /* 0x000fe40000000011 */
[----:B------:R-:W-:Y:S02]  /*7430*/  LOP3.LUT R32, R26, 0x20002, R31, 0xf8, !PT ;  /* 0x000200021a207812 */ /* 0x000fe400078ef81f */
[----:B------:R-:W-:Y:S02]  /*7440*/  LOP3.LUT R36, R28, 0x20002, R33, 0xf8, !PT ;  /* 0x000200021c247812 */ /* 0x000fe400078ef821 */
[----:B------:R-:W-:Y:S02]  /*7450*/  LOP3.LUT R23, R10, 0x20002, R21, 0xf8, !PT ;  /* 0x000200020a177812 */ /* 0x000fe400078ef815 */
[----:B------:R-:W-:Y:S02]  /*7460*/  PRMT R10, R50, 0x9910, RZ ;  /* 0x00009910320a7816 */ /* 0x000fe400000000ff */
[----:B------:R-:W-:-:S02]  /*7470*/  LOP3.LUT R27, R20, 0x20002, R27, 0xf8, !PT ;  /* 0x00020002141b7812 */ /* 0x000fc400078ef81b */
[----:B------:R-:W-:Y:S02]  /*7480*/  ISETP.NE.AND P2, PT, R10, RZ, PT ;  /* 0x000000ff0a00720c */ /* 0x000fe40003f45270 */
[----:B------:R-:W-:Y:S02]  /*7490*/  LOP3.LUT R80, R19, 0x64006400, RZ, 0xfc, !PT ;  /* 0x6400640013507812 */ /* 0x000fe400078efcff */
        /* <DEDUP_REMOVED lines=18> */
[----:B------:R-:W-:Y:S02]  /*75c0*/  LOP3.LUT R76, R29, 0x64006400, RZ, 0xfc, !PT ;  /* 0x640064001d4c7812 */ /* 0x000fe400078efcff */
[C---:B------:R-:W-:Y:S02]  /*75d0*/  LOP3.LUT R71, R56.reuse, 0x1c001c0, RZ, 0xc0, !PT ;  /* 0x01c001c038477812 */ /* 0x040fe400078ec0ff */
        /* <DEDUP_REMOVED lines=12> */
[----:B------:R-:W-:Y:S02]  /*76a0*/  LOP3.LUT R65, R65, 0x64006400, RZ, 0xfc, !PT ;  /* 0x6400640041417812 */ /* 0x000fe400078efcff */
[----:B------:R-:W-:Y:S02]  /*76b0*/  ISETP.GE.AND P3, PT, R47, 0x2, PT ;  /* 0x000000022f00780c */ /* 0x000fe40003f66270 */
[--C-:B--2---:R-:W-:Y:S02]  /*76c0*/  SHF.R.U32.HI R26, RZ, 0xd, R5.reuse ;  /* 0x0000000dff1a7819 */ /* 0x104fe40000011605 */
[C---:B------:R-:W-:Y:S02]  /*76d0*/  LOP3.LUT R28, R5.reuse, 0x380038, RZ, 0xc0, !PT ;  /* 0x00380038051c7812 */ /* 0x040fe400078ec0ff */
[----:B------:R-:W-:Y:S02]  /*76e0*/  SHF.R.U32.HI R11, RZ, 0x6, R5 ;  /* 0x00000006ff0b7819 */ /* 0x000fe40000011605 */
[----:B------:R-:W-:-:S02]  /*76f0*/  LOP3.LUT R62, R5, 0x70007, RZ, 0xc0, !PT ;  /* 0x00070007053e7812 */ /* 0x000fc400078ec0ff */
[----:B------:R-:W-:Y:S02]  /*7700*/  SHF.R.U32.HI R5, RZ, 0xd, R6 ;  /* 0x0000000dff057819 */ /* 0x000fe40000011606 */
[--C-:B------:R-:W-:Y:S02]  /*7710*/  SHF.R.U32.HI R20, RZ, 0xd, R4.reuse ;  /* 0x0000000dff147819 */ /* 0x100fe40000011604 */
[----:B------:R-:W-:Y:S02]  /*7720*/  LOP3.LUT R5, R32, 0x40004, R5, 0xf8, !PT ;  /* 0x0004000420057812 */ /* 0x000fe400078ef805 */
[C---:B------:R-:W-:Y:S02]  /*7730*/  LOP3.LUT R21, R4.reuse, 0x380038, RZ, 0xc0, !PT ;  /* 0x0038003804157812 */ /* 0x040fe400078ec0ff */
[----:B------:R-:W-:Y:S02]  /*7740*/  SHF.R.U32.HI R10, RZ, 0x6, R4 ;  /* 0x00000006ff0a7819 */ /* 0x000fe40000011604 */
[----:B------:R-:W-:-:S02]  /*7750*/  LOP3.LUT R61, R4, 0x70007, RZ, 0xc0, !PT ;  /* 0x00070007043d7812 */ /* 0x000fc400078ec0ff */
[----:B------:R-:W-:Y:S02]  /*7760*/  LOP3.LUT R32, R14, 0x380038, RZ, 0xc0, !PT ;  /* 0x003800380e207812 */ /* 0x000fe400078ec0ff */
[----:B------:R-:W-:Y:S02]  /*7770*/  LOP3.LUT R4, R23, 0x40004, R20, 0xf8, !PT ;  /* 0x0004000417047812 */ /* 0x000fe400078ef814 */
[----:B------:R-:W-:Y:S02]  /*7780*/  LOP3.LUT R23, R12, 0x380038, RZ, 0xc0, !PT ;  /* 0x003800380c177812 */ /* 0x000fe400078ec0ff */
[C---:B------:R-:W-:Y:S02]  /*7790*/  LOP3.LUT R33, R6.reuse, 0x380038, RZ, 0xc0, !PT ;  /* 0x0038003806217812 */ /* 0x040fe400078ec0ff */
[----:B------:R-:W-:Y:S02]  /*77a0*/  SHF.R.U32.HI R58, RZ, 0x6, R6 ;  /* 0x00000006ff3a7819 */ /* 0x000fe40000011606 */
[----:B------:R-:W-:-:S02]  /*77b0*/  LOP3.LUT R66, R6, 0x70007, RZ, 0xc0, !PT ;  /* 0x0007000706427812 */ /* 0x000fc400078ec0ff */
[--C-:B------:R-:W-:Y:S02]  /*77c0*/  SHF.R.U32.HI R31, RZ, 0xd, R7.reuse ;  /* 0x0000000dff1f7819 */ /* 0x100fe40000011607 */
[----:B------:R-:W-:Y:S02]  /*77d0*/  LOP3.LUT R6, R27, 0x40004, R26, 0xf8, !PT ;  /* 0x000400041b067812 */ /* 0x000fe400078ef81a */
[----:B------:R-:W-:Y:S02]  /*77e0*/  LOP3.LUT R72, R32, 0x64006400, RZ, 0xfc, !PT ;  /* 0x6400640020487812 */ /* 0x000fe400078efcff */
[----:B------:R-:W-:Y:S02]  /*77f0*/  LOP3.LUT R26, R24, 0x64006400, RZ, 0xfc, !PT ;  /* 0x64006400181a7812 */ /* 0x000fe400078efcff */
[----:B------:R-:W-:Y:S01]  /*7800*/  LOP3.LUT R27, R8, 0x380038, RZ, 0xc0, !PT ;  /* 0x00380038081b7812 */ /* 0x000fe200078ec0ff */
[-C--:B------:R-:W-:Y:S01]  /*7810*/  HFMA2 R75, R72, R25.reuse.H0_H0, -132, -132 ;  /* 0xd820d820484b7431 */ /* 0x080fe20000040019 */
[----:B------:R-:W-:Y:S01]  /*7820*/  LOP3.LUT R32, R21, 0x64006400, RZ, 0xfc, !PT ;  /* 0x6400640015207812 */ /* 0x000fe200078efcff */
[----:B------:R-:W-:Y:S01]  /*7830*/  HFMA2 R79, R26, R25.H0_H0, -132, -132 ;  /* 0xd820d8201a4f7431 */ /* 0x000fe20000040019 */
[----:B------:R-:W-:-:S02]  /*7840*/  SHF.R.U32.HI R59, RZ, 0x6, R7 ;  /* 0x00000006ff3b7819 */ /* 0x000fc40000011607 */
[----:B------:R-:W-:Y:S01]  /*7850*/  LOP3.LUT R20, R15, 0x380038, RZ, 0xc0, !PT ;  /* 0x003800380f147812 */ /* 0x000fe200078ec0ff */
[-C--:B------:R-:W-:Y:S01]  /*7860*/  HFMA2 R32, R32, R25.reuse.H0_H0, -132, -132 ;  /* 0xd820d82020207431 */ /* 0x080fe20000040019 */
[----:B------:R-:W-:Y:S02]  /*7870*/  LOP3.LUT R24, R23, 0x64006400, RZ, 0xfc, !PT ;  /* 0x6400640017187812 */ /* 0x000fe400078efcff */
[----:B------:R-:W-:Y:S02]  /*7880*/  LOP3.LUT R21, R11, 0x380038, RZ, 0xc0, !PT ;  /* 0x003800380b157812 */ /* 0x000fe400078ec0ff */
[C---:B------:R-:W-:Y:S01]  /*7890*/  LOP3.LUT R69, R7.reuse, 0x380038, RZ, 0xc0, !PT ;  /* 0x0038003807457812 */ /* 0x040fe200078ec0ff */
[----:B------:R-:W-:Y:S01]  /*78a0*/  HFMA2 R87, R24, R25.H0_H0, -132, -132 ;  /* 0xd820d82018577431 */ /* 0x000fe20000040019 */
[----:B------:R-:W-:Y:S02]  /*78b0*/  LOP3.LUT R67, R7, 0x70007, RZ, 0xc0, !PT ;  /* 0x0007000707437812 */ /* 0x000fe400078ec0ff */
[----:B------:R-:W-:-:S02]  /*78c0*/  LOP3.LUT R19, R10, 0x380038, RZ, 0xc0, !PT ;  /* 0x003800380a137812 */ /* 0x000fc400078ec0ff */
[----:B------:R-:W-:Y:S02]  /*78d0*/  LOP3.LUT R23, R58, 0x380038, RZ, 0xc0, !PT ;  /* 0x003800383a177812 */ /* 0x000fe400078ec0ff */
        /* <DEDUP_REMOVED lines=196> */
.L_x_1669:
        /* <DEDUP_REMOVED lines=82> */
.L_x_1670:
        /* <DEDUP_REMOVED lines=79> */
.L_x_1668:
[----:B------:R-:W-:Y:S01]  /*8f30*/  IADD3 R48, R48, 0x20, RZ ;  /* 0x0000002030307810 */ /* 0x000fe20007ffe0ff */
[----:B------:R-:W-:Y:S01]  /*8f40*/  UIADD3 UR4, UR4, 0x40, URZ ;  /* 0x0000004004047890 */ /* 0x000fe2000fffe03f */
[----:B------:R-:W-:Y:S02]  /*8f50*/  IMAD.WIDE R2, R45, 0x4, R2 ;  /* 0x000000042d027825 */ /* 0x000fe400078e0202 */
[C---:B------:R-:W-:Y:S02]  /*8f60*/  ISETP.GE.AND P2, PT, R48.reuse, UR5, PT ;  /* 0x0000000530007c0c */ /* 0x040fe4000bf46270 */
[----:B------:R-:W-:-:S13]  /*8f70*/  ISETP.LT.AND P3, PT, R48, R46, PT ;  /* 0x0000002e3000720c */ /* 0x000fda0003f61270 */
[----:B------:R-:W-:Y:S05]  /*8f80*/  @!P2 BRA P3, `(.L_x_1671) ;  /* 0xffffffe00040a947 */ /* 0x000fea000183ffff */
.L_x_1667:
[----:B------:R-:W0:Y:S01]  /*8f90*/  S2UR UR5, SR_CTAID.Z ;  /* 0x00000000000579c3 */ /* 0x000e220000002700 */
[----:B------:R-:W-:Y:S01]  /*8fa0*/  ULDC UR6, c[0x0][0x240] ;  /* 0x0000900000067ab9 */ /* 0x000fe20000000800 */
[----:B0-----:R-:W-:-:S04]  /*8fb0*/  ULEA UR5, UR5, 0x40, 0x6 ;  /* 0x0000004005057891 */ /* 0x001fc8000f8e303f */
[----:B------:R-:W-:-:S04]  /*8fc0*/  UISETP.LT.AND UP0, UPT, UR5, UR6, UPT ;  /* 0x000000060500728c */ /* 0x000fc8000bf01270 */
[----:B------:R-:W-:-:S06]  /*8fd0*/  USEL UR5, UR5, UR6, UP0 ;  /* 0x0000000605057287 */ /* 0x000fcc0008000000 */
[----:B------:R-:W-:Y:S01]  /*8fe0*/  ISETP.GE.AND P0, PT, R48, UR5, PT ;  /* 0x0000000530007c0c */ /* 0x000fe2000bf06270 */
[----:B------:R-:W-:-:S03]  /*8ff0*/  ULDC UR5, c[0x0][0x26c] ;  /* 0x00009b0000057ab9 */ /* 0x000fc60000000800 */
[----:B------:R-:W-:-:S13]  /*9000*/  ISETP.GE.OR P0, PT, R48, UR5, P0 ;  /* 0x0000000530007c0c */ /* 0x000fda0008706670 */
[----:B------:R-:W-:Y:S05]  /*9010*/  @P0 BRA `(.L_x_1672) ;  /* 0x0000001000540947 */ /* 0x000fea0003800000 */
[----:B------:R-:W0:Y:S01]  /*9020*/  S2R R4, SR_CTAID.Y ;  /* 0x0000000000047919 */ /* 0x000e220000002600 */
[----:B------:R-:W0:Y:S01]  /*9030*/  LDC R5, c[0x0][0x238] ;  /* 0x00008e00ff057b82 */ /* 0x000e220000000800 */
[----:B------:R-:W-:Y:S01]  /*9040*/  PRMT R6, R51, 0x9910, RZ ;  /* 0x0000991033067816 */ /* 0x000fe200000000ff */
[----:B------:R-:W-:Y:S01]  /*9050*/  ULDC UR5, c[0x0][0x26c] ;  /* 0x00009b0000057ab9 */ /* 0x000fe20000000800 */
[----:B-----5:R-:W-:Y:S02]  /*9060*/  SHF.R.S32.HI R12, RZ, 0x1f, R45 ;  /* 0x0000001fff0c7819 */ /* 0x020fe4000001142d */
[----:B------:R-:W-:Y:S02]  /*9070*/  ISETP.NE.AND P0, PT, R6, RZ, PT ;  /* 0x000000ff0600720c */ /* 0x000fe40003f05270 */
[C---:B------:R-:W-:Y:S02]  /*9080*/  SHF.L.U32 R13, R45.reuse, 0x2, RZ ;  /* 0x000000022d0d7819 */ /* 0x040fe400000006ff */
[----:B------:R-:W-:Y:S01]  /*9090*/  SHF.L.U64.HI R12, R45, 0x2, R12 ;  /* 0x000000022d0c7819 */ /* 0x000fe2000001020c */
[----:B0-----:R-:W-:-:S05]  /*90a0*/  IMAD R4, R4, -0x3, R5 ;  /* 0xfffffffd04047824 */ /* 0x001fca00078e0205 */
[----:B------:R-:W-:-:S13]  /*90b0*/  ISETP.LT.OR P0, PT, R4, 0x3, !P0 ;  /* 0x000000030400780c */ /* 0x000fda0004701670 */
.L_x_1676:
        /* <DEDUP_REMOVED lines=15> */
[----:B------:R-:W-:Y:S01]  /*91b0*/  MOV R24, 0x3400 ;  /* 0x0000340000187802 */ /* 0x000fe20000000f00 */
[----:B------:R-:W-:Y:S01]  /*91c0*/  HFMA2.MMA R30, -RZ, RZ, 0, 0.0625 ;  /* 0x00002c00ff1e7435 */ /* 0x000fe200000001ff */
[----:B------:R-:W-:Y:S02]  /*91d0*/  PRMT R9, R50, 0x9910, RZ ;  /* 0x0000991032097816 */ /* 0x000fe400000000ff */
        /* <DEDUP_REMOVED lines=10> */
[----:B------:R-:W-:Y:S02]  /*9280*/  LOP3.LUT R17, R5, 0x64006400, RZ, 0xfc, !PT ;  /* 0x6400640005117812 */ /* 0x000fe400078efcff */
[----:B------:R-:W-:Y:S02]  /*9290*/  LOP3.LUT R5, R53, 0xc000c, RZ, 0xc0, !PT ;  /* 0x000c000c35057812 */ /* 0x000fe400078ec0ff */
[----:B------:R-:W-:Y:S01]  /*92a0*/  SHF.R.U32.HI R57, RZ, 0x8, R6 ;  /* 0x00000008ff397819 */ /* 0x000fe20000011606 */
[----:B------:R-:W-:Y:S01]  /*92b0*/  HFMA2 R17, R17, R24.H0_H0, -258, -258 ;  /* 0xdc08dc0811117431 */ /* 0x000fe20000040018 */
[C---:B------:R-:W-:Y:S02]  /*92c0*/  LOP3.LUT R25, R6.reuse, 0x300030, RZ, 0xc0, !PT ;  /* 0x0030003006197812 */ /* 0x040fe400078ec0ff */
[C---:B------:R-:W-:Y:S02]  /*92d0*/  LOP3.LUT R32, R6.reuse, 0xc000c0, RZ, 0xc0, !PT ;  /* 0x00c000c006207812 */ /* 0x040fe400078ec0ff */
[----:B------:R-:W-:-:S02]  /*92e0*/  LOP3.LUT R56, R6, 0x30003, RZ, 0xc0, !PT ;  /* 0x0003000306387812 */ /* 0x000fc400078ec0ff */
[----:B------:R-:W-:Y:S02]  /*92f0*/  LOP3.LUT R6, R7, 0xc000c, RZ, 0xc0, !PT ;  /* 0x000c000c07067812 */ /* 0x000fe400078ec0ff */
[----:B------:R-:W-:Y:S02]  /*9300*/  LOP3.LUT R5, R5, 0x64006400, RZ, 0xfc, !PT ;  /* 0x6400640005057812 */ /* 0x000fe400078efcff */
[----:B------:R-:W-:Y:S02]  /*9310*/  SHF.R.U32.HI R59, RZ, 0x8, R7 ;  /* 0x00000008ff3b7819 */ /* 0x000fe40000011607 */
[C---:B------:R-:W-:Y:S01]  /*9320*/  LOP3.LUT R26, R7.reuse, 0x300030, RZ, 0xc0, !PT ;  /* 0x00300030071a7812 */ /* 0x040fe200078ec0ff */
[----:B------:R-:W-:Y:S01]  /*9330*/  HFMA2 R19, R5, R24.H0_H0, -258, -258 ;  /* 0xdc08dc0805137431 */ /* 0x000fe20000040018 */
[C---:B------:R-:W-:Y:S02]  /*9340*/  LOP3.LUT R34, R7.reuse, 0xc000c0, RZ, 0xc0, !PT ;  /* 0x00c000c007227812 */ /* 0x040fe400078ec0ff */
[----:B------:R-:W-:-:S02]  /*9350*/  LOP3.LUT R58, R7, 0x30003, RZ, 0xc0, !PT ;  /* 0x00030003073a7812 */ /* 0x000fc400078ec0ff */
[----:B------:R-:W-:Y:S02]  /*9360*/  LOP3.LUT R18, R6, 0x64006400, RZ, 0xfc, !PT ;  /* 0x6400640006127812 */ /* 0x000fe400078efcff */
[----:B------:R-:W-:Y:S02]  /*9370*/  LOP3.LUT R6, R55, 0xc000c, RZ, 0xc0, !PT ;  /* 0x000c000c37067812 */ /* 0x000fe400078ec0ff */
[----:B------:R-:W-:Y:S01]  /*9380*/  LOP3.LUT R7, R57, 0xc000c, RZ, 0xc0, !PT ;  /* 0x000c000c39077812 */ /* 0x000fe200078ec0ff */
[----:B------:R-:W-:Y:S01]  /*9390*/  HFMA2 R18, R18, R24.H0_H0, -258, -258 ;  /* 0xdc08dc0812127431 */ /* 0x000fe20000040018 */
        /* <DEDUP_REMOVED lines=120> */
.L_x_1674:
        /* <DEDUP_REMOVED lines=48> */
.L_x_1675:
        /* <DEDUP_REMOVED lines=33> */
[----:B------:R-:W-:-:S06]  /*a030*/  HFMA2.MMA R54, R22, R9, R54 ;  /* 0x0000000916367235 */ /* 0x000fcc0000000036 */
[-C--:B------:R-:W-:Y:S01]  /*a040*/  HFMA2.MMA R5, R27, R10.reuse, R5 ;  /* 0x0000000a1b057235 */ /* 0x080fe20000000005 */
[----:B------:R-:W-:Y:S01]  /*a050*/  HADD2 R27, R6.H0_H0, R6.H1_H1 ;  /* 0x30000006061b7230 */ /* 0x000fe20000000800 */
        /* <DEDUP_REMOVED lines=10> */
.L_x_1673:
[----:B------:R-:W-:Y:S01]  /*a100*/  IADD3 R48, R48, 0x10, RZ ;  /* 0x0000001030307810 */ /* 0x000fe20007ffe0ff */
[----:B------:R-:W-:Y:S01]  /*a110*/  UIADD3 UR4, UR4, 0x20, URZ ;  /* 0x0000002004047890 */ /* 0x000fe2000fffe03f */
[----:B------:R-:W-:Y:S02]  /*a120*/  IADD3 R2, P3, R2, R13, RZ ;  /* 0x0000000d02027210 */ /* 0x000fe40007f7e0ff */
[C---:B------:R-:W-:Y:S02]  /*a130*/  ISETP.GE.AND P2, PT, R48.reuse, UR5, PT ;  /* 0x0000000530007c0c */ /* 0x040fe4000bf46270 */
[----:B------:R-:W-:Y:S02]  /*a140*/  ISETP.LT.AND P4, PT, R48, R46, PT ;  /* 0x0000002e3000720c */ /* 0x000fe40003f81270 */
[----:B------:R-:W-:-:S11]  /*a150*/  IADD3.X R3, R3, R12, RZ, P3, !PT ;  /* 0x0000000c03037210 */ /* 0x000fd60001ffe4ff */
[----:B------:R-:W-:Y:S05]  /*a160*/  @!P2 BRA P4, `(.L_x_1676) ;  /* 0xffffffec00d4a947 */ /* 0x000fea000203ffff */
.L_x_1672:
[----:B------:R-:W-:Y:S05]  /*a170*/  @!P1 EXIT ;  /* 0x000000000000994d */ /* 0x000fea0003800000 */
[----:B------:R-:W0:Y:S01]  /*a180*/  S2R R0, SR_CTAID.X ;  /* 0x0000000000007919 */ /* 0x000e220000002500 */
[----:B------:R-:W1:Y:S01]  /*a190*/  S2UR UR4, SR_CTAID.Y ;  /* 0x00000000000479c3 */ /* 0x000e620000002600 */
[----:B------:R-:W-:Y:S01]  /*a1a0*/  HMUL2 R43, R43, R50.H0_H0 ;  /* 0x200000322b2b7232 */ /* 0x000fe20000000000 */
[----:B------:R-:W0:Y:S06]  /*a1b0*/  S2R R3, SR_TID.X ;  /* 0x0000000000037919 */ /* 0x000e2c0000002100 */
[----:B-----5:R-:W2:Y:S08]  /*a1c0*/  LDC R8, c[0x0][0x23c] ;  /* 0x00008f00ff087b82 */ /* 0x020eb00000000800 */
[----:B------:R-:W3:Y:S01]  /*a1d0*/  LDC.64 R6, c[0x0][0x230] ;  /* 0x00008c00ff067b82 */ /* 0x000ee20000000a00 */
[----:B-1----:R-:W-:Y:S01]  /*a1e0*/  UIMAD UR4, UR4, 0x3, URZ ;  /* 0x00000003040478a4 */ /* 0x002fe2000f8e023f */
        /* <DEDUP_REMOVED lines=12> */
.L_x_1680:
[----:B------:R-:W0:Y:S02]  /*a2b0*/  LDS R10, [R4] ;  /* 0x00000000040a7984 */ /* 0x000e240000000800 */
[----:B0-----:R-:W-:-:S06]  /*a2c0*/  HADD2 R11, R10, R43 ;  /* 0x0000002b0a0b7230 */ /* 0x001fcc0000000000 */
[----:B------:R-:W0:Y:S02]  /*a2d0*/  ATOMS.CAST.SPIN R11, [R4], R10, R11 ;  /* 0x0000000a040b738d */ /* 0x000e24000180000b */
[----:B0-----:R-:W-:-:S13]  /*a2e0*/  ISETP.EQ.U32.AND P0, PT, R11, 0x1, PT ;  /* 0x000000010b00780c */ /* 0x001fda0003f02070 */
[----:B------:R-:W-:Y:S05]  /*a2f0*/  @!P0 BRA `(.L_x_1680) ;  /* 0xfffffffc00ec8947 */ /* 0x000fea000383ffff */
[----:B------:R-:W-:Y:S05]  /*a300*/  BRA `(.L_x_1678) ;  /* 0x00000000000c7947 */ /* 0x000fea0003800000 */
.L_x_1679:
[----:B------:R-:W2:Y:S02]  /*a310*/  LD.E R0, desc[UR8][R2.64] ;  /* 0x0000000802007980 */ /* 0x000ea4000c101900 */
[----:B--2---:R-:W-:-:S05]  /*a320*/  IADD3 R5, R43, R0, RZ ;  /* 0x000000002b057210 */ /* 0x004fca0007ffe0ff */
[----:B------:R0:W-:Y:S02]  /*a330*/  ST.E desc[UR8][R2.64], R5 ;  /* 0x0000000502007985 */ /* 0x0001e4000c101908 */
.L_x_1678:
[----:B------:R-:W-:Y:S05]  /*a340*/  BSYNC B0 ;  /* 0x0000000000007941 */ /* 0x000fea0003800000 */
.L_x_1677:
[----:B------:R1:W-:Y:S01]  /*a350*/  ATOM.E.ADD.F16x2.RN.STRONG.GPU P0, RZ, desc[UR8][R2.64+0x4], R13 ;  /* 0x0000040d02ff79a2 */ /* 0x0003e2000810e1c8 */
[----:B------:R-:W-:Y:S04]  /*a360*/  BSSY B0, `(.L_x_1681) ;  /* 0x000000e000007945 */ /* 0x000fe80003800000 */
[----:B-1----:R-:W-:Y:S05]  /*a370*/  @P0 BRA `(.L_x_1682) ;  /* 0x0000000000300947 */ /* 0x002fea0003800000 */
[----:B------:R-:W1:Y:S02]  /*a380*/  QSPC.E.S P0, RZ, [R2+0x4] ;  /* 0x0000040002ff73aa */ /* 0x000e640000000500 */
[----:B-1----:R-:W-:Y:S05]  /*a390*/  @!P0 BRA `(.L_x_1683) ;  /* 0x00000000001c8947 */ /* 0x002fea0003800000 */
[----:B0-----:R-:W-:-:S07]  /*a3a0*/  MOV R2, R2 ;  /* 0x0000000200027202 */ /* 0x001fce0000000f00 */
.L_x_1684:
[----:B------:R-:W0:Y:S02]  /*a3b0*/  LDS R4, [R2+0x4] ;  /* 0x0000040002047984 */ /* 0x000e240000000800 */
[----:B0-----:R-:W-:-:S10]  /*a3c0*/  HFMA2.MMA R5, R4, 1, 1, R13 ;  /* 0x3c003c0004057835 */ /* 0x001fd4000000000d */
[----:B------:R-:W0:Y:S02]  /*a3d0*/  ATOMS.CAST.SPIN R5, [R2+0x4], R4, R5 ;  /* 0x000004040205738d */ /* 0x000e240001800005 */
[----:B0-----:R-:W-:-:S13]  /*a3e0*/  ISETP.EQ.U32.AND P0, PT, R5, 0x1, PT ;  /* 0x000000010500780c */ /* 0x001fda0003f02070 */
[----:B------:R-:W-:Y:S05]  /*a3f0*/  @!P0 BRA `(.L_x_1684) ;  /* 0xfffffffc00ec8947 */ /* 0x000fea000383ffff */
[----:B------:R-:W-:Y:S05]  /*a400*/  BRA `(.L_x_1682) ;  /* 0x00000000000c7947 */ /* 0x000fea0003800000 */
.L_x_1683:
[----:B------:R-:W0:Y:S02]  /*a410*/  LD.E R0, desc[UR8][R2.64+0x4] ;  /* 0x0000040802007980 */ /* 0x000e24000c101900 */
[----:B0-----:R-:W-:-:S05]  /*a420*/  IADD3 R5, R13, R0, RZ ;  /* 0x000000000d057210 */ /* 0x001fca0007ffe0ff */
[----:B------:R1:W-:Y:S02]  /*a430*/  ST.E desc[UR8][R2.64+0x4], R5 ;  /* 0x0000040502007985 */ /* 0x0003e4000c101908 */
.L_x_1682:
[----:B------:R-:W-:Y:S05]  /*a440*/  BSYNC B0 ;  /* 0x0000000000007941 */ /* 0x000fea0003800000 */
.L_x_1681:
        /* <DEDUP_REMOVED lines=13> */
.L_x_1688:
[----:B------:R-:W0:Y:S02]  /*a520*/  LDS R10, [R4] ;  /* 0x00000000040a7984 */ /* 0x000e240000000800 */
[----:B0-----:R-:W-:-:S06]  /*a530*/  HADD2 R11, R10, R41 ;  /* 0x000000290a0b7230 */ /* 0x001fcc0000000000 */
[----:B------:R-:W0:Y:S02]  /*a540*/  ATOMS.CAST.SPIN R11, [R4], R10, R11 ;  /* 0x0000000a040b738d */ /* 0x000e24000180000b */
[----:B0-----:R-:W-:-:S13]  /*a550*/  ISETP.EQ.U32.AND P0, PT, R11, 0x1, PT ;  /* 0x000000010b00780c */ /* 0x001fda0003f02070 */
[----:B------:R-:W-:Y:S05]  /*a560*/  @!P0 BRA `(.L_x_1688) ;  /* 0xfffffffc00ec8947 */ /* 0x000fea000383ffff */
[----:B------:R-:W-:Y:S05]  /*a570*/  BRA `(.L_x_1686) ;  /* 0x00000000000c7947 */ /* 0x000fea0003800000 */
.L_x_1687:
[----:B------:R-:W2:Y:S02]  /*a580*/  LD.E R0, desc[UR8][R2.64] ;  /* 0x0000000802007980 */ /* 0x000ea4000c101900 */
[----:B--2---:R-:W-:-:S05]  /*a590*/  IADD3 R5, R41, R0, RZ ;  /* 0x0000000029057210 */ /* 0x004fca0007ffe0ff */
[----:B------:R0:W-:Y:S02]  /*a5a0*/  ST.E desc[UR8][R2.64], R5 ;  /* 0x0000000502007985 */ /* 0x0001e4000c101908 */
.L_x_1686:
[----:B------:R-:W-:Y:S05]  /*a5b0*/  BSYNC B0 ;  /* 0x0000000000007941 */ /* 0x000fea0003800000 */
.L_x_1685:
[----:B------:R1:W-:Y:S01]  /*a5c0*/  ATOM.E.ADD.F16x2.RN.STRONG.GPU P0, RZ, desc[UR8][R2.64+0x4], R49 ;  /* 0x0000043102ff79a2 */ /* 0x0003e2000810e1c8 */
[----:B------:R-:W-:Y:S04]  /*a5d0*/  BSSY B0, `(.L_x_1689) ;  /* 0x000000e000007945 */ /* 0x000fe80003800000 */
[----:B-1----:R-:W-:Y:S05]  /*a5e0*/  @P0 BRA `(.L_x_1690) ;  /* 0x0000000000300947 */ /* 0x002fea0003800000 */
[----:B------:R-:W1:Y:S02]  /*a5f0*/  QSPC.E.S P0, RZ, [R2+0x4] ;  /* 0x0000040002ff73aa */ /* 0x000e640000000500 */
[----:B-1----:R-:W-:Y:S05]  /*a600*/  @!P0 BRA `(.L_x_1691) ;  /* 0x00000000001c8947 */ /* 0x002fea0003800000 */
[----:B0-----:R-:W-:-:S07]  /*a610*/  MOV R2, R2 ;  /* 0x0000000200027202 */ /* 0x001fce0000000f00 */
.L_x_1692:
[----:B------:R-:W0:Y:S02]  /*a620*/  LDS R4, [R2+0x4] ;  /* 0x0000040002047984 */ /* 0x000e240000000800 */
[----:B0-----:R-:W-:-:S10]  /*a630*/  HFMA2.MMA R5, R4, 1, 1, R49 ;  /* 0x3c003c0004057835 */ /* 0x001fd40000000031 */
[----:B------:R-:W0:Y:S02]  /*a640*/  ATOMS.CAST.SPIN R5, [R2+0x4], R4, R5 ;  /* 0x000004040205738d */ /* 0x000e240001800005 */
[----:B0-----:R-:W-:-:S13]  /*a650*/  ISETP.EQ.U32.AND P0, PT, R5, 0x1, PT ;  /* 0x000000010500780c */ /* 0x001fda0003f02070 */
[----:B------:R-:W-:Y:S05]  /*a660*/  @!P0 BRA `(.L_x_1692) ;  /* 0xfffffffc00ec8947 */ /* 0x000fea000383ffff */
[----:B------:R-:W-:Y:S05]  /*a670*/  BRA `(.L_x_1690) ;  /* 0x00000000000c7947 */ /* 0x000fea0003800000 */
.L_x_1691:
[----:B------:R-:W0:Y:S02]  /*a680*/  LD.E R0, desc[UR8][R2.64+0x4] ;  /* 0x0000040802007980 */ /* 0x000e24000c101900 */
[----:B0-----:R-:W-:-:S05]  /*a690*/  IADD3 R5, R49, R0, RZ ;  /* 0x0000000031057210 */ /* 0x001fca0007ffe0ff */
[----:B------:R1:W-:Y:S02]  /*a6a0*/  ST.E desc[UR8][R2.64+0x4], R5 ;  /* 0x0000040502007985 */ /* 0x0003e4000c101908 */
.L_x_1690:
[----:B------:R-:W-:Y:S05]  /*a6b0*/  BSYNC B0 ;  /* 0x0000000000007941 */ /* 0x000fea0003800000 */
.L_x_1689:
        /* <DEDUP_REMOVED lines=13> */
.L_x_1696:
[----:B------:R-:W0:Y:S02]  /*a790*/  LDS R6, [R4] ;  /* 0x0000000004067984 */ /* 0x000e240000000800 */
[----:B0-----:R-:W-:-:S06]  /*a7a0*/  HADD2 R7, R6, R39 ;  /* 0x0000002706077230 */ /* 0x001fcc0000000000 */
[----:B------:R-:W0:Y:S02]  /*a7b0*/  ATOMS.CAST.SPIN R7, [R4], R6, R7 ;  /* 0x000000060407738d */ /* 0x000e240001800007 */
[----:B0-----:R-:W-:-:S13]  /*a7c0*/  ISETP.EQ.U32.AND P0, PT, R7, 0x1, PT ;  /* 0x000000010700780c */ /* 0x001fda0003f02070 */
[----:B------:R-:W-:Y:S05]  /*a7d0*/  @!P0 BRA `(.L_x_1696) ;  /* 0xfffffffc00ec8947 */ /* 0x000fea000383ffff */
[----:B------:R-:W-:Y:S05]  /*a7e0*/  BRA `(.L_x_1694) ;  /* 0x00000000000c7947 */ /* 0x000fea0003800000 */
.L_x_1695:
[----:B------:R-:W2:Y:S02]  /*a7f0*/  LD.E R0, desc[UR8][R2.64] ;  /* 0x0000000802007980 */ /* 0x000ea4000c101900 */
[----:B--2---:R-:W-:-:S05]  /*a800*/  IADD3 R5, R39, R0, RZ ;  /* 0x0000000027057210 */ /* 0x004fca0007ffe0ff */
[----:B------:R0:W-:Y:S02]  /*a810*/  ST.E desc[UR8][R2.64], R5 ;  /* 0x0000000502007985 */ /* 0x0001e4000c101908 */
.L_x_1694:
[----:B------:R-:W-:Y:S05]  /*a820*/  BSYNC B0 ;  /* 0x0000000000007941 */ /* 0x000fea0003800000 */
.L_x_1693:
[----:B------:R1:W-:Y:S02]  /*a830*/  ATOM.E.ADD.F16x2.RN.STRONG.GPU P0, RZ, desc[UR8][R2.64+0x4], R51 ;  /* 0x0000043302ff79a2 */ /* 0x0003e4000810e1c8 */
[----:B-1----:R-:W-:Y:S05]  /*a840*/  @P0 EXIT ;  /* 0x000000000000094d */ /* 0x002fea0003800000 */
[----:B------:R-:W1:Y:S02]  /*a850*/  QSPC.E.S P0, RZ, [R2+0x4] ;  /* 0x0000040002ff73aa */ /* 0x000e640000000500 */
[----:B-1----:R-:W-:Y:S05]  /*a860*/  @!P0 BRA `(.L_x_1697) ;  /* 0x00000000001c8947 */ /* 0x002fea0003800000 */
[----:B0-----:R-:W-:-:S07]  /*a870*/  MOV R2, R2 ;  /* 0x0000000200027202 */ /* 0x001fce0000000f00 */
.L_x_1698:
[----:B------:R-:W0:Y:S02]  /*a880*/  LDS R4, [R2+0x4] ;  /* 0x0000040002047984 */ /* 0x000e240000000800 */
[----:B0-----:R-:W-:-:S10]  /*a890*/  HFMA2.MMA R5, R4, 1, 1, R51 ;  /* 0x3c003c0004057835 */ /* 0x001fd40000000033 */
[----:B------:R-:W0:Y:S02]  /*a8a0*/  ATOMS.CAST.SPIN R5, [R2+0x4], R4, R5 ;  /* 0x000004040205738d */ /* 0x000e240001800005 */
[----:B0-----:R-:W-:-:S13]  /*a8b0*/  ISETP.EQ.U32.AND P0, PT, R5, 0x1, PT ;  /* 0x000000010500780c */ /* 0x001fda0003f02070 */
[----:B------:R-:W-:Y:S05]  /*a8c0*/  @!P0 BRA `(.L_x_1698) ;  /* 0xfffffffc00ec8947 */ /* 0x000fea000383ffff */
[----:B------:R-:W-:Y:S05]  /*a8d0*/  EXIT ;  /* 0x000000000000794d */ /* 0x000fea0003800000 */
.L_x_1697:
[----:B------:R-:W0:Y:S02]  /*a8e0*/  LD.E R0, desc[UR8][R2.64+0x4] ;  /* 0x0000040802007980 */ /* 0x000e24000c101900 */
[----:B0-----:R-:W-:-:S05]  /*a8f0*/  IADD3 R5, R51, R0, RZ ;  /* 0x0000000033057210 */ /* 0x001fca0007ffe0ff */
[----:B------:R-:W-:Y:S01]  /*a900*/  ST.E desc[UR8][R2.64+0x4], R5 ;  /* 0x0000040502007985 */ /* 0x000fe2000c101908 */
[----:B------:R-:W-:Y:S05]  /*a910*/  EXIT ;  /* 0x000000000000794d */ /* 0x000fea0003800000 */
.L_x_1699:
        /* <DEDUP_REMOVED lines=14> */
.L_x_3686:


//--------------------- .text._Z23gemm_half_q_half_kernelILi3ELi4ELb1ELb1ELi64EEvPK6__halfPKjS4_S2_PS0_iiiiPKtS7_iiiiiibS2_i --------------------------
	.section	.text._Z23gemm_half_q_half_kernelILi3ELi4ELb1ELb1ELi64EEvPK6__halfPKjS4_S2_PS0_iiiiPKtS7_iiiiiibS2_i,"ax",@progbits
	.align	128
        .global         _Z23gemm_half_q_half_kernelILi3ELi4ELb1ELb1ELi64EEvPK6__halfPKjS4_S2_PS0_iiiiPKtS7_iiiiiibS2_i
        .type           _Z23gemm_half_q_half_kernelILi3ELi4ELb1ELb1ELi64EEvPK6__halfPKjS4_S2_PS0_iiiiPKtS7_iiiiiibS2_i,@function
        .size           _Z23gemm_half_q_half_kernelILi3ELi4ELb1ELb1ELi64EEvPK6__halfPKjS4_S2_PS0_iiiiPKtS7_iiiiiibS2_i,(.L_x_3687 - _Z23gemm_half_q_half_kernelILi3ELi4ELb1ELb1ELi64EEvPK6__halfPKjS4_S2_PS0_iiiiPKtS7_iiiiiibS2_i)
        .other          _Z23gemm_half_q_half_kernelILi3ELi4ELb1ELb1ELi64EEvPK6__halfPKjS4_S2_PS0_iiiiPKtS7_iiiiiibS2_i,@"STO_CUDA_ENTRY STV_DEFAULT"
_Z23gemm_half_q_half_kernelILi3ELi4ELb1ELb1ELi64EEvPK6__halfPKjS4_S2_PS0_iiiiPKtS7_iiiiiibS2_i:
.text._Z23gemm_half_q_half_kernelILi3ELi4ELb1ELb1ELi64EEvPK6__halfPKjS4_S2_PS0_iiiiPKtS7_iiiiiibS2_i:
        /* <DEDUP_REMOVED lines=37> */
.L_x_1700:
        /* <DEDUP_REMOVED lines=36> */
.L_x_1705:
        /* <DEDUP_REMOVED lines=16> */
.L_x_1704:
        /* <DEDUP_REMOVED lines=16> */
.L_x_1703:
        /* <DEDUP_REMOVED lines=17> */
.L_x_1707:
        /* <DEDUP_REMOVED lines=16> */
.L_x_1706:
        /* <DEDUP_REMOVED lines=14> */
.L_x_1702:
[----:B------:R-:W-:Y:S05]  /*0980*/  BSYNC B0 ;  /* 0x0000000000007941 */ /* 0x000fea0003800000 */
.L_x_1701:
        /* <DEDUP_REMOVED lines=13> */
[----:B------:R-:W-:-:S05]  /*0a60*/  IMAD R5, R5, 0x3, R0 ;  /* 0x0000000305057824 */ /* 0x000fca00078e0200 */
[----:B------:R-:W-:-:S05]  /*0a70*/  LEA R5, R18, R5, 0x2 ;  /* 0x0000000512057211 */ /* 0x000fca00078e10ff */
[----:B-1----:R-:W-:-:S04]  /*0a80*/  IMAD.WIDE R2, R5, 0x2, R2 ;  /* 0x0000000205027825 */ /* 0x002fc800078e0202 */
[----:B------:R-:W-:Y:S01]  /*0a90*/  IMAD.MOV.U32 R5, RZ, RZ, RZ ;  /* 0x000000ffff057224 */ /* 0x000fe200078e00ff */
[----:B------:R-:W-:Y:S06]  /*0aa0*/  @!P2 BRA `(.L_x_1709) ;  /* 0x000000000034a947 */ /* 0x000fec0003800000 */
[----:B------:R-:W-:Y:S02]  /*0ab0*/  PLOP3.LUT P0, PT, PT, PT, PT, 0x8, 0x0 ;  /* 0x000000000000781c */ /* 0x000fe40003f0e170 */
[----:B------:R-:W-:-:S11]  /*0ac0*/  IADD3 R0, R48, -0x3, RZ ;  /* 0xfffffffd30007810 */ /* 0x000fd60007ffe0ff */
.L_x_1710:
        /* <DEDUP_REMOVED lines=11> */
.L_x_1709:
        /* <DEDUP_REMOVED lines=10> */
.L_x_1708:
[----:B------:R-:W2:Y:S08]  /*0c20*/  LDC.64 R14, c[0x0][0x248] ;  /* 0x00009200ff0e7b82 */ /* 0x000eb00000000a00 */
[----:B------:R-:W-:Y:S01]  /*0c30*/  BAR.SYNC.DEFER_BLOCKING 0x0 ;  /* 0x0000000000007b1d */ /* 0x000fe20000010000 */
[----:B------:R-:W-:Y:S02]  /*0c40*/  ISETP.GE.AND P0, PT, R47, R46, PT ;  /* 0x0000002e2f00720c */ /* 0x000fe40003f06270 */
[----:B-1----:R-:W-:-:S05]  /*0c50*/  SHF.L.U32 R7, R16, 0x7, RZ ;  /* 0x0000000710077819 */ /* 0x002fca00000006ff */
[----:B------:R-:W1:Y:S08]  /*0c60*/  LDC R21, c[0x0][0x25c] ;  /* 0x00009700ff157b82 */ /* 0x000e700000000800 */
[----:B------:R-:W3:Y:S01]  /*0c70*/  LDC R22, c[0x0][0x264] ;  /* 0x00009900ff167b82 */ /* 0x000ee20000000800 */
[----:B--2---:R-:W-:Y:S01]  /*0c80*/  IMAD.WIDE R6, R7, 0x2, R14 ;  /* 0x0000000207067825 */ /* 0x004fe200078e020e */
[----:B------:R-:W-:Y:S06]  /*0c90*/  @P0 BRA `(.L_x_1711) ;  /* 0x0000000000d00947 */ /* 0x000fec0003800000 */
[----:B------:R2:W5:Y:S01]  /*0ca0*/  LDG.E.U16.CONSTANT R0, desc[UR6][R6.64] ;  /* 0x0000000606007981 */ /* 0x000562000c1e9500 */
[----:B------:R-:W-:Y:S01]  /*0cb0*/  SHF.R.S32.HI R3, RZ, 0x1f, R8 ;  /* 0x0000001fff037819 */ /* 0x000fe20000011408 */
[----:B------:R-:W-:Y:S01]  /*0cc0*/  IMAD.SHL.U32 R2, R8, 0x4, RZ ;  /* 0x0000000408027824 */ /* 0x000fe200078e00ff */
[----:B------:R-:W-:Y:S01]  /*0cd0*/  HFMA2.MMA R16, -RZ, RZ, 0, 0 ;  /* 0x00000000ff107435 */ /* 0x000fe200000001ff */
[----:B------:R-:W-:Y:S01]  /*0ce0*/  IMAD.MOV.U32 R17, RZ, RZ, R47 ;  /* 0x000000ffff117224 */ /* 0x000fe200078e002f */
[----:B------:R-:W-:Y:S02]  /*0cf0*/  LEA.HI R3, R3, R8, RZ, 0x3 ;  /* 0x0000000803037211 */ /* 0x000fe400078f18ff */
[----:B0-----:R-:W-:Y:S02]  /*0d00*/  LOP3.LUT R5, R2, 0x10, RZ, 0xc0, !PT ;  /* 0x0000001002057812 */ /* 0x001fe400078ec0ff */
[----:B------:R-:W-:-:S07]  /*0d10*/  SHF.R.S32.HI R9, RZ, 0x3, R3 ;  /* 0x00000003ff097819 */ /* 0x000fce0000011403 */
.L_x_1712:
        /* <DEDUP_REMOVED lines=25> */
[----:B------:R-:W-:Y:S01]  /*0eb0*/  VIADD R2, R2, 0x1 ;  /* 0x0000000102027836 */ /* 0x000fe20000000000 */
[----:B------:R-:W-:Y:S01]  /*0ec0*/  IADD3 R18, R18, 0x1, RZ ;  /* 0x0000000112127810 */ /* 0x000fe20007ffe0ff */
[----:B------:R-:W-:Y:S02]  /*0ed0*/  I2F.F16 R19, R19 ;  /* 0x0000001300137306 */ /* 0x000fe40000200c00 */
        /* <DEDUP_REMOVED lines=16> */
.L_x_1711:
        /* <DEDUP_REMOVED lines=21> */
.L_x_1713:
        /* <DEDUP_REMOVED lines=8> */
.L_x_1714:
        /* <DEDUP_REMOVED lines=11> */
.L_x_1715:
        /* <DEDUP_REMOVED lines=8> */
.L_x_1716:
        /* <DEDUP_REMOVED lines=9> */
.L_x_1717:
        /* <DEDUP_REMOVED lines=32> */
.L_x_1722:
[----:B------:R-:W-:Y:S01]  /*1570*/  ISETP.NE.AND P2, PT, R47, R37, PT ;  /* 0x000000252f00720c */ /* 0x000fe20003f45270 */
[----:B------:R-:W0:-:S12]  /*1580*/  LDC R45, c[0x0][0x23c] ;  /* 0x00008f00ff2d7b82 */ /* 0x000e180000000800 */
[----:B------:R-:W1:Y:S01]  /*1590*/  @!P2 LDC.64 R2, c[0x0][0x248] ;  /* 0x00009200ff02ab82 */ /* 0x000e620000000a00 */
[----:B------:R-:W-:Y:S01]  /*15a0*/  @!P2 IADD3 R38, R38, 0x1, RZ ;  /* 0x000000012626a810 */ /* 0x000fe20007ffe0ff */
[----:B------:R-:W-:-:S04]  /*15b0*/  @!P2 IMAD.SHL.U32 R5, R47, 0x2, RZ ;  /* 0x000000022f05a824 */ /* 0x000fc800078e00ff */
[----:B------:R-:W-:-:S06]  /*15c0*/  @!P2 IMAD R6, R38, 0x8, R1 ;  /* 0x000000082606a824 */ /* 0x000fcc00078e0201 */
[----:B------:R-:W2:Y:S01]  /*15d0*/  @!P2 LDL.64 R6, [R6] ;  /* 0x000000000606a983 */ /* 0x000ea20000100a00 */
[----:B-1----:R-:W-:-:S04]  /*15e0*/  @!P2 IMAD.WIDE R2, R5, 0x2, R2 ;  /* 0x000000020502a825 */ /* 0x002fc800078e0202 */
[----:B0-----:R-:W-:Y:S02]  /*15f0*/  IMAD.WIDE R4, R45, 0x4, R12 ;  /* 0x000000042d047825 */ /* 0x001fe400078e020c */
        /* <DEDUP_REMOVED lines=11> */
[--C-:B-----5:R-:W-:Y:S01]  /*16b0*/  SHF.R.U32.HI R17, RZ, 0xf, R12.reuse ;  /* 0x0000000fff117819 */ /* 0x120fe2000001160c */
[----:B------:R-:W-:Y:S01]  /*16c0*/  IMAD.MOV.U32 R25, RZ, RZ, 0x3000 ;  /* 0x00003000ff197424 */ /* 0x000fe200078e00ff */
        /* <DEDUP_REMOVED lines=28> */
[----:B------:R-:W-:-:S02]  /*1890*/  MOV R23, 0x2400 ;  /* 0x0000240000177802 */ /* 0x000fc40000000f00 */
[----:B------:R-:W-:Y:S02]  /*18a0*/  LOP3.LUT R26, R26, 0x10001, RZ, 0xc0, !PT ;  /* 0x000100011a1a7812 */ /* 0x000fe400078ec0ff */
[----:B------:R-:W-:Y:S02]  /*18b0*/  LOP3.LUT R28, R28, 0x10001, RZ, 0xc0, !PT ;  /* 0x000100011c1c7812 */ /* 0x000fe400078ec0ff */
[----:B------:R-:W-:Y:S02]  /*18c0*/  LOP3.LUT R10, R17, 0x10001, RZ, 0xc0, !PT ;  /* 0x00010001110a7812 */ /* 0x000fe400078ec0ff */
[----:B------:R-:W-:Y:S02]  /*18d0*/  LOP3.LUT R20, R20, 0x10001, RZ, 0xc0, !PT ;  /* 0x0001000114147812 */ /* 0x000fe400078ec0ff */
[----:B------:R-:W-:Y:S02]  /*18e0*/  LOP3.LUT R35, R11, 0x380038, RZ, 0xc0, !PT ;  /* 0x003800380b237812 */ /* 0x000fe400078ec0ff */
[----:B------:R-:W-:-:S02]  /*18f0*/  SHF.R.U32.HI R56, RZ, 0x6, R11 ;  /* 0x00000006ff387819 */ /* 0x000fc4000001160b */
[----:B------:R-:W-:Y:S02]  /*1900*/  LOP3.LUT R65, R11, 0x70007, RZ, 0xc0, !PT ;  /* 0x000700070b417812 */ /* 0x000fe400078ec0ff */
[----:B------:R-:W-:Y:S02]  /*1910*/  PRMT R17, R23, 0x7610, R17 ;  /* 0x0000761017117816 */ /* 0x000fe40000000011 */
[----:B------:R-:W-:Y:S02]  /*1920*/  LOP3.LUT R32, R26, 0x20002, R31, 0xf8, !PT ;  /* 0x000200021a207812 */ /* 0x000fe400078ef81f */
[----:B------:R-:W-:Y:S02]  /*1930*/  LOP3.LUT R36, R28, 0x20002, R33, 0xf8, !PT ;  /* 0x000200021c247812 */ /* 0x000fe400078ef821 */
[----:B------:R-:W-:Y:S02]  /*1940*/  LOP3.LUT R23, R10, 0x20002, R21, 0xf8, !PT ;  /* 0x000200020a177812 */ /* 0x000fe400078ef815 */
[----:B------:R-:W-:-:S02]  /*1950*/  PRMT R10, R50, 0x9910, RZ ;  /* 0x00009910320a7816 */ /* 0x000fc400000000ff */
[----:B------:R-:W-:Y:S02]  /*1960*/  LOP3.LUT R27, R20, 0x20002, R27, 0xf8, !PT ;  /* 0x00020002141b7812 */ /* 0x000fe400078ef81b */
[----:B------:R-:W-:Y:S02]  /*1970*/  ISETP.NE.AND P2, PT, R10, RZ, PT ;  /* 0x000000ff0a00720c */ /* 0x000fe40003f45270 */
        /* <DEDUP_REMOVED lines=19> */
[C---:B------:R-:W-:Y:S02]  /*1ab0*/  LOP3.LUT R71, R56.reuse, 0x1c001c0, RZ, 0xc0, !PT ;  /* 0x01c001c038477812 */ /* 0x040fe400078ec0ff */
[----:B------:R-:W-:Y:S01]  /*1ac0*/  LOP3.LUT R56, R56, 0x70007, RZ, 0xc0, !PT ;  /* 0x0007000738387812 */ /* 0x000fe200078ec0ff */
[----:B------:R-:W-:Y:S01]  /*1ad0*/  HFMA2 R76, R76, R25.H0_H0, -132, -132 ;  /* 0xd820d8204c4c7431 */ /* 0x000fe20000040019 */
        /* <DEDUP_REMOVED lines=11> */
[----:B------:R-:W-:-:S02]  /*1b90*/  ISETP.GE.AND P3, PT, R48, 0x2, PT ;  /* 0x000000023000780c */ /* 0x000fc40003f66270 */
[--C-:B--2---:R-:W-:Y:S02]  /*1ba0*/  SHF.R.U32.HI R26, RZ, 0xd, R5.reuse ;  /* 0x0000000dff1a7819 */ /* 0x104fe40000011605 */
[C---:B------:R-:W-:Y:S02]  /*1bb0*/  LOP3.LUT R28, R5.reuse, 0x380038, RZ, 0xc0, !PT ;  /* 0x00380038051c7812 */ /* 0x040fe400078ec0ff */
[----:B------:R-:W-:Y:S02]  /*1bc0*/  SHF.R.U32.HI R11, RZ, 0x6, R5 ;  /* 0x00000006ff0b7819 */ /* 0x000fe40000011605 */
[----:B------:R-:W-:Y:S02]  /*1bd0*/  LOP3.LUT R62, R5, 0x70007, RZ, 0xc0, !PT ;  /* 0x00070007053e7812 */ /* 0x000fe400078ec0ff */
[----:B------:R-:W-:Y:S02]  /*1be0*/  SHF.R.U32.HI R5, RZ, 0xd, R6 ;  /* 0x0000000dff057819 */ /* 0x000fe40000011606 */
[----:B------:R-:W-:-:S02]  /*1bf0*/  SHF.R.U32.HI R20, RZ, 0xd, R4 ;  /* 0x0000000dff147819 */ /* 0x000fc40000011604 */
[----:B------:R-:W-:Y:S02]  /*1c00*/  LOP3.LUT R5, R32, 0x40004, R5, 0xf8, !PT ;  /* 0x0004000420057812 */ /* 0x000fe400078ef805 */
[C---:B------:R-:W-:Y:S02]  /*1c10*/  LOP3.LUT R21, R4.reuse, 0x380038, RZ, 0xc0, !PT ;  /* 0x0038003804157812 */ /* 0x040fe400078ec0ff */
[----:B------:R-:W-:Y:S02]  /*1c20*/  SHF.R.U32.HI R10, RZ, 0x6, R4 ;  /* 0x00000006ff0a7819 */ /* 0x000fe40000011604 */
[----:B------:R-:W-:Y:S02]  /*1c30*/  LOP3.LUT R61, R4, 0x70007, RZ, 0xc0, !PT ;  /* 0x00070007043d7812 */ /* 0x000fe400078ec0ff */
[----:B------:R-:W-:Y:S02]  /*1c40*/  LOP3.LUT R32, R14, 0x380038, RZ, 0xc0, !PT ;  /* 0x003800380e207812 */ /* 0x000fe400078ec0ff */
[----:B------:R-:W-:-:S02]  /*1c50*/  LOP3.LUT R4, R23, 0x40004, R20, 0xf8, !PT ;  /* 0x0004000417047812 */ /* 0x000fc400078ef814 */
[----:B------:R-:W-:Y:S02]  /*1c60*/  LOP3.LUT R23, R12, 0x380038, RZ, 0xc0, !PT ;  /* 0x003800380c177812 */ /* 0x000fe400078ec0ff */
[C---:B------:R-:W-:Y:S02]  /*1c70*/  LOP3.LUT R33, R6.reuse, 0x380038, RZ, 0xc0, !PT ;  /* 0x0038003806217812 */ /* 0x040fe400078ec0ff */
[----:B------:R-:W-:Y:S02]  /*1c80*/  SHF.R.U32.HI R58, RZ, 0x6, R6 ;  /* 0x00000006ff3a7819 */ /* 0x000fe40000011606 */
[----:B------:R-:W-:Y:S02]  /*1c90*/  LOP3.LUT R66, R6, 0x70007, RZ, 0xc0, !PT ;  /* 0x0007000706427812 */ /* 0x000fe400078ec0ff */
[----:B------:R-:W-:Y:S02]  /*1ca0*/  SHF.R.U32.HI R31, RZ, 0xd, R7 ;  /* 0x0000000dff1f7819 */ /* 0x000fe40000011607 */
[----:B------:R-:W-:-:S02]  /*1cb0*/  LOP3.LUT R6, R27, 0x40004, R26, 0xf8, !PT ;  /* 0x000400041b067812 */ /* 0x000fc400078ef81a */
[----:B------:R-:W-:Y:S02]  /*1cc0*/  LOP3.LUT R72, R32, 0x64006400, RZ, 0xfc, !PT ;  /* 0x6400640020487812 */ /* 0x000fe400078efcff */
[----:B------:R-:W-:Y:S02]  /*1cd0*/  LOP3.LUT R26, R24, 0x64006400, RZ, 0xfc, !PT ;  /* 0x64006400181a7812 */ /* 0x000fe400078efcff */
[----:B------:R-:W-:Y:S01]  /*1ce0*/  LOP3.LUT R27, R8, 0x380038, RZ, 0xc0, !PT ;  /* 0x00380038081b7812 */ /* 0x000fe200078ec0ff */
[-C--:B------:R-:W-:Y:S01]  /*1cf0*/  HFMA2 R75, R72, R25.reuse.H0_H0, -132, -132 ;  /* 0xd820d820484b7431 */ /* 0x080fe20000040019 */
[----:B------:R-:W-:Y:S01]  /*1d00*/  LOP3.LUT R32, R21, 0x64006400, RZ, 0xfc, !PT ;  /* 0x6400640015207812 */ /* 0x000fe200078efcff */
[-C--:B------:R-:W-:Y:S01]  /*1d10*/  HFMA2 R79, R26, R25.reuse.H0_H0, -132, -132 ;  /* 0xd820d8201a4f7431 */ /* 0x080fe20000040019 */
[----:B------:R-:W-:Y:S02]  /*1d20*/  SHF.R.U32.HI R59, RZ, 0x6, R7 ;  /* 0x00000006ff3b7819 */ /* 0x000fe40000011607 */
[----:B------:R-:W-:Y:S01]  /*1d30*/  LOP3.LUT R20, R15, 0x380038, RZ, 0xc0, !PT ;  /* 0x003800380f147812 */ /* 0x000fe200078ec0ff */
[----:B------:R-:W-:Y:S01]  /*1d40*/  HFMA2 R32, R32, R25.H0_H0, -132, -132 ;  /* 0xd820d82020207431 */ /* 0x000fe20000040019 */
[----:B------:R-:W-:-:S02]  /*1d50*/  LOP3.LUT R24, R23, 0x64006400, RZ, 0xfc, !PT ;  /* 0x6400640017187812 */ /* 0x000fc400078efcff */
[----:B------:R-:W-:Y:S02]  /*1d60*/  LOP3.LUT R21, R11, 0x380038, RZ, 0xc0, !PT ;  /* 0x003800380b157812 */ /* 0x000fe400078ec0ff */
[C---:B------:R-:W-:Y:S01]  /*1d70*/  LOP3.LUT R69, R7.reuse, 0x380038, RZ, 0xc0, !PT ;  /* 0x0038003807457812 */ /* 0x040fe200078ec0ff */
[----:B------:R-:W-:Y:S01]  /*1d80*/  HFMA2 R87, R24, R25.H0_H0, -132, -132 ;  /* 0xd820d82018577431 */ /* 0x000fe20000040019 */
[----:B------:R-:W-:Y:S02]  /*1d90*/  LOP3.LUT R67, R7, 0x70007, RZ, 0xc0, !PT ;  /* 0x0007000707437812 */ /* 0x000fe400078ec0ff */
[----:B------:R-:W-:Y:S02]  /*1da0*/  LOP3.LUT R19, R10, 0x380038, RZ, 0xc0, !PT ;  /* 0x003800380a137812 */ /* 0x000fe400078ec0ff */
[----:B------:R-:W-:Y:S02]  /*1db0*/  LOP3.LUT R23, R58, 0x380038, RZ, 0xc0, !PT ;  /* 0x003800383a177812 */ /* 0x000fe400078ec0ff */
[----:B------:R-:W-:-:S02]  /*1dc0*/  LOP3.LUT R7, R36, 0x40004, R31, 0xf8, !PT ;  /* 0x0004000424077812 */ /* 0x000fc400078ef81f */
        /* <DEDUP_REMOVED lines=195> */
.L_x_1720:
        /* <DEDUP_REMOVED lines=82> */
.L_x_1721:
        /* <DEDUP_REMOVED lines=79> */
.L_x_1719:
[----:B------:R-:W-:Y:S01]  /*3410*/  VIADD R47, R47, 0x20 ;  /* 0x000000202f2f7836 */ /* 0x000fe20000000000 */
[----:B------:R-:W-:Y:S01]  /*3420*/  UIADD3 UR4, UR4, 0x40, URZ ;  /* 0x0000004004047890 */ /* 0x000fe2000fffe03f */
[----:B------:R-:W-:-:S03]  /*3430*/  IMAD.WIDE R2, R45, 0x4, R2 ;  /* 0x000000042d027825 */ /* 0x000fc600078e0202 */
[C---:B------:R-:W-:Y:S01]  /*3440*/  ISETP.GE.AND P2, PT, R47.reuse, UR5, PT ;  /* 0x000000052f007c0c */ /* 0x040fe2000bf46270 */
[----:B-----5:R-:W-:Y:S01]  /*3450*/  IMAD.MOV.U32 R13, RZ, RZ, R3 ;  /* 0x000000ffff0d7224 */ /* 0x020fe200078e0003 */
[----:B------:R-:W-:Y:S02]  /*3460*/  ISETP.LT.AND P3, PT, R47, R46, PT ;  /* 0x0000002e2f00720c */ /* 0x000fe40003f61270 */
[----:B------:R-:W-:-:S11]  /*3470*/  MOV R12, R2 ;  /* 0x00000002000c7202 */ /* 0x000fd60000000f00 */
[----:B------:R-:W-:Y:S05]  /*3480*/  @!P2 BRA P3, `(.L_x_1722) ;  /* 0xffffffe00038a947 */ /* 0x000fea000183ffff */
.L_x_1718:
[----:B------:R-:W-:Y:S05]  /*3490*/  @!P1 EXIT ;  /* 0x000000000000994d */ /* 0x000fea0003800000 */
[----:B------:R-:W0:Y:S01]  /*34a0*/  S2R R0, SR_CTAID.X ;  /* 0x0000000000007919 */ /* 0x000e220000002500 */
[----:B------:R-:W1:Y:S01]  /*34b0*/  S2UR UR4, SR_CTAID.Y ;  /* 0x00000000000479c3 */ /* 0x000e620000002600 */
[----:B------:R-:W-:Y:S01]  /*34c0*/  HMUL2 R9, R44, R50.H0_H0 ;  /* 0x200000322c097232 */ /* 0x000fe20000000000 */
[----:B------:R-:W0:Y:S06]  /*34d0*/  S2R R3, SR_TID.X ;  /* 0x0000000000037919 */ /* 0x000e2c0000002100 */
[----:B------:R-:W2:Y:S01]  /*34e0*/  LDC.64 R6, c[0x0][0x230] ;  /* 0x00008c00ff067b82 */ /* 0x000ea20000000a00 */
[----:B-1----:R-:W-:Y:S01]  /*34f0*/  UIMAD UR4, UR4, 0x3, URZ ;  /* 0x00000003040478a4 */ /* 0x002fe2000f8e023f */
[----:B0-----:R-:W-:-:S05]  /*3500*/  LEA R0, R0, R3, 0x6 ;  /* 0x0000000300007211 */ /* 0x001fca00078e30ff */
[----:B------:R-:W-:-:S04]  /*3510*/  IMAD.SHL.U32 R0, R0, 0x4, RZ ;  /* 0x0000000400007824 */ /* 0x000fc800078e00ff */
        /* <DEDUP_REMOVED lines=10> */
.L_x_1726:
[----:B------:R-:W0:Y:S02]  /*35c0*/  LDS R2, [R0] ;  /* 0x0000000000027984 */ /* 0x000e240000000800 */
[----:B0-----:R-:W-:-:S10]  /*35d0*/  HFMA2.MMA R3, R2, 1, 1, R9 ;  /* 0x3c003c0002037835 */ /* 0x001fd40000000009 */
[----:B------:R-:W0:Y:S02]  /*35e0*/  ATOMS.CAST.SPIN R3, [R0], R2, R3 ;  /* 0x000000020003738d */ /* 0x000e240001800003 */
[----:B0-----:R-:W-:-:S13]  /*35f0*/  ISETP.EQ.U32.AND P0, PT, R3, 0x1, PT ;  /* 0x000000010300780c */ /* 0x001fda0003f02070 */
[----:B------:R-:W-:Y:S05]  /*3600*/  @!P0 BRA `(.L_x_1726) ;  /* 0xfffffffc00ec8947 */ /* 0x000fea000383ffff */
[----:B------:R-:W-:Y:S05]  /*3610*/  BRA `(.L_x_1724) ;  /* 0x00000000000c7947 */ /* 0x000fea0003800000 */
.L_x_1725:
[----:B------:R-:W2:Y:S02]  /*3620*/  LD.E R0, desc[UR6][R4.64] ;  /* 0x0000000604007980 */ /* 0x000ea4000c101900 */
[----:B--2---:R-:W-:-:S05]  /*3630*/  IADD3 R3, R9, R0, RZ ;  /* 0x0000000009037210 */ /* 0x004fca0007ffe0ff */
[----:B------:R0:W-:Y:S02]  /*3640*/  ST.E desc[UR6][R4.64], R3 ;  /* 0x0000000304007985 */ /* 0x0001e4000c101906 */
.L_x_1724:
[----:B------:R-:W-:Y:S05]  /*3650*/  BSYNC B0 ;  /* 0x0000000000007941 */ /* 0x000fea0003800000 */
.L_x_1723:
[----:B------:R1:W-:Y:S01]  /*3660*/  ATOM.E.ADD.F16x2.RN.STRONG.GPU P0, RZ, desc[UR6][R4.64+0x4], R43 ;  /* 0x0000042b04ff79a2 */ /* 0x0003e2000810e1c6 */
[----:B------:R-:W-:Y:S04]  /*3670*/  BSSY B0, `(.L_x_1727) ;  /* 0x000000f000007945 */ /* 0x000fe80003800000 */
[----:B-1----:R-:W-:Y:S05]  /*3680*/  @P0 BRA `(.L_x_1728) ;  /* 0x0000000000340947 */ /* 0x002fea0003800000 */
[----:B------:R-:W1:Y:S02]  /*3690*/  QSPC.E.S P0, RZ, [R4+0x4] ;  /* 0x0000040004ff73aa */ /* 0x000e640000000500 */
[----:B-1----:R-:W-:Y:S05]  /*36a0*/  @!P0 BRA `(.L_x_1729) ;  /* 0x0000000000208947 */ /* 0x002fea0003800000 */
[----:B------:R-:W-:-:S05]  /*36b0*/  IMAD.MOV.U32 R2, RZ, RZ, R4 ;  /* 0x000000ffff027224 */ /* 0x000fca00078e0004 */
[----:B------:R-:W-:-:S07]  /*36c0*/  MOV R0, R2 ;  /* 0x0000000200007202 */ /* 0x000fce0000000f00 */
.L_x_1730:
[----:B------:R-:W0:Y:S02]  /*36d0*/  LDS R2, [R0+0x4] ;  /* 0x0000040000027984 */ /* 0x000e240000000800 */
[----:B0-----:R-:W-:-:S06]  /*36e0*/  HADD2 R3, R2, R43 ;  /* 0x0000002b02037230 */ /* 0x001fcc0000000000 */
[----:B------:R-:W0:Y:S02]  /*36f0*/  ATOMS.CAST.SPIN R3, [R0+0x4], R2, R3 ;  /* 0x000004020003738d */ /* 0x000e240001800003 */
[----:B0-----:R-:W-:-:S13]  /*3700*/  ISETP.EQ.U32.AND P0, PT, R3, 0x1, PT ;  /* 0x000000010300780c */ /* 0x001fda0003f02070 */
[----:B------:R-:W-:Y:S05]  /*3710*/  @!P0 BRA `(.L_x_1730) ;  /* 0xfffffffc00ec8947 */ /* 0x000fea000383ffff */
[----:B------:R-:W-:Y:S05]  /*3720*/  BRA `(.L_x_1728) ;  /* 0x00000000000c7947 */ /* 0x000fea0003800000 */
.L_x_1729:
[----:B------:R-:W0:Y:S02]  /*3730*/  LD.E R0, desc[UR6][R4.64+0x4] ;  /* 0x0000040604007980 */ /* 0x000e24000c101900 */
[----:B0-----:R-:W-:-:S05]  /*3740*/  IADD3 R3, R43, R0, RZ ;  /* 0x000000002b037210 */ /* 0x001fca0007ffe0ff */
[----:B------:R1:W-:Y:S02]  /*3750*/  ST.E desc[UR6][R4.64+0x4], R3 ;  /* 0x0000040304007985 */ /* 0x0003e4000c101906 */
.L_x_1728:
[----:B------:R-:W-:Y:S05]  /*3760*/  BSYNC B0 ;  /* 0x0000000000007941 */ /* 0x000fea0003800000 */
.L_x_1727:
        /* <DEDUP_REMOVED lines=13> */
.L_x_1734:
[----:B------:R-:W0:Y:S02]  /*3840*/  LDS R2, [R0] ;  /* 0x0000000000027984 */ /* 0x000e240000000800 */
[----:B0-----:R-:W-:-:S10]  /*3850*/  HFMA2.MMA R3, R2, 1, 1, R9 ;  /* 0x3c003c0002037835 */ /* 0x001fd40000000009 */
[----:B------:R-:W0:Y:S02]  /*3860*/  ATOMS.CAST.SPIN R3, [R0], R2, R3 ;  /* 0x000000020003738d */ /* 0x000e240001800003 */
[----:B0-----:R-:W-:-:S13]  /*3870*/  ISETP.EQ.U32.AND P0, PT, R3, 0x1, PT ;  /* 0x000000010300780c */ /* 0x001fda0003f02070 */
[----:B------:R-:W-:Y:S05]  /*3880*/  @!P0 BRA `(.L_x_1734) ;  /* 0xfffffffc00ec8947 */ /* 0x000fea000383ffff */
[----:B------:R-:W-:Y:S05]  /*3890*/  BRA `(.L_x_1732) ;  /* 0x00000000000c7947 */ /* 0x000fea0003800000 */
.L_x_1733:
[----:B------:R-:W2:Y:S02]  /*38a0*/  LD.E R0, desc[UR6][R4.64] ;  /* 0x0000000604007980 */ /* 0x000ea4000c101900 */
[----:B--2---:R-:W-:-:S05]  /*38b0*/  IADD3 R3, R9, R0, RZ ;  /* 0x0000000009037210 */ /* 0x004fca0007ffe0ff */
[----:B------:R0:W-:Y:S02]  /*38c0*/  ST.E desc[UR6][R4.64], R3 ;  /* 0x0000000304007985 */ /* 0x0001e4000c101906 */
.L_x_1732:
[----:B------:R-:W-:Y:S05]  /*38d0*/  BSYNC B0 ;  /* 0x0000000000007941 */ /* 0x000fea0003800000 */
.L_x_1731:
[----:B------:R1:W-:Y:S01]  /*38e0*/  ATOM.E.ADD.F16x2.RN.STRONG.GPU P0, RZ, desc[UR6][R4.64+0x4], R41 ;  /* 0x0000042904ff79a2 */ /* 0x0003e2000810e1c6 */
[----:B------:R-:W-:Y:S04]  /*38f0*/  BSSY B0, `(.L_x_1735) ;  /* 0x000000f000007945 */ /* 0x000fe80003800000 */
[----:B-1----:R-:W-:Y:S05]  /*3900*/  @P0 BRA `(.L_x_1736) ;  /* 0x0000000000340947 */ /* 0x002fea0003800000 */
[----:B------:R-:W1:Y:S02]  /*3910*/  QSPC.E.S P0, RZ, [R4+0x4] ;  /* 0x0000040004ff73aa */ /* 0x000e640000000500 */
[----:B-1----:R-:W-:Y:S05]  /*3920*/  @!P0 BRA `(.L_x_1737) ;  /* 0x0000000000208947 */ /* 0x002fea0003800000 */
[----:B------:R-:W-:-:S04]  /*3930*/  MOV R2, R4 ;  /* 0x0000000400027202 */ /* 0x000fc80000000f00 */
[----:B------:R-:W-:-:S07]  /*3940*/  MOV R0, R2 ;  /* 0x0000000200007202 */ /* 0x000fce0000000f00 */
.L_x_1738:
[----:B------:R-:W0:Y:S02]  /*3950*/  LDS R2, [R0+0x4] ;  /* 0x0000040000027984 */ /* 0x000e240000000800 */
[----:B0-----:R-:W-:-:S06]  /*3960*/  HADD2 R3, R2, R41 ;  /* 0x0000002902037230 */ /* 0x001fcc0000000000 */
[----:B------:R-:W0:Y:S02]  /*3970*/  ATOMS.CAST.SPIN R3, [R0+0x4], R2, R3 ;  /* 0x000004020003738d */ /* 0x000e240001800003 */
[----:B0-----:R-:W-:-:S13]  /*3980*/  ISETP.EQ.U32.AND P0, PT, R3, 0x1, PT ;  /* 0x000000010300780c */ /* 0x001fda0003f02070 */
[----:B------:R-:W-:Y:S05]  /*3990*/  @!P0 BRA `(.L_x_1738) ;  /* 0xfffffffc00ec8947 */ /* 0x000fea000383ffff */
[----:B------:R-:W-:Y:S05]  /*39a0*/  BRA `(.L_x_1736) ;  /* 0x00000000000c7947 */ /* 0x000fea0003800000 */
.L_x_1737:
[----:B------:R-:W0:Y:S02]  /*39b0*/  LD.E R0, desc[UR6][R4.64+0x4] ;  /* 0x0000040604007980 */ /* 0x000e24000c101900 */
[----:B0-----:R-:W-:-:S05]  /*39c0*/  IMAD.IADD R3, R41, 0x1, R0 ;  /* 0x0000000129037824 */ /* 0x001fca00078e0200 */
[----:B------:R1:W-:Y:S02]  /*39d0*/  ST.E desc[UR6][R4.64+0x4], R3 ;  /* 0x0000040304007985 */ /* 0x0003e4000c101906 */
.L_x_1736:
[----:B------:R-:W-:Y:S05]  /*39e0*/  BSYNC B0 ;  /* 0x0000000000007941 */ /* 0x000fea0003800000 */
.L_x_1735:
        /* <DEDUP_REMOVED lines=13> */
.L_x_1742:
[----:B------:R-:W0:Y:S02]  /*3ac0*/  LDS R2, [R0] ;  /* 0x0000000000027984 */ /* 0x000e240000000800 */
[----:B0-----:R-:W-:-:S10]  /*3ad0*/  HFMA2.MMA R3, R2, 1, 1, R7 ;  /* 0x3c003c0002037835 */ /* 0x001fd40000000007 */
[----:B------:R-:W0:Y:S02]  /*3ae0*/  ATOMS.CAST.SPIN R3, [R0], R2, R3 ;  /* 0x000000020003738d */ /* 0x000e240001800003 */
[----:B0-----:R-:W-:-:S13]  /*3af0*/  ISETP.EQ.U32.AND P0, PT, R3, 0x1, PT ;  /* 0x000000010300780c */ /* 0x001fda0003f02070 */
[----:B------:R-:W-:Y:S05]  /*3b00*/  @!P0 BRA `(.L_x_1742) ;  /* 0xfffffffc00ec8947 */ /* 0x000fea000383ffff */
[----:B------:R-:W-:Y:S05]  /*3b10*/  BRA `(.L_x_1740) ;  /* 0x00000000000c7947 */ /* 0x000fea0003800000 */
.L_x_1741:
[----:B------:R-:W2:Y:S02]  /*3b20*/  LD.E R0, desc[UR6][R4.64] ;  /* 0x0000000604007980 */ /* 0x000ea4000c101900 */
[----:B--2---:R-:W-:-:S05]  /*3b30*/  IMAD.IADD R3, R7, 0x1, R0 ;  /* 0x0000000107037824 */ /* 0x004fca00078e0200 */
[----:B------:R0:W-:Y:S02]  /*3b40*/  ST.E desc[UR6][R4.64], R3 ;  /* 0x0000000304007985 */ /* 0x0001e4000c101906 */
.L_x_1740:
[----:B------:R-:W-:Y:S05]  /*3b50*/  BSYNC B0 ;  /* 0x0000000000007941 */ /* 0x000fea0003800000 */
.L_x_1739:
[----:B------:R1:W-:Y:S02]  /*3b60*/  ATOM.E.ADD.F16x2.RN.STRONG.GPU P0, RZ, desc[UR6][R4.64+0x4], R39 ;  /* 0x0000042704ff79a2 */ /* 0x0003e4000810e1c6 */
[----:B-1----:R-:W-:Y:S05]  /*3b70*/  @P0 EXIT ;  /* 0x000000000000094d */ /* 0x002fea0003800000 */
[----:B------:R-:W1:Y:S02]  /*3b80*/  QSPC.E.S P0, RZ, [R4+0x4] ;  /* 0x0000040004ff73aa */ /* 0x000e640000000500 */
[----:B-1----:R-:W-:Y:S05]  /*3b90*/  @!P0 BRA `(.L_x_1743) ;  /* 0x0000000000208947 */ /* 0x002fea0003800000 */
[----:B------:R-:W-:-:S04]  /*3ba0*/  MOV R2, R4 ;  /* 0x0000000400027202 */ /* 0x000fc80000000f00 */
[----:B------:R-:W-:-:S07]  /*3bb0*/  MOV R0, R2 ;  /* 0x0000000200007202 */ /* 0x000fce0000000f00 */
.L_x_1744:
[----:B------:R-:W0:Y:S02]  /*3bc0*/  LDS R2, [R0+0x4] ;  /* 0x0000040000027984 */ /* 0x000e240000000800 */
[----:B0-----:R-:W-:-:S06]  /*3bd0*/  HADD2 R3, R2, R39 ;  /* 0x0000002702037230 */ /* 0x001fcc0000000000 */
[----:B------:R-:W0:Y:S02]  /*3be0*/  ATOMS.CAST.SPIN R3, [R0+0x4], R2, R3 ;  /* 0x000004020003738d */ /* 0x000e240001800003 */
[----:B0-----:R-:W-:-:S13]  /*3bf0*/  ISETP.EQ.U32.AND P0, PT, R3, 0x1, PT ;  /* 0x000000010300780c */ /* 0x001fda0003f02070 */
[----:B------:R-:W-:Y:S05]  /*3c00*/  @!P0 BRA `(.L_x_1744) ;  /* 0xfffffffc00ec8947 */ /* 0x000fea000383ffff */
[----:B------:R-:W-:Y:S05]  /*3c10*/  EXIT ;  /* 0x000000000000794d */ /* 0x000fea0003800000 */
.L_x_1743:
[----:B------:R-:W0:Y:S02]  /*3c20*/  LD.E R0, desc[UR6][R4.64+0x4] ;  /* 0x0000040604007980 */ /* 0x000e24000c101900 */
[----:B0-----:R-:W-:-:S05]  /*3c30*/  IADD3 R3, R39, R0, RZ ;  /* 0x0000000027037210 */ /* 0x001fca0007ffe0ff */
[----:B------:R-:W-:Y:S01]  /*3c40*/  ST.E desc[UR6][R4.64+0x4], R3 ;  /* 0x0000040304007985 */ /* 0x000fe2000c101906 */
[----:B------:R-:W-:Y:S05]  /*3c50*/  EXIT ;  /* 0x000000000000794d */ /* 0x000fea0003800000 */
.L_x_1745:
        /* <DEDUP_REMOVED lines=10> */
.L_x_3687:


//--------------------- .text._Z23gemm_half_q_half_kernelILi3ELi6ELb1ELb1ELi64EEvPK6__halfPKjS4_S2_PS0_iiiiPKtS7_iiiiiibS2_i --------------------------
	.section	.text._Z23gemm_half_q_half_kernelILi3ELi6ELb1ELb1ELi64EEvPK6__halfPKjS4_S2_PS0_iiiiPKtS7_iiiiiibS2_i,"ax",@progbits
	.align	128
        .global         _Z23gemm_half_q_half_kernelILi3ELi6ELb1ELb1ELi64EEvPK6__halfPKjS4_S2_PS0_iiiiPKtS7_iiiiiibS2_i
        .type           _Z23gemm_half_q_half_kernelILi3ELi6ELb1ELb1ELi64EEvPK6__halfPKjS4_S2_PS0_iiiiPKtS7_iiiiiibS2_i,@function
        .size           _Z23gemm_half_q_half_kernelILi3ELi6ELb1ELb1ELi64EEvPK6__halfPKjS4_S2_PS0_iiiiPKtS7_iiiiiibS2_i,(.L_x_3688 - _Z23gemm_half_q_half_kernelILi3ELi6ELb1ELb1ELi64EEvPK6__halfPKjS4_S2_PS0_iiiiPKtS7_iiiiiibS2_i)
        .other          _Z23gemm_half_q_half_kernelILi3ELi6ELb1ELb1ELi64EEvPK6__halfPKjS4_S2_PS0_iiiiPKtS7_iiiiiibS2_i,@"STO_CUDA_ENTRY STV_DEFAULT"
_Z23gemm_half_q_half_kernelILi3ELi6ELb1ELb1ELi64EEvPK6__halfPKjS4_S2_PS0_iiiiPKtS7_iiiiiibS2_i:
.text._Z23gemm_half_q_half_kernelILi3ELi6ELb1ELb1ELi64EEvPK6__halfPKjS4_S2_PS0_iiiiPKtS7_iiiiiibS2_i:
        /* <DEDUP_REMOVED lines=37> */
.L_x_1746:
[----:B------:R-:W-:Y:S02]  /*0250*/  PRMT R0, R7, 0x9910, RZ ;  /* 0x0000991007007816 */ /* 0x000fe400000000ff */
[----:B----4-:R-:W-:Y:S02]  /*0260*/  SHF.L.U32 R46, R88, 0x6, RZ ;  /* 0x00000006582e7819 */ /* 0x010fe400000006ff */
[----:B------:R-:W-:Y:S02]  /*0270*/  ISETP.NE.AND P0, PT, R0, RZ, PT ;  /* 0x000000ff0000720c */ /* 0x000fe40003f05270 */
[----:B---3--:R-:W-:-:S11]  /*0280*/  VIADDMNMX R45, R46, 0x40, R17, PT ;  /* 0x000000402e2d7846 */ /* 0x008fd60003800111 */
[----:B------:R-:W-:Y:S05]  /*0290*/  @!P0 EXIT ;  /* 0x000000000000894d */ /* 0x000fea0003800000 */
[----:B--2---:R-:W-:Y:S01]  /*02a0*/  IADD3 R4, R46, R13, RZ ;  /* 0x0000000d2e047210 */ /* 0x004fe20007ffe0ff */
[----:B0-----:R-:W-:Y:S01]  /*02b0*/  IMAD.SHL.U32 R0, R6, 0x100, RZ ;  /* 0x0000010006007824 */ /* 0x001fe200078e00ff */
[----:B------:R-:W-:Y:S02]  /*02c0*/  BSSY B0, `(.L_x_1747) ;  /* 0x000006c000007945 */ /* 0x000fe40003800000 */
        /* <DEDUP_REMOVED lines=28> */
.L_x_1751:
        /* <DEDUP_REMOVED lines=16> */
.L_x_1750:
        /* <DEDUP_REMOVED lines=16> */
.L_x_1749:
[----:B------:R-:W0:Y:S01]  /*0690*/  S2UR UR5, SR_CgaCtaId ;  /* 0x00000000000579c3 */ /* 0x000e220000008800 */
[----:B------:R-:W-:Y:S01]  /*06a0*/  IMAD R3, R14, R17, RZ ;  /* 0x000000110e037224 */ /* 0x000fe200078e02ff */
[----:B------:R-:W-:Y:S01]  /*06b0*/  ISETP.GT.AND P2, PT, R47, 0x3, PT ;  /* 0x000000032f00780c */ /* 0x000fe20003f44270 */
[----:B------:R-:W-:Y:S01]  /*06c0*/  UMOV UR4, 0x400 ;  /* 0x0000040000047882 */ /* 0x000fe20000000000 */
[----:B------:R-:W-:Y:S01]  /*06d0*/  ULDC.64 UR8, c[0x0][0x210] ;  /* 0x0000840000087ab9 */ /* 0x000fe20000000a00 */
[----:B------:R-:W-:Y:S01]  /*06e0*/  IMAD R6, R3, 0x3, RZ ;  /* 0x0000000303067824 */ /* 0x000fe200078e02ff */
        /* <DEDUP_REMOVED lines=11> */
.L_x_1753:
        /* <DEDUP_REMOVED lines=16> */
.L_x_1752:
        /* <DEDUP_REMOVED lines=14> */
.L_x_1748:
[----:B------:R-:W-:Y:S05]  /*0980*/  BSYNC B0 ;  /* 0x0000000000007941 */ /* 0x000fea0003800000 */
.L_x_1747:
        /* <DEDUP_REMOVED lines=20> */
.L_x_1756:
        /* <DEDUP_REMOVED lines=11> */
.L_x_1755:
[----:B------:R-:W-:-:S04]  /*0b80*/  IADD3 R3, R47, -R0, RZ ;  /* 0x800000002f037210 */ /* 0x000fc80007ffe0ff */
[----:B------:R-:W-:-:S13]  /*0b90*/  ISETP.GT.AND P2, PT, R3, 0x1, PT ;  /* 0x000000010300780c */ /* 0x000fda0003f44270 */
[----:B------:R-:W-:Y:S01]  /*0ba0*/  @P2 VIADD R0, R0, 0x2 ;  /* 0x0000000200002836 */ /* 0x000fe20000000000 */
[----:B------:R-:W-:Y:S01]  /*0bb0*/  @P2 PLOP3.LUT P0, PT, PT, PT, PT, 0x8, 0x0 ;  /* 0x000000000000281c */ /* 0x000fe20003f0e170 */
[C---:B-1----:R-:W-:Y:S01]  /*0bc0*/  @P2 IMAD.WIDE R6, R43.reuse, 0x2, R4 ;  /* 0x000000022b062825 */ /* 0x042fe200078e0204 */
[----:B------:R0:W-:Y:S02]  /*0bd0*/  @P2 STG.E.64 desc[UR6][R4.64], RZ ;  /* 0x000000ff04002986 */ /* 0x0001e4000c101b06 */
[----:B------:R-:W-:Y:S02]  /*0be0*/  ISETP.LT.OR P0, PT, R0, R47, P0 ;  /* 0x0000002f0000720c */ /* 0x000fe40000701670 */
[----:B------:R1:W-:Y:S01]  /*0bf0*/  @P2 STG.E.64 desc[UR6][R6.64], RZ ;  /* 0x000000ff06002986 */ /* 0x0003e2000c101b06 */
[----:B0-----:R-:W-:-:S10]  /*0c00*/  @P2 IMAD.WIDE R4, R43, 0x2, R6 ;  /* 0x000000022b042825 */ /* 0x001fd400078e0206 */
[----:B------:R1:W-:Y:S02]  /*0c10*/  @P0 STG.E.64 desc[UR6][R4.64], RZ ;  /* 0x000000ff04000986 */ /* 0x0003e4000c101b06 */
.L_x_1754:
        /* <DEDUP_REMOVED lines=15> */
.L_x_1758:
        /* <DEDUP_REMOVED lines=23> */
[----:B------:R-:W-:Y:S02]  /*0e80*/  IADD3 R17, R17, 0x1, RZ ;  /* 0x0000000111117810 */ /* 0x000fe40007ffe0ff */
[----:B------:R-:W-:Y:S01]  /*0e90*/  IADD3 R15, R15, 0x1, RZ ;  /* 0x000000010f0f7810 */ /* 0x000fe20007ffe0ff */
[----:B------:R-:W-:Y:S01]  /*0ea0*/  IMAD R18, R18, R18, RZ ;  /* 0x0000001212127224 */ /* 0x000fe200078e02ff */
[----:B------:R-:W-:Y:S01]  /*0eb0*/  IADD3 R4, R4, 0x1, RZ ;  /* 0x0000000104047810 */ /* 0x000fe20007ffe0ff */
[----:B------:R-:W-:Y:S02]  /*0ec0*/  IMAD R17, R17, R17, RZ ;  /* 0x0000001111117224 */ /* 0x000fe400078e02ff */
[----:B------:R-:W-:Y:S02]  /*0ed0*/  IMAD R15, R15, R15, RZ ;  /* 0x0000000f0f0f7224 */ /* 0x000fe400078e02ff */
        /* <DEDUP_REMOVED lines=15> */
.L_x_1757:
[----:B------:R1:W5:Y:S01]  /*0fd0*/  LDL.64 R96, [R1] ;  /* 0x0000000001607983 */ /* 0x0003620000100a00 */
[----:B------:R-:W2:Y:S01]  /*0fe0*/  LDC R3, c[0x0][0x25c] ;  /* 0x00009700ff037b82 */ /* 0x000ea20000000800 */
[----:B------:R-:W-:Y:S01]  /*0ff0*/  ULDC UR4, c[0x0][0x258] ;  /* 0x0000960000047ab9 */ /* 0x000fe20000000800 */
[----:B------:R-:W-:Y:S01]  /*1000*/  ULDC UR5, c[0x0][0x260] ;  /* 0x0000980000057ab9 */ /* 0x000fe20000000800 */
[C---:B------:R-:W-:Y:S01]  /*1010*/  ISETP.GT.AND P2, PT, R46.reuse, UR4, PT ;  /* 0x000000042e007c0c */ /* 0x040fe2000bf44270 */
[----:B------:R-:W-:Y:S01]  /*1020*/  ULDC UR10, c[0x0][0x268] ;  /* 0x00009a00000a7ab9 */ /* 0x000fe20000000800 */
[C---:B------:R-:W-:Y:S01]  /*1030*/  VIMNMX R0, R46.reuse, UR4, PT ;  /* 0x000000042e007c48 */ /* 0x040fe2000bfe0100 */
[----:B0-----:R-:W-:Y:S01]  /*1040*/  IMAD.MOV.U32 R4, RZ, RZ, RZ ;  /* 0x000000ffff047224 */ /* 0x001fe200078e00ff */
[----:B------:R-:W-:Y:S01]  /*1050*/  ISETP.GT.AND P4, PT, R46, UR5, PT ;  /* 0x000000052e007c0c */ /* 0x000fe2000bf84270 */
[----:B------:R-:W0:Y:S01]  /*1060*/  LDC R5, c[0x0][0x264] ;  /* 0x00009900ff057b82 */ /* 0x000e220000000800 */
[----:B------:R-:W-:-:S02]  /*1070*/  SHF.R.S32.HI R9, RZ, 0x1f, R0 ;  /* 0x0000001fff097819 */ /* 0x000fc40000011400 */
[C---:B------:R-:W-:Y:S02]  /*1080*/  ISETP.GT.AND P6, PT, R46.reuse, UR10, PT ;  /* 0x0000000a2e007c0c */ /* 0x040fe4000bfc4270 */
[----:B------:R-:W-:Y:S01]  /*1090*/  LEA.HI R8, R9, R0, RZ, 0x5 ;  /* 0x0000000009087211 */ /* 0x000fe200078f28ff */
[----:B------:R-:W-:Y:S01]  /*10a0*/  HFMA2.MMA R0, -RZ, RZ, 0, 0 ;  /* 0x00000000ff007435 */ /* 0x000fe200000001ff */
        /* <DEDUP_REMOVED lines=10> */
.L_x_1759:
        /* <DEDUP_REMOVED lines=8> */
.L_x_1760:
        /* <DEDUP_REMOVED lines=10> */
.L_x_1761:
        /* <DEDUP_REMOVED lines=8> */
.L_x_1762:
[----:B------:R-:W-:Y:S02]  /*12f0*/  SHF.R.S32.HI R11, RZ, 0x5, R8 ;  /* 0x00000005ff0b7819 */ /* 0x000fe40000011408 */
[----:B------:R-:W-:Y:S01]  /*1300*/  MOV R6, RZ ;  /* 0x000000ff00067202 */ /* 0x000fe20000000f00 */
        /* <DEDUP_REMOVED lines=8> */
.L_x_1763:
[----:B------:R-:W-:Y:S01]  /*1390*/  LEA R4, R11, R4, 0x3 ;  /* 0x000000040b047211 */ /* 0x000fe200078e18ff */
[----:B------:R-:W0:Y:S01]  /*13a0*/  S2UR UR5, SR_CgaCtaId ;  /* 0x00000000000579c3 */ /* 0x000e220000008800 */
[----:B------:R-:W-:Y:S01]  /*13b0*/  ISETP.GE.OR P0, PT, R46, UR10, P0 ;  /* 0x0000000a2e007c0c */ /* 0x000fe20008706670 */
[----:B------:R-:W-:Y:S01]  /*13c0*/  ULDC.64 UR8, c[0x0][0x218] ;  /* 0x0000860000087ab9 */ /* 0x000fe20000000a00 */
[----:B------:R-:W-:Y:S01]  /*13d0*/  IADD3 R0, R9, R4, R0 ;  /* 0x0000000409007210 */ /* 0x000fe20007ffe000 */
[----:B------:R-:W-:Y:S01]  /*13e0*/  UMOV UR4, 0x400 ;  /* 0x0000040000047882 */ /* 0x000fe20000000000 */
[----:B------:R-:W-:Y:S01]  /*13f0*/  HFMA2.MMA R44, -RZ, RZ, 0, 0 ;  /* 0x00000000ff2c7435 */ /* 0x000fe200000001ff */
        /* <DEDUP_REMOVED lines=15> */
[----:B------:R-:W-:Y:S01]  /*14f0*/  IADD3 R36, R46, R7, RZ ;  /* 0x000000072e247210 */ /* 0x000fe20007ffe0ff */
[----:B------:R-:W-:Y:S06]  /*1500*/  @P0 BRA `(.L_x_1764) ;  /* 0x0000001c00cc0947 */ /* 0x000fec0003800000 */
[----:B------:R-:W-:Y:S01]  /*1510*/  IMAD.MOV.U32 R44, RZ, RZ, RZ ;  /* 0x000000ffff2c7224 */ /* 0x000fe200078e00ff */
[----:B------:R-:W-:Y:S01]  /*1520*/  PRMT R42, RZ, 0x7610, R42 ;  /* 0x00007610ff2a7816 */ /* 0x000fe2000000002a */
[----:B------:R-:W-:Y:S01]  /*1530*/  ULDC UR5, c[0x0][0x268] ;  /* 0x00009a0000057ab9 */ /* 0x000fe20000000800 */
[----:B------:R-:W-:-:S05]  /*1540*/  ULDC UR8, c[0x0][0x240] ;  /* 0x0000900000087ab9 */ /* 0x000fca0000000800 */
.L_x_1768:
[----:B------:R-:W-:Y:S01]  /*1550*/  ISETP.NE.AND P0, PT, R46, R36, PT ;  /* 0x000000242e00720c */ /* 0x000fe20003f05270 */
[----:B------:R-:W0:Y:S01]  /*1560*/  LDC R43, c[0x0][0x23c] ;  /* 0x00008f00ff2b7b82 */ /* 0x000e220000000800 */
[----:B-----5:R1:W5:Y:S11]  /*1570*/  LDG.E.128.CONSTANT R12, desc[UR6][R2.64] ;  /* 0x00000006020c7981 */ /* 0x020376000c1e9d00 */
[----:B------:R-:W2:Y:S01]  /*1580*/  @!P0 LDC.64 R4, c[0x0][0x248] ;  /* 0x00009200ff048b82 */ /* 0x000ea20000000a00 */
[----:B------:R-:W-:-:S02]  /*1590*/  @!P0 IADD3 R44, R44, 0x1, RZ ;  /* 0x000000012c2c8810 */ /* 0x000fc40007ffe0ff */
[----:B------:R-:W-:Y:S02]  /*15a0*/  @!P0 SHF.L.U32 R7, R46, 0x1, RZ ;  /* 0x000000012e078819 */ /* 0x000fe400000006ff */
        /* <DEDUP_REMOVED lines=14> */
[----:B------:R-:W-:Y:S01]  /*1690*/  HFMA2.MMA R32, -RZ, RZ, 0, 0.015625 ;  /* 0x00002400ff207435 */ /* 0x000fe200000001ff */
[--C-:B-----5:R-:W-:Y:S02]  /*16a0*/  SHF.R.U32.HI R16, RZ, 0xf, R12.reuse ;  /* 0x0000000fff107819 */ /* 0x120fe4000001160c */
        /* <DEDUP_REMOVED lines=11> */
[--C-:B------:R-:W-:Y:S02]  /*1760*/  SHF.R.U32.HI R30, RZ, 0xf, R15.reuse ;  /* 0x0000000fff1e7819 */ /* 0x100fe4000001160f */
        /* <DEDUP_REMOVED lines=11> */
[----:B------:R-:W-:Y:S02]  /*1820*/  LOP3.LUT R18, R16, 0x10001, RZ, 0xc0, !PT ;  /* 0x0001000110127812 */ /* 0x000fe400078ec0ff */
[----:B------:R-:W-:Y:S02]  /*1830*/  LOP3.LUT R22, R22, 0x10001, RZ, 0xc0, !PT ;  /* 0x0001000116167812 */ /* 0x000fe400078ec0ff */
[--C-:B------:R-:W-:Y:S02]  /*1840*/  SHF.R.U32.HI R29, RZ, 0xe, R10.reuse ;  /* 0x0000000eff1d7819 */ /* 0x100fe4000001160a */
[----:B------:R-:W-:Y:S02]  /*1850*/  LOP3.LUT R28, R10, 0x380038, RZ, 0xc0, !PT ;  /* 0x003800380a1c7812 */ /* 0x000fe400078ec0ff */
[----:B------:R-:W-:-:S02]  /*1860*/  SHF.R.U32.HI R9, RZ, 0x6, R10 ;  /* 0x00000006ff097819 */ /* 0x000fc4000001160a */
[----:B------:R-:W-:Y:S02]  /*1870*/  LOP3.LUT R65, R10, 0x70007, RZ, 0xc0, !PT ;  /* 0x000700070a417812 */ /* 0x000fe400078ec0ff */
[----:B------:R-:W-:Y:S02]  /*1880*/  LOP3.LUT R26, R26, 0x10001, RZ, 0xc0, !PT ;  /* 0x000100011a1a7812 */ /* 0x000fe400078ec0ff */
[--C-:B------:R-:W-:Y:S02]  /*1890*/  SHF.R.U32.HI R35, RZ, 0xe, R11.reuse ;  /* 0x0000000eff237819 */ /* 0x100fe4000001160b */
[C---:B------:R-:W-:Y:S02]  /*18a0*/  LOP3.LUT R33, R11.reuse, 0x380038, RZ, 0xc0, !PT ;  /* 0x003800380b217812 */ /* 0x040fe400078ec0ff */
[----:B------:R-:W-:Y:S02]  /*18b0*/  SHF.R.U32.HI R10, RZ, 0x6, R11 ;  /* 0x00000006ff0a7819 */ /* 0x000fe4000001160b */
[----:B------:R-:W-:-:S02]  /*18c0*/  LOP3.LUT R67, R11, 0x70007, RZ, 0xc0, !PT ;  /* 0x000700070b437812 */ /* 0x000fc400078ec0ff */
[----:B------:R-:W-:Y:S02]  /*18d0*/  LOP3.LUT R30, R30, 0x10001, RZ, 0xc0, !PT ;  /* 0x000100011e1e7812 */ /* 0x000fe400078ec0ff */
[----:B------:R-:W-:Y:S02]  /*18e0*/  PRMT R11, R49, 0x9910, RZ ;  /* 0x00009910310b7816 */ /* 0x000fe400000000ff */
[----:B------:R-:W-:Y:S02]  /*18f0*/  PRMT R16, R32, 0x7610, R16 ;  /* 0x0000761020107816 */ /* 0x000fe40000000010 */
[----:B------:R-:W-:Y:S02]  /*1900*/  LOP3.LUT R21, R18, 0x20002, R21, 0xf8, !PT ;  /* 0x0002000212157812 */ /* 0x000fe400078ef815 */
[----:B------:R-:W-:Y:S02]  /*1910*/  LOP3.LUT R25, R22, 0x20002, R25, 0xf8, !PT ;  /* 0x0002000216197812 */ /* 0x000fe400078ef819 */
[----:B------:R-:W-:-:S02]  /*1920*/  LOP3.LUT R32, R26, 0x20002, R29, 0xf8, !PT ;  /* 0x000200021a207812 */ /* 0x000fc400078ef81d */
[----:B------:R-:W-:Y:S02]  /*1930*/  LOP3.LUT R85, R31, 0x64006400, RZ, 0xfc, !PT ;  /* 0x640064001f557812 */ /* 0x000fe400078efcff */
[----:B------:R-:W-:Y:S02]  /*1940*/  LOP3.LUT R68, R30, 0x20002, R35, 0xf8, !PT ;  /* 0x000200021e447812 */ /* 0x000fe400078ef823 */
[----:B------:R-:W-:Y:S02]  /*1950*/  LOP3.LUT R31, R14, 0x380038, RZ, 0xc0, !PT ;  /* 0x003800380e1f7812 */ /* 0x000fe400078ec0ff */
[----:B------:R-:W-:Y:S02]  /*1960*/  ISETP.NE.AND P0, PT, R11, RZ, PT ;  /* 0x000000ff0b00720c */ /* 0x000fe40003f05270 */
[----:B------:R-:W-:Y:S02]  /*1970*/  LOP3.LUT R83, R20, 0x64006400, RZ, 0xfc, !PT ;  /* 0x6400640014537812 */ /* 0x000fe400078efcff */
[----:B------:R-:W-:-:S02]  /*1980*/  LOP3.LUT R20, R15, 0x380038, RZ, 0xc0, !PT ;  /* 0x003800380f147812 */ /* 0x000fc400078ec0ff */
        /* <DEDUP_REMOVED lines=23> */
[----:B------:R-:W-:Y:S01]  /*1b00*/  HFMA2 R87, R23, R24.H0_H0, -132, -132 ;  /* 0xd820d82017577431 */ /* 0x000fe20000040018 */
[----:B------:R-:W-:Y:S01]  /*1b10*/  LOP3.LUT R56, R56, 0x64006400, RZ, 0xfc, !PT ;  /* 0x6400640038387812 */ /* 0x000fe200078efcff */
[----:B------:R-:W-:Y:S01]  /*1b20*/  HADD2 R70, R63, -1028, -1028 ;  /* 0xe404e4043f467430 */ /* 0x000fe20000000000 */
        /* <DEDUP_REMOVED lines=17> */
[C---:B------:R-:W-:Y:S02]  /*1c40*/  LOP3.LUT R26, R5.reuse, 0x380038, RZ, 0xc0, !PT ;  /* 0x00380038051a7812 */ /* 0x040fe400078ec0ff */
[----:B------:R-:W-:Y:S02]  /*1c50*/  SHF.R.U32.HI R11, RZ, 0x6, R5 ;  /* 0x00000006ff0b7819 */ /* 0x000fe40000011605 */
[----:B------:R-:W-:Y:S02]  /*1c60*/  LOP3.LUT R62, R5, 0x70007, RZ, 0xc0, !PT ;  /* 0x00070007053e7812 */ /* 0x000fe400078ec0ff */
[----:B------:R-:W-:Y:S02]  /*1c70*/  SHF.R.U32.HI R58, RZ, 0x6, R6 ;  /* 0x00000006ff3a7819 */ /* 0x000fe40000011606 */
[----:B------:R-:W-:-:S02]  /*1c80*/  LOP3.LUT R30, R6, 0x380038, RZ, 0xc0, !PT ;  /* 0x00380038061e7812 */ /* 0x000fc400078ec0ff */
[----:B------:R-:W-:Y:S02]  /*1c90*/  LOP3.LUT R64, R6, 0x70007, RZ, 0xc0, !PT ;  /* 0x0007000706407812 */ /* 0x000fe400078ec0ff */
[C---:B------:R-:W-:Y:S02]  /*1ca0*/  LOP3.LUT R34, R7.reuse, 0x380038, RZ, 0xc0, !PT ;  /* 0x0038003807227812 */ /* 0x040fe400078ec0ff */
[----:B------:R-:W-:Y:S02]  /*1cb0*/  SHF.R.U32.HI R59, RZ, 0x6, R7 ;  /* 0x00000006ff3b7819 */ /* 0x000fe40000011607 */
[----:B------:R-:W-:Y:S02]  /*1cc0*/  LOP3.LUT R66, R7, 0x70007, RZ, 0xc0, !PT ;  /* 0x0007000707427812 */ /* 0x000fe400078ec0ff */
[----:B------:R-:W-:Y:S02]  /*1cd0*/  LOP3.LUT R5, R21, 0x40004, R18, 0xf8, !PT ;  /* 0x0004000415057812 */ /* 0x000fe400078ef812 */
[----:B------:R-:W-:-:S02]  /*1ce0*/  LOP3.LUT R7, R25, 0x40004, R4, 0xf8, !PT ;  /* 0x0004000419077812 */ /* 0x000fc400078ef804 */
[----:B------:R-:W-:Y:S02]  /*1cf0*/  LOP3.LUT R6, R32, 0x40004, R29, 0xf8, !PT ;  /* 0x0004000420067812 */ /* 0x000fe400078ef81d */
[----:B------:R-:W-:Y:S02]  /*1d00*/  LOP3.LUT R21, R19, 0x64006400, RZ, 0xfc, !PT ;  /* 0x6400640013157812 */ /* 0x000fe400078efcff */
[----:B------:R-:W-:Y:S02]  /*1d10*/  LOP3.LUT R4, R68, 0x40004, R35, 0xf8, !PT ;  /* 0x0004000444047812 */ /* 0x000fe400078ef823 */
        /* <DEDUP_REMOVED lines=55> */
[C---:B------:R-:W-:Y:S02]  /*2090*/  LOP3.LUT R68, R59.reuse, 0x1c001c0, RZ, 0xc0, !PT ;  /* 0x01c001c03b447812 */ /* 0x040fe400078ec0ff */
        /* <DEDUP_REMOVED lines=146> */
.L_x_1766:
        /* <DEDUP_REMOVED lines=83> */
.L_x_1767:
        /* <DEDUP_REMOVED lines=77> */
.L_x_1765:
[----:B------:R-:W-:Y:S01]  /*33c0*/  LEA R4, R88, 0x40, 0x6 ;  /* 0x0000004058047811 */ /* 0x000fe200078e30ff */
[----:B------:R-:W-:Y:S01]  /*33d0*/  VIADD R46, R46, 0x20 ;  /* 0x000000202e2e7836 */ /* 0x000fe20000000000 */
[----:B------:R-:W-:Y:S01]  /*33e0*/  UIADD3 UR4, UR4, 0x40, URZ ;  /* 0x0000004004047890 */ /* 0x000fe2000fffe03f */
[----:B------:R-:W-:Y:S01]  /*33f0*/  IMAD.WIDE R2, R43, 0x4, R2 ;  /* 0x000000042b027825 */ /* 0x000fe200078e0202 */
[----:B------:R-:W-:Y:S02]  /*3400*/  VIMNMX R5, R4, UR8, PT ;  /* 0x0000000804057c48 */ /* 0x000fe4000bfe0100 */
[C---:B------:R-:W-:Y:S02]  /*3410*/  ISETP.GE.AND P0, PT, R46.reuse, UR5, PT ;  /* 0x000000052e007c0c */ /* 0x040fe4000bf06270 */
[----:B------:R-:W-:-:S13]  /*3420*/  ISETP.LT.AND P2, PT, R46, R5, PT ;  /* 0x000000052e00720c */ /* 0x000fda0003f41270 */
[----:B------:R-:W-:Y:S05]  /*3430*/  @!P0 BRA P2, `(.L_x_1768) ;  /* 0xffffffe000448947 */ /* 0x000fea000103ffff */
.L_x_1764:
[----:B------:R-:W-:Y:S01]  /*3440*/  ISETP.GE.AND P0, PT, R46, R45, PT ;  /* 0x0000002d2e00720c */ /* 0x000fe20003f06270 */
[----:B------:R-:W-:-:S03]  /*3450*/  ULDC UR5, c[0x0][0x26c] ;  /* 0x00009b0000057ab9 */ /* 0x000fc60000000800 */
[----:B------:R-:W-:-:S13]  /*3460*/  ISETP.GE.OR P0, PT, R46, UR5, P0 ;  /* 0x000000052e007c0c */ /* 0x000fda0008706670 */
[----:B------:R-:W-:Y:S05]  /*3470*/  @P0 BRA `(.L_x_1769) ;  /* 0x0000001000300947 */ /* 0x000fea0003800000 */
[----:B------:R-:W-:Y:S01]  /*3480*/  PRMT R4, R50, 0x9910, RZ ;  /* 0x0000991032047816 */ /* 0x000fe200000000ff */
[----:B------:R-:W-:Y:S01]  /*3490*/  ULDC UR5, c[0x0][0x26c] ;  /* 0x00009b0000057ab9 */ /* 0x000fe20000000800 */
[----:B-----5:R-:W-:Y:S02]  /*34a0*/  SHF.R.S32.HI R12, RZ, 0x1f, R43 ;  /* 0x0000001fff0c7819 */ /* 0x020fe4000001142b */
[----:B------:R-:W-:Y:S02]  /*34b0*/  ISETP.NE.AND P0, PT, R4, RZ, PT ;  /* 0x000000ff0400720c */ /* 0x000fe40003f05270 */
[----:B------:R-:W-:Y:S02]  /*34c0*/  SHF.L.U32 R13, R43, 0x2, RZ ;  /* 0x000000022b0d7819 */ /* 0x000fe400000006ff */
[----:B------:R-:W-:Y:S02]  /*34d0*/  ISETP.LT.OR P0, PT, R51, 0x3, !P0 ;  /* 0x000000033300780c */ /* 0x000fe40004701670 */
[----:B------:R-:W-:-:S11]  /*34e0*/  SHF.L.U64.HI R12, R43, 0x2, R12 ;  /* 0x000000022b0c7819 */ /* 0x000fd6000001020c */
.L_x_1773:
        /* <DEDUP_REMOVED lines=37> */
[----:B------:R-:W-:Y:S02]  /*3740*/  LOP3.LUT R17, R6, 0x64006400, RZ, 0xfc, !PT ;  /* 0x6400640006117812 */ /* 0x000fe400078efcff */
[----:B------:R-:W-:Y:S01]  /*3750*/  SHF.R.U32.HI R58, RZ, 0x8, R7 ;  /* 0x00000008ff3a7819 */ /* 0x000fe20000011607 */
[-C--:B------:R-:W-:Y:S01]  /*3760*/  HFMA2 R18, R5, R23.reuse.H0_H0, -258, -258 ;  /* 0xdc08dc0805127431 */ /* 0x080fe20000040017 */
[C---:B------:R-:W-:Y:S01]  /*3770*/  LOP3.LUT R25, R7.reuse, 0x300030, RZ, 0xc0, !PT ;  /* 0x0030003007197812 */ /* 0x040fe200078ec0ff */
        /* <DEDUP_REMOVED lines=123> */
.L_x_1771:
        /* <DEDUP_REMOVED lines=46> */
.L_x_1772:
        /* <DEDUP_REMOVED lines=44> */
.L_x_1770:
[----:B------:R-:W-:Y:S01]  /*44d0*/  IADD3 R46, R46, 0x10, RZ ;  /* 0x000000102e2e7810 */ /* 0x000fe20007ffe0ff */
[----:B------:R-:W-:Y:S01]  /*44e0*/  UIADD3 UR4, UR4, 0x20, URZ ;  /* 0x0000002004047890 */ /* 0x000fe2000fffe03f */
[----:B------:R-:W-:Y:S02]  /*44f0*/  IADD3 R2, P3, R2, R13, RZ ;  /* 0x0000000d02027210 */ /* 0x000fe40007f7e0ff */
[C---:B------:R-:W-:Y:S02]  /*4500*/  ISETP.GE.AND P2, PT, R46.reuse, UR5, PT ;  /* 0x000000052e007c0c */ /* 0x040fe4000bf46270 */
[----:B------:R-:W-:Y:S02]  /*4510*/  ISETP.LT.AND P4, PT, R46, R45, PT ;  /* 0x0000002d2e00720c */ /* 0x000fe40003f81270 */
[----:B------:R-:W-:-:S11]  /*4520*/  IADD3.X R3, R3, R12, RZ, P3, !PT ;  /* 0x0000000c03037210 */ /* 0x000fd60001ffe4ff */
[----:B------:R-:W-:Y:S05]  /*4530*/  @!P2 BRA P4, `(.L_x_1773) ;  /* 0xffffffec00eca947 */ /* 0x000fea000203ffff */
.L_x_1769:
[----:B------:R-:W-:Y:S05]  /*4540*/  @!P1 EXIT ;  /* 0x000000000000994d */ /* 0x000fea0003800000 */
[----:B------:R-:W0:Y:S01]  /*4550*/  S2R R0, SR_CTAID.X ;  /* 0x0000000000007919 */ /* 0x000e220000002500 */
[----:B------:R-:W1:Y:S01]  /*4560*/  S2UR UR4, SR_CTAID.Y ;  /* 0x00000000000479c3 */ /* 0x000e620000002600 */
[----:B-----5:R-:W-:Y:S01]  /*4570*/  HMUL2 R13, R42, R49.H0_H0 ;  /* 0x200000312a0d7232 */ /* 0x020fe20000000000 */
[----:B------:R-:W0:Y:S06]  /*4580*/  S2R R3, SR_TID.X ;  /* 0x0000000000037919 */ /* 0x000e2c0000002100 */
[----:B------:R-:W2:Y:S08]  /*4590*/  LDC R8, c[0x0][0x23c] ;  /* 0x00008f00ff087b82 */ /* 0x000eb00000000800 */
        /* <DEDUP_REMOVED lines=14> */
.L_x_1777:
[----:B------:R-:W0:Y:S02]  /*4680*/  LDS R10, [R4] ;  /* 0x00000000040a7984 */ /* 0x000e240000000800 */
[----:B0-----:R-:W-:-:S06]  /*4690*/  HADD2 R11, R10, R13 ;  /* 0x0000000d0a0b7230 */ /* 0x001fcc0000000000 */
[----:B------:R-:W0:Y:S02]  /*46a0*/  ATOMS.CAST.SPIN R11, [R4], R10, R11 ;  /* 0x0000000a040b738d */ /* 0x000e24000180000b */
[----:B0-----:R-:W-:-:S13]  /*46b0*/  ISETP.EQ.U32.AND P0, PT, R11, 0x1, PT ;  /* 0x000000010b00780c */ /* 0x001fda0003f02070 */
[----:B------:R-:W-:Y:S05]  /*46c0*/  @!P0 BRA `(.L_x_1777) ;  /* 0xfffffffc00ec8947 */ /* 0x000fea000383ffff */
[----:B------:R-:W-:Y:S05]  /*46d0*/  BRA `(.L_x_1775) ;  /* 0x00000000000c7947 */ /* 0x000fea0003800000 */
.L_x_1776:
[----:B------:R-:W2:Y:S02]  /*46e0*/  LD.E R0, desc[UR6][R2.64] ;  /* 0x0000000602007980 */ /* 0x000ea4000c101900 */
[----:B--2---:R-:W-:-:S05]  /*46f0*/  IADD3 R5, R13, R0, RZ ;  /* 0x000000000d057210 */ /* 0x004fca0007ffe0ff */
[----:B------:R0:W-:Y:S02]  /*4700*/  ST.E desc[UR6][R2.64], R5 ;  /* 0x0000000502007985 */ /* 0x0001e4000c101906 */
.L_x_1775:
[----:B------:R-:W-:Y:S05]  /*4710*/  BSYNC B0 ;  /* 0x0000000000007941 */ /* 0x000fea0003800000 */
.L_x_1774:
[----:B------:R1:W-:Y:S01]  /*4720*/  ATOM.E.ADD.F16x2.RN.STRONG.GPU P0, RZ, desc[UR6][R2.64+0x4], R41 ;  /* 0x0000042902ff79a2 */ /* 0x0003e2000810e1c6 */
[----:B------:R-:W-:Y:S04]  /*4730*/  BSSY B0, `(.L_x_1778) ;  /* 0x000000e000007945 */ /* 0x000fe80003800000 */
[----:B-1----:R-:W-:Y:S05]  /*4740*/  @P0 BRA `(.L_x_1779) ;  /* 0x0000000000300947 */ /* 0x002fea0003800000 */
[----:B------:R-:W1:Y:S02]  /*4750*/  QSPC.E.S P0, RZ, [R2+0x4] ;  /* 0x0000040002ff73aa */ /* 0x000e640000000500 */
[----:B-1----:R-:W-:Y:S05]  /*4760*/  @!P0 BRA `(.L_x_1780) ;  /* 0x00000000001c8947 */ /* 0x002fea0003800000 */
[----:B0-----:R-:W-:-:S07]  /*4770*/  MOV R2, R2 ;  /* 0x0000000200027202 */ /* 0x001fce0000000f00 */
.L_x_1781:
[----:B------:R-:W0:Y:S02]  /*4780*/  LDS R4, [R2+0x4] ;  /* 0x0000040002047984 */ /* 0x000e240000000800 */
[----:B0-----:R-:W-:-:S10]  /*4790*/  HFMA2.MMA R5, R4, 1, 1, R41 ;  /* 0x3c003c0004057835 */ /* 0x001fd40000000029 */
[----:B------:R-:W0:Y:S02]  /*47a0*/  ATOMS.CAST.SPIN R5, [R2+0x4], R4, R5 ;  /* 0x000004040205738d */ /* 0x000e240001800005 */
[----:B0-----:R-:W-:-:S13]  /*47b0*/  ISETP.EQ.U32.AND P0, PT, R5, 0x1, PT ;  /* 0x000000010500780c */ /* 0x001fda0003f02070 */
[----:B------:R-:W-:Y:S05]  /*47c0*/  @!P0 BRA `(.L_x_1781) ;  /* 0xfffffffc00ec8947 */ /* 0x000fea000383ffff */
[----:B------:R-:W-:Y:S05]  /*47d0*/  BRA `(.L_x_1779) ;  /* 0x00000000000c7947 */ /* 0x000fea0003800000 */
.L_x_1780:
[----:B------:R-:W0:Y:S02]  /*47e0*/  LD.E R0, desc[UR6][R2.64+0x4] ;  /* 0x0000040602007980 */ /* 0x000e24000c101900 */
[----:B0-----:R-:W-:-:S05]  /*47f0*/  IADD3 R5, R41, R0, RZ ;  /* 0x0000000029057210 */ /* 0x001fca0007ffe0ff */
[----:B------:R1:W-:Y:S02]  /*4800*/  ST.E desc[UR6][R2.64+0x4], R5 ;  /* 0x0000040502007985 */ /* 0x0003e4000c101906 */
.L_x_1779:
[----:B------:R-:W-:Y:S05]  /*4810*/  BSYNC B0 ;  /* 0x0000000000007941 */ /* 0x000fea0003800000 */
.L_x_1778:
        /* <DEDUP_REMOVED lines=13> */
.L_x_1785:
[----:B------:R-:W0:Y:S02]  /*48f0*/  LDS R10, [R4] ;  /* 0x00000000040a7984 */ /* 0x000e240000000800 */
[----:B0-----:R-:W-:-:S06]  /*4900*/  HADD2 R11, R10, R13 ;  /* 0x0000000d0a0b7230 */ /* 0x001fcc0000000000 */
[----:B------:R-:W0:Y:S02]  /*4910*/  ATOMS.CAST.SPIN R11, [R4], R10, R11 ;  /* 0x0000000a040b738d */ /* 0x000e24000180000b */
[----:B0-----:R-:W-:-:S13]  /*4920*/  ISETP.EQ.U32.AND P0, PT, R11, 0x1, PT ;  /* 0x000000010b00780c */ /* 0x001fda0003f02070 */
[----:B------:R-:W-:Y:S05]  /*4930*/  @!P0 BRA `(.L_x_1785) ;  /* 0xfffffffc00ec8947 */ /* 0x000fea000383ffff */
[----:B------:R-:W-:Y:S05]  /*4940*/  BRA `(.L_x_1783) ;  /* 0x00000000000c7947 */ /* 0x000fea0003800000 */
.L_x_1784:
[----:B------:R-:W2:Y:S02]  /*4950*/  LD.E R0, desc[UR6][R2.64] ;  /* 0x0000000602007980 */ /* 0x000ea4000c101900 */
[----:B--2---:R-:W-:-:S05]  /*4960*/  IADD3 R5, R13, R0, RZ ;  /* 0x000000000d057210 */ /* 0x004fca0007ffe0ff */
[----:B------:R0:W-:Y:S02]  /*4970*/  ST.E desc[UR6][R2.64], R5 ;  /* 0x0000000502007985 */ /* 0x0001e4000c101906 */
.L_x_1783:
[----:B------:R-:W-:Y:S05]  /*4980*/  BSYNC B0 ;  /* 0x0000000000007941 */ /* 0x000fea0003800000 */
.L_x_1782:
[----:B------:R1:W-:Y:S01]  /*4990*/  ATOM.E.ADD.F16x2.RN.STRONG.GPU P0, RZ, desc[UR6][R2.64+0x4], R39 ;  /* 0x0000042702ff79a2 */ /* 0x0003e2000810e1c6 */
[----:B------:R-:W-:Y:S04]  /*49a0*/  BSSY B0, `(.L_x_1786) ;  /* 0x000000e000007945 */ /* 0x000fe80003800000 */
[----:B-1----:R-:W-:Y:S05]  /*49b0*/  @P0 BRA `(.L_x_1787) ;  /* 0x0000000000300947 */ /* 0x002fea0003800000 */
[----:B------:R-:W1:Y:S02]  /*49c0*/  QSPC.E.S P0, RZ, [R2+0x4] ;  /* 0x0000040002ff73aa */ /* 0x000e640000000500 */
[----:B-1----:R-:W-:Y:S05]  /*49d0*/  @!P0 BRA `(.L_x_1788) ;  /* 0x00000000001c8947 */ /* 0x002fea0003800000 */
[----:B0-----:R-:W-:-:S07]  /*49e0*/  MOV R2, R2 ;  /* 0x0000000200027202 */ /* 0x001fce0000000f00 */
.L_x_1789:
[----:B------:R-:W0:Y:S02]  /*49f0*/  LDS R4, [R2+0x4] ;  /* 0x0000040002047984 */ /* 0x000e240000000800 */
[----:B0-----:R-:W-:-:S10]  /*4a00*/  HFMA2.MMA R5, R4, 1, 1, R39 ;  /* 0x3c003c0004057835 */ /* 0x001fd40000000027 */
[----:B------:R-:W0:Y:S02]  /*4a10*/  ATOMS.CAST.SPIN R5, [R2+0x4], R4, R5 ;  /* 0x000004040205738d */ /* 0x000e240001800005 */
[----:B0-----:R-:W-:-:S13]  /*4a20*/  ISETP.EQ.U32.AND P0, PT, R5, 0x1, PT ;  /* 0x000000010500780c */ /* 0x001fda0003f02070 */
[----:B------:R-:W-:Y:S05]  /*4a30*/  @!P0 BRA `(.L_x_1789) ;  /* 0xfffffffc00ec8947 */ /* 0x000fea000383ffff */
[----:B------:R-:W-:Y:S05]  /*4a40*/  BRA `(.L_x_1787) ;  /* 0x00000000000c7947 */ /* 0x000fea0003800000 */
.L_x_1788:
[----:B------:R-:W0:Y:S02]  /*4a50*/  LD.E R0, desc[UR6][R2.64+0x4] ;  /* 0x0000040602007980 */ /* 0x000e24000c101900 */
[----:B0-----:R-:W-:-:S05]  /*4a60*/  IADD3 R5, R39, R0, RZ ;  /* 0x0000000027057210 */ /* 0x001fca0007ffe0ff */
[----:B------:R1:W-:Y:S02]  /*4a70*/  ST.E desc[UR6][R2.64+0x4], R5 ;  /* 0x0000040502007985 */ /* 0x0003e4000c101906 */
.L_x_1787:
[----:B------:R-:W-:Y:S05]  /*4a80*/  BSYNC B0 ;  /* 0x0000000000007941 */ /* 0x000fea0003800000 */
.L_x_1786:
        /* <DEDUP_REMOVED lines=13> */
.L_x_1793:
[----:B------:R-:W0:Y:S02]  /*4b60*/  LDS R6, [R4] ;  /* 0x0000000004067984 */ /* 0x000e240000000800 */
[----:B0-----:R-:W-:-:S06]  /*4b70*/  HADD2 R7, R6, R9 ;  /* 0x0000000906077230 */ /* 0x001fcc0000000000 */
[----:B------:R-:W0:Y:S02]  /*4b80*/  ATOMS.CAST.SPIN R7, [R4], R6, R7 ;  /* 0x000000060407738d */ /* 0x000e240001800007 */
[----:B0-----:R-:W-:-:S13]  /*4b90*/  ISETP.EQ.U32.AND P0, PT, R7, 0x1, PT ;  /* 0x000000010700780c */ /* 0x001fda0003f02070 */
[----:B------:R-:W-:Y:S05]  /*4ba0*/  @!P0 BRA `(.L_x_1793) ;  /* 0xfffffffc00ec8947 */ /* 0x000fea000383ffff */
[----:B------:R-:W-:Y:S05]  /*4bb0*/  BRA `(.L_x_1791) ;  /* 0x00000000000c7947 */ /* 0x000fea0003800000 */
.L_x_1792:
[----:B------:R-:W2:Y:S02]  /*4bc0*/  LD.E R0, desc[UR6][R2.64] ;  /* 0x0000000602007980 */ /* 0x000ea4000c101900 */
[----:B--2---:R-:W-:-:S05]  /*4bd0*/  IADD3 R5, R9, R0, RZ ;  /* 0x0000000009057210 */ /* 0x004fca0007ffe0ff */
[----:B------:R0:W-:Y:S02]  /*4be0*/  ST.E desc[UR6][R2.64], R5 ;  /* 0x0000000502007985 */ /* 0x0001e4000c101906 */
.L_x_1791:
[----:B------:R-:W-:Y:S05]  /*4bf0*/  BSYNC B0 ;  /* 0x0000000000007941 */ /* 0x000fea0003800000 */
.L_x_1790:
[----:B------:R1:W-:Y:S02]  /*4c00*/  ATOM.E.ADD.F16x2.RN.STRONG.GPU P0, RZ, desc[UR6][R2.64+0x4], R37 ;  /* 0x0000042502ff79a2 */ /* 0x0003e4000810e1c6 */
[----:B-1----:R-:W-:Y:S05]  /*4c10*/  @P0 EXIT ;  /* 0x000000000000094d */ /* 0x002fea0003800000 */
[----:B------:R-:W1:Y:S02]  /*4c20*/  QSPC.E.S P0, RZ, [R2+0x4] ;  /* 0x0000040002ff73aa */ /* 0x000e640000000500 */
[----:B-1----:R-:W-:Y:S05]  /*4c30*/  @!P0 BRA `(.L_x_1794) ;  /* 0x00000000001c8947 */ /* 0x002fea0003800000 */
[----:B0-----:R-:W-:-:S07]  /*4c40*/  MOV R2, R2 ;  /* 0x0000000200027202 */ /* 0x001fce0000000f00 */
.L_x_1795:
[----:B------:R-:W0:Y:S02]  /*4c50*/  LDS R4, [R2+0x4] ;  /* 0x0000040002047984 */ /* 0x000e240000000800 */
[----:B0-----:R-:W-:-:S10]  /*4c60*/  HFMA2.MMA R5, R4, 1, 1, R37 ;  /* 0x3c003c0004057835 */ /* 0x001fd40000000025 */
[----:B------:R-:W0:Y:S02]  /*4c70*/  ATOMS.CAST.SPIN R5, [R2+0x4], R4, R5 ;  /* 0x000004040205738d */ /* 0x000e240001800005 */
[----:B0-----:R-:W-:-:S13]  /*4c80*/  ISETP.EQ.U32.AND P0, PT, R5, 0x1, PT ;  /* 0x000000010500780c */ /* 0x001fda0003f02070 */
[----:B------:R-:W-:Y:S05]  /*4c90*/  @!P0 BRA `(.L_x_1795) ;  /* 0xfffffffc00ec8947 */ /* 0x000fea000383ffff */
[----:B------:R-:W-:Y:S05]  /*4ca0*/  EXIT ;  /* 0x000000000000794d */ /* 0x000fea0003800000 */
.L_x_1794:
[----:B------:R-:W0:Y:S02]  /*4cb0*/  LD.E R0, desc[UR6][R2.64+0x4] ;  /* 0x0000040602007980 */ /* 0x000e24000c101900 */
[----:B0-----:R-:W-:-:S05]  /*4cc0*/  IADD3 R5, R37, R0, RZ ;  /* 0x0000000025057210 */ /* 0x001fca0007ffe0ff */
[----:B------:R-:W-:Y:S01]  /*4cd0*/  ST.E desc[UR6][R2.64+0x4], R5 ;  /* 0x0000040502007985 */ /* 0x000fe2000c101906 */
[----:B------:R-:W-:Y:S05]  /*4ce0*/  EXIT ;  /* 0x000000000000794d */ /* 0x000fea0003800000 */
.L_x_1796:
        /* <DEDUP_REMOVED lines=9> */
.L_x_3688:


//--------------------- .text._Z23gemm_half_q_half_kernelILi3ELi2ELb1ELb1ELi64EEvPK6__halfPKjS4_S2_PS0_iiiiPKtS7_iiiiiibS2_i --------------------------
	.section	.text._Z23gemm_half_q_half_kernelILi3ELi2ELb1ELb1ELi64EEvPK6__halfPKjS4_S2_PS0_iiiiPKtS7_iiiiiibS2_i,"ax",@progbits
	.align	128
        .global         _Z23gemm_half_q_half_kernelILi3ELi2ELb1ELb1ELi64EEvPK6__halfPKjS4_S2_PS0_iiiiPKtS7_iiiiiibS2_i
        .type           _Z23gemm_half_q_half_kernelILi3ELi2ELb1ELb1ELi64EEvPK6__halfPKjS4_S2_PS0_iiiiPKtS7_iiiiiibS2_i,@function
        .size           _Z23gemm_half_q_half_kernelILi3ELi2ELb1ELb1ELi64EEvPK6__halfPKjS4_S2_PS0_iiiiPKtS7_iiiiiibS2_i,(.L_x_3689 - _Z23gemm_half_q_half_kernelILi3ELi2ELb1ELb1ELi64EEvPK6__halfPKjS4_S2_PS0_iiiiPKtS7_iiiiiibS2_i)
        .other          _Z23gemm_half_q_half_kernelILi3ELi2ELb1ELb1ELi64EEvPK6__halfPKjS4_S2_PS0_iiiiPKtS7_iiiiiibS2_i,@"STO_CUDA_ENTRY STV_DEFAULT"
_Z23gemm_half_q_half_kernelILi3ELi2ELb1ELb1ELi64EEvPK6__halfPKjS4_S2_PS0_iiiiPKtS7_iiiiiibS2_i:
.text._Z23gemm_half_q_half_kernelILi3ELi2ELb1ELb1ELi64EEvPK6__halfPKjS4_S2_PS0_iiiiPKtS7_iiiiiibS2_i:
        /* <DEDUP_REMOVED lines=37> */
.L_x_1797:
[----:B------:R-:W-:Y:S01]  /*0250*/  PRMT R6, R11, 0x9910, RZ ;  /* 0x000099100b067816 */ /* 0x000fe200000000ff */
[----:B----4-:R-:W-:-:S03]  /*0260*/  IMAD.SHL.U32 R57, R3, 0x40, RZ ;  /* 0x0000004003397824 */ /* 0x010fc600078e00ff */
        /* <DEDUP_REMOVED lines=34> */
.L_x_1802:
        /* <DEDUP_REMOVED lines=16> */
.L_x_1801:
        /* <DEDUP_REMOVED lines=11> */
[----:B0-----:R-:W-:-:S05]  /*0640*/  @P2 VIADD R6, R6, 0x100 ;  /* 0x0000010006062836 */ /* 0x001fca0000000000 */
[----:B------:R-:W-:Y:S05]  /*0650*/  @!P0 BRA `(.L_x_1799) ;  /* 0x0000000000c88947 */ /* 0x000fea0003800000 */
[----:B------:R-:W2:Y:S04]  /*0660*/  LDG.E.U16.CONSTANT R9, desc[UR6][R8.64] ;  /* 0x0000000608097981 */ /* 0x000ea8000c1e9500 */
[----:B--2---:R1:W-:Y:S01]  /*0670*/  STS.U16 [R6], R9 ;  /* 0x0000000906007388 */ /* 0x0043e20000000400 */
[----:B------:R-:W-:Y:S05]  /*0680*/  BRA `(.L_x_1799) ;  /* 0x0000000000bc7947 */ /* 0x000fea0003800000 */
.L_x_1800:
        /* <DEDUP_REMOVED lines=17> */
.L_x_1804:
        /* <DEDUP_REMOVED lines=16> */
.L_x_1803:
[----:B------:R-:W-:-:S05]  /*08a0*/  IMAD.IADD R10, R58, 0x1, -R15 ;  /* 0x000000013a0a7824 */ /* 0x000fca00078e0a0f */
[----:B------:R-:W-:-:S13]  /*08b0*/  ISETP.GT.AND P2, PT, R10, 0x1, PT ;  /* 0x000000010a00780c */ /* 0x000fda0003f44270 */
[----:B------:R-:W-:Y:S01]  /*08c0*/  @P2 VIADD R15, R15, 0x2 ;  /* 0x000000020f0f2836 */ /* 0x000fe20000000000 */
[----:B------:R-:W-:Y:S01]  /*08d0*/  @P2 PLOP3.LUT P0, PT, PT, PT, PT, 0x8, 0x0 ;  /* 0x000000000000281c */ /* 0x000fe20003f0e170 */
[----:B------:R-:W-:-:S03]  /*08e0*/  @P2 IMAD.WIDE R10, R2, 0x2, R8 ;  /* 0x00000002020a2825 */ /* 0x000fc600078e0208 */
[----:B------:R-:W-:Y:S02]  /*08f0*/  ISETP.LT.OR P0, PT, R15, R58, P0 ;  /* 0x0000003a0f00720c */ /* 0x000fe40000701670 */
[----:B------:R0:W2:Y:S04]  /*0900*/  @P2 LDG.E.U16.CONSTANT R15, desc[UR6][R8.64] ;  /* 0x00000006080f2981 */ /* 0x0000a8000c1e9500 */
[----:B------:R-:W3:Y:S01]  /*0910*/  @P2 LDG.E.U16.CONSTANT R17, desc[UR6][R10.64] ;  /* 0x000000060a112981 */ /* 0x000ee2000c1e9500 */
[----:B0-----:R-:W-:-:S06]  /*0920*/  @P2 IMAD.WIDE R8, R2, 0x2, R10 ;  /* 0x0000000202082825 */ /* 0x001fcc00078e020a */
[----:B------:R-:W4:Y:S04]  /*0930*/  @P0 LDG.E.U16.CONSTANT R13, desc[UR6][R8.64] ;  /* 0x00000006080d0981 */ /* 0x000f28000c1e9500 */
[----:B--2---:R-:W-:Y:S04]  /*0940*/  @P2 STS.U16 [R6], R15 ;  /* 0x0000000f06002388 */ /* 0x004fe80000000400 */
[----:B---3--:R0:W-:Y:S02]  /*0950*/  @P2 STS.U16 [R6+0x80], R17 ;  /* 0x0000801106002388 */ /* 0x0081e40000000400 */
[----:B0-----:R-:W-:-:S05]  /*0960*/  @P2 IADD3 R6, R6, 0x100, RZ ;  /* 0x0000010006062810 */ /* 0x001fca0007ffe0ff */
[----:B----4-:R0:W-:Y:S02]  /*0970*/  @P0 STS.U16 [R6], R13 ;  /* 0x0000000d06000388 */ /* 0x0101e40000000400 */
.L_x_1799:
[----:B------:R-:W-:Y:S05]  /*0980*/  BSYNC B0 ;  /* 0x0000000000007941 */ /* 0x000fea0003800000 */
.L_x_1798:
        /* <DEDUP_REMOVED lines=13> */
[----:B------:R-:W-:Y:S02]  /*0a60*/  IMAD.MOV.U32 R13, RZ, RZ, RZ ;  /* 0x000000ffff0d7224 */ /* 0x000fe400078e00ff */
[----:B------:R-:W-:-:S04]  /*0a70*/  IMAD R7, R6, 0x3, R7 ;  /* 0x0000000306077824 */ /* 0x000fc800078e0207 */
[----:B------:R-:W-:-:S04]  /*0a80*/  IMAD R7, R4, 0x4, R7 ;  /* 0x0000000404077824 */ /* 0x000fc800078e0207 */
[----:B0-----:R-:W-:Y:S01]  /*0a90*/  IMAD.WIDE R4, R7, 0x2, R8 ;  /* 0x0000000207047825 */ /* 0x001fe200078e0208 */
[----:B------:R-:W-:Y:S06]  /*0aa0*/  @!P2 BRA `(.L_x_1806) ;  /* 0x000000000034a947 */ /* 0x000fec0003800000 */
[----:B------:R-:W-:Y:S02]  /*0ab0*/  PLOP3.LUT P0, PT, PT, PT, PT, 0x8, 0x0 ;  /* 0x000000000000781c */ /* 0x000fe40003f0e170 */
[----:B------:R-:W-:-:S11]  /*0ac0*/  IADD3 R12, R58, -0x3, RZ ;  /* 0xfffffffd3a0c7810 */ /* 0x000fd60007ffe0ff */
.L_x_1807:
        /* <DEDUP_REMOVED lines=11> */
.L_x_1806:
        /* <DEDUP_REMOVED lines=10> */
.L_x_1805:
        /* <DEDUP_REMOVED lines=10> */
[----:B------:R-:W-:Y:S01]  /*0cc0*/  IMAD.SHL.U32 R7, R16, 0x4, RZ ;  /* 0x0000000410077824 */ /* 0x000fe200078e00ff */
[----:B------:R-:W-:Y:S01]  /*0cd0*/  HFMA2.MMA R22, -RZ, RZ, 0, 0 ;  /* 0x00000000ff167435 */ /* 0x000fe200000001ff */
[----:B------:R-:W-:Y:S01]  /*0ce0*/  IMAD.MOV.U32 R15, RZ, RZ, R57 ;  /* 0x000000ffff0f7224 */ /* 0x000fe200078e0039 */
[----:B------:R-:W-:Y:S02]  /*0cf0*/  LEA.HI R9, R9, R16, RZ, 0x3 ;  /* 0x0000001009097211 */ /* 0x000fe400078f18ff */
[----:B------:R-:W-:Y:S02]  /*0d00*/  LOP3.LUT R7, R7, 0x10, RZ, 0xc0, !PT ;  /* 0x0000001007077812 */ /* 0x000fe400078ec0ff */
[----:B------:R-:W-:-:S07]  /*0d10*/  SHF.R.S32.HI R9, RZ, 0x3, R9 ;  /* 0x00000003ff097819 */ /* 0x000fce0000011409 */
.L_x_1809:
[----:B------:R-:W3:Y:S01]  /*0d20*/  LDC.64 R10, c[0x0][0x220] ;  /* 0x00008800ff0a7b82 */ /* 0x000ee20000000a00 */
[----:B-----5:R-:W-:-:S04]  /*0d30*/  IMAD.IADD R17, R3, 0x1, R22 ;  /* 0x0000000103117824 */ /* 0x020fc800078e0216 */
[----:B------:R-:W-:-:S05]  /*0d40*/  IMAD R12, R17, R2, RZ ;  /* 0x00000002110c7224 */ /* 0x000fca00078e02ff */
[----:B------:R-:W-:-:S04]  /*0d50*/  SHF.R.S32.HI R13, RZ, 0x1f, R12 ;  /* 0x0000001fff0d7819 */ /* 0x000fc8000001140c */
[----:B------:R-:W-:-:S04]  /*0d60*/  LEA.HI R12, R13, R12, RZ, 0x3 ;  /* 0x0000000c0d0c7211 */ /* 0x000fc800078f18ff */
[----:B------:R-:W-:-:S05]  /*0d70*/  LEA.HI.SX32 R13, R12, R9, 0x1d ;  /* 0x000000090c0d7211 */ /* 0x000fca00078feaff */
[----:B---3--:R-:W-:Y:S02]  /*0d80*/  IMAD.WIDE R10, R13, 0x4, R10 ;  /* 0x000000040d0a7825 */ /* 0x008fe400078e020a */
[----:B------:R-:W3:Y:S04]  /*0d90*/  LDC.64 R12, c[0x0][0x228] ;  /* 0x00008a00ff0c7b82 */ /* 0x000ee80000000a00 */
[----:B------:R-:W4:Y:S01]  /*0da0*/  LDG.E.CONSTANT R10, desc[UR6][R10.64] ;  /* 0x000000060a0a7981 */ /* 0x000f22000c1e9900 */
[----:B------:R-:W-:-:S05]  /*0db0*/  LEA R21, R15, 0x1, 0x1 ;  /* 0x000000010f157811 */ /* 0x000fca00078e08ff */
[----:B------:R-:W-:-:S06]  /*0dc0*/  IMAD.WIDE R20, R21, 0x2, R4 ;  /* 0x0000000215147825 */ /* 0x000fcc00078e0204 */
[----:B------:R-:W2:Y:S01]  /*0dd0*/  LDG.E.U16.CONSTANT R20, desc[UR6][R20.64] ;  /* 0x0000000614147981 */ /* 0x000ea2000c1e9500 */
[----:B---3--:R-:W-:-:S06]  /*0de0*/  IMAD.WIDE R12, R17, 0x2, R12 ;  /* 0x00000002110c7825 */ /* 0x008fcc00078e020c */
[----:B------:R3:W2:Y:S01]  /*0df0*/  LDG.E.U16.CONSTANT R12, desc[UR6][R12.64] ;  /* 0x000000060c0c7981 */ /* 0x0006a2000c1e9500 */
        /* <DEDUP_REMOVED lines=11> */
[----:B------:R-:W-:Y:S02]  /*0eb0*/  VIADD R10, R10, 0x1 ;  /* 0x000000010a0a7836 */ /* 0x000fe40000000000 */
[----:B------:R-:W-:Y:S02]  /*0ec0*/  IMAD R23, R23, R23, RZ ;  /* 0x0000001717177224 */ /* 0x000fe400078e02ff */
[----:B------:R-:W-:Y:S02]  /*0ed0*/  IMAD R24, R24, R24, RZ ;  /* 0x0000001818187224 */ /* 0x000fe400078e02ff */
[----:B------:R-:W-:-:S02]  /*0ee0*/  IMAD R17, R17, R17, RZ ;  /* 0x0000001111117224 */ /* 0x000fc400078e02ff */
[----:B---3--:R-:W-:Y:S01]  /*0ef0*/  IMAD R13, R10, R10, RZ ;  /* 0x0000000a0a0d7224 */ /* 0x008fe200078e02ff */
[----:B------:R-:W-:Y:S08]  /*0f00*/  I2F.F16 R23, R23 ;  /* 0x0000001700177306 */ /* 0x000ff00000200c00 */
[----:B------:R-:W3:Y:S08]  /*0f10*/  I2F.F16 R24, R24 ;  /* 0x0000001800187306 */ /* 0x000ef00000200c00 */
[----:B------:R-:W-:Y:S08]  /*0f20*/  I2F.F16 R10, R13 ;  /* 0x0000000d000a7306 */ /* 0x000ff00000200c00 */
[----:B------:R-:W4:Y:S01]  /*0f30*/  I2F.F16 R17, R17 ;  /* 0x0000001100117306 */ /* 0x000f220000200c00 */
[----:B---3--:R-:W-:Y:S01]  /*0f40*/  PRMT R23, R23, 0x5410, R24 ;  /* 0x0000541017177816 */ /* 0x008fe20000000018 */
[----:B--2---:R-:W-:Y:S01]  /*0f50*/  IMAD.IADD R15, R20, 0x1, R15 ;  /* 0x00000001140f7824 */ /* 0x004fe200078e020f */
[----:B----4-:R-:W-:-:S03]  /*0f60*/  PRMT R11, R17, 0x5410, R10 ;  /* 0x00005410110b7816 */ /* 0x010fc6000000000a */
[-C--:B------:R-:W-:Y:S02]  /*0f70*/  HMUL2 R10, R23, R12.reuse.H0_H0 ;  /* 0x2000000c170a7232 */ /* 0x080fe40000000000 */
[----:B------:R-:W-:Y:S02]  /*0f80*/  HMUL2 R11, R11, R12.H0_H0 ;  /* 0x2000000c0b0b7232 */ /* 0x000fe40000000000 */
[----:B------:R-:W-:-:S05]  /*0f90*/  IMAD R12, R22, 0x8, R1 ;  /* 0x00000008160c7824 */ /* 0x000fca00078e0201 */
[----:B------:R3:W-:Y:S01]  /*0fa0*/  STL.64 [R12], R10 ;  /* 0x0000000a0c007387 */ /* 0x0007e20000100a00 */
[----:B------:R-:W-:Y:S02]  /*0fb0*/  ISETP.GE.AND P2, PT, R15, R56, PT ;  /* 0x000000380f00720c */ /* 0x000fe40003f46270 */
[----:B------:R-:W-:-:S11]  /*0fc0*/  IADD3 R22, R22, 0x1, RZ ;  /* 0x0000000116167810 */ /* 0x000fd60007ffe0ff */
[----:B---3--:R-:W-:Y:S05]  /*0fd0*/  @!P2 BRA `(.L_x_1809) ;  /* 0xfffffffc0050a947 */ /* 0x008fea000383ffff */
.L_x_1808:
        /* <DEDUP_REMOVED lines=9> */
[----:B------:R-:W-:Y:S01]  /*1070*/  IMAD.MOV.U32 R3, RZ, RZ, RZ ;  /* 0x000000ffff037224 */ /* 0x000fe200078e00ff */
[C---:B-1----:R-:W-:Y:S01]  /*1080*/  ISETP.GT.AND P3, PT, R57.reuse, R8, PT ;  /* 0x000000083900720c */ /* 0x042fe20003f64270 */
[----:B------:R-:W-:Y:S01]  /*1090*/  IMAD.MOV.U32 R4, RZ, RZ, RZ ;  /* 0x000000ffff047224 */ /* 0x000fe200078e00ff */
        /* <DEDUP_REMOVED lines=9> */
.L_x_1810:
        /* <DEDUP_REMOVED lines=8> */
.L_x_1811:
[----:B------:R-:W-:Y:S01]  /*11b0*/  IMAD.MOV.U32 R5, RZ, RZ, RZ ;  /* 0x000000ffff057224 */ /* 0x000fe200078e00ff */
[----:B------:R-:W-:Y:S02]  /*11c0*/  SHF.R.S32.HI R9, RZ, 0x5, R7 ;  /* 0x00000005ff097819 */ /* 0x000fe40000011407 */
[----:B------:R-:W-:Y:S01]  /*11d0*/  MOV R8, RZ ;  /* 0x000000ff00087202 */ /* 0x000fe20000000f00 */
[----:B------:R-:W-:Y:S06]  /*11e0*/  @!P4 BRA `(.L_x_1812) ;  /* 0x00000000001cc947 */ /* 0x000fec0003800000 */
[----:B------:R-:W1:Y:S02]  /*11f0*/  LDC R8, c[0x0][0x264] ;  /* 0x00009900ff087b82 */ /* 0x000e640000000800 */
[----:B-1----:R-:W-:-:S05]  /*1200*/  VIMNMX R7, R57, R8, PT ;  /* 0x0000000839077248 */ /* 0x002fca0003fe0100 */
[----:B------:R-:W-:-:S05]  /*1210*/  VIADD R7, R7, -UR5 ;  /* 0x8000000507077c36 */ /* 0x000fca0008000000 */
[----:B------:R-:W-:-:S04]  /*1220*/  SHF.R.S32.HI R8, RZ, 0x1f, R7 ;  /* 0x0000001fff087819 */ /* 0x000fc80000011407 */
[----:B------:R-:W-:-:S04]  /*1230*/  LEA.HI R8, R8, R7, RZ, 0x5 ;  /* 0x0000000708087211 */ /* 0x000fc800078f28ff */
[----:B------:R-:W-:-:S05]  /*1240*/  SHF.R.S32.HI R8, RZ, 0x5, R8 ;  /* 0x00000005ff087819 */ /* 0x000fca0000011408 */
[----:B------:R-:W-:-:S07]  /*1250*/  IMAD.SHL.U32 R8, R8, 0x4, RZ ;  /* 0x0000000408087824 */ /* 0x000fce00078e00ff */
.L_x_1812:
        /* <DEDUP_REMOVED lines=8> */
.L_x_1813:
[----:B------:R-:W-:Y:S01]  /*12e0*/  IMAD.MOV.U32 R6, RZ, RZ, RZ ;  /* 0x000000ffff067224 */ /* 0x000fe200078e00ff */
[----:B------:R-:W-:Y:S06]  /*12f0*/  @!P6 BRA `(.L_x_1814) ;  /* 0x00000000001ce947 */ /* 0x000fec0003800000 */
[----:B------:R-:W1:Y:S02]  /*1300*/  LDC R6, c[0x0][0x26c] ;  /* 0x00009b00ff067b82 */ /* 0x000e640000000800 */
[----:B-1----:R-:W-:-:S05]  /*1310*/  VIMNMX R6, R57, R6, PT ;  /* 0x0000000639067248 */ /* 0x002fca0003fe0100 */
[----:B------:R-:W-:-:S05]  /*1320*/  VIADD R6, R6, -UR8 ;  /* 0x8000000806067c36 */ /* 0x000fca0008000000 */
[----:B------:R-:W-:-:S04]  /*1330*/  SHF.R.S32.HI R7, RZ, 0x1f, R6 ;  /* 0x0000001fff077819 */ /* 0x000fc80000011406 */
[----:B------:R-:W-:-:S04]  /*1340*/  LEA.HI R7, R7, R6, RZ, 0x5 ;  /* 0x0000000607077211 */ /* 0x000fc800078f28ff */
[----:B------:R-:W-:-:S04]  /*1350*/  SHF.R.S32.HI R7, RZ, 0x5, R7 ;  /* 0x00000005ff077819 */ /* 0x000fc80000011407 */
[----:B------:R-:W-:-:S07]  /*1360*/  SHF.L.U32 R6, R7, 0x1, RZ ;  /* 0x0000000107067819 */ /* 0x000fce00000006ff */
.L_x_1814:
        /* <DEDUP_REMOVED lines=14> */
[----:B------:R-:W1:Y:S01]  /*1450*/  S2UR UR5, SR_CgaCtaId ;  /* 0x00000000000579c3 */ /* 0x000e620000008800 */
[----:B------:R-:W-:Y:S01]  /*1460*/  IMAD R9, R9, R2, RZ ;  /* 0x0000000209097224 */ /* 0x000fe200078e02ff */
[----:B------:R-:W-:Y:S01]  /*1470*/  PRMT R10, R54, 0x9910, RZ ;  /* 0x00009910360a7816 */ /* 0x000fe200000000ff */
[----:B------:R-:W-:Y:S01]  /*1480*/  ULDC.64 UR8, c[0x0][0x218] ;  /* 0x0000860000087ab9 */ /* 0x000fe20000000a00 */
[----:B------:R-:W-:Y:S01]  /*1490*/  UMOV UR4, 0x400 ;  /* 0x0000040000047882 */ /* 0x000fe20000000000 */
[----:B------:R-:W-:-:S02]  /*14a0*/  PRMT R3, RZ, 0x7610, R3 ;  /* 0x00007610ff037816 */ /* 0x000fc40000000003 */
[----:B------:R-:W-:Y:S02]  /*14b0*/  SHF.R.S32.HI R11, RZ, 0x1f, R9 ;  /* 0x0000001fff0b7819 */ /* 0x000fe40000011409 */
[----:B------:R-:W-:Y:S02]  /*14c0*/  IADD3 R13, P2, R16, R9, RZ ;  /* 0x00000009100d7210 */ /* 0x000fe40007f5e0ff */
[----:B------:R-:W-:Y:S02]  /*14d0*/  ISETP.NE.AND P0, PT, R10, RZ, PT ;  /* 0x000000ff0a00720c */ /* 0x000fe40003f05270 */
[----:B------:R-:W-:Y:S01]  /*14e0*/  LEA.HI.X.SX32 R10, R16, R11, 0x1, P2 ;  /* 0x0000000b100a7211 */ /* 0x000fe200010f0eff */
[----:B------:R-:W-:Y:S01]  /*14f0*/  IMAD.MOV.U32 R11, RZ, RZ, RZ ;  /* 0x000000ffff0b7224 */ /* 0x000fe200078e00ff */
[----:B------:R-:W-:Y:S02]  /*1500*/  LEA R9, P2, R13, UR8, 0x2 ;  /* 0x000000080d097c11 */ /* 0x000fe4000f8410ff */
[----:B------:R-:W-:-:S02]  /*1510*/  ISETP.LT.OR P0, PT, R14, 0x3, !P0 ;  /* 0x000000030e00780c */ /* 0x000fc40004701670 */
[----:B------:R-:W-:Y:S02]  /*1520*/  LEA.HI.X R10, R13, UR9, R10, 0x2, P2 ;  /* 0x000000090d0a7c11 */ /* 0x000fe400090f140a */
[----:B------:R-:W-:Y:S01]  /*1530*/  SHF.R.S32.HI R13, RZ, 0x1f, R2 ;  /* 0x0000001fff0d7819 */ /* 0x000fe20000011402 */
[----:B-1----:R-:W-:-:S03]  /*1540*/  ULEA UR4, UR5, UR4, 0x18 ;  /* 0x0000000405047291 */ /* 0x002fc6000f8ec03f */
[----:B------:R-:W-:Y:S01]  /*1550*/  SHF.L.U64.HI R13, R2, 0x2, R13 ;  /* 0x00000002020d7819 */ /* 0x000fe2000001020d */
[----:B------:R-:W-:Y:S01]  /*1560*/  ULDC UR5, c[0x0][0x26c] ;  /* 0x00009b0000057ab9 */ /* 0x000fe20000000800 */
[----:B--2---:R-:W-:Y:S02]  /*1570*/  PRMT R59, R20, 0x7610, R20 ;  /* 0x00007610143b7816 */ /* 0x004fe40000000014 */
[----:B------:R-:W-:Y:S02]  /*1580*/  PRMT R60, R21, 0x7610, R21 ;  /* 0x00007610153c7816 */ /* 0x000fe40000000015 */
[----:B---3--:R-:W-:-:S07]  /*1590*/  IADD3 R12, R57, R12, RZ ;  /* 0x0000000c390c7210 */ /* 0x008fce0007ffe0ff */
.L_x_1819:
[----:B------:R-:W-:-:S13]  /*15a0*/  ISETP.NE.AND P2, PT, R57, R12, PT ;  /* 0x0000000c3900720c */ /* 0x000fda0003f45270 */
[----:B------:R-:W1:Y:S01]  /*15b0*/  @!P2 LDC.64 R14, c[0x0][0x248] ;  /* 0x00009200ff0eab82 */ /* 0x000e620000000a00 */
[----:B------:R-:W-:Y:S02]  /*15c0*/  @!P2 VIADD R11, R11, 0x1 ;  /* 0x000000010b0ba836 */ /* 0x000fe40000000000 */
[----:B------:R-:W-:-:S03]  /*15d0*/  @!P2 IMAD.SHL.U32 R17, R57, 0x2, RZ ;  /* 0x000000023911a824 */ /* 0x000fc600078e00ff */
[----:B------:R-:W-:Y:S01]  /*15e0*/  @!P2 LEA R16, R11, R1, 0x3 ;  /* 0x000000010b10a211 */ /* 0x000fe200078e18ff */
[----:B-1----:R-:W-:-:S05]  /*15f0*/  @!P2 IMAD.WIDE R14, R17, 0x2, R14 ;  /* 0x00000002110ea825 */ /* 0x002fca00078e020e */
[----:B------:R-:W2:Y:S04]  /*1600*/  @!P2 LDL.64 R16, [R16] ;  /* 0x000000001010a983 */ /* 0x000ea80000100a00 */
[----:B------:R-:W3:Y:S01]  /*1610*/  @!P2 LDG.E.U16.CONSTANT R14, desc[UR6][R14.64+0x2] ;  /* 0x000002060e0ea981 */ /* 0x000ee2000c1e9500 */
[----:B--2---:R-:W-:Y:S02]  /*1620*/  @!P2 PRMT R59, R16, 0x7610, R59 ;  /* 0x00007610103ba816 */ /* 0x004fe4000000003b */
[----:B------:R-:W-:Y:S01]  /*1630*/  @!P2 PRMT R60, R17, 0x7610, R60 ;  /* 0x00007610113ca816 */ /* 0x000fe2000000003c */
[----:B---3--:R-:W-:Y:S01]  /*1640*/  @!P2 IMAD.IADD R12, R14, 0x1, R57 ;  /* 0x000000010e0ca824 */ /* 0x008fe200078e0239 */
[----:B------:R-:W-:Y:S02]  /*1650*/  @!P2 PRMT R59, R59, 0x7610, R16 ;  /* 0x000076103b3ba816 */ /* 0x000fe40000000010 */
[----:B------:R-:W-:Y:S01]  /*1660*/  @!P2 PRMT R60, R60, 0x7610, R17 ;  /* 0x000076103c3ca816 */ /* 0x000fe20000000011 */
[----:B------:R-:W-:Y:S06]  /*1670*/  @!P1 BRA `(.L_x_1816) ;  /* 0x0000000c00c49947 */ /* 0x000fec0003800000 */
[----:B------:R-:W-:Y:S01]  /*1680*/  IMAD.MOV.U32 R14, RZ, RZ, R9 ;  /* 0x000000ffff0e7224 */ /* 0x000fe200078e0009 */
[----:B------:R-:W-:-:S05]  /*1690*/  MOV R15, R10 ;  /* 0x0000000a000f7202 */ /* 0x000fca0000000f00 */
[----:B0-----:R-:W2:Y:S01]  /*16a0*/  LDG.E.128.CONSTANT R16, desc[UR6][R14.64] ;  /* 0x000000060e107981 */ /* 0x001ea2000c1e9d00 */
[----:B------:R-:W-:Y:S01]  /*16b0*/  PRMT R20, R55, 0x9910, RZ ;  /* 0x0000991037147816 */ /* 0x000fe200000000ff */
[----:B------:R-:W-:Y:S01]  /*16c0*/  IMAD.MOV.U32 R29, RZ, RZ, 0x3400 ;  /* 0x00003400ff1d7424 */ /* 0x000fe200078e00ff */
[----:B------:R-:W-:Y:S01]  /*16d0*/  HFMA2.MMA R45, -RZ, RZ, 0, 0.015625 ;  /* 0x00002400ff2d7435 */ /* 0x000fe200000001ff */
        /* <DEDUP_REMOVED lines=9> */
[----:B------:R-:W-:Y:S02]  /*1770*/  LOP3.LUT R25, R18, 0xc000c, RZ, 0xc0, !PT ;  /* 0x000c000c12197812 */ /* 0x000fe400078ec0ff */
[----:B------:R-:W-:-:S02]  /*1780*/  SHF.R.U32.HI R16, RZ, 0x8, R17 ;  /* 0x00000008ff107819 */ /* 0x000fc40000011611 */
[----:B------:R-:W-:Y:S02]  /*1790*/  SHF.R.U32.HI R22, RZ, 0x8, R18 ;  /* 0x00000008ff167819 */ /* 0x000fe40000011612 */
[C---:B------:R-:W-:Y:S02]  /*17a0*/  LOP3.LUT R32, R18.reuse, 0x300030, RZ, 0xc0, !PT ;  /* 0x0030003012207812 */ /* 0x040fe400078ec0ff */
[C---:B------:R-:W-:Y:S02]  /*17b0*/  LOP3.LUT R40, R18.reuse, 0xc000c0, RZ, 0xc0, !PT ;  /* 0x00c000c012287812 */ /* 0x040fe400078ec0ff */
[----:B------:R-:W-:Y:S02]  /*17c0*/  LOP3.LUT R23, R18, 0x30003, RZ, 0xc0, !PT ;  /* 0x0003000312177812 */ /* 0x000fe400078ec0ff */
[----:B------:R-:W-:Y:S02]  /*17d0*/  SHF.R.U32.HI R18, RZ, 0x8, R19 ;  /* 0x00000008ff127819 */ /* 0x000fe40000011613 */
        /* <DEDUP_REMOVED lines=130> */
.L_x_1817:
        /* <DEDUP_REMOVED lines=46> */
.L_x_1818:
        /* <DEDUP_REMOVED lines=27> */
[----:B------:R-:W-:-:S02]  /*2490*/  HFMA2.MMA R46, R50, R20, R46 ;  /* 0x00000014322e7235 */ /* 0x000fc4000000002e */
[----:B------:R-:W-:Y:S01]  /*24a0*/  HFMA2.MMA R48, R52, R20, R48 ;  /* 0x0000001434307235 */ /* 0x000fe20000000030 */
[----:B------:R-:W-:-:S05]  /*24b0*/  HADD2 R24, R16.H0_H0, R16.H1_H1 ;  /* 0x3000001010187230 */ /* 0x000fca0000000800 */
[-C--:B------:R-:W-:Y:S02]  /*24c0*/  HFMA2.MMA R46, R26, R21.reuse, R46 ;  /* 0x000000151a2e7235 */ /* 0x080fe4000000002e */
[----:B------:R-:W-:-:S06]  /*24d0*/  HFMA2.MMA R48, R28, R21, R48 ;  /* 0x000000151c307235 */ /* 0x000fcc0000000030 */
[-C--:B------:R-:W-:Y:S02]  /*24e0*/  HFMA2.MMA R46, R34, R22.reuse, R46 ;  /* 0x00000016222e7235 */ /* 0x080fe4000000002e */
[----:B------:R-:W-:-:S06]  /*24f0*/  HFMA2.MMA R48, R36, R22, R48 ;  /* 0x0000001624307235 */ /* 0x000fcc0000000030 */
[-C--:B------:R-:W-:Y:S02]  /*2500*/  HFMA2.MMA R46, R42, R23.reuse, R46 ;  /* 0x000000172a2e7235 */ /* 0x080fe4000000002e */
[----:B------:R-:W-:Y:S01]  /*2510*/  HFMA2.MMA R48, R44, R23, R48 ;  /* 0x000000172c307235 */ /* 0x000fe20000000030 */
[----:B------:R-:W-:-:S07]  /*2520*/  HADD2 R23, R47.H0_H0, R47.H1_H1 ;  /* 0x3000002f2f177230 */ /* 0x000fce0000000800 */
[----:B------:R-:W-:Y:S02]  /*2530*/  HADD2 R46, R46.H0_H0, R46.H1_H1 ;  /* 0x3000002e2e2e7230 */ /* 0x000fe40000000800 */
[----:B------:R-:W-:-:S03]  /*2540*/  HADD2 R48, R48.H0_H0, R48.H1_H1 ;  /* 0x3000003030307230 */ /* 0x000fc60000000800 */
[----:B------:R-:W-:Y:S02]  /*2550*/  PRMT R46, R46, 0x5410, R23 ;  /* 0x000054102e2e7816 */ /* 0x000fe40000000017 */
[----:B------:R-:W-:-:S04]  /*2560*/  PRMT R48, R48, 0x5410, R24 ;  /* 0x0000541030307816 */ /* 0x000fc80000000018 */
[----:B------:R-:W-:Y:S01]  /*2570*/  HFMA2.MMA R7, R46, R59, R7 ;  /* 0x0000003b2e077235 */ /* 0x000fe20000000007 */
[----:B------:R-:W-:-:S10]  /*2580*/  HFMA2 R8, R48, R60, R8 ;  /* 0x0000003c30087231 */ /* 0x000fd40000000008 */
.L_x_1816:
[----:B------:R-:W-:Y:S01]  /*2590*/  VIADD R57, R57, 0x10 ;  /* 0x0000001039397836 */ /* 0x000fe20000000000 */
[----:B------:R-:W-:Y:S01]  /*25a0*/  LEA R9, P3, R2, R9, 0x2 ;  /* 0x0000000902097211 */ /* 0x000fe200078610ff */
[----:B------:R-:W-:-:S03]  /*25b0*/  UIADD3 UR4, UR4, 0x20, URZ ;  /* 0x0000002004047890 */ /* 0x000fc6000fffe03f */
[C---:B------:R-:W-:Y:S01]  /*25c0*/  ISETP.GE.AND P2, PT, R57.reuse, UR5, PT ;  /* 0x0000000539007c0c */ /* 0x040fe2000bf46270 */
[----:B------:R-:W-:Y:S01]  /*25d0*/  IMAD.X R10, R10, 0x1, R13, P3 ;  /* 0x000000010a0a7824 */ /* 0x000fe200018e060d */
[----:B------:R-:W-:-:S13]  /*25e0*/  ISETP.LT.AND P4, PT, R57, R56, PT ;  /* 0x000000383900720c */ /* 0x000fda0003f81270 */
[----:B------:R-:W-:Y:S05]  /*25f0*/  @!P2 BRA P4, `(.L_x_1819) ;  /* 0xffffffec00e8a947 */ /* 0x000fea000203ffff */
.L_x_1815:
[----:B------:R-:W-:Y:S05]  /*2600*/  @!P1 EXIT ;  /* 0x000000000000994d */ /* 0x000fea0003800000 */
[----:B------:R-:W1:Y:S01]  /*2610*/  S2R R2, SR_CTAID.X ;  /* 0x0000000000027919 */ /* 0x000e620000002500 */
[----:B------:R-:W2:Y:S01]  /*2620*/  S2UR UR4, SR_CTAID.Y ;  /* 0x00000000000479c3 */ /* 0x000ea20000002600 */
[----:B------:R-:W-:Y:S01]  /*2630*/  HMUL2 R17, R3, R55.H0_H0 ;  /* 0x2000003703117232 */ /* 0x000fe20000000000 */
[----:B------:R-:W1:Y:S06]  /*2640*/  S2R R9, SR_TID.X ;  /* 0x0000000000097919 */ /* 0x000e6c0000002100 */
[----:B------:R-:W3:Y:S08]  /*2650*/  LDC R16, c[0x0][0x23c] ;  /* 0x00008f00ff107b82 */ /* 0x000ef00000000800 */
[----:B------:R-:W4:Y:S01]  /*2660*/  LDC.64 R10, c[0x0][0x230] ;  /* 0x00008c00ff0a7b82 */ /* 0x000f220000000a00 */
[----:B--2---:R-:W-:Y:S01]  /*2670*/  UIMAD UR4, UR4, 0x3, URZ ;  /* 0x00000003040478a4 */ /* 0x004fe2000f8e023f */
[----:B-1----:R-:W-:-:S05]  /*2680*/  LEA R2, R2, R9, 0x6 ;  /* 0x0000000902027211 */ /* 0x002fca00078e30ff */
[----:B------:R-:W-:-:S04]  /*2690*/  IMAD.SHL.U32 R2, R2, 0x4, RZ ;  /* 0x0000000402027824 */ /* 0x000fc800078e00ff */
[----:B---3--:R-:W-:-:S04]  /*26a0*/  IMAD R9, R16, UR4, R2 ;  /* 0x0000000410097c24 */ /* 0x008fc8000f8e0202 */
[----:B----4-:R-:W-:-:S05]  /*26b0*/  IMAD.WIDE R2, R9, 0x2, R10 ;  /* 0x0000000209027825 */ /* 0x010fca00078e020a */
        /* <DEDUP_REMOVED lines=8> */
.L_x_1823:
[----:B------:R-:W1:Y:S02]  /*2740*/  LDS R14, [R12] ;  /* 0x000000000c0e7984 */ /* 0x000e640000000800 */
[----:B-1----:R-:W-:-:S10]  /*2750*/  HFMA2.MMA R15, R14, 1, 1, R17 ;  /* 0x3c003c000e0f7835 */ /* 0x002fd40000000011 */
[----:B------:R-:W1:Y:S02]  /*2760*/  ATOMS.CAST.SPIN R15, [R12], R14, R15 ;  /* 0x0000000e0c0f738d */ /* 0x000e64000180000f */
[----:B-1----:R-:W-:-:S13]  /*2770*/  ISETP.EQ.U32.AND P0, PT, R15, 0x1, PT ;  /* 0x000000010f00780c */ /* 0x002fda0003f02070 */
[----:B------:R-:W-:Y:S05]  /*2780*/  @!P0 BRA `(.L_x_1823) ;  /* 0xfffffffc00ec8947 */ /* 0x000fea000383ffff */
[----:B------:R-:W-:Y:S05]  /*2790*/  BRA `(.L_x_1821) ;  /* 0x00000000000c7947 */ /* 0x000fea0003800000 */
.L_x_1822:
[----:B------:R-:W2:Y:S02]  /*27a0*/  LD.E R4, desc[UR6][R2.64] ;  /* 0x0000000602047980 */ /* 0x000ea4000c101900 */
[----:B--2---:R-:W-:-:S05]  /*27b0*/  IADD3 R13, R17, R4, RZ ;  /* 0x00000004110d7210 */ /* 0x004fca0007ffe0ff */
[----:B------:R1:W-:Y:S02]  /*27c0*/  ST.E desc[UR6][R2.64], R13 ;  /* 0x0000000d02007985 */ /* 0x0003e4000c101906 */
.L_x_1821:
[----:B------:R-:W-:Y:S05]  /*27d0*/  BSYNC B0 ;  /* 0x0000000000007941 */ /* 0x000fea0003800000 */
.L_x_1820:
[----:B------:R2:W-:Y:S01]  /*27e0*/  ATOM.E.ADD.F16x2.RN.STRONG.GPU P0, RZ, desc[UR6][R2.64+0x4], R55 ;  /* 0x0000043702ff79a2 */ /* 0x0005e2000810e1c6 */
[----:B------:R-:W-:Y:S04]  /*27f0*/  BSSY B0, `(.L_x_1824) ;  /* 0x000000e000007945 */ /* 0x000fe80003800000 */
[----:B--2---:R-:W-:Y:S05]  /*2800*/  @P0 BRA `(.L_x_1825) ;  /* 0x0000000000300947 */ /* 0x004fea0003800000 */
[----:B------:R-:W2:Y:S02]  /*2810*/  QSPC.E.S P0, RZ, [R2+0x4] ;  /* 0x0000040002ff73aa */ /* 0x000ea40000000500 */
[----:B--2---:R-:W-:Y:S05]  /*2820*/  @!P0 BRA `(.L_x_1826) ;  /* 0x00000000001c8947 */ /* 0x004fea0003800000 */
[----:B-1----:R-:W-:-:S07]  /*2830*/  MOV R2, R2 ;  /* 0x0000000200027202 */ /* 0x002fce0000000f00 */
.L_x_1827:
[----:B------:R-:W1:Y:S02]  /*2840*/  LDS R12, [R2+0x4] ;  /* 0x00000400020c7984 */ /* 0x000e640000000800 */
[----:B-1----:R-:W-:-:S06]  /*2850*/  HADD2 R13, R12, R55 ;  /* 0x000000370c0d7230 */ /* 0x002fcc0000000000 */
[----:B------:R-:W1:Y:S02]  /*2860*/  ATOMS.CAST.SPIN R13, [R2+0x4], R12, R13 ;  /* 0x0000040c020d738d */ /* 0x000e64000180000d */
[----:B-1----:R-:W-:-:S13]  /*2870*/  ISETP.EQ.U32.AND P0, PT, R13, 0x1, PT ;  /* 0x000000010d00780c */ /* 0x002fda0003f02070 */
[----:B------:R-:W-:Y:S05]  /*2880*/  @!P0 BRA `(.L_x_1827) ;  /* 0xfffffffc00ec8947 */ /* 0x000fea000383ffff */
[----:B------:R-:W-:Y:S05]  /*2890*/  BRA `(.L_x_1825) ;  /* 0x00000000000c7947 */ /* 0x000fea0003800000 */
.L_x_1826:
[----:B------:R-:W1:Y:S02]  /*28a0*/  LD.E R4, desc[UR6][R2.64+0x4] ;  /* 0x0000040602047980 */ /* 0x000e64000c101900 */
[----:B-1----:R-:W-:-:S05]  /*28b0*/  IMAD.IADD R13, R55, 0x1, R4 ;  /* 0x00000001370d7824 */ /* 0x002fca00078e0204 */
[----:B------:R2:W-:Y:S02]  /*28c0*/  ST.E desc[UR6][R2.64+0x4], R13 ;  /* 0x0000040d02007985 */ /* 0x0005e4000c101906 */
.L_x_1825:
[----:B------:R-:W-:Y:S05]  /*28d0*/  BSYNC B0 ;  /* 0x0000000000007941 */ /* 0x000fea0003800000 */
.L_x_1824:
[----:B------:R-:W-:-:S13]  /*28e0*/  ISETP.GE.AND P0, PT, R58, 0x2, PT ;  /* 0x000000023a00780c */ /* 0x000fda0003f06270 */
[----:B------:R-:W-:Y:S05]  /*28f0*/  @!P0 EXIT ;  /* 0x000000000000894d */ /* 0x000fea0003800000 */
[----:B------:R-:W-:Y:S02]  /*2900*/  IMAD.IADD R9, R9, 0x1, R16 ;  /* 0x0000000109097824 */ /* 0x000fe400078e0210 */
[----:B------:R-:W-:Y:S02]  /*2910*/  HMUL2 R15, R5, R0.H0_H0 ;  /* 0x20000000050f7232 */ /* 0x000fe40000000000 */
[----:B-12---:R-:W-:-:S05]  /*2920*/  IMAD.WIDE R2, R9, 0x2, R10 ;  /* 0x0000000209027825 */ /* 0x006fca00078e020a */
        /* <DEDUP_REMOVED lines=8> */
.L_x_1831:
[----:B------:R-:W1:Y:S02]  /*29b0*/  LDS R12, [R4] ;  /* 0x00000000040c7984 */ /* 0x000e640000000800 */
[----:B-1----:R-:W-:-:S10]  /*29c0*/  HFMA2.MMA R13, R12, 1, 1, R15 ;  /* 0x3c003c000c0d7835 */ /* 0x002fd4000000000f */
[----:B------:R-:W1:Y:S02]  /*29d0*/  ATOMS.CAST.SPIN R13, [R4], R12, R13 ;  /* 0x0000000c040d738d */ /* 0x000e64000180000d */
[----:B-1----:R-:W-:-:S13]  /*29e0*/  ISETP.EQ.U32.AND P0, PT, R13, 0x1, PT ;  /* 0x000000010d00780c */ /* 0x002fda0003f02070 */
[----:B------:R-:W-:Y:S05]  /*29f0*/  @!P0 BRA `(.L_x_1831) ;  /* 0xfffffffc00ec8947 */ /* 0x000fea000383ffff */
[----:B------:R-:W-:Y:S05]  /*2a00*/  BRA `(.L_x_1829) ;  /* 0x00000000000c7947 */ /* 0x000fea0003800000 */
.L_x_1830:
[----:B------:R-:W2:Y:S02]  /*2a10*/  LD.E R0, desc[UR6][R2.64] ;  /* 0x0000000602007980 */ /* 0x000ea4000c101900 */
[----:B--2---:R-:W-:-:S05]  /*2a20*/  IMAD.IADD R5, R15, 0x1, R0 ;  /* 0x000000010f057824 */ /* 0x004fca00078e0200 */
[----:B------:R1:W-:Y:S02]  /*2a30*/  ST.E desc[UR6][R2.64], R5 ;  /* 0x0000000502007985 */ /* 0x0003e4000c101906 */
.L_x_1829:
[----:B------:R-:W-:Y:S05]  /*2a40*/  BSYNC B0 ;  /* 0x0000000000007941 */ /* 0x000fea0003800000 */
.L_x_1828:
[----:B------:R2:W-:Y:S01]  /*2a50*/  ATOM.E.ADD.F16x2.RN.STRONG.GPU P0, RZ, desc[UR6][R2.64+0x4], R17 ;  /* 0x0000041102ff79a2 */ /* 0x0005e2000810e1c6 */
[----:B------:R-:W-:Y:S04]  /*2a60*/  BSSY B0, `(.L_x_1832) ;  /* 0x000000e000007945 */ /* 0x000fe80003800000 */
[----:B--2---:R-:W-:Y:S05]  /*2a70*/  @P0 BRA `(.L_x_1833) ;  /* 0x0000000000300947 */ /* 0x004fea0003800000 */
[----:B------:R-:W2:Y:S02]  /*2a80*/  QSPC.E.S P0, RZ, [R2+0x4] ;  /* 0x0000040002ff73aa */ /* 0x000ea40000000500 */
[----:B--2---:R-:W-:Y:S05]  /*2a90*/  @!P0 BRA `(.L_x_1834) ;  /* 0x00000000001c8947 */ /* 0x004fea0003800000 */
[----:B-1----:R-:W-:-:S07]  /*2aa0*/  MOV R2, R2 ;  /* 0x0000000200027202 */ /* 0x002fce0000000f00 */
.L_x_1835:
[----:B------:R-:W1:Y:S02]  /*2ab0*/  LDS R4, [R2+0x4] ;  /* 0x0000040002047984 */ /* 0x000e640000000800 */
[----:B-1----:R-:W-:-:S06]  /*2ac0*/  HADD2 R5, R4, R17 ;  /* 0x0000001104057230 */ /* 0x002fcc0000000000 */
[----:B------:R-:W1:Y:S02]  /*2ad0*/  ATOMS.CAST.SPIN R5, [R2+0x4], R4, R5 ;  /* 0x000004040205738d */ /* 0x000e640001800005 */
[----:B-1----:R-:W-:-:S13]  /*2ae0*/  ISETP.EQ.U32.AND P0, PT, R5, 0x1, PT ;  /* 0x000000010500780c */ /* 0x002fda0003f02070 */
[----:B------:R-:W-:Y:S05]  /*2af0*/  @!P0 BRA `(.L_x_1835) ;  /* 0xfffffffc00ec8947 */ /* 0x000fea000383ffff */
[----:B------:R-:W-:Y:S05]  /*2b00*/  BRA `(.L_x_1833) ;  /* 0x00000000000c7947 */ /* 0x000fea0003800000 */
.L_x_1834:
[----:B------:R-:W1:Y:S02]  /*2b10*/  LD.E R0, desc[UR6][R2.64+0x4] ;  /* 0x0000040602007980 */ /* 0x000e64000c101900 */
[----:B-1----:R-:W-:-:S05]  /*2b20*/  IMAD.IADD R5, R17, 0x1, R0 ;  /* 0x0000000111057824 */ /* 0x002fca00078e0200 */
[----:B------:R2:W-:Y:S02]  /*2b30*/  ST.E desc[UR6][R2.64+0x4], R5 ;  /* 0x0000040502007985 */ /* 0x0005e4000c101906 */
.L_x_1833:
[----:B------:R-:W-:Y:S05]  /*2b40*/  BSYNC B0 ;  /* 0x0000000000007941 */ /* 0x000fea0003800000 */
.L_x_1832:
[----:B------:R-:W-:-:S13]  /*2b50*/  ISETP.NE.AND P0, PT, R58, 0x2, PT ;  /* 0x000000023a00780c */ /* 0x000fda0003f05270 */
[----:B------:R-:W-:Y:S05]  /*2b60*/  @!P0 EXIT ;  /* 0x000000000000894d */ /* 0x000fea0003800000 */
[----:B------:R-:W-:Y:S01]  /*2b70*/  IADD3 R9, R9, R16, RZ ;  /* 0x0000001009097210 */ /* 0x000fe20007ffe0ff */
[----:B------:R-:W-:-:S04]  /*2b80*/  HMUL2 R7, R7, R54.H0_H0 ;  /* 0x2000003607077232 */ /* 0x000fc80000000000 */
[----:B------:R-:W-:-:S05]  /*2b90*/  IMAD.WIDE R10, R9, 0x2, R10 ;  /* 0x00000002090a7825 */ /* 0x000fca00078e020a */
[----:B------:R3:W-:Y:S01]  /*2ba0*/  ATOM.E.ADD.F16x2.RN.STRONG.GPU P0, RZ, desc[UR6][R10.64], R7 ;  /* 0x000000070aff79a2 */ /* 0x0007e2000810e1c6 */
[----:B------:R-:W-:Y:S01]  /*2bb0*/  BSSY B0, `(.L_x_1836) ;  /* 0x0000010000007945 */ /* 0x000fe20003800000 */
[----:B------:R-:W-:-:S03]  /*2bc0*/  HMUL2 R9, R8, R54.H0_H0 ;  /* 0x2000003608097232 */ /* 0x000fc60000000000 */
[----:B---3--:R-:W-:Y:S05]  /*2bd0*/  @P0 BRA `(.L_x_1837) ;  /* 0x0000000000340947 */ /* 0x008fea0003800000 */
[----:B------:R-:W3:Y:S02]  /*2be0*/  QSPC.E.S P0, RZ, [R10] ;  /* 0x000000000aff73aa */ /* 0x000ee40000000500 */
[----:B---3--:R-:W-:Y:S05]  /*2bf0*/  @!P0 BRA `(.L_x_1838) ;  /* 0x0000000000208947 */ /* 0x008fea0003800000 */
[----:B-12---:R-:W-:-:S05]  /*2c00*/  IMAD.MOV.U32 R2, RZ, RZ, R10 ;  /* 0x000000ffff027224 */ /* 0x006fca00078e000a */
[----:B------:R-:W-:-:S07]  /*2c10*/  MOV R2, R2 ;  /* 0x0000000200027202 */ /* 0x000fce0000000f00 */
.L_x_1839:
[----:B------:R-:W1:Y:S02]  /*2c20*/  LDS R4, [R2] ;  /* 0x0000000002047984 */ /* 0x000e640000000800 */
[----:B-1----:R-:W-:-:S10]  /*2c30*/  HFMA2.MMA R5, R4, 1, 1, R7 ;  /* 0x3c003c0004057835 */ /* 0x002fd40000000007 */
[----:B------:R-:W1:Y:S02]  /*2c40*/  ATOMS.CAST.SPIN R5, [R2], R4, R5 ;  /* 0x000000040205738d */ /* 0x000e640001800005 */
[----:B-1----:R-:W-:-:S13]  /*2c50*/  ISETP.EQ.U32.AND P0, PT, R5, 0x1, PT ;  /* 0x000000010500780c */ /* 0x002fda0003f02070 */
[----:B------:R-:W-:Y:S05]  /*2c60*/  @!P0 BRA `(.L_x_1839) ;  /* 0xfffffffc00ec8947 */ /* 0x000fea000383ffff */
[----:B------:R-:W-:Y:S05]  /*2c70*/  BRA `(.L_x_1837) ;  /* 0x00000000000c7947 */ /* 0x000fea0003800000 */
.L_x_1838:
[----:B------:R-:W1:Y:S02]  /*2c80*/  LD.E R0, desc[UR6][R10.64] ;  /* 0x000000060a007980 */ /* 0x000e64000c101900 */
[----:B-12---:R-:W-:-:S05]  /*2c90*/  IMAD.IADD R3, R7, 0x1, R0 ;  /* 0x0000000107037824 */ /* 0x006fca00078e0200 */
[----:B------:R3:W-:Y:S02]  /*2ca0*/  ST.E desc[UR6][R10.64], R3 ;  /* 0x000000030a007985 */ /* 0x0007e4000c101906 */
.L_x_1837:
[----:B------:R-:W-:Y:S05]  /*2cb0*/  BSYNC B0 ;  /* 0x0000000000007941 */ /* 0x000fea0003800000 */
.L_x_1836:
[----:B------:R4:W-:Y:S02]  /*2cc0*/  ATOM.E.ADD.F16x2.RN.STRONG.GPU P0, RZ, desc[UR6][R10.64+0x4], R9 ;  /* 0x000004090aff79a2 */ /* 0x0009e4000810e1c6 */
[----:B----4-:R-:W-:Y:S05]  /*2cd0*/  @P0 EXIT ;  /* 0x000000000000094d */ /* 0x010fea0003800000 */
[----:B------:R-:W4:Y:S02]  /*2ce0*/  QSPC.E.S P0, RZ, [R10+0x4] ;  /* 0x000004000aff73aa */ /* 0x000f240000000500 */
[----:B----4-:R-:W-:Y:S05]  /*2cf0*/  @!P0 BRA `(.L_x_1840) ;  /* 0x00000000001c8947 */ /* 0x010fea0003800000 */
[----:B---3--:R-:W-:-:S07]  /*2d00*/  MOV R10, R10 ;  /* 0x0000000a000a7202 */ /* 0x008fce0000000f00 */
.L_x_1841:
[----:B-12---:R-:W1:Y:S02]  /*2d10*/  LDS R2, [R10+0x4] ;  /* 0x000004000a027984 */ /* 0x006e640000000800 */
[----:B-1----:R-:W-:-:S06]  /*2d20*/  HADD2 R3, R2, R9 ;  /* 0x0000000902037230 */ /* 0x002fcc0000000000 */
[----:B------:R-:W1:Y:S02]  /*2d30*/  ATOMS.CAST.SPIN R3, [R10+0x4], R2, R3 ;  /* 0x000004020a03738d */ /* 0x000e640001800003 */
[----:B-1----:R-:W-:-:S13]  /*2d40*/  ISETP.EQ.U32.AND P0, PT, R3, 0x1, PT ;  /* 0x000000010300780c */ /* 0x002fda0003f02070 */
[----:B------:R-:W-:Y:S05]  /*2d50*/  @!P0 BRA `(.L_x_1841) ;  /* 0xfffffffc00ec8947 */ /* 0x000fea000383ffff */
[----:B------:R-:W-:Y:S05]  /*2d60*/  EXIT ;  /* 0x000000000000794d */ /* 0x000fea0003800000 */
.L_x_1840:
[----:B------:R-:W1:Y:S02]  /*2d70*/  LD.E R0, desc[UR6][R10.64+0x4] ;  /* 0x000004060a007980 */ /* 0x000e64000c101900 */
[----:B-123--:R-:W-:-:S05]  /*2d80*/  IADD3 R3, R9, R0, RZ ;  /* 0x0000000009037210 */ /* 0x00efca0007ffe0ff */
[----:B------:R-:W-:Y:S01]  /*2d90*/  ST.E desc[UR6][R10.64+0x4], R3 ;  /* 0x000004030a007985 */ /* 0x000fe2000c101906 */
[----:B------:R-:W-:Y:S05]  /*2da0*/  EXIT ;  /* 0x000000000000794d */ /* 0x000fea0003800000 */
.L_x_1842:
        /* <DEDUP_REMOVED lines=13> */
.L_x_3689:


//--------------------- .text._Z23gemm_half_q_half_kernelILi3ELi32ELb1ELb1ELi32EEvPK6__halfPKjS4_S2_PS0_iiiiPKtS7_iiiiiibS2_i --------------------------
	.section	.text._Z23gemm_half_q_half_kernelILi3ELi32ELb1ELb1ELi32EEvPK6__halfPKjS4_S2_PS0_iiiiPKtS7_iiiiiibS2_i,"ax",@progbits
	.align	128
        .global         _Z23gemm_half_q_half_kernelILi3ELi32ELb1ELb1ELi32EEvPK6__halfPKjS4_S2_PS0_iiiiPKtS7_iiiiiibS2_i
        .type           _Z23gemm_half_q_half_kernelILi3ELi32ELb1ELb1ELi32EEvPK6__halfPKjS4_S2_PS0_iiiiPKtS7_iiiiiibS2_i,@function
        .size           _Z23gemm_half_q_half_kernelILi3ELi32ELb1ELb1ELi32EEvPK6__halfPKjS4_S2_PS0_iiiiPKtS7_iiiiiibS2_i,(.L_x_3690 - _Z23gemm_half_q_half_kernelILi3ELi32ELb1ELb1ELi32EEvPK6__halfPKjS4_S2_PS0_iiiiPKtS7_iiiiiibS2_i)
        .other          _Z23gemm_half_q_half_kernelILi3ELi32ELb1ELb1ELi32EEvPK6__halfPKjS4_S2_PS0_iiiiPKtS7_iiiiiibS2_i,@"STO_CUDA_ENTRY STV_DEFAULT"
_Z23gemm_half_q_half_kernelILi3ELi32ELb1ELb1ELi32EEvPK6__halfPKjS4_S2_PS0_iiiiPKtS7_iiiiiibS2_i:
.text._Z23gemm_half_q_half_kernelILi3ELi32ELb1ELb1ELi32EEvPK6__halfPKjS4_S2_PS0_iiiiPKtS7_iiiiiibS2_i:
[----:B------:R-:W-:Y:S01]  /*0000*/  LDC R1, c[0x0][0x28] ;  /* 0x00000a00ff017b82 */ /* 0x000fe20000000800 */
[----:B------:R-:W0:Y:S07]  /*0010*/  S2R R6, SR_CTAID.Y ;  /* 0x0000000000067919 */ /* 0x000e2e0000002600 */
[----:B------:R-:W0:Y:S01]  /*0020*/  LDC R5, c[0x0][0x238] ;  /* 0x00008e00ff057b82 */ /* 0x000e220000000800 */
[----:B------:R-:W-:Y:S01]  /*0030*/  ULDC.64 UR6, c[0x0][0x208] ;  /* 0x0000820000067ab9 */ /* 0x000fe20000000a00 */
[----:B------:R-:W-:Y:S01]  /*0040*/  PRMT R56, RZ, 0x7610, R56 ;  /* 0x00007610ff387816 */ /* 0x000fe20000000038 */
[----:B------:R-:W1:Y:S01]  /*0050*/  S2R R12, SR_CTAID.X ;  /* 0x00000000000c7919 */ /* 0x000e620000002500 */
[----:B------:R-:W-:-:S02]  /*0060*/  PRMT R55, RZ, 0x7610, R55 ;  /* 0x00007610ff377816 */ /* 0x000fc40000000037 */
[----:B------:R-:W-:Y:S01]  /*0070*/  PRMT R54, RZ, 0x7610, R54 ;  /* 0x00007610ff367816 */ /* 0x000fe20000000036 */
[----:B------:R-:W2:Y:S01]  /*0080*/  S2R R4, SR_TID.X ;  /* 0x0000000000047919 */ /* 0x000ea20000002100 */
[----:B------:R-:W3:Y:S01]  /*0090*/  LDC R3, c[0x0][0x240] ;  /* 0x00009000ff037b82 */ /* 0x000ee20000000800 */
[----:B------:R-:W4:Y:S01]  /*00a0*/  S2R R2, SR_CTAID.Z ;  /* 0x0000000000027919 */ /* 0x000f220000002700 */
[--C-:B0-----:R-:W-:Y:S01]  /*00b0*/  IMAD R0, R6, -0x3, R5.reuse ;  /* 0xfffffffd06007824 */ /* 0x101fe200078e0205 */
[----:B------:R-:W-:-:S04]  /*00c0*/  PRMT R5, RZ, 0x7610, R5 ;  /* 0x00007610ff057816 */ /* 0x000fc80000000005 */
[C---:B------:R-:W-:Y:S02]  /*00d0*/  ISETP.GE.AND P1, PT, R0.reuse, 0x1, PT ;  /* 0x000000010000780c */ /* 0x040fe40003f26270 */
[----:B------:R-:W-:-:S11]  /*00e0*/  VIMNMX R59, R0, 0x3, PT ;  /* 0x00000003003b7848 */ /* 0x000fd60003fe0100 */
[----:B-1234-:R-:W-:Y:S05]  /*00f0*/  @!P1 BRA `(.L_x_1843) ;  /* 0x0000000000509947 */ /* 0x01efea0003800000 */
[----:B------:R-:W0:Y:S02]  /*0100*/  LDC.64 R8, c[0x0][0x278] ;  /* 0x00009e00ff087b82 */ /* 0x000e240000000a00 */
[----:B0-----:R-:W2:Y:S01]  /*0110*/  LDG.E.U16 R54, desc[UR6][R8.64] ;  /* 0x0000000608367981 */ /* 0x001ea2000c1e1500 */
[----:B------:R-:W-:Y:S02]  /*0120*/  ISETP.GE.AND P0, PT, R59, 0x2, PT ;  /* 0x000000023b00780c */ /* 0x000fe40003f06270 */
[----:B--2---:R-:W-:-:S11]  /*0130*/  PRMT R5, R54, 0x7610, R5 ;  /* 0x0000761036057816 */ /* 0x004fd60000000005 */
[----:B------:R-:W-:Y:S05]  /*0140*/  @!P0 BRA `(.L_x_1843) ;  /* 0x00000000003c8947 */ /* 0x000fea0003800000 */
[----:B------:R-:W0:Y:S01]  /*0150*/  LDC R8, c[0x0][0x280] ;  /* 0x0000a000ff087b82 */ /* 0x000e220000000800 */
[----:B------:R-:W-:-:S07]  /*0160*/  ISETP.NE.AND P0, PT, R59, 0x2, PT ;  /* 0x000000023b00780c */ /* 0x000fce0003f05270 */
[----:B------:R-:W1:Y:S01]  /*0170*/  LDC.64 R14, c[0x0][0x278] ;  /* 0x00009e00ff0e7b82 */ /* 0x000e620000000a00 */
[----:B0-----:R-:W-:Y:S01]  /*0180*/  SHF.R.S32.HI R5, RZ, 0x1f, R8 ;  /* 0x0000001fff057819 */ /* 0x001fe20000011408 */
[----:B------:R-:W-:-:S03]  /*0190*/  IMAD.SHL.U32 R11, R8, 0x2, RZ ;  /* 0x00000002080b7824 */ /* 0x000fc600078e00ff */
[----:B------:R-:W-:Y:S02]  /*01a0*/  SHF.L.U64.HI R5, R8, 0x1, R5 ;  /* 0x0000000108057819 */ /* 0x000fe40000010205 */
[----:B-1----:R-:W-:-:S05]  /*01b0*/  IADD3 R8, P2, R11, R14, RZ ;  /* 0x0000000e0b087210 */ /* 0x002fca0007f5e0ff */
[----:B------:R-:W-:Y:S01]  /*01c0*/  IMAD.X R9, R5, 0x1, R15, P2 ;  /* 0x0000000105097824 */ /* 0x000fe200010e060f */
[----:B------:R-:W-:-:S04]  /*01d0*/  @P0 IADD3 R10, P2, R8, R11, RZ ;  /* 0x0000000b080a0210 */ /* 0x000fc80007f5e0ff */
[----:B------:R-:W-:Y:S01]  /*01e0*/  @P0 IADD3.X R11, R9, R5, RZ, P2, !PT ;  /* 0x00000005090b0210 */ /* 0x000fe200017fe4ff */
[----:B------:R-:W2:Y:S04]  /*01f0*/  LDG.E.U16 R55, desc[UR6][R8.64] ;  /* 0x0000000608377981 */ /* 0x000ea8000c1e1500 */
[----:B------:R-:W3:Y:S01]  /*0200*/  @P0 LDG.E.U16 R56, desc[UR6][R10.64] ;  /* 0x000000060a380981 */ /* 0x000ee2000c1e1500 */
[----:B--2---:R-:W-:-:S04]  /*0210*/  LOP3.LUT R5, R55, R54, RZ, 0xfc, !PT ;  /* 0x0000003637057212 */ /* 0x004fc800078efcff */
[----:B---3--:R-:W-:-:S04]  /*0220*/  @P0 LOP3.LUT R7, R56, R5, RZ, 0xfc, !PT ;  /* 0x0000000538070212 */ /* 0x008fc800078efcff */
[----:B------:R-:W-:-:S07]  /*0230*/  @P0 PRMT R5, R7, 0x7610, R5 ;  /* 0x0000761007050816 */ /* 0x000fce0000000005 */
.L_x_1843:
[----:B------:R-:W-:Y:S01]  /*0240*/  PRMT R5, R5, 0x9910, RZ ;  /* 0x0000991005057816 */ /* 0x000fe200000000ff */
[----:B------:R-:W-:-:S03]  /*0250*/  IMAD.SHL.U32 R57, R2, 0x20, RZ ;  /* 0x0000002002397824 */ /* 0x000fc600078e00ff */
[----:B------:R-:W-:Y:S02]  /*0260*/  ISETP.NE.AND P0, PT, R5, RZ, PT ;  /* 0x000000ff0500720c */ /* 0x000fe40003f05270 */
[----:B------:R-:W-:-:S11]  /*0270*/  VIADDMNMX R58, R57, 0x20, R3, PT ;  /* 0x00000020393a7846 */ /* 0x000fd60003800103 */
[----:B------:R-:W-:Y:S05]  /*0280*/  @!P0 EXIT ;  /* 0x000000000000894d */ /* 0x000fea0003800000 */
[----:B------:R-:W-:Y:S01]  /*0290*/  IMAD.IADD R7, R57, 0x1, R4 ;  /* 0x0000000139077824 */ /* 0x000fe200078e0204 */
[----:B------:R-:W-:Y:S01]  /*02a0*/  SHF.L.U32 R5, R12, 0x7, RZ ;  /* 0x000000070c057819 */ /* 0x000fe200000006ff */
        /* <DEDUP_REMOVED lines=17> */
[----:B------:R-:W-:Y:S02]  /*03c0*/  IMAD.MOV.U32 R18, RZ, RZ, RZ ;  /* 0x000000ffff127224 */ /* 0x000fe400078e00ff */
[----:B------:R-:W-:Y:S01]  /*03d0*/  IMAD R7, R7, 0x3, RZ ;  /* 0x0000000307077824 */ /* 0x000fe200078e02ff */
[----:B0-----:R-:W-:-:S04]  /*03e0*/  ULEA UR4, UR5, UR4, 0x18 ;  /* 0x0000000405047291 */ /* 0x001fc8000f8ec03f */
        /* <DEDUP_REMOVED lines=9> */
.L_x_1848:
        /* <DEDUP_REMOVED lines=16> */
.L_x_1847:
        /* <DEDUP_REMOVED lines=16> */
.L_x_1846:
        /* <DEDUP_REMOVED lines=17> */
.L_x_1850:
        /* <DEDUP_REMOVED lines=16> */
.L_x_1849:
[----:B------:R-:W-:-:S05]  /*0890*/  IMAD.IADD R10, R59, 0x1, -R18 ;  /* 0x000000013b0a7824 */ /* 0x000fca00078e0a12 */
        /* <DEDUP_REMOVED lines=13> */
.L_x_1845:
[----:B------:R-:W-:Y:S05]  /*0970*/  BSYNC B0 ;  /* 0x0000000000007941 */ /* 0x000fea0003800000 */
.L_x_1844:
        /* <DEDUP_REMOVED lines=12> */
[----:B------:R-:W-:Y:S01]  /*0a40*/  PLOP3.LUT P0, PT, PT, PT, PT, 0x80, 0x0 ;  /* 0x000000000000781c */ /* 0x000fe20003f0f070 */
[----:B0-----:R-:W-:Y:S02]  /*0a50*/  IMAD.MOV.U32 R12, RZ, RZ, RZ ;  /* 0x000000ffff0c7224 */ /* 0x001fe400078e00ff */
[----:B------:R-:W-:-:S04]  /*0a60*/  IMAD R5, R6, 0x3, R5 ;  /* 0x0000000306057824 */ /* 0x000fc800078e0205 */
[----:B------:R-:W-:-:S04]  /*0a70*/  IMAD R5, R4, 0x4, R5 ;  /* 0x0000000404057824 */ /* 0x000fc800078e0205 */
[----:B-1----:R-:W-:Y:S01]  /*0a80*/  IMAD.WIDE R4, R5, 0x2, R8 ;  /* 0x0000000205047825 */ /* 0x002fe200078e0208 */
[----:B------:R-:W-:Y:S06]  /*0a90*/  @!P2 BRA `(.L_x_1852) ;  /* 0x000000000034a947 */ /* 0x000fec0003800000 */
[----:B------:R-:W-:Y:S02]  /*0aa0*/  PLOP3.LUT P0, PT, PT, PT, PT, 0x8, 0x0 ;  /* 0x000000000000781c */ /* 0x000fe40003f0e170 */
[----:B------:R-:W-:-:S11]  /*0ab0*/  IADD3 R3, R59, -0x3, RZ ;  /* 0xfffffffd3b037810 */ /* 0x000fd60007ffe0ff */
.L_x_1853:
        /* <DEDUP_REMOVED lines=11> */
.L_x_1852:
[----:B------:R-:W-:-:S05]  /*0b70*/  IMAD.IADD R3, R59, 0x1, -R12 ;  /* 0x000000013b037824 */ /* 0x000fca00078e0a0c */
        /* <DEDUP_REMOVED lines=9> */
.L_x_1851:
[----:B------:R-:W3:Y:S08]  /*0c10*/  LDC R16, c[0x0][0x25c] ;  /* 0x00009700ff107b82 */ /* 0x000ef00000000800 */
[----:B------:R-:W-:Y:S01]  /*0c20*/  BAR.SYNC.DEFER_BLOCKING 0x0 ;  /* 0x0000000000007b1d */ /* 0x000fe20000010000 */
[----:B------:R-:W-:-:S07]  /*0c30*/  ISETP.GE.AND P0, PT, R57, R58, PT ;  /* 0x0000003a3900720c */ /* 0x000fce0003f06270 */
[----:B-1----:R-:W1:Y:S06]  /*0c40*/  LDC R8, c[0x0][0x264] ;  /* 0x00009900ff087b82 */ /* 0x002e6c0000000800 */
[----:B------:R-:W-:Y:S05]  /*0c50*/  @P0 BRA `(.L_x_1854) ;  /* 0x0000000000d40947 */ /* 0x000fea0003800000 */
[----:B--2---:R-:W2:Y:S01]  /*0c60*/  LDC.64 R4, c[0x0][0x248] ;  /* 0x00009200ff047b82 */ /* 0x004ea20000000a00 */
[----:B------:R-:W-:-:S07]  /*0c70*/  IMAD.SHL.U32 R11, R2, 0x40, RZ ;  /* 0x00000040020b7824 */ /* 0x000fce00078e00ff */
[----:B------:R-:W4:Y:S08]  /*0c80*/  LDC.64 R2, c[0x0][0x220] ;  /* 0x00008800ff027b82 */ /* 0x000f300000000a00 */
[----:B0-----:R-:W0:Y:S01]  /*0c90*/  LDC.64 R6, c[0x0][0x228] ;  /* 0x00008a00ff067b82 */ /* 0x001e220000000a00 */
        /* <DEDUP_REMOVED lines=8> */
[----:B----4-:R-:W-:-:S07]  /*0d20*/  SHF.R.S32.HI R22, RZ, 0x3, R12 ;  /* 0x00000003ff167819 */ /* 0x010fce000001140c */
.L_x_1855:
[----:B-----5:R-:W-:-:S04]  /*0d30*/  VIADD R18, R15, UR4 ;  /* 0x000000040f127c36 */ /* 0x020fc80008000000 */
[----:B------:R-:W-:-:S05]  /*0d40*/  IMAD R9, R18, R13, RZ ;  /* 0x0000000d12097224 */ /* 0x000fca00078e02ff */
[----:B--2---:R-:W-:-:S04]  /*0d50*/  SHF.R.S32.HI R10, RZ, 0x1f, R9 ;  /* 0x0000001fff0a7819 */ /* 0x004fc80000011409 */
[----:B------:R-:W-:-:S04]  /*0d60*/  LEA.HI R9, R10, R9, RZ, 0x3 ;  /* 0x000000090a097211 */ /* 0x000fc800078f18ff */
[----:B------:R-:W-:-:S05]  /*0d70*/  LEA.HI.SX32 R9, R9, R22, 0x1d ;  /* 0x0000001609097211 */ /* 0x000fca00078feaff */
[----:B------:R-:W-:-:S06]  /*0d80*/  IMAD.WIDE R10, R9, 0x4, R2 ;  /* 0x00000004090a7825 */ /* 0x000fcc00078e0202 */
[----:B------:R-:W2:Y:S01]  /*0d90*/  LDG.E.CONSTANT R10, desc[UR6][R10.64] ;  /* 0x000000060a0a7981 */ /* 0x000ea2000c1e9900 */
[----:B------:R-:W-:-:S05]  /*0da0*/  LEA R21, R23, 0x1, 0x1 ;  /* 0x0000000117157811 */ /* 0x000fca00078e08ff */
[----:B------:R-:W-:-:S05]  /*0db0*/  IMAD.WIDE R20, R21, 0x2, R4 ;  /* 0x0000000215147825 */ /* 0x000fca00078e0204 */
[----:B------:R-:W4:Y:S01]  /*0dc0*/  LDG.E.U16.CONSTANT R26, desc[UR6][R20.64] ;  /* 0x00000006141a7981 */ /* 0x000f22000c1e9500 */
[----:B0-----:R-:W-:-:S06]  /*0dd0*/  IMAD.WIDE R18, R18, 0x2, R6 ;  /* 0x0000000212127825 */ /* 0x001fcc00078e0206 */
[----:B------:R0:W3:Y:S01]  /*0de0*/  LDG.E.U16.CONSTANT R18, desc[UR6][R18.64] ;  /* 0x0000000612127981 */ /* 0x0000e2000c1e9500 */
[----:B------:R-:W-:Y:S01]  /*0df0*/  UIADD3 UR4, UR4, 0x1, URZ ;  /* 0x0000000104047890 */ /* 0x000fe2000fffe03f */
        /* <DEDUP_REMOVED lines=10> */
[----:B------:R-:W3:Y:S01]  /*0ea0*/  I2F.F16 R11, R12 ;  /* 0x0000000c000b7306 */ /* 0x000ee20000200c00 */
[----:B------:R-:W-:Y:S01]  /*0eb0*/  IADD3 R24, R24, 0x1, RZ ;  /* 0x0000000118187810 */ /* 0x000fe20007ffe0ff */
[----:B------:R-:W-:Y:S01]  /*0ec0*/  VIADD R10, R10, 0x1 ;  /* 0x000000010a0a7836 */ /* 0x000fe20000000000 */
[----:B----4-:R-:W-:Y:S01]  /*0ed0*/  IADD3 R23, R26, R23, RZ ;  /* 0x000000171a177210 */ /* 0x010fe20007ffe0ff */
[----:B------:R-:W-:Y:S02]  /*0ee0*/  VIADD R9, R9, 0x1 ;  /* 0x0000000109097836 */ /* 0x000fe40000000000 */
[----:B------:R-:W-:Y:S01]  /*0ef0*/  IMAD R24, R24, R24, RZ ;  /* 0x0000001818187224 */ /* 0x000fe200078e02ff */
[----:B------:R-:W-:Y:S01]  /*0f00*/  ISETP.GE.AND P2, PT, R23, R58, PT ;  /* 0x0000003a1700720c */ /* 0x000fe20003f46270 */
[----:B------:R-:W-:Y:S02]  /*0f10*/  IMAD R20, R10, R10, RZ ;  /* 0x0000000a0a147224 */ /* 0x000fe400078e02ff */
[----:B------:R-:W-:Y:S01]  /*0f20*/  IMAD R25, R9, R9, RZ ;  /* 0x0000000909197224 */ /* 0x000fe200078e02ff */
[----:B0-----:R-:W0:Y:S01]  /*0f30*/  I2F.F16 R19, R24 ;  /* 0x0000001800137306 */ /* 0x001e220000200c00 */
[----:B---3--:R-:W-:-:S07]  /*0f40*/  HMUL2 R12, R11.H0_H0, R18.H0_H0 ;  /* 0x200000120b0c7232 */ /* 0x008fce0000000800 */
[----:B------:R-:W2:Y:S01]  /*0f50*/  I2F.F16 R21, R20 ;  /* 0x0000001400157306 */ /* 0x000ea20000200c00 */
[----:B0-----:R-:W-:-:S07]  /*0f60*/  HMUL2 R11, R19.H0_H0, R18.H0_H0 ;  /* 0x20000012130b7232 */ /* 0x001fce0000000800 */
[----:B------:R-:W0:Y:S01]  /*0f70*/  I2F.F16 R9, R25 ;  /* 0x0000001900097306 */ /* 0x000e220000200c00 */
[-C--:B--2---:R-:W-:Y:S02]  /*0f80*/  HMUL2 R10, R21.H0_H0, R18.reuse.H0_H0 ;  /* 0x20000012150a7232 */ /* 0x084fe40000000800 */
[----:B0-----:R-:W-:Y:S01]  /*0f90*/  HMUL2 R9, R9.H0_H0, R18.H0_H0 ;  /* 0x2000001209097232 */ /* 0x001fe20000000800 */
[----:B------:R-:W-:Y:S06]  /*0fa0*/  @!P2 BRA `(.L_x_1855) ;  /* 0xfffffffc0060a947 */ /* 0x000fec000383ffff */
.L_x_1854:
[----:B------:R-:W-:Y:S01]  /*0fb0*/  ULDC UR4, c[0x0][0x258] ;  /* 0x0000960000047ab9 */ /* 0x000fe20000000800 */
[----:B------:R-:W-:Y:S01]  /*0fc0*/  ULDC UR5, c[0x0][0x260] ;  /* 0x0000980000057ab9 */ /* 0x000fe20000000800 */
[C---:B------:R-:W-:Y:S01]  /*0fd0*/  ISETP.GT.AND P2, PT, R57.reuse, UR4, PT ;  /* 0x0000000439007c0c */ /* 0x040fe2000bf44270 */
[----:B------:R-:W-:Y:S01]  /*0fe0*/  ULDC UR8, c[0x0][0x268] ;  /* 0x00009a0000087ab9 */ /* 0x000fe20000000800 */
[C---:B------:R-:W-:Y:S02]  /*0ff0*/  VIMNMX R2, R57.reuse, UR4, PT ;  /* 0x0000000439027c48 */ /* 0x040fe4000bfe0100 */
[----:B0-2---:R-:W-:Y:S02]  /*1000*/  CS2R R6, SRZ ;  /* 0x0000000000067805 */ /* 0x005fe4000001ff00 */
[----:B------:R-:W-:Y:S02]  /*1010*/  ISETP.GT.AND P4, PT, R57, UR5, PT ;  /* 0x0000000539007c0c */ /* 0x000fe4000bf84270 */
[----:B------:R-:W-:-:S02]  /*1020*/  SHF.R.S32.HI R3, RZ, 0x1f, R2 ;  /* 0x0000001fff037819 */ /* 0x000fc40000011402 */
[----:B------:R-:W-:Y:S02]  /*1030*/  ISETP.GT.AND P6, PT, R57, UR8, PT ;  /* 0x0000000839007c0c */ /* 0x000fe4000bfc4270 */
[----:B------:R-:W-:Y:S02]  /*1040*/  LEA.HI R3, R3, R2, RZ, 0x5 ;  /* 0x0000000203037211 */ /* 0x000fe400078f28ff */
[C---:B---3--:R-:W-:Y:S02]  /*1050*/  ISETP.GT.AND P3, PT, R57.reuse, R16, PT ;  /* 0x000000103900720c */ /* 0x048fe40003f64270 */
[----:B------:R-:W-:Y:S02]  /*1060*/  SHF.R.S32.HI R18, RZ, 0x5, R3 ;  /* 0x00000005ff127819 */ /* 0x000fe40000011403 */
[----:B------:R-:W-:Y:S02]  /*1070*/  CS2R R2, SRZ ;  /* 0x0000000000027805 */ /* 0x000fe4000001ff00 */
[----:B-1----:R-:W-:Y:S01]  /*1080*/  ISETP.GT.AND P5, PT, R57, R8, PT ;  /* 0x000000083900720c */ /* 0x002fe20003fa4270 */
[----:B------:R-:W-:-:S12]  /*1090*/  @!P2 BRA `(.L_x_1856) ;  /* 0x00000000001ca947 */ /* 0x000fd80003800000 */
[----:B------:R-:W0:Y:S02]  /*10a0*/  LDC R4, c[0x0][0x25c] ;  /* 0x00009700ff047b82 */ /* 0x000e240000000800 */
[----:B0-----:R-:W-:-:S05]  /*10b0*/  VIMNMX R3, R57, R4, PT ;  /* 0x0000000439037248 */ /* 0x001fca0003fe0100 */
[----:B------:R-:W-:-:S05]  /*10c0*/  VIADD R3, R3, -UR4 ;  /* 0x8000000403037c36 */ /* 0x000fca0008000000 */
[----:B------:R-:W-:-:S04]  /*10d0*/  SHF.R.S32.HI R4, RZ, 0x1f, R3 ;  /* 0x0000001fff047819 */ /* 0x000fc80000011403 */
[----:B------:R-:W-:-:S04]  /*10e0*/  LEA.HI R4, R4, R3, RZ, 0x5 ;  /* 0x0000000304047211 */ /* 0x000fc800078f28ff */
[----:B------:R-:W-:-:S05]  /*10f0*/  SHF.R.S32.HI R4, RZ, 0x5, R4 ;  /* 0x00000005ff047819 */ /* 0x000fca0000011404 */
[----:B------:R-:W-:-:S07]  /*1100*/  IMAD R3, R4, 0x6, RZ ;  /* 0x0000000604037824 */ /* 0x000fce00078e02ff */
.L_x_1856:
        /* <DEDUP_REMOVED lines=8> */
.L_x_1857:
        /* <DEDUP_REMOVED lines=8> */
.L_x_1858:
        /* <DEDUP_REMOVED lines=8> */
.L_x_1859:
[----:B------:R-:W-:Y:S01]  /*1290*/  HFMA2.MMA R5, -RZ, RZ, 0, 0 ;  /* 0x00000000ff057435 */ /* 0x000fe200000001ff */
[----:B------:R-:W-:Y:S10]  /*12a0*/  @!P6 BRA `(.L_x_1860) ;  /* 0x00000000001ce947 */ /* 0x000ff40003800000 */
[----:B------:R-:W0:Y:S02]  /*12b0*/  LDC R4, c[0x0][0x26c] ;  /* 0x00009b00ff047b82 */ /* 0x000e240000000800 */
[----:B0-----:R-:W-:-:S05]  /*12c0*/  VIMNMX R4, R57, R4, PT ;  /* 0x0000000439047248 */ /* 0x001fca0003fe0100 */
[----:B------:R-:W-:-:S05]  /*12d0*/  VIADD R4, R4, -UR8 ;  /* 0x8000000804047c36 */ /* 0x000fca0008000000 */
[----:B------:R-:W-:-:S04]  /*12e0*/  SHF.R.S32.HI R5, RZ, 0x1f, R4 ;  /* 0x0000001fff057819 */ /* 0x000fc80000011404 */
[----:B------:R-:W-:-:S04]  /*12f0*/  LEA.HI R5, R5, R4, RZ, 0x5 ;  /* 0x0000000405057211 */ /* 0x000fc800078f28ff */
[----:B------:R-:W-:-:S05]  /*1300*/  SHF.R.S32.HI R5, RZ, 0x5, R5 ;  /* 0x00000005ff057819 */ /* 0x000fca0000011405 */
[----:B------:R-:W-:-:S07]  /*1310*/  IMAD.SHL.U32 R5, R5, 0x2, RZ ;  /* 0x0000000205057824 */ /* 0x000fce00078e00ff */
.L_x_1860:
        /* <DEDUP_REMOVED lines=16> */
[----:B------:R-:W-:Y:S02]  /*1420*/  PRMT R8, R8, 0x5410, RZ ;  /* 0x0000541008087816 */ /* 0x000fe400000000ff */
        /* <DEDUP_REMOVED lines=8> */
[----:B------:R-:W-:Y:S01]  /*14b0*/  SHF.R.S32.HI R0, RZ, 0x1f, R13 ;  /* 0x0000001fff007819 */ /* 0x000fe2000001140d */
[----:B0-----:R-:W-:-:S03]  /*14c0*/  ULEA UR4, UR5, UR4, 0x18 ;  /* 0x0000000405047291 */ /* 0x001fc6000f8ec03f */
[----:B------:R-:W-:-:S09]  /*14d0*/  ULDC UR5, c[0x0][0x25c] ;  /* 0x0000970000057ab9 */ /* 0x000fd20000000800 */
.L_x_1868:
[----:B-----5:R0:W5:Y:S01]  /*14e0*/  LDG.E.128.CONSTANT R16, desc[UR6][R60.64] ;  /* 0x000000063c107981 */ /* 0x020162000c1e9d00 */
[----:B-1----:R-:W-:Y:S01]  /*14f0*/  IMAD.MOV.U32 R13, RZ, RZ, R2 ;  /* 0x000000ffff0d7224 */ /* 0x002fe200078e0002 */
[----:B------:R-:W-:Y:S06]  /*1500*/  @!P1 BRA `(.L_x_1862) ;  /* 0x0000001000549947 */ /* 0x000fec0003800000 */
[----:B------:R-:W-:-:S04]  /*1510*/  IMAD.WIDE R24, R13, 0x4, R60 ;  /* 0x000000040d187825 */ /* 0x000fc800078e023c */
        /* <DEDUP_REMOVED lines=11> */
[----:B------:R-:W-:-:S02]  /*15d0*/  LOP3.LUT R35, R18, 0x3f003f, RZ, 0xc0, !PT ;  /* 0x003f003f12237812 */ /* 0x000fc400078ec0ff */
[----:B------:R-:W-:Y:S02]  /*15e0*/  SHF.R.U32.HI R36, RZ, 0x6, R18 ;  /* 0x00000006ff247819 */ /* 0x000fe40000011612 */
[----:B------:R-:W-:Y:S02]  /*15f0*/  ISETP.NE.AND P2, PT, R17, RZ, PT ;  /* 0x000000ff1100720c */ /* 0x000fe40003f45270 */
[----:B------:R-:W-:Y:S02]  /*1600*/  LOP3.LUT R17, R28, 0xf000f, RZ, 0xc0, !PT ;  /* 0x000f000f1c117812 */ /* 0x000fe400078ec0ff */
[----:B------:R-:W-:Y:S02]  /*1610*/  SHF.R.U32.HI R41, RZ, 0xc, R19 ;  /* 0x0000000cff297819 */ /* 0x000fe40000011613 */
[----:B------:R-:W-:Y:S02]  /*1620*/  LOP3.LUT R16, R16, 0xf000f, RZ, 0xc0, !PT ;  /* 0x000f000f10107812 */ /* 0x000fe400078ec0ff */
[----:B------:R-:W-:-:S02]  /*1630*/  LOP3.LUT R38, R38, 0xf000f, RZ, 0xc0, !PT ;  /* 0x000f000f26267812 */ /* 0x000fc400078ec0ff */
[----:B------:R-:W-:Y:S02]  /*1640*/  LOP3.LUT R28, R41, 0xf000f, RZ, 0xc0, !PT ;  /* 0x000f000f291c7812 */ /* 0x000fe400078ec0ff */
        /* <DEDUP_REMOVED lines=8> */
[----:B------:R-:W-:Y:S02]  /*16d0*/  ISETP.GE.AND P3, PT, R59, 0x2, PT ;  /* 0x000000023b00780c */ /* 0x000fe40003f66270 */
[----:B---3--:R-:W-:Y:S02]  /*16e0*/  SHF.R.U32.HI R18, RZ, 0x8, R20 ;  /* 0x00000008ff127819 */ /* 0x008fe40000011614 */
[----:B------:R-:W-:-:S02]  /*16f0*/  SHF.R.U32.HI R29, RZ, 0x8, R21 ;  /* 0x00000008ff1d7819 */ /* 0x000fc40000011615 */
[----:B------:R-:W-:Y:S02]  /*1700*/  SHF.R.U32.HI R39, RZ, 0x8, R22 ;  /* 0x00000008ff277819 */ /* 0x000fe40000011616 */
[----:B------:R-:W-:Y:S02]  /*1710*/  LOP3.LUT R18, R17, 0x300030, R18, 0xf8, !PT ;  /* 0x0030003011127812 */ /* 0x000fe400078ef812 */
[----:B------:R-:W-:Y:S02]  /*1720*/  LOP3.LUT R17, R16, 0x300030, R29, 0xf8, !PT ;  /* 0x0030003010117812 */ /* 0x000fe400078ef81d */
[----:B------:R-:W-:Y:S02]  /*1730*/  LOP3.LUT R16, R38, 0x300030, R39, 0xf8, !PT ;  /* 0x0030003026107812 */ /* 0x000fe400078ef827 */
[----:B--2---:R-:W-:Y:S02]  /*1740*/  SHF.R.U32.HI R43, RZ, 0xc, R24 ;  /* 0x0000000cff2b7819 */ /* 0x004fe40000011618 */
[----:B------:R-:W-:-:S02]  /*1750*/  LOP3.LUT R41, R24, 0x3f003f, RZ, 0xc0, !PT ;  /* 0x003f003f18297812 */ /* 0x000fc400078ec0ff */
[----:B------:R-:W-:Y:S02]  /*1760*/  SHF.R.U32.HI R42, RZ, 0x6, R24 ;  /* 0x00000006ff2a7819 */ /* 0x000fe40000011618 */
[--C-:B------:R-:W-:Y:S02]  /*1770*/  SHF.R.U32.HI R24, RZ, 0xc, R25.reuse ;  /* 0x0000000cff187819 */ /* 0x100fe40000011619 */
[----:B------:R-:W-:Y:S02]  /*1780*/  LOP3.LUT R38, R25, 0x3f003f, RZ, 0xc0, !PT ;  /* 0x003f003f19267812 */ /* 0x000fe400078ec0ff */
[----:B------:R-:W-:Y:S02]  /*1790*/  SHF.R.U32.HI R39, RZ, 0x6, R25 ;  /* 0x00000006ff277819 */ /* 0x000fe40000011619 */
[----:B------:R-:W-:Y:S02]  /*17a0*/  SHF.R.U32.HI R25, RZ, 0xc, R26 ;  /* 0x0000000cff197819 */ /* 0x000fe4000001161a */
[----:B------:R-:W-:-:S02]  /*17b0*/  SHF.R.U32.HI R44, RZ, 0xc, R27 ;  /* 0x0000000cff2c7819 */ /* 0x000fc4000001161b */
[----:B------:R-:W-:Y:S02]  /*17c0*/  SHF.R.U32.HI R51, RZ, 0xa, R21 ;  /* 0x0000000aff337819 */ /* 0x000fe40000011615 */
[----:B------:R-:W-:Y:S02]  /*17d0*/  LOP3.LUT R24, R24, 0xf000f, RZ, 0xc0, !PT ;  /* 0x000f000f18187812 */ /* 0x000fe400078ec0ff */
[----:B------:R-:W-:Y:S02]  /*17e0*/  SHF.R.U32.HI R52, RZ, 0xa, R22 ;  /* 0x0000000aff347819 */ /* 0x000fe40000011616 */
[----:B------:R-:W-:Y:S02]  /*17f0*/  LOP3.LUT R25, R25, 0xf000f, RZ, 0xc0, !PT ;  /* 0x000f000f19197812 */ /* 0x000fe400078ec0ff */
[--C-:B------:R-:W-:Y:S02]  /*1800*/  SHF.R.U32.HI R49, RZ, 0x8, R23.reuse ;  /* 0x00000008ff317819 */ /* 0x100fe40000011617 */
[----:B------:R-:W-:-:S02]  /*1810*/  SHF.R.U32.HI R53, RZ, 0xa, R23 ;  /* 0x0000000aff357819 */ /* 0x000fc40000011617 */
[----:B------:R-:W-:Y:S02]  /*1820*/  LOP3.LUT R44, R44, 0xf000f, RZ, 0xc0, !PT ;  /* 0x000f000f2c2c7812 */ /* 0x000fe400078ec0ff */
[----:B------:R-:W-:Y:S02]  /*1830*/  SHF.R.U32.HI R50, RZ, 0xa, R20 ;  /* 0x0000000aff327819 */ /* 0x000fe40000011614 */
[----:B------:R-:W-:Y:S02]  /*1840*/  LOP3.LUT R43, R43, 0xf000f, RZ, 0xc0, !PT ;  /* 0x000f000f2b2b7812 */ /* 0x000fe400078ec0ff */
[----:B------:R-:W-:Y:S02]  /*1850*/  LOP3.LUT R51, R24, 0x300030, R51, 0xf8, !PT ;  /* 0x0030003018337812 */ /* 0x000fe400078ef833 */
[----:B------:R-:W-:Y:S02]  /*1860*/  LOP3.LUT R52, R25, 0x300030, R52, 0xf8, !PT ;  /* 0x0030003019347812 */ /* 0x000fe400078ef834 */
[----:B------:R-:W-:-:S02]  /*1870*/  LOP3.LUT R24, R14, 0x64006400, RZ, 0xfc, !PT ;  /* 0x640064000e187812 */ /* 0x000fc400078efcff */
[----:B------:R-:W-:Y:S02]  /*1880*/  LOP3.LUT R49, R28, 0x300030, R49, 0xf8, !PT ;  /* 0x003000301c317812 */ /* 0x000fe400078ef831 */
[----:B------:R-:W-:Y:S02]  /*1890*/  LOP3.LUT R53, R44, 0x300030, R53, 0xf8, !PT ;  /* 0x003000302c357812 */ /* 0x000fe400078ef835 */
[----:B------:R-:W-:Y:S02]  /*18a0*/  LOP3.LUT R25, R35, 0x64006400, RZ, 0xfc, !PT ;  /* 0x6400640023197812 */ /* 0x000fe400078efcff */
[----:B------:R-:W-:Y:S02]  /*18b0*/  LOP3.LUT R29, R26, 0x3f003f, RZ, 0xc0, !PT ;  /* 0x003f003f1a1d7812 */ /* 0x000fe400078ec0ff */
[----:B------:R-:W-:Y:S02]  /*18c0*/  SHF.R.U32.HI R28, RZ, 0x6, R26 ;  /* 0x00000006ff1c7819 */ /* 0x000fe4000001161a */
[----:B------:R-:W-:-:S02]  /*18d0*/  LOP3.LUT R50, R43, 0x300030, R50, 0xf8, !PT ;  /* 0x003000302b327812 */ /* 0x000fc400078ef832 */
[----:B------:R-:W-:Y:S01]  /*18e0*/  LOP3.LUT R44, R37, 0x64006400, RZ, 0xfc, !PT ;  /* 0x64006400252c7812 */ /* 0x000fe200078efcff */
[----:B------:R-:W-:Y:S01]  /*18f0*/  HADD2 R14, R15, -1056, -1056 ;  /* 0xe420e4200f0e7430 */ /* 0x000fe20000000000 */
[----:B------:R-:W-:Y:S02]  /*1900*/  LOP3.LUT R19, R20, 0x3f003f, RZ, 0xc0, !PT ;  /* 0x003f003f14137812 */ /* 0x000fe400078ec0ff */
[----:B------:R-:W-:Y:S02]  /*1910*/  SHF.R.U32.HI R32, RZ, 0x6, R20 ;  /* 0x00000006ff207819 */ /* 0x000fe40000011614 */
[----:B------:R-:W-:Y:S02]  /*1920*/  LOP3.LUT R26, R27, 0x3f003f, RZ, 0xc0, !PT ;  /* 0x003f003f1b1a7812 */ /* 0x000fe400078ec0ff */
[----:B------:R-:W-:Y:S01]  /*1930*/  LOP3.LUT R43, R36, 0x64006400, RZ, 0xfc, !PT ;  /* 0x64006400242b7812 */ /* 0x000fe200078efcff */
[----:B------:R-:W-:Y:S01]  /*1940*/  HADD2 R15, R24, -1056, -1056 ;  /* 0xe420e420180f7430 */ /* 0x000fe20000000000 */
[----:B------:R-:W-:-:S02]  /*1950*/  LOP3.LUT R30, R21, 0x3f003f, RZ, 0xc0, !PT ;  /* 0x003f003f151e7812 */ /* 0x000fc400078ec0ff */
[----:B------:R-:W-:Y:S02]  /*1960*/  LOP3.LUT R20, R22, 0x3f003f, RZ, 0xc0, !PT ;  /* 0x003f003f16147812 */ /* 0x000fe400078ec0ff */
[----:B------:R-:W-:Y:S02]  /*1970*/  LOP3.LUT R31, R23, 0x3f003f, RZ, 0xc0, !PT ;  /* 0x003f003f171f7812 */ /* 0x000fe400078ec0ff */
[----:B------:R-:W-:Y:S02]  /*1980*/  SHF.R.U32.HI R27, RZ, 0x6, R27 ;  /* 0x00000006ff1b7819 */ /* 0x000fe4000001161b */
[----:B------:R-:W-:Y:S01]  /*1990*/  LOP3.LUT R35, R33, 0x64006400, RZ, 0xfc, !PT ;  /* 0x6400640021237812 */ /* 0x000fe200078efcff */
[----:B------:R-:W-:Y:S01]  /*19a0*/  HADD2 R24, R25, -1056, -1056 ;  /* 0xe420e42019187430 */ /* 0x000fe20000000000 */
[----:B------:R-:W-:Y:S02]  /*19b0*/  SHF.R.U32.HI R21, RZ, 0x6, R21 ;  /* 0x00000006ff157819 */ /* 0x000fe40000011615 */
[----:B------:R-:W-:-:S02]  /*19c0*/  SHF.R.U32.HI R22, RZ, 0x6, R22 ;  /* 0x00000006ff167819 */ /* 0x000fc40000011616 */
[----:B------:R-:W-:Y:S01]  /*19d0*/  SHF.R.U32.HI R23, RZ, 0x6, R23 ;  /* 0x00000006ff177819 */ /* 0x000fe20000011617 */
[----:B------:R-:W-:Y:S01]  /*19e0*/  HADD2 R25, R44, -1056, -1056 ;  /* 0xe420e4202c197430 */ /* 0x000fe20000000000 */
        /* <DEDUP_REMOVED lines=62> */
[----:B------:R-:W1:Y:S01]  /*1dd0*/  LDS.128 R16, [UR4] ;  /* 0x00000004ff107984 */ /* 0x000e620008000c00 */
[----:B------:R-:W-:Y:S02]  /*1de0*/  PRMT R12, R12, 0x5410, R11 ;  /* 0x000054100c0c7816 */ /* 0x000fe4000000000b */
[----:B------:R-:W-:Y:S01]  /*1df0*/  PRMT R10, R10, 0x5410, R9 ;  /* 0x000054100a0a7816 */ /* 0x000fe20000000009 */
[----:B------:R-:W2:Y:S01]  /*1e00*/  LDS.128 R20, [UR4+0x10] ;  /* 0x00001004ff147984 */ /* 0x000ea20008000c00 */
        /* <DEDUP_REMOVED lines=40> */
.L_x_1863:
        /* <DEDUP_REMOVED lines=48> */
.L_x_1864:
[----:B------:R-:W-:Y:S05]  /*2390*/  @P0 BRA `(.L_x_1862) ;  /* 0x0000000000b00947 */ /* 0x000fea0003800000 */
        /* <DEDUP_REMOVED lines=44> */
.L_x_1862:
[----:B------:R-:W-:Y:S05]  /*2660*/  @!P1 BRA `(.L_x_1865) ;  /* 0x0000001000649947 */ /* 0x000fea0003800000 */
[----:B-----5:R-:W-:Y:S02]  /*2670*/  IMAD R17, R0, 0xc, RZ ;  /* 0x0000000c00117824 */ /* 0x020fe400078e02ff */
[----:B------:R-:W-:-:S04]  /*2680*/  IMAD.WIDE.U32 R14, R13, 0xc, R60 ;  /* 0x0000000c0d0e7825 */ /* 0x000fc800078e003c */
[----:B------:R-:W-:Y:S02]  /*2690*/  IMAD.IADD R15, R15, 0x1, R17 ;  /* 0x000000010f0f7824 */ /* 0x000fe400078e0211 */
[----:B------:R-:W-:-:S03]  /*26a0*/  IMAD.WIDE R24, R13, 0x4, R14 ;  /* 0x000000040d187825 */ /* 0x000fc600078e020e */
[----:B------:R-:W2:Y:S01]  /*26b0*/  LDG.E.128.CONSTANT R16, desc[UR6][R14.64] ;  /* 0x000000060e107981 */ /* 0x000ea2000c1e9d00 */
[----:B------:R-:W-:-:S03]  /*26c0*/  IMAD.WIDE R20, R13, 0x4, R24 ;  /* 0x000000040d147825 */ /* 0x000fc600078e0218 */
        /* <DEDUP_REMOVED lines=9> */
[----:B----4-:R-:W-:Y:S02]  /*2760*/  SHF.R.U32.HI R45, RZ, 0x8, R21 ;  /* 0x00000008ff2d7819 */ /* 0x010fe40000011615 */
[----:B------:R-:W-:Y:S02]  /*2770*/  SHF.R.U32.HI R47, RZ, 0x8, R22 ;  /* 0x00000008ff2f7819 */ /* 0x000fe40000011616 */
[----:B------:R-:W-:Y:S02]  /*2780*/  SHF.R.U32.HI R31, RZ, 0xc, R16 ;  /* 0x0000000cff1f7819 */ /* 0x000fe40000011610 */
[----:B------:R-:W-:Y:S02]  /*2790*/  SHF.R.U32.HI R33, RZ, 0xc, R19 ;  /* 0x0000000cff217819 */ /* 0x000fe40000011613 */
[----:B------:R-:W-:Y:S02]  /*27a0*/  LOP3.LUT R45, R14, 0x300030, R45, 0xf8, !PT ;  /* 0x003000300e2d7812 */ /* 0x000fe400078ef82d */
[----:B------:R-:W-:-:S02]  /*27b0*/  LOP3.LUT R47, R32, 0x300030, R47, 0xf8, !PT ;  /* 0x00300030202f7812 */ /* 0x000fc400078ef82f */
[--C-:B---3--:R-:W-:Y:S02]  /*27c0*/  SHF.R.U32.HI R43, RZ, 0xc, R26.reuse ;  /* 0x0000000cff2b7819 */ /* 0x108fe4000001161a */
[----:B------:R-:W-:Y:S02]  /*27d0*/  LOP3.LUT R32, R26, 0x3f003f, RZ, 0xc0, !PT ;  /* 0x003f003f1a207812 */ /* 0x000fe400078ec0ff */
[----:B------:R-:W-:Y:S02]  /*27e0*/  SHF.R.U32.HI R14, RZ, 0x6, R26 ;  /* 0x00000006ff0e7819 */ /* 0x000fe4000001161a */
[----:B------:R-:W-:Y:S02]  /*27f0*/  SHF.R.U32.HI R26, RZ, 0xc, R27 ;  /* 0x0000000cff1a7819 */ /* 0x000fe4000001161b */
[----:B------:R-:W-:Y:S02]  /*2800*/  LOP3.LUT R38, R16, 0x3f003f, RZ, 0xc0, !PT ;  /* 0x003f003f10267812 */ /* 0x000fe400078ec0ff */
[----:B------:R-:W-:-:S02]  /*2810*/  SHF.R.U32.HI R39, RZ, 0x6, R16 ;  /* 0x00000006ff277819 */ /* 0x000fc40000011610 */
[----:B------:R-:W-:Y:S02]  /*2820*/  SHF.R.U32.HI R41, RZ, 0xc, R24 ;  /* 0x0000000cff297819 */ /* 0x000fe40000011618 */
[----:B------:R-:W-:Y:S02]  /*2830*/  SHF.R.U32.HI R42, RZ, 0xc, R25 ;  /* 0x0000000cff2a7819 */ /* 0x000fe40000011619 */
[----:B------:R-:W-:Y:S02]  /*2840*/  LOP3.LUT R30, R17, 0x3f003f, RZ, 0xc0, !PT ;  /* 0x003f003f111e7812 */ /* 0x000fe400078ec0ff */
[----:B------:R-:W-:Y:S02]  /*2850*/  LOP3.LUT R29, R18, 0x3f003f, RZ, 0xc0, !PT ;  /* 0x003f003f121d7812 */ /* 0x000fe400078ec0ff */
[----:B------:R-:W-:Y:S02]  /*2860*/  LOP3.LUT R28, R19, 0x3f003f, RZ, 0xc0, !PT ;  /* 0x003f003f131c7812 */ /* 0x000fe400078ec0ff */
[----:B------:R-:W-:-:S02]  /*2870*/  SHF.R.U32.HI R16, RZ, 0x8, R20 ;  /* 0x00000008ff107819 */ /* 0x000fc40000011614 */
[----:B------:R-:W-:Y:S02]  /*2880*/  SHF.R.U32.HI R49, RZ, 0x8, R23 ;  /* 0x00000008ff317819 */ /* 0x000fe40000011617 */
[----:B------:R-:W-:Y:S02]  /*2890*/  LOP3.LUT R31, R31, 0xf000f, RZ, 0xc0, !PT ;  /* 0x000f000f1f1f7812 */ /* 0x000fe400078ec0ff */
[----:B------:R-:W-:Y:S02]  /*28a0*/  LOP3.LUT R40, R33, 0xf000f, RZ, 0xc0, !PT ;  /* 0x000f000f21287812 */ /* 0x000fe400078ec0ff */
[----:B------:R-:W-:Y:S02]  /*28b0*/  SHF.R.U32.HI R17, RZ, 0x6, R17 ;  /* 0x00000006ff117819 */ /* 0x000fe40000011611 */
[----:B------:R-:W-:Y:S02]  /*28c0*/  SHF.R.U32.HI R18, RZ, 0x6, R18 ;  /* 0x00000006ff127819 */ /* 0x000fe40000011612 */
[----:B------:R-:W-:-:S02]  /*28d0*/  SHF.R.U32.HI R19, RZ, 0x6, R19 ;  /* 0x00000006ff137819 */ /* 0x000fc40000011613 */
[----:B------:R-:W-:Y:S02]  /*28e0*/  SHF.R.U32.HI R53, RZ, 0xa, R23 ;  /* 0x0000000aff357819 */ /* 0x000fe40000011617 */
[----:B------:R-:W-:Y:S02]  /*28f0*/  LOP3.LUT R26, R26, 0xf000f, RZ, 0xc0, !PT ;  /* 0x000f000f1a1a7812 */ /* 0x000fe400078ec0ff */
[----:B------:R-:W-:Y:S02]  /*2900*/  SHF.R.U32.HI R50, RZ, 0xa, R20 ;  /* 0x0000000aff327819 */ /* 0x000fe40000011614 */
[----:B------:R-:W-:Y:S02]  /*2910*/  SHF.R.U32.HI R51, RZ, 0xa, R21 ;  /* 0x0000000aff337819 */ /* 0x000fe40000011615 */
[----:B------:R-:W-:Y:S02]  /*2920*/  LOP3.LUT R41, R41, 0xf000f, RZ, 0xc0, !PT ;  /* 0x000f000f29297812 */ /* 0x000fe400078ec0ff */
[----:B------:R-:W-:-:S02]  /*2930*/  LOP3.LUT R42, R42, 0xf000f, RZ, 0xc0, !PT ;  /* 0x000f000f2a2a7812 */ /* 0x000fc400078ec0ff */
[----:B------:R-:W-:Y:S02]  /*2940*/  LOP3.LUT R16, R31, 0x300030, R16, 0xf8, !PT ;  /* 0x003000301f107812 */ /* 0x000fe400078ef810 */
[----:B------:R-:W-:Y:S02]  /*2950*/  LOP3.LUT R49, R40, 0x300030, R49, 0xf8, !PT ;  /* 0x0030003028317812 */ /* 0x000fe400078ef831 */
        /* <DEDUP_REMOVED lines=10> */
[----:B------:R-:W-:Y:S02]  /*2a00*/  SHF.R.U32.HI R20, RZ, 0x6, R20 ;  /* 0x00000006ff147819 */ /* 0x000fe40000011614 */
[----:B------:R-:W-:Y:S02]  /*2a10*/  SHF.R.U32.HI R21, RZ, 0x6, R21 ;  /* 0x00000006ff157819 */ /* 0x000fe40000011615 */
[----:B------:R-:W-:Y:S02]  /*2a20*/  SHF.R.U32.HI R22, RZ, 0x6, R22 ;  /* 0x00000006ff167819 */ /* 0x000fe40000011616 */
[----:B------:R-:W-:Y:S02]  /*2a30*/  SHF.R.U32.HI R23, RZ, 0x6, R23 ;  /* 0x00000006ff177819 */ /* 0x000fe40000011617 */
[----:B------:R-:W-:Y:S02]  /*2a40*/  SHF.R.U32.HI R24, RZ, 0x6, R24 ;  /* 0x00000006ff187819 */ /* 0x000fe40000011618 */
[----:B------:R-:W-:-:S02]  /*2a50*/  SHF.R.U32.HI R25, RZ, 0x6, R25 ;  /* 0x00000006ff197819 */ /* 0x000fc40000011619 */
[----:B------:R-:W-:Y:S02]  /*2a60*/  SHF.R.U32.HI R15, RZ, 0x6, R27 ;  /* 0x00000006ff0f7819 */ /* 0x000fe4000001161b */
        /* <DEDUP_REMOVED lines=78> */
[----:B------:R-:W-:Y:S01]  /*2f50*/  HADD2 R53, R53, -1056, -1056 ;  /* 0xe420e42035357430 */ /* 0x000fe20000000000 */
[----:B------:R-:W-:Y:S06]  /*2f60*/  @!P2 BRA `(.L_x_1866) ;  /* 0x0000000000b0a947 */ /* 0x000fec0003800000 */
        /* <DEDUP_REMOVED lines=44> */
.L_x_1866:
        /* <DEDUP_REMOVED lines=48> */
.L_x_1867:
        /* <DEDUP_REMOVED lines=45> */
.L_x_1865:
[----:B------:R-:W-:Y:S01]  /*3800*/  IADD3 R57, R57, 0x20, RZ ;  /* 0x0000002039397810 */ /* 0x000fe20007ffe0ff */
[----:B0-----:R-:W-:Y:S01]  /*3810*/  IMAD.WIDE.U32 R60, R13, 0x18, R60 ;  /* 0x000000180d3c7825 */ /* 0x001fe200078e003c */
[----:B------:R-:W-:Y:S02]  /*3820*/  UIADD3 UR4, UR4, 0x40, URZ ;  /* 0x0000004004047890 */ /* 0x000fe4000fffe03f */
[C---:B------:R-:W-:Y:S01]  /*3830*/  ISETP.GE.AND P2, PT, R57.reuse, UR5, PT ;  /* 0x0000000539007c0c */ /* 0x040fe2000bf46270 */
[----:B------:R-:W-:Y:S01]  /*3840*/  IMAD R15, R0, 0x18, RZ ;  /* 0x00000018000f7824 */ /* 0x000fe200078e02ff */
[----:B------:R-:W-:-:S03]  /*3850*/  ISETP.LT.AND P3, PT, R57, R58, PT ;  /* 0x0000003a3900720c */ /* 0x000fc60003f61270 */
[----:B------:R-:W-:-:S10]  /*3860*/  IMAD.IADD R61, R61, 0x1, R15 ;  /* 0x000000013d3d7824 */ /* 0x000fd400078e020f */
[----:B------:R-:W-:Y:S05]  /*3870*/  @!P2 BRA P3, `(.L_x_1868) ;  /* 0xffffffdc0018a947 */ /* 0x000fea000183ffff */
.L_x_1861:
[----:B------:R-:W-:Y:S05]  /*3880*/  @!P1 EXIT ;  /* 0x000000000000994d */ /* 0x000fea0003800000 */
[----:B------:R-:W0:Y:S01]  /*3890*/  S2R R0, SR_CTAID.X ;  /* 0x0000000000007919 */ /* 0x000e220000002500 */
[----:B------:R-:W1:Y:S01]  /*38a0*/  S2UR UR4, SR_CTAID.Y ;  /* 0x00000000000479c3 */ /* 0x000e620000002600 */
[----:B------:R-:W0:Y:S07]  /*38b0*/  S2R R9, SR_TID.X ;  /* 0x0000000000097919 */ /* 0x000e2e0000002100 */
[----:B------:R-:W2:Y:S01]  /*38c0*/  LDC.64 R10, c[0x0][0x230] ;  /* 0x00008c00ff0a7b82 */ /* 0x000ea20000000a00 */
[----:B-1----:R-:W-:Y:S01]  /*38d0*/  UIMAD UR4, UR4, 0x3, URZ ;  /* 0x00000003040478a4 */ /* 0x002fe2000f8e023f */
[----:B0-----:R-:W-:-:S02]  /*38e0*/  IMAD R0, R0, 0x20, R9 ;  /* 0x0000002000007824 */ /* 0x001fc400078e0209 */
[----:B------:R-:W-:-:S03]  /*38f0*/  HMUL2 R9, R3, R54.H0_H0 ;  /* 0x2000003603097232 */ /* 0x000fc60000000000 */
[----:B------:R-:W-:-:S05]  /*3900*/  SHF.L.U32 R0, R0, 0x2, RZ ;  /* 0x0000000200007819 */ /* 0x000fca00000006ff */
[----:B------:R-:W-:-:S04]  /*3910*/  IMAD R12, R13, UR4, R0 ;  /* 0x000000040d0c7c24 */ /* 0x000fc8000f8e0200 */
[----:B--2---:R-:W-:-:S05]  /*3920*/  IMAD.WIDE R14, R12, 0x2, R10 ;  /* 0x000000020c0e7825 */ /* 0x004fca00078e020a */
[----:B------:R0:W-:Y:S01]  /*3930*/  ATOM.E.ADD.F16x2.RN.STRONG.GPU P0, RZ, desc[UR6][R14.64], R9 ;  /* 0x000000090eff79a2 */ /* 0x0001e2000810e1c6 */
[----:B------:R-:W-:Y:S01]  /*3940*/  BSSY B0, `(.L_x_1869) ;  /* 0x0000010000007945 */ /* 0x000fe20003800000 */
[----:B-----5:R-:W-:-:S03]  /*3950*/  HMUL2 R17, R4, R54.H0_H0 ;  /* 0x2000003604117232 */ /* 0x020fc60000000000 */
[----:B0-----:R-:W-:Y:S05]  /*3960*/  @P0 BRA `(.L_x_1870) ;  /* 0x0000000000340947 */ /* 0x001fea0003800000 */
[----:B------:R-:W0:Y:S02]  /*3970*/  QSPC.E.S P0, RZ, [R14] ;  /* 0x000000000eff73aa */ /* 0x000e240000000500 */
[----:B0-----:R-:W-:Y:S05]  /*3980*/  @!P0 BRA `(.L_x_1871) ;  /* 0x0000000000208947 */ /* 0x001fea0003800000 */
[----:B------:R-:W-:-:S05]  /*3990*/  IMAD.MOV.U32 R2, RZ, RZ, R14 ;  /* 0x000000ffff027224 */ /* 0x000fca00078e000e */
[----:B------:R-:W-:-:S07]  /*39a0*/  MOV R0, R2 ;  /* 0x0000000200007202 */ /* 0x000fce0000000f00 */
.L_x_1872:
[----:B------:R-:W0:Y:S02]  /*39b0*/  LDS R2, [R0] ;  /* 0x0000000000027984 */ /* 0x000e240000000800 */
[----:B0-----:R-:W-:-:S06]  /*39c0*/  HADD2 R3, R2, R9 ;  /* 0x0000000902037230 */ /* 0x001fcc0000000000 */
[----:B------:R-:W0:Y:S02]  /*39d0*/  ATOMS.CAST.SPIN R3, [R0], R2, R3 ;  /* 0x000000020003738d */ /* 0x000e240001800003 */
[----:B0-----:R-:W-:-:S13]  /*39e0*/  ISETP.EQ.U32.AND P0, PT, R3, 0x1, PT ;  /* 0x000000010300780c */ /* 0x001fda0003f02070 */
[----:B------:R-:W-:Y:S05]  /*39f0*/  @!P0 BRA `(.L_x_1872) ;  /* 0xfffffffc00ec8947 */ /* 0x000fea000383ffff */
[----:B------:R-:W-:Y:S05]  /*3a00*/  BRA `(.L_x_1870) ;  /* 0x00000000000c7947 */ /* 0x000fea0003800000 */
.L_x_1871:
[----:B------:R-:W2:Y:S02]  /*3a10*/  LD.E R0, desc[UR6][R14.64] ;  /* 0x000000060e007980 */ /* 0x000ea4000c101900 */
[----:B--2---:R-:W-:-:S05]  /*3a20*/  IADD3 R3, R9, R0, RZ ;  /* 0x0000000009037210 */ /* 0x004fca0007ffe0ff */
[----:B------:R0:W-:Y:S02]  /*3a30*/  ST.E desc[UR6][R14.64], R3 ;  /* 0x000000030e007985 */ /* 0x0001e4000c101906 */
.L_x_1870:
[----:B------:R-:W-:Y:S05]  /*3a40*/  BSYNC B0 ;  /* 0x0000000000007941 */ /* 0x000fea0003800000 */
.L_x_1869:
[----:B------:R1:W-:Y:S01]  /*3a50*/  ATOM.E.ADD.F16x2.RN.STRONG.GPU P0, RZ, desc[UR6][R14.64+0x4], R17 ;  /* 0x000004110eff79a2 */ /* 0x0003e2000810e1c6 */
[----:B------:R-:W-:Y:S04]  /*3a60*/  BSSY B0, `(.L_x_1873) ;  /* 0x000000f000007945 */ /* 0x000fe80003800000 */
[----:B-1----:R-:W-:Y:S05]  /*3a70*/  @P0 BRA `(.L_x_1874) ;  /* 0x0000000000340947 */ /* 0x002fea0003800000 */
[----:B------:R-:W1:Y:S02]  /*3a80*/  QSPC.E.S P0, RZ, [R14+0x4] ;  /* 0x000004000eff73aa */ /* 0x000e640000000500 */
[----:B-1----:R-:W-:Y:S05]  /*3a90*/  @!P0 BRA `(.L_x_1875) ;  /* 0x0000000000208947 */ /* 0x002fea0003800000 */
[----:B------:R-:W-:-:S05]  /*3aa0*/  IMAD.MOV.U32 R2, RZ, RZ, R14 ;  /* 0x000000ffff027224 */ /* 0x000fca00078e000e */
[----:B------:R-:W-:-:S07]  /*3ab0*/  MOV R0, R2 ;  /* 0x0000000200007202 */ /* 0x000fce0000000f00 */
.L_x_1876:
[----:B------:R-:W0:Y:S02]  /*3ac0*/  LDS R2, [R0+0x4] ;  /* 0x0000040000027984 */ /* 0x000e240000000800 */
[----:B0-----:R-:W-:-:S10]  /*3ad0*/  HFMA2.MMA R3, R2, 1, 1, R17 ;  /* 0x3c003c0002037835 */ /* 0x001fd40000000011 */
[----:B------:R-:W0:Y:S02]  /*3ae0*/  ATOMS.CAST.SPIN R3, [R0+0x4], R2, R3 ;  /* 0x000004020003738d */ /* 0x000e240001800003 */
[----:B0-----:R-:W-:-:S13]  /*3af0*/  ISETP.EQ.U32.AND P0, PT, R3, 0x1, PT ;  /* 0x000000010300780c */ /* 0x001fda0003f02070 */
[----:B------:R-:W-:Y:S05]  /*3b00*/  @!P0 BRA `(.L_x_1876) ;  /* 0xfffffffc00ec8947 */ /* 0x000fea000383ffff */
[----:B------:R-:W-:Y:S05]  /*3b10*/  BRA `(.L_x_1874) ;  /* 0x00000000000c7947 */ /* 0x000fea0003800000 */
.L_x_1875:
[----:B------:R-:W0:Y:S02]  /*3b20*/  LD.E R0, desc[UR6][R14.64+0x4] ;  /* 0x000004060e007980 */ /* 0x000e24000c101900 */
[----:B0-----:R-:W-:-:S05]  /*3b30*/  IADD3 R3, R17, R0, RZ ;  /* 0x0000000011037210 */ /* 0x001fca0007ffe0ff */
[----:B------:R1:W-:Y:S02]  /*3b40*/  ST.E desc[UR6][R14.64+0x4], R3 ;  /* 0x000004030e007985 */ /* 0x0003e4000c101906 */
.L_x_1874:
[----:B------:R-:W-:Y:S05]  /*3b50*/  BSYNC B0 ;  /* 0x0000000000007941 */ /* 0x000fea0003800000 */
.L_x_1873:
[----:B------:R-:W-:-:S13]  /*3b60*/  ISETP.GE.AND P0, PT, R59, 0x2, PT ;  /* 0x000000023b00780c */ /* 0x000fda0003f06270 */
[----:B------:R-:W-:Y:S05]  /*3b70*/  @!P0 EXIT ;  /* 0x000000000000894d */ /* 0x000fea0003800000 */
[----:B------:R-:W-:Y:S02]  /*3b80*/  IMAD.IADD R12, R12, 0x1, R13 ;  /* 0x000000010c0c7824 */ /* 0x000fe400078e020d */
[----:B------:R-:W-:Y:S02]  /*3b90*/  HMUL2 R9, R5, R55.H0_H0 ;  /* 0x2000003705097232 */ /* 0x000fe40000000000 */
[----:B------:R-:W-:-:S05]  /*3ba0*/  IMAD.WIDE R4, R12, 0x2, R10 ;  /* 0x000000020c047825 */ /* 0x000fca00078e020a */
[----:B------:R2:W-:Y:S01]  /*3bb0*/  ATOM.E.ADD.F16x2.RN.STRONG.GPU P0, RZ, desc[UR6][R4.64], R9 ;  /* 0x0000000904ff79a2 */ /* 0x0005e2000810e1c6 */
[----:B------:R-:W-:Y:S01]  /*3bc0*/  BSSY B0, `(.L_x_1877) ;  /* 0x0000010000007945 */ /* 0x000fe20003800000 */
[----:B------:R-:W-:-:S03]  /*3bd0*/  HMUL2 R55, R6, R55.H0_H0 ;  /* 0x2000003706377232 */ /* 0x000fc60000000000 */
[----:B--2---:R-:W-:Y:S05]  /*3be0*/  @P0 BRA `(.L_x_1878) ;  /* 0x0000000000340947 */ /* 0x004fea0003800000 */
[----:B------:R-:W2:Y:S02]  /*3bf0*/  QSPC.E.S P0, RZ, [R4] ;  /* 0x0000000004ff73aa */ /* 0x000ea40000000500 */
[----:B--2---:R-:W-:Y:S05]  /*3c00*/  @!P0 BRA `(.L_x_1879) ;  /* 0x0000000000208947 */ /* 0x004fea0003800000 */
[----:B------:R-:W-:-:S04]  /*3c10*/  MOV R2, R4 ;  /* 0x0000000400027202 */ /* 0x000fc80000000f00 */
[----:B------:R-:W-:-:S07]  /*3c20*/  MOV R0, R2 ;  /* 0x0000000200007202 */ /* 0x000fce0000000f00 */
.L_x_1880:
[----:B------:R-:W0:Y:S02]  /*3c30*/  LDS R2, [R0] ;  /* 0x0000000000027984 */ /* 0x000e240000000800 */
[----:B01----:R-:W-:-:S06]  /*3c40*/  HADD2 R3, R2, R9 ;  /* 0x0000000902037230 */ /* 0x003fcc0000000000 */
[----:B------:R-:W0:Y:S02]  /*3c50*/  ATOMS.CAST.SPIN R3, [R0], R2, R3 ;  /* 0x000000020003738d */ /* 0x000e240001800003 */
[----:B0-----:R-:W-:-:S13]  /*3c60*/  ISETP.EQ.U32.AND P0, PT, R3, 0x1, PT ;  /* 0x000000010300780c */ /* 0x001fda0003f02070 */
[----:B------:R-:W-:Y:S05]  /*3c70*/  @!P0 BRA `(.L_x_1880) ;  /* 0xfffffffc00ec8947 */ /* 0x000fea000383ffff */
[----:B------:R-:W-:Y:S05]  /*3c80*/  BRA `(.L_x_1878) ;  /* 0x00000000000c7947 */ /* 0x000fea0003800000 */
.L_x_1879:
[----:B------:R-:W0:Y:S02]  /*3c90*/  LD.E R0, desc[UR6][R4.64] ;  /* 0x0000000604007980 */ /* 0x000e24000c101900 */
[----:B01----:R-:W-:-:S05]  /*3ca0*/  IMAD.IADD R3, R9, 0x1, R0 ;  /* 0x0000000109037824 */ /* 0x003fca00078e0200 */
[----:B------:R2:W-:Y:S02]  /*3cb0*/  ST.E desc[UR6][R4.64], R3 ;  /* 0x0000000304007985 */ /* 0x0005e4000c101906 */
.L_x_1878:
[----:B------:R-:W-:Y:S05]  /*3cc0*/  BSYNC B0 ;  /* 0x0000000000007941 */ /* 0x000fea0003800000 */
.L_x_1877:
[----:B------:R3:W-:Y:S01]  /*3cd0*/  ATOM.E.ADD.F16x2.RN.STRONG.GPU P0, RZ, desc[UR6][R4.64+0x4], R55 ;  /* 0x0000043704ff79a2 */ /* 0x0007e2000810e1c6 */
[----:B------:R-:W-:Y:S04]  /*3ce0*/  BSSY B0, `(.L_x_1881) ;  /* 0x000000f000007945 */ /* 0x000fe80003800000 */
[----:B---3--:R-:W-:Y:S05]  /*3cf0*/  @P0 BRA `(.L_x_1882) ;  /* 0x0000000000340947 */ /* 0x008fea0003800000 */
[----:B------:R-:W3:Y:S02]  /*3d00*/  QSPC.E.S P0, RZ, [R4+0x4] ;  /* 0x0000040004ff73aa */ /* 0x000ee40000000500 */
[----:B---3--:R-:W-:Y:S05]  /*3d10*/  @!P0 BRA `(.L_x_1883) ;  /* 0x0000000000208947 */ /* 0x008fea0003800000 */
[----:B------:R-:W-:-:S04]  /*3d20*/  MOV R2, R4 ;  /* 0x0000000400027202 */ /* 0x000fc80000000f00 */
[----:B------:R-:W-:-:S07]  /*3d30*/  MOV R0, R2 ;  /* 0x0000000200007202 */ /* 0x000fce0000000f00 */
.L_x_1884:
[----:B------:R-:W0:Y:S02]  /*3d40*/  LDS R2, [R0+0x4] ;  /* 0x0000040000027984 */ /* 0x000e240000000800 */
[----:B012---:R-:W-:-:S10]  /*3d50*/  HFMA2.MMA R3, R2, 1, 1, R55 ;  /* 0x3c003c0002037835 */ /* 0x007fd40000000037 */
[----:B------:R-:W0:Y:S02]  /*3d60*/  ATOMS.CAST.SPIN R3, [R0+0x4], R2, R3 ;  /* 0x000004020003738d */ /* 0x000e240001800003 */
[----:B0-----:R-:W-:-:S13]  /*3d70*/  ISETP.EQ.U32.AND P0, PT, R3, 0x1, PT ;  /* 0x000000010300780c */ /* 0x001fda0003f02070 */
[----:B------:R-:W-:Y:S05]  /*3d80*/  @!P0 BRA `(.L_x_1884) ;  /* 0xfffffffc00ec8947 */ /* 0x000fea000383ffff */
[----:B------:R-:W-:Y:S05]  /*3d90*/  BRA `(.L_x_1882) ;  /* 0x00000000000c7947 */ /* 0x000fea0003800000 */
.L_x_1883:
[----:B------:R-:W0:Y:S02]  /*3da0*/  LD.E R0, desc[UR6][R4.64+0x4] ;  /* 0x0000040604007980 */ /* 0x000e24000c101900 */
[----:B012---:R-:W-:-:S05]  /*3db0*/  IMAD.IADD R3, R55, 0x1, R0 ;  /* 0x0000000137037824 */ /* 0x007fca00078e0200 */
[----:B------:R3:W-:Y:S02]  /*3dc0*/  ST.E desc[UR6][R4.64+0x4], R3 ;  /* 0x0000040304007985 */ /* 0x0007e4000c101906 */
.L_x_1882:
[----:B------:R-:W-:Y:S05]  /*3dd0*/  BSYNC B0 ;  /* 0x0000000000007941 */ /* 0x000fea0003800000 */
.L_x_1881:
[----:B------:R-:W-:-:S13]  /*3de0*/  ISETP.NE.AND P0, PT, R59, 0x2, PT ;  /* 0x000000023b00780c */ /* 0x000fda0003f05270 */
[----:B------:R-:W-:Y:S05]  /*3df0*/  @!P0 EXIT ;  /* 0x000000000000894d */ /* 0x000fea0003800000 */
[----:B------:R-:W-:Y:S01]  /*3e00*/  IADD3 R13, R12, R13, RZ ;  /* 0x0000000d0c0d7210 */ /* 0x000fe20007ffe0ff */
[----:B------:R-:W-:-:S04]  /*3e10*/  HMUL2 R7, R7, R56.H0_H0 ;  /* 0x2000003807077232 */ /* 0x000fc80000000000 */
[----:B------:R-:W-:-:S05]  /*3e20*/  IMAD.WIDE R10, R13, 0x2, R10 ;  /* 0x000000020d0a7825 */ /* 0x000fca00078e020a */
[----:B------:R4:W-:Y:S01]  /*3e30*/  ATOM.E.ADD.F16x2.RN.STRONG.GPU P0, RZ, desc[UR6][R10.64], R7 ;  /* 0x000000070aff79a2 */ /* 0x0009e2000810e1c6 */
[----:B------:R-:W-:Y:S01]  /*3e40*/  BSSY B0, `(.L_x_1885) ;  /* 0x0000010000007945 */ /* 0x000fe20003800000 */
[----:B--23--:R-:W-:-:S03]  /*3e50*/  HMUL2 R5, R8, R56.H0_H0 ;  /* 0x2000003808057232 */ /* 0x00cfc60000000000 */
[----:B----4-:R-:W-:Y:S05]  /*3e60*/  @P0 BRA `(.L_x_1886) ;  /* 0x0000000000340947 */ /* 0x010fea0003800000 */
[----:B------:R-:W2:Y:S02]  /*3e70*/  QSPC.E.S P0, RZ, [R10] ;  /* 0x000000000aff73aa */ /* 0x000ea40000000500 */
[----:B--2---:R-:W-:Y:S05]  /*3e80*/  @!P0 BRA `(.L_x_1887) ;  /* 0x0000000000208947 */ /* 0x004fea0003800000 */
[----:B------:R-:W-:-:S05]  /*3e90*/  IMAD.MOV.U32 R2, RZ, RZ, R10 ;  /* 0x000000ffff027224 */ /* 0x000fca00078e000a */
[----:B------:R-:W-:-:S07]  /*3ea0*/  MOV R0, R2 ;  /* 0x0000000200007202 */ /* 0x000fce0000000f00 */
.L_x_1888:
[----:B------:R-:W0:Y:S02]  /*3eb0*/  LDS R2, [R0] ;  /* 0x0000000000027984 */ /* 0x000e240000000800 */
[----:B01----:R-:W-:-:S06]  /*3ec0*/  HADD2 R3, R2, R7 ;  /* 0x0000000702037230 */ /* 0x003fcc0000000000 */
[----:B------:R-:W0:Y:S02]  /*3ed0*/  ATOMS.CAST.SPIN R3, [R0], R2, R3 ;  /* 0x000000020003738d */ /* 0x000e240001800003 */
[----:B0-----:R-:W-:-:S13]  /*3ee0*/  ISETP.EQ.U32.AND P0, PT, R3, 0x1, PT ;  /* 0x000000010300780c */ /* 0x001fda0003f02070 */
[----:B------:R-:W-:Y:S05]  /*3ef0*/  @!P0 BRA `(.L_x_1888) ;  /* 0xfffffffc00ec8947 */ /* 0x000fea000383ffff */
[----:B------:R-:W-:Y:S05]  /*3f00*/  BRA `(.L_x_1886) ;  /* 0x00000000000c7947 */ /* 0x000fea0003800000 */
.L_x_1887:
[----:B------:R-:W0:Y:S02]  /*3f10*/  LD.E R0, desc[UR6][R10.64] ;  /* 0x000000060a007980 */ /* 0x000e24000c101900 */
[----:B01----:R-:W-:-:S05]  /*3f20*/  IADD3 R3, R7, R0, RZ ;  /* 0x0000000007037210 */ /* 0x003fca0007ffe0ff */
[----:B------:R2:W-:Y:S02]  /*3f30*/  ST.E desc[UR6][R10.64], R3 ;  /* 0x000000030a007985 */ /* 0x0005e4000c101906 */
.L_x_1886:
[----:B------:R-:W-:Y:S05]  /*3f40*/  BSYNC B0 ;  /* 0x0000000000007941 */ /* 0x000fea0003800000 */
.L_x_1885:
[----:B------:R3:W-:Y:S02]  /*3f50*/  ATOM.E.ADD.F16x2.RN.STRONG.GPU P0, RZ, desc[UR6][R10.64+0x4], R5 ;  /* 0x000004050aff79a2 */ /* 0x0007e4000810e1c6 */
[----:B---3--:R-:W-:Y:S05]  /*3f60*/  @P0 EXIT ;  /* 0x000000000000094d */ /* 0x008fea0003800000 */
[----:B------:R-:W3:Y:S02]  /*3f70*/  QSPC.E.S P0, RZ, [R10+0x4] ;  /* 0x000004000aff73aa */ /* 0x000ee40000000500 */
[----:B---3--:R-:W-:Y:S05]  /*3f80*/  @!P0 BRA `(.L_x_1889) ;  /* 0x0000000000208947 */ /* 0x008fea0003800000 */
[----:B------:R-:W-:-:S05]  /*3f90*/  IMAD.MOV.U32 R2, RZ, RZ, R10 ;  /* 0x000000ffff027224 */ /* 0x000fca00078e000a */
[----:B------:R-:W-:-:S07]  /*3fa0*/  MOV R0, R2 ;  /* 0x0000000200007202 */ /* 0x000fce0000000f00 */
.L_x_1890:
[----:B------:R-:W0:Y:S02]  /*3fb0*/  LDS R2, [R0+0x4] ;  /* 0x0000040000027984 */ /* 0x000e240000000800 */
[----:B012---:R-:W-:-:S10]  /*3fc0*/  HFMA2.MMA R3, R2, 1, 1, R5 ;  /* 0x3c003c0002037835 */ /* 0x007fd40000000005 */
[----:B------:R-:W0:Y:S02]  /*3fd0*/  ATOMS.CAST.SPIN R3, [R0+0x4], R2, R3 ;  /* 0x000004020003738d */ /* 0x000e240001800003 */
[----:B0-----:R-:W-:-:S13]  /*3fe0*/  ISETP.EQ.U32.AND P0, PT, R3, 0x1, PT ;  /* 0x000000010300780c */ /* 0x001fda0003f02070 */
[----:B------:R-:W-:Y:S05]  /*3ff0*/  @!P0 BRA `(.L_x_1890) ;  /* 0xfffffffc00ec8947 */ /* 0x000fea000383ffff */
[----:B------:R-:W-:Y:S05]  /*4000*/  EXIT ;  /* 0x000000000000794d */ /* 0x000fea0003800000 */
.L_x_1889:
[----:B------:R-:W0:Y:S02]  /*4010*/  LD.E R0, desc[UR6][R10.64+0x4] ;  /* 0x000004060a007980 */ /* 0x000e24000c101900 */
[----:B012---:R-:W-:-:S05]  /*4020*/  IADD3 R3, R5, R0, RZ ;  /* 0x0000000005037210 */ /* 0x007fca0007ffe0ff */
[----:B------:R-:W-:Y:S01]  /*4030*/  ST.E desc[UR6][R10.64+0x4], R3 ;  /* 0x000004030a007985 */ /* 0x000fe2000c101906 */
[----:B------:R-:W-:Y:S05]  /*4040*/  EXIT ;  /* 0x000000000000794d */ /* 0x000fea0003800000 */
.L_x_1891:
        /* <DEDUP_REMOVED lines=11> */
.L_x_3690:


//--------------------- .text._Z23gemm_half_q_half_kernelILi3ELi48ELb1ELb1ELi32EEvPK6__halfPKjS4_S2_PS0_iiiiPKtS7_iiiiiibS2_i --------------------------
	.section	.text._Z23gemm_half_q_half_kernelILi3ELi48ELb1ELb1ELi32EEvPK6__halfPKjS4_S2_PS0_iiiiPKtS7_iiiiiibS2_i,"ax",@progbits
	.align	128
        .global         _Z23gemm_half_q_half_kernelILi3ELi48ELb1ELb1ELi32EEvPK6__halfPKjS4_S2_PS0_iiiiPKtS7_iiiiiibS2_i
        .type           _Z23gemm_half_q_half_kernelILi3ELi48ELb1ELb1ELi32EEvPK6__halfPKjS4_S2_PS0_iiiiPKtS7_iiiiiibS2_i,@function
        .size           _Z23gemm_half_q_half_kernelILi3ELi48ELb1ELb1ELi32EEvPK6__halfPKjS4_S2_PS0_iiiiPKtS7_iiiiiibS2_i,(.L_x_3691 - _Z23gemm_half_q_half_kernelILi3ELi48ELb1ELb1ELi32EEvPK6__halfPKjS4_S2_PS0_iiiiPKtS7_iiiiiibS2_i)
        .other          _Z23gemm_half_q_half_kernelILi3ELi48ELb1ELb1ELi32EEvPK6__halfPKjS4_S2_PS0_iiiiPKtS7_iiiiiibS2_i,@"STO_CUDA_ENTRY STV_DEFAULT"
_Z23gemm_half_q_half_kernelILi3ELi48ELb1ELb1ELi32EEvPK6__halfPKjS4_S2_PS0_iiiiPKtS7_iiiiiibS2_i:
.text._Z23gemm_half_q_half_kernelILi3ELi48ELb1ELb1ELi32EEvPK6__halfPKjS4_S2_PS0_iiiiPKtS7_iiiiiibS2_i:
        /* <DEDUP_REMOVED lines=24> */
[----:B0-----:R-:W-:Y:S02]  /*0180*/  SHF.R.S32.HI R0, RZ, 0x1f, R3 ;  /* 0x0000001fff007819 */ /* 0x001fe40000011403 */
[C---:B------:R-:W-:Y:S02]  /*0190*/  SHF.L.U32 R7, R3.reuse, 0x1, RZ ;  /* 0x0000000103077819 */ /* 0x040fe400000006ff */
[----:B------:R-:W-:Y:S02]  /*01a0*/  SHF.L.U64.HI R0, R3, 0x1, R0 ;  /* 0x0000000103007819 */ /* 0x000fe40000010200 */
[----:B-1----:R-:W-:-:S04]  /*01b0*/  IADD3 R4, P2, R7, R4, RZ ;  /* 0x0000000407047210 */ /* 0x002fc80007f5e0ff */
[----:B------:R-:W-:Y:S02]  /*01c0*/  IADD3.X R5, R0, R5, RZ, P2, !PT ;  /* 0x0000000500057210 */ /* 0x000fe400017fe4ff */
[----:B------:R-:W-:-:S03]  /*01d0*/  @P0 IADD3 R6, P2, R4, R7, RZ ;  /* 0x0000000704060210 */ /* 0x000fc60007f5e0ff */
[----:B------:R-:W2:Y:S01]  /*01e0*/  LDG.E.U16 R40, desc[UR6][R4.64] ;  /* 0x0000000604287981 */ /* 0x000ea2000c1e1500 */
[----:B------:R-:W-:-:S05]  /*01f0*/  @P0 IADD3.X R7, R5, R0, RZ, P2, !PT ;  /* 0x0000000005070210 */ /* 0x000fca00017fe4ff */
[----:B------:R-:W3:Y:S01]  /*0200*/  @P0 LDG.E.U16 R42, desc[UR6][R6.64] ;  /* 0x00000006062a0981 */ /* 0x000ee2000c1e1500 */
[----:B--2---:R-:W-:-:S04]  /*0210*/  LOP3.LUT R3, R40, R41, RZ, 0xfc, !PT ;  /* 0x0000002928037212 */ /* 0x004fc800078efcff */
[----:B---3--:R-:W-:-:S04]  /*0220*/  @P0 LOP3.LUT R0, R42, R3, RZ, 0xfc, !PT ;  /* 0x000000032a000212 */ /* 0x008fc800078efcff */
[----:B------:R-:W-:-:S07]  /*0230*/  @P0 PRMT R3, R0, 0x7610, R3 ;  /* 0x0000761000030816 */ /* 0x000fce0000000003 */
.L_x_1892:
[----:B------:R-:W-:Y:S02]  /*0240*/  PRMT R0, R3, 0x9910, RZ ;  /* 0x0000991003007816 */ /* 0x000fe400000000ff */
[----:B------:R-:W-:Y:S02]  /*0250*/  SHF.L.U32 R39, R15, 0x5, RZ ;  /* 0x000000050f277819 */ /* 0x000fe400000006ff */
[----:B------:R-:W-:Y:S02]  /*0260*/  ISETP.NE.AND P0, PT, R0, RZ, PT ;  /* 0x000000ff0000720c */ /* 0x000fe40003f05270 */
[----:B------:R-:W-:-:S11]  /*0270*/  VIADDMNMX R36, R39, 0x20, R21, PT ;  /* 0x0000002027247846 */ /* 0x000fd60003800115 */
[----:B------:R-:W-:Y:S05]  /*0280*/  @!P0 EXIT ;  /* 0x000000000000894d */ /* 0x000fea0003800000 */
[----:B------:R-:W-:Y:S01]  /*0290*/  IADD3 R5, R39, R16, RZ ;  /* 0x0000001027057210 */ /* 0x000fe20007ffe0ff */
[----:B------:R-:W-:Y:S01]  /*02a0*/  IMAD.SHL.U32 R3, R8, 0x80, RZ ;  /* 0x0000008008037824 */ /* 0x000fe200078e00ff */
        /* <DEDUP_REMOVED lines=29> */
.L_x_1897:
        /* <DEDUP_REMOVED lines=16> */
.L_x_1896:
        /* <DEDUP_REMOVED lines=16> */
.L_x_1895:
        /* <DEDUP_REMOVED lines=17> */
.L_x_1899:
        /* <DEDUP_REMOVED lines=16> */
.L_x_1898:
        /* <DEDUP_REMOVED lines=14> */
.L_x_1894:
[----:B------:R-:W-:Y:S05]  /*0970*/  BSYNC B0 ;  /* 0x0000000000007941 */ /* 0x000fea0003800000 */
.L_x_1893:
        /* <DEDUP_REMOVED lines=10> */
[----:B------:R-:W-:Y:S01]  /*0a20*/  IMAD R6, R14, R37, RZ ;  /* 0x000000250e067224 */ /* 0x000fe200078e02ff */
[----:B------:R-:W-:Y:S02]  /*0a30*/  ISETP.GT.AND P2, PT, R38, 0x3, PT ;  /* 0x000000032600780c */ /* 0x000fe40003f44270 */
[----:B------:R-:W-:Y:S01]  /*0a40*/  PLOP3.LUT P0, PT, PT, PT, PT, 0x80, 0x0 ;  /* 0x000000000000781c */ /* 0x000fe20003f0f070 */
[----:B------:R-:W-:-:S05]  /*0a50*/  IMAD R6, R6, 0x3, R3 ;  /* 0x0000000306067824 */ /* 0x000fca00078e0203 */
[----:B------:R-:W-:-:S05]  /*0a60*/  LEA R3, R16, R6, 0x2 ;  /* 0x0000000610037211 */ /* 0x000fca00078e10ff */
[----:B-1----:R-:W-:Y:S01]  /*0a70*/  IMAD.WIDE R4, R3, 0x2, R4 ;  /* 0x0000000203047825 */ /* 0x002fe200078e0204 */
[----:B------:R-:W-:Y:S01]  /*0a80*/  HFMA2.MMA R3, -RZ, RZ, 0, 0 ;  /* 0x00000000ff037435 */ /* 0x000fe200000001ff */
[----:B------:R-:W-:Y:S10]  /*0a90*/  @!P2 BRA `(.L_x_1901) ;  /* 0x000000000034a947 */ /* 0x000ff40003800000 */
[----:B------:R-:W-:Y:S01]  /*0aa0*/  PLOP3.LUT P0, PT, PT, PT, PT, 0x8, 0x0 ;  /* 0x000000000000781c */ /* 0x000fe20003f0e170 */
[----:B0-----:R-:W-:-:S12]  /*0ab0*/  VIADD R12, R38, 0xfffffffd ;  /* 0xfffffffd260c7836 */ /* 0x001fd80000000000 */
.L_x_1902:
        /* <DEDUP_REMOVED lines=11> */
.L_x_1901:
        /* <DEDUP_REMOVED lines=8> */
[----:B-1----:R-:W-:-:S11]  /*0bf0*/  @P2 IMAD.WIDE R4, R37, 0x2, R6 ;  /* 0x0000000225042825 */ /* 0x002fd600078e0206 */
[----:B------:R2:W-:Y:S02]  /*0c00*/  @P0 STG.E.64 desc[UR6][R4.64], RZ ;  /* 0x000000ff04000986 */ /* 0x0005e4000c101b06 */
.L_x_1900:
[----:B------:R-:W3:Y:S08]  /*0c10*/  LDC R22, c[0x0][0x25c] ;  /* 0x00009700ff167b82 */ /* 0x000ef00000000800 */
[----:B------:R-:W-:Y:S01]  /*0c20*/  BAR.SYNC.DEFER_BLOCKING 0x0 ;  /* 0x0000000000007b1d */ /* 0x000fe20000010000 */
[----:B------:R-:W-:-:S07]  /*0c30*/  ISETP.GE.AND P0, PT, R39, R36, PT ;  /* 0x000000242700720c */ /* 0x000fce0003f06270 */
[----:B------:R-:W4:Y:S06]  /*0c40*/  LDC R24, c[0x0][0x264] ;  /* 0x00009900ff187b82 */ /* 0x000f2c0000000800 */
[----:B------:R-:W-:Y:S05]  /*0c50*/  @P0 BRA `(.L_x_1903) ;  /* 0x0000000000d40947 */ /* 0x000fea0003800000 */
[----:B------:R-:W3:Y:S01]  /*0c60*/  LDC.64 R10, c[0x0][0x248] ;  /* 0x00009200ff0a7b82 */ /* 0x000ee20000000a00 */
[----:B-12---:R-:W-:-:S07]  /*0c70*/  SHF.L.U32 R5, R15, 0x6, RZ ;  /* 0x000000060f057819 */ /* 0x006fce00000006ff */
[----:B0-----:R-:W0:Y:S08]  /*0c80*/  LDC.64 R12, c[0x0][0x220] ;  /* 0x00008800ff0c7b82 */ /* 0x001e300000000a00 */
[----:B------:R-:W1:Y:S01]  /*0c90*/  LDC.64 R14, c[0x0][0x228] ;  /* 0x00008a00ff0e7b82 */ /* 0x000e620000000a00 */
[----:B---3--:R-:W-:-:S05]  /*0ca0*/  IMAD.WIDE R4, R5, 0x2, R10 ;  /* 0x0000000205047825 */ /* 0x008fca00078e020a */
[----:B------:R2:W5:Y:S01]  /*0cb0*/  LDG.E.U16.CONSTANT R3, desc[UR6][R4.64] ;  /* 0x0000000604037981 */ /* 0x000562000c1e9500 */
[----:B------:R-:W-:Y:S01]  /*0cc0*/  SHF.R.S32.HI R7, RZ, 0x1f, R0 ;  /* 0x0000001fff077819 */ /* 0x000fe20000011400 */
[----:B------:R-:W-:Y:S01]  /*0cd0*/  IMAD.MOV.U32 R19, RZ, RZ, R39 ;  /* 0x000000ffff137224 */ /* 0x000fe200078e0027 */
[----:B------:R-:W-:Y:S01]  /*0ce0*/  SHF.L.U32 R6, R0, 0x2, RZ ;  /* 0x0000000200067819 */ /* 0x000fe200000006ff */
[----:B------:R-:W-:Y:S01]  /*0cf0*/  UMOV UR4, URZ ;  /* 0x0000003f00047c82 */ /* 0x000fe20008000000 */
[----:B------:R-:W-:Y:S02]  /*0d00*/  LEA.HI R7, R7, R0, RZ, 0x3 ;  /* 0x0000000007077211 */ /* 0x000fe400078f18ff */
[----:B------:R-:W-:Y:S02]  /*0d10*/  LOP3.LUT R16, R6, 0x10, RZ, 0xc0, !PT ;  /* 0x0000001006107812 */ /* 0x000fe400078ec0ff */
[----:B0-----:R-:W-:-:S07]  /*0d20*/  SHF.R.S32.HI R17, RZ, 0x3, R7 ;  /* 0x00000003ff117819 */ /* 0x001fce0000011407 */
.L_x_1904:
[----:B-----5:R-:W-:-:S05]  /*0d30*/  IADD3 R6, R3, UR4, RZ ;  /* 0x0000000403067c10 */ /* 0x020fca000fffe0ff */
[----:B--2---:R-:W-:-:S05]  /*0d40*/  IMAD R4, R6, R37, RZ ;  /* 0x0000002506047224 */ /* 0x004fca00078e02ff */
        /* <DEDUP_REMOVED lines=8> */
[----:B-1----:R-:W-:-:S06]  /*0dd0*/  IMAD.WIDE R6, R6, 0x2, R14 ;  /* 0x0000000206067825 */ /* 0x002fcc00078e020e */
[----:B------:R-:W4:Y:S01]  /*0de0*/  LDG.E.U16.CONSTANT R6, desc[UR6][R6.64] ;  /* 0x0000000606067981 */ /* 0x000f22000c1e9500 */
[----:B------:R-:W-:Y:S01]  /*0df0*/  UIADD3 UR4, UR4, 0x1, URZ ;  /* 0x0000000104047890 */ /* 0x000fe2000fffe03f */
[----:B--2---:R-:W-:-:S04]  /*0e00*/  SHF.R.U32.HI R18, RZ, R16, R5 ;  /* 0x00000010ff127219 */ /* 0x004fc80000011605 */
[--C-:B------:R-:W-:Y:S02]  /*0e10*/  SHF.R.U32.HI R21, RZ, 0x4, R18.reuse ;  /* 0x00000004ff157819 */ /* 0x100fe40000011612 */
[----:B------:R-:W-:Y:S02]  /*0e20*/  LOP3.LUT R20, R18, 0xf, RZ, 0xc0, !PT ;  /* 0x0000000f12147812 */ /* 0x000fe400078ec0ff */
[--C-:B------:R-:W-:Y:S02]  /*0e30*/  SHF.R.U32.HI R4, RZ, 0x8, R18.reuse ;  /* 0x00000008ff047819 */ /* 0x100fe40000011612 */
[----:B------:R-:W-:Y:S02]  /*0e40*/  SHF.R.U32.HI R18, RZ, 0xc, R18 ;  /* 0x0000000cff127819 */ /* 0x000fe40000011612 */
[----:B------:R-:W-:Y:S01]  /*0e50*/  LOP3.LUT R21, R21, 0xf, RZ, 0xc0, !PT ;  /* 0x0000000f15157812 */ /* 0x000fe200078ec0ff */
[----:B---3--:R-:W-:Y:S01]  /*0e60*/  IMAD.IADD R19, R8, 0x1, R19 ;  /* 0x0000000108137824 */ /* 0x008fe200078e0213 */
        /* <DEDUP_REMOVED lines=8> */
[----:B------:R-:W-:Y:S01]  /*0ef0*/  ISETP.GE.AND P2, PT, R19, R36, PT ;  /* 0x000000241300720c */ /* 0x000fe20003f46270 */
[----:B------:R-:W-:-:S02]  /*0f00*/  IMAD R4, R4, R4, RZ ;  /* 0x0000000404047224 */ /* 0x000fc400078e02ff */
[----:B------:R-:W-:Y:S01]  /*0f10*/  IMAD R18, R18, R18, RZ ;  /* 0x0000001212127224 */ /* 0x000fe200078e02ff */
[----:B------:R-:W4:Y:S08]  /*0f20*/  I2F.F16 R35, R20 ;  /* 0x0000001400237306 */ /* 0x000f300000200c00 */
        /* <DEDUP_REMOVED lines=8> */
.L_x_1903:
[----:B------:R-:W-:Y:S01]  /*0fb0*/  ULDC UR4, c[0x0][0x258] ;  /* 0x0000960000047ab9 */ /* 0x000fe20000000800 */
[----:B------:R-:W-:Y:S01]  /*0fc0*/  ULDC UR5, c[0x0][0x260] ;  /* 0x0000980000057ab9 */ /* 0x000fe20000000800 */
[C---:B------:R-:W-:Y:S01]  /*0fd0*/  ISETP.GT.AND P2, PT, R39.reuse, UR4, PT ;  /* 0x0000000427007c0c */ /* 0x040fe2000bf44270 */
[----:B------:R-:W-:Y:S01]  /*0fe0*/  ULDC UR8, c[0x0][0x268] ;  /* 0x00009a0000087ab9 */ /* 0x000fe20000000800 */
[C---:B------:R-:W-:Y:S01]  /*0ff0*/  VIMNMX R3, R39.reuse, UR4, PT ;  /* 0x0000000427037c48 */ /* 0x040fe2000bfe0100 */
[----:B------:R-:W-:Y:S01]  /*1000*/  HFMA2.MMA R8, -RZ, RZ, 0, 0 ;  /* 0x00000000ff087435 */ /* 0x000fe200000001ff */
[C---:B------:R-:W-:Y:S02]  /*1010*/  ISETP.GT.AND P4, PT, R39.reuse, UR5, PT ;  /* 0x0000000527007c0c */ /* 0x040fe4000bf84270 */
[----:B--2---:R-:W-:Y:S02]  /*1020*/  SHF.R.S32.HI R4, RZ, 0x1f, R3 ;  /* 0x0000001fff047819 */ /* 0x004fe40000011403 */
[----:B------:R-:W-:-:S02]  /*1030*/  ISETP.GT.AND P6, PT, R39, UR8, PT ;  /* 0x0000000827007c0c */ /* 0x000fc4000bfc4270 */
[----:B------:R-:W-:Y:S01]  /*1040*/  LEA.HI R4, R4, R3, RZ, 0x5 ;  /* 0x0000000304047211 */ /* 0x000fe200078f28ff */
[----:B------:R-:W-:Y:S01]  /*1050*/  HFMA2.MMA R3, -RZ, RZ, 0, 0 ;  /* 0x00000000ff037435 */ /* 0x000fe200000001ff */
[C---:B---3--:R-:W-:Y:S02]  /*1060*/  ISETP.GT.AND P3, PT, R39.reuse, R22, PT ;  /* 0x000000162700720c */ /* 0x048fe40003f64270 */
[----:B0-----:R-:W-:Y:S02]  /*1070*/  SHF.R.S32.HI R9, RZ, 0x5, R4 ;  /* 0x00000005ff097819 */ /* 0x001fe40000011404 */
[----:B----4-:R-:W-:Y:S02]  /*1080*/  ISETP.GT.AND P5, PT, R39, R24, PT ;  /* 0x000000182700720c */ /* 0x010fe40003fa4270 */
[----:B------:R-:W-:Y:S02]  /*1090*/  MOV R7, RZ ;  /* 0x000000ff00077202 */ /* 0x000fe40000000f00 */
[----:B------:R-:W-:Y:S01]  /*10a0*/  MOV R4, RZ ;  /* 0x000000ff00047202 */ /* 0x000fe20000000f00 */
[----:B------:R-:W-:Y:S08]  /*10b0*/  @!P2 BRA `(.L_x_1905) ;  /* 0x00000000001ca947 */ /* 0x000ff00003800000 */
[----:B------:R-:W0:Y:S02]  /*10c0*/  LDC R4, c[0x0][0x25c] ;  /* 0x00009700ff047b82 */ /* 0x000e240000000800 */
[----:B0-----:R-:W-:-:S04]  /*10d0*/  VIMNMX R4, R39, R4, PT ;  /* 0x0000000427047248 */ /* 0x001fc80003fe0100 */
[----:B------:R-:W-:-:S04]  /*10e0*/  IADD3 R4, R4, -UR4, RZ ;  /* 0x8000000404047c10 */ /* 0x000fc8000fffe0ff */
[----:B-1----:R-:W-:-:S04]  /*10f0*/  SHF.R.S32.HI R5, RZ, 0x1f, R4 ;  /* 0x0000001fff057819 */ /* 0x002fc80000011404 */
[----:B------:R-:W-:-:S04]  /*1100*/  LEA.HI R5, R5, R4, RZ, 0x5 ;  /* 0x0000000405057211 */ /* 0x000fc800078f28ff */
[----:B------:R-:W-:-:S05]  /*1110*/  SHF.R.S32.HI R5, RZ, 0x5, R5 ;  /* 0x00000005ff057819 */ /* 0x000fca0000011405 */
[----:B------:R-:W-:-:S07]  /*1120*/  IMAD R4, R5, 0x6, RZ ;  /* 0x0000000605047824 */ /* 0x000fce00078e02ff */
.L_x_1905:
        /* <DEDUP_REMOVED lines=8> */
.L_x_1906:
[----:B------:R-:W-:Y:S05]  /*11b0*/  @!P4 BRA `(.L_x_1907) ;  /* 0x00000000001cc947 */ /* 0x000fea0003800000 */
[----:B------:R-:W1:Y:S02]  /*11c0*/  LDC R6, c[0x0][0x264] ;  /* 0x00009900ff067b82 */ /* 0x000e640000000800 */
[----:B-1----:R-:W-:-:S04]  /*11d0*/  VIMNMX R5, R39, R6, PT ;  /* 0x0000000627057248 */ /* 0x002fc80003fe0100 */
[----:B------:R-:W-:-:S04]  /*11e0*/  IADD3 R5, R5, -UR5, RZ ;  /* 0x8000000505057c10 */ /* 0x000fc8000fffe0ff */
[----:B------:R-:W-:-:S04]  /*11f0*/  SHF.R.S32.HI R6, RZ, 0x1f, R5 ;  /* 0x0000001fff067819 */ /* 0x000fc80000011405 */
[----:B------:R-:W-:-:S04]  /*1200*/  LEA.HI R6, R6, R5, RZ, 0x5 ;  /* 0x0000000506067211 */ /* 0x000fc800078f28ff */
[----:B------:R-:W-:-:S04]  /*1210*/  SHF.R.S32.HI R6, RZ, 0x5, R6 ;  /* 0x00000005ff067819 */ /* 0x000fc80000011406 */
[----:B------:R-:W-:-:S07]  /*1220*/  SHF.L.U32 R8, R6, 0x2, RZ ;  /* 0x0000000206087819 */ /* 0x000fce00000006ff */
.L_x_1907:
        /* <DEDUP_REMOVED lines=8> */
.L_x_1908:
[----:B------:R-:W-:Y:S01]  /*12b0*/  HFMA2.MMA R6, -RZ, RZ, 0, 0 ;  /* 0x00000000ff067435 */ /* 0x000fe200000001ff */
[----:B------:R-:W-:Y:S10]  /*12c0*/  @!P6 BRA `(.L_x_1909) ;  /* 0x00000000001ce947 */ /* 0x000ff40003800000 */
[----:B------:R-:W1:Y:S02]  /*12d0*/  LDC R6, c[0x0][0x26c] ;  /* 0x00009b00ff067b82 */ /* 0x000e640000000800 */
[----:B-1----:R-:W-:-:S04]  /*12e0*/  VIMNMX R5, R39, R6, PT ;  /* 0x0000000627057248 */ /* 0x002fc80003fe0100 */
[----:B------:R-:W-:-:S04]  /*12f0*/  IADD3 R5, R5, -UR8, RZ ;  /* 0x8000000805057c10 */ /* 0x000fc8000fffe0ff */
[----:B------:R-:W-:-:S04]  /*1300*/  SHF.R.S32.HI R6, RZ, 0x1f, R5 ;  /* 0x0000001fff067819 */ /* 0x000fc80000011405 */
[----:B------:R-:W-:-:S04]  /*1310*/  LEA.HI R6, R6, R5, RZ, 0x5 ;  /* 0x0000000506067211 */ /* 0x000fc800078f28ff */
[----:B------:R-:W-:-:S04]  /*1320*/  SHF.R.S32.HI R6, RZ, 0x5, R6 ;  /* 0x00000005ff067819 */ /* 0x000fc80000011406 */
[----:B------:R-:W-:-:S07]  /*1330*/  SHF.L.U32 R6, R6, 0x1, RZ ;  /* 0x0000000106067819 */ /* 0x000fce00000006ff */
.L_x_1909:
[----:B------:R-:W-:Y:S01]  /*1340*/  IMAD R4, R9, 0x8, R4 ;  /* 0x0000000809047824 */ /* 0x000fe200078e0204 */
[----:B------:R-:W0:Y:S01]  /*1350*/  S2UR UR5, SR_CgaCtaId ;  /* 0x00000000000579c3 */ /* 0x000e220000008800 */
[----:B------:R-:W-:Y:S01]  /*1360*/  ISETP.GE.OR P0, PT, R39, R22, P0 ;  /* 0x000000162700720c */ /* 0x000fe20000706670 */
[----:B------:R-:W-:Y:S01]  /*1370*/  ULDC.64 UR8, c[0x0][0x218] ;  /* 0x0000860000087ab9 */ /* 0x000fe20000000a00 */
[----:B------:R-:W-:Y:S01]  /*1380*/  UMOV UR4, 0x400 ;  /* 0x0000040000047882 */ /* 0x000fe20000000000 */
[----:B------:R-:W-:Y:S02]  /*1390*/  IADD3 R3, R8, R4, R3 ;  /* 0x0000000408037210 */ /* 0x000fe40007ffe003 */
        /* <DEDUP_REMOVED lines=13> */
[----:B------:R-:W-:Y:S01]  /*1470*/  LEA.HI.X R21, R0, UR9, R3, 0x2, P2 ;  /* 0x0000000900157c11 */ /* 0x000fe200090f1403 */
[----:B------:R-:W-:Y:S08]  /*1480*/  @P0 BRA `(.L_x_1910) ;  /* 0x0000002400100947 */ /* 0x000ff00003800000 */
[----:B------:R-:W0:Y:S01]  /*1490*/  LDC R0, c[0x0][0x23c] ;  /* 0x00008f00ff007b82 */ /* 0x000e220000000800 */
[----:B------:R-:W-:Y:S01]  /*14a0*/  PRMT R3, R42, 0x9910, RZ ;  /* 0x000099102a037816 */ /* 0x000fe200000000ff */
[----:B------:R-:W-:Y:S01]  /*14b0*/  ULDC UR5, c[0x0][0x25c] ;  /* 0x0000970000057ab9 */ /* 0x000fe20000000800 */
[----:B------:R-:W-:Y:S02]  /*14c0*/  SHF.R.S32.HI R61, RZ, 0x1f, R37 ;  /* 0x0000001fff3d7819 */ /* 0x000fe40000011425 */
[----:B------:R-:W-:Y:S02]  /*14d0*/  ISETP.NE.AND P0, PT, R3, RZ, PT ;  /* 0x000000ff0300720c */ /* 0x000fe40003f05270 */
[----:B------:R-:W-:Y:S02]  /*14e0*/  PRMT R31, RZ, 0x7610, R31 ;  /* 0x00007610ff1f7816 */ /* 0x000fe4000000001f */
[----:B------:R-:W-:-:S13]  /*14f0*/  ISETP.LT.OR P0, PT, R2, 0x3, !P0 ;  /* 0x000000030200780c */ /* 0x000fda0004701670 */
.L_x_1917:
[----:B------:R-:W-:Y:S02]  /*1500*/  MOV R2, R20 ;  /* 0x0000001400027202 */ /* 0x000fe40000000f00 */
[----:B------:R-:W-:-:S05]  /*1510*/  MOV R3, R21 ;  /* 0x0000001500037202 */ /* 0x000fca0000000f00 */
[----:B-1---5:R1:W5:Y:S01]  /*1520*/  LDG.E.128.CONSTANT R12, desc[UR6][R2.64] ;  /* 0x00000006020c7981 */ /* 0x022362000c1e9d00 */
[----:B0-----:R-:W-:Y:S01]  /*1530*/  MOV R37, R0 ;  /* 0x0000000000257202 */ /* 0x001fe20000000f00 */
        /* <DEDUP_REMOVED lines=9> */
[--C-:B------:R-:W-:Y:S02]  /*15d0*/  SHF.R.U32.HI R23, RZ, 0xc, R13.reuse ;  /* 0x0000000cff177819 */ /* 0x100fe4000001160d */
[----:B------:R-:W-:Y:S02]  /*15e0*/  LOP3.LUT R19, R13, 0x3f003f, RZ, 0xc0, !PT ;  /* 0x003f003f0d137812 */ /* 0x000fe400078ec0ff */
[----:B------:R-:W-:Y:S02]  /*15f0*/  SHF.R.U32.HI R22, RZ, 0x6, R13 ;  /* 0x00000006ff167819 */ /* 0x000fe4000001160d */
[----:B------:R-:W-:Y:S02]  /*1600*/  ISETP.NE.AND P2, PT, R12, RZ, PT ;  /* 0x000000ff0c00720c */ /* 0x000fe40003f45270 */
[----:B------:R-:W-:-:S02]  /*1610*/  SHF.R.U32.HI R44, RZ, 0xc, R14 ;  /* 0x0000000cff2c7819 */ /* 0x000fc4000001160e */
[----:B------:R-:W-:Y:S02]  /*1620*/  LOP3.LUT R24, R14, 0x3f003f, RZ, 0xc0, !PT ;  /* 0x003f003f0e187812 */ /* 0x000fe400078ec0ff */
[----:B------:R-:W-:Y:S02]  /*1630*/  SHF.R.U32.HI R45, RZ, 0x6, R14 ;  /* 0x00000006ff2d7819 */ /* 0x000fe4000001160e */
[--C-:B------:R-:W-:Y:S02]  /*1640*/  SHF.R.U32.HI R46, RZ, 0xc, R15.reuse ;  /* 0x0000000cff2e7819 */ /* 0x100fe4000001160f */
        /* <DEDUP_REMOVED lines=8> */
[----:B------:R-:W-:-:S02]  /*16d0*/  ISETP.GE.AND P3, PT, R38, 0x2, PT ;  /* 0x000000022600780c */ /* 0x000fc40003f66270 */
        /* <DEDUP_REMOVED lines=8> */
[----:B------:R-:W-:Y:S02]  /*1760*/  LOP3.LUT R9, R18, 0xf000f, RZ, 0xc0, !PT ;  /* 0x000f000f12097812 */ /* 0x000fe400078ec0ff */
[--C-:B------:R-:W-:Y:S02]  /*1770*/  SHF.R.U32.HI R15, RZ, 0x8, R10.reuse ;  /* 0x00000008ff0f7819 */ /* 0x100fe4000001160a */
[----:B------:R-:W-:Y:S02]  /*1780*/  LOP3.LUT R18, R44, 0xf000f, RZ, 0xc0, !PT ;  /* 0x000f000f2c127812 */ /* 0x000fe400078ec0ff */
[----:B------:R-:W-:-:S02]  /*1790*/  SHF.R.U32.HI R50, RZ, 0xa, R10 ;  /* 0x0000000aff327819 */ /* 0x000fc4000001160a */
[----:B------:R-:W-:Y:S02]  /*17a0*/  LOP3.LUT R47, R10, 0x3f003f, RZ, 0xc0, !PT ;  /* 0x003f003f0a2f7812 */ /* 0x000fe400078ec0ff */
[----:B------:R-:W-:Y:S02]  /*17b0*/  SHF.R.U32.HI R48, RZ, 0x6, R10 ;  /* 0x00000006ff307819 */ /* 0x000fe4000001160a */
[----:B------:R-:W-:Y:S02]  /*17c0*/  SHF.R.U32.HI R53, RZ, 0x8, R11 ;  /* 0x00000008ff357819 */ /* 0x000fe4000001160b */
[----:B------:R-:W-:Y:S02]  /*17d0*/  LOP3.LUT R10, R9, 0x300030, R12, 0xf8, !PT ;  /* 0x00300030090a7812 */ /* 0x000fe400078ef80c */
[----:B--2---:R-:W-:Y:S02]  /*17e0*/  SHF.R.U32.HI R12, RZ, 0xc, R5 ;  /* 0x0000000cff0c7819 */ /* 0x004fe40000011605 */
[----:B------:R-:W-:-:S02]  /*17f0*/  LOP3.LUT R49, R18, 0x300030, R15, 0xf8, !PT ;  /* 0x0030003012317812 */ /* 0x000fc400078ef80f */
[----:B------:R-:W-:Y:S02]  /*1800*/  LOP3.LUT R58, R46, 0x300030, R53, 0xf8, !PT ;  /* 0x003000302e3a7812 */ /* 0x000fe400078ef835 */
[----:B------:R-:W-:Y:S02]  /*1810*/  SHF.R.U32.HI R9, RZ, 0xc, R4 ;  /* 0x0000000cff097819 */ /* 0x000fe40000011604 */
[----:B------:R-:W-:Y:S02]  /*1820*/  SHF.R.U32.HI R15, RZ, 0xc, R6 ;  /* 0x0000000cff0f7819 */ /* 0x000fe40000011606 */
[----:B------:R-:W-:Y:S02]  /*1830*/  SHF.R.U32.HI R18, RZ, 0xc, R7 ;  /* 0x0000000cff127819 */ /* 0x000fe40000011607 */
[----:B------:R-:W-:Y:S02]  /*1840*/  SHF.R.U32.HI R56, RZ, 0xa, R11 ;  /* 0x0000000aff387819 */ /* 0x000fe4000001160b */
[----:B------:R-:W-:-:S02]  /*1850*/  LOP3.LUT R55, R11, 0x3f003f, RZ, 0xc0, !PT ;  /* 0x003f003f0b377812 */ /* 0x000fc400078ec0ff */
[----:B------:R-:W-:Y:S02]  /*1860*/  SHF.R.U32.HI R57, RZ, 0x6, R11 ;  /* 0x00000006ff397819 */ /* 0x000fe4000001160b */
[----:B------:R-:W-:Y:S02]  /*1870*/  LOP3.LUT R53, R7, 0x3f003f, RZ, 0xc0, !PT ;  /* 0x003f003f07357812 */ /* 0x000fe400078ec0ff */
[----:B------:R-:W-:Y:S02]  /*1880*/  SHF.R.U32.HI R54, RZ, 0x6, R7 ;  /* 0x00000006ff367819 */ /* 0x000fe40000011607 */
[----:B------:R-:W-:Y:S02]  /*1890*/  LOP3.LUT R44, R23, 0x300030, R8, 0xf8, !PT ;  /* 0x00300030172c7812 */ /* 0x000fe400078ef808 */
[----:B------:R-:W-:Y:S02]  /*18a0*/  LOP3.LUT R11, R5, 0x3f003f, RZ, 0xc0, !PT ;  /* 0x003f003f050b7812 */ /* 0x000fe400078ec0ff */
[----:B------:R-:W-:-:S02]  /*18b0*/  LOP3.LUT R7, R12, 0xf000f, RZ, 0xc0, !PT ;  /* 0x000f000f0c077812 */ /* 0x000fc400078ec0ff */
[----:B------:R-:W-:Y:S02]  /*18c0*/  LOP3.LUT R8, R4, 0x3f003f, RZ, 0xc0, !PT ;  /* 0x003f003f04087812 */ /* 0x000fe400078ec0ff */
[----:B------:R-:W-:Y:S02]  /*18d0*/  SHF.R.U32.HI R5, RZ, 0x6, R5 ;  /* 0x00000006ff057819 */ /* 0x000fe40000011605 */
[----:B------:R-:W-:Y:S02]  /*18e0*/  LOP3.LUT R23, R6, 0x3f003f, RZ, 0xc0, !PT ;  /* 0x003f003f06177812 */ /* 0x000fe400078ec0ff */
[----:B------:R-:W-:Y:S02]  /*18f0*/  SHF.R.U32.HI R46, RZ, 0x6, R6 ;  /* 0x00000006ff2e7819 */ /* 0x000fe40000011606 */
[----:B------:R-:W-:Y:S02]  /*1900*/  SHF.R.U32.HI R4, RZ, 0x6, R4 ;  /* 0x00000006ff047819 */ /* 0x000fe40000011604 */
        /* <DEDUP_REMOVED lines=124> */
.L_x_1912:
[----:B------:R-:W-:Y:S05]  /*20d0*/  @!P3 BRA `(.L_x_1911) ;  /* 0x000000040070b947 */ /* 0x000fea0003800000 */
[----:B------:R-:W-:-:S04]  /*20e0*/  PRMT R4, R40, 0x9910, RZ ;  /* 0x0000991028047816 */ /* 0x000fc800000000ff */
        /* <DEDUP_REMOVED lines=46> */
.L_x_1913:
[----:B------:R-:W-:Y:S05]  /*23d0*/  @P0 BRA `(.L_x_1911) ;  /* 0x0000000000b00947 */ /* 0x000fea0003800000 */
        /* <DEDUP_REMOVED lines=44> */
.L_x_1911:
        /* <DEDUP_REMOVED lines=12> */
[--C-:B--2---:R-:W-:Y:S02]  /*2760*/  SHF.R.U32.HI R20, RZ, 0xc, R12.reuse ;  /* 0x0000000cff147819 */ /* 0x104fe4000001160c */
[----:B------:R-:W-:Y:S02]  /*2770*/  LOP3.LUT R18, R12, 0x3f003f, RZ, 0xc0, !PT ;  /* 0x003f003f0c127812 */ /* 0x000fe400078ec0ff */
[----:B------:R-:W-:Y:S02]  /*2780*/  SHF.R.U32.HI R19, RZ, 0x6, R12 ;  /* 0x00000006ff137819 */ /* 0x000fe4000001160c */
[----:B------:R-:W-:-:S02]  /*2790*/  SHF.R.U32.HI R23, RZ, 0xc, R13 ;  /* 0x0000000cff177819 */ /* 0x000fc4000001160d */
[----:B------:R-:W-:Y:S02]  /*27a0*/  LOP3.LUT R16, R13, 0x3f003f, RZ, 0xc0, !PT ;  /* 0x003f003f0d107812 */ /* 0x000fe400078ec0ff */
[----:B------:R-:W-:Y:S02]  /*27b0*/  SHF.R.U32.HI R22, RZ, 0x6, R13 ;  /* 0x00000006ff167819 */ /* 0x000fe4000001160d */
[--C-:B------:R-:W-:Y:S02]  /*27c0*/  SHF.R.U32.HI R44, RZ, 0xc, R14.reuse ;  /* 0x0000000cff2c7819 */ /* 0x100fe4000001160e */
[----:B------:R-:W-:Y:S02]  /*27d0*/  LOP3.LUT R24, R14, 0x3f003f, RZ, 0xc0, !PT ;  /* 0x003f003f0e187812 */ /* 0x000fe400078ec0ff */
[----:B------:R-:W-:Y:S02]  /*27e0*/  SHF.R.U32.HI R45, RZ, 0x6, R14 ;  /* 0x00000006ff2d7819 */ /* 0x000fe4000001160e */
[----:B----4-:R-:W-:-:S02]  /*27f0*/  SHF.R.U32.HI R12, RZ, 0x8, R8 ;  /* 0x00000008ff0c7819 */ /* 0x010fc40000011608 */
[--C-:B------:R-:W-:Y:S02]  /*2800*/  SHF.R.U32.HI R13, RZ, 0xa, R8.reuse ;  /* 0x0000000aff0d7819 */ /* 0x100fe40000011608 */
[----:B------:R-:W-:Y:S02]  /*2810*/  LOP3.LUT R17, R8, 0x3f003f, RZ, 0xc0, !PT ;  /* 0x003f003f08117812 */ /* 0x000fe400078ec0ff */
[----:B------:R-:W-:Y:S02]  /*2820*/  SHF.R.U32.HI R21, RZ, 0x6, R8 ;  /* 0x00000006ff157819 */ /* 0x000fe40000011608 */
[----:B------:R-:W-:Y:S02]  /*2830*/  SHF.R.U32.HI R48, RZ, 0xc, R15 ;  /* 0x0000000cff307819 */ /* 0x000fe4000001160f */
[--C-:B------:R-:W-:Y:S02]  /*2840*/  SHF.R.U32.HI R8, RZ, 0x8, R9.reuse ;  /* 0x00000008ff087819 */ /* 0x100fe40000011609 */
[----:B------:R-:W-:-:S02]  /*2850*/  SHF.R.U32.HI R14, RZ, 0xa, R9 ;  /* 0x0000000aff0e7819 */ /* 0x000fc40000011609 */
[----:B------:R-:W-:Y:S02]  /*2860*/  LOP3.LUT R25, R9, 0x3f003f, RZ, 0xc0, !PT ;  /* 0x003f003f09197812 */ /* 0x000fe400078ec0ff */
[----:B------:R-:W-:Y:S02]  /*2870*/  SHF.R.U32.HI R43, RZ, 0x6, R9 ;  /* 0x00000006ff2b7819 */ /* 0x000fe40000011609 */
[----:B------:R-:W-:Y:S02]  /*2880*/  LOP3.LUT R9, R20, 0xf000f, RZ, 0xc0, !PT ;  /* 0x000f000f14097812 */ /* 0x000fe400078ec0ff */
[----:B------:R-:W-:Y:S02]  /*2890*/  LOP3.LUT R23, R23, 0xf000f, RZ, 0xc0, !PT ;  /* 0x000f000f17177812 */ /* 0x000fe400078ec0ff */
[----:B------:R-:W-:Y:S02]  /*28a0*/  LOP3.LUT R50, R15, 0x3f003f, RZ, 0xc0, !PT ;  /* 0x003f003f0f327812 */ /* 0x000fe400078ec0ff */
[----:B------:R-:W-:-:S02]  /*28b0*/  SHF.R.U32.HI R51, RZ, 0x6, R15 ;  /* 0x00000006ff337819 */ /* 0x000fc4000001160f */
[--C-:B------:R-:W-:Y:S02]  /*28c0*/  SHF.R.U32.HI R52, RZ, 0x8, R11.reuse ;  /* 0x00000008ff347819 */ /* 0x100fe4000001160b */
        /* <DEDUP_REMOVED lines=8> */
[----:B------:R-:W-:Y:S02]  /*2950*/  LOP3.LUT R20, R44, 0xf000f, RZ, 0xc0, !PT ;  /* 0x000f000f2c147812 */ /* 0x000fe400078ec0ff */
[----:B------:R-:W-:Y:S02]  /*2960*/  LOP3.LUT R10, R9, 0x300030, R12, 0xf8, !PT ;  /* 0x00300030090a7812 */ /* 0x000fe400078ef80c */
[----:B------:R-:W-:-:S02]  /*2970*/  LOP3.LUT R44, R23, 0x300030, R8, 0xf8, !PT ;  /* 0x00300030172c7812 */ /* 0x000fc400078ef808 */
[----:B---3--:R-:W-:Y:S02]  /*2980*/  SHF.R.U32.HI R12, RZ, 0xc, R5 ;  /* 0x0000000cff0c7819 */ /* 0x008fe40000011605 */
[----:B------:R-:W-:Y:S02]  /*2990*/  SHF.R.U32.HI R23, RZ, 0xc, R6 ;  /* 0x0000000cff177819 */ /* 0x000fe40000011606 */
[----:B------:R-:W-:Y:S02]  /*29a0*/  LOP3.LUT R57, R11, 0x300030, R52, 0xf8, !PT ;  /* 0x003000300b397812 */ /* 0x000fe400078ef834 */
[--C-:B------:R-:W-:Y:S02]  /*29b0*/  SHF.R.U32.HI R54, RZ, 0xc, R7.reuse ;  /* 0x0000000cff367819 */ /* 0x100fe40000011607 */
[----:B------:R-:W-:Y:S02]  /*29c0*/  LOP3.LUT R52, R7, 0x3f003f, RZ, 0xc0, !PT ;  /* 0x003f003f07347812 */ /* 0x000fe400078ec0ff */
[----:B------:R-:W-:-:S02]  /*29d0*/  SHF.R.U32.HI R53, RZ, 0x6, R7 ;  /* 0x00000006ff357819 */ /* 0x000fc40000011607 */
[----:B------:R-:W-:Y:S02]  /*29e0*/  LOP3.LUT R7, R12, 0xf000f, RZ, 0xc0, !PT ;  /* 0x000f000f0c077812 */ /* 0x000fe400078ec0ff */
[----:B------:R-:W-:Y:S02]  /*29f0*/  LOP3.LUT R12, R23, 0xf000f, RZ, 0xc0, !PT ;  /* 0x000f000f170c7812 */ /* 0x000fe400078ec0ff */
[----:B------:R-:W-:Y:S02]  /*2a00*/  LOP3.LUT R48, R20, 0x300030, R15, 0xf8, !PT ;  /* 0x0030003014307812 */ /* 0x000fe400078ef80f */
[----:B------:R-:W-:Y:S02]  /*2a10*/  SHF.R.U32.HI R9, RZ, 0xc, R4 ;  /* 0x0000000cff097819 */ /* 0x000fe40000011604 */
[----:B------:R-:W-:Y:S02]  /*2a20*/  LOP3.LUT R23, R54, 0xf000f, RZ, 0xc0, !PT ;  /* 0x000f000f36177812 */ /* 0x000fe400078ec0ff */
[----:B------:R-:W-:-:S02]  /*2a30*/  LOP3.LUT R22, R22, 0x3f003f, RZ, 0xc0, !PT ;  /* 0x003f003f16167812 */ /* 0x000fc400078ec0ff */
[----:B------:R-:W-:Y:S02]  /*2a40*/  LOP3.LUT R15, R6, 0x3f003f, RZ, 0xc0, !PT ;  /* 0x003f003f060f7812 */ /* 0x000fe400078ec0ff */
[----:B------:R-:W-:Y:S02]  /*2a50*/  LOP3.LUT R11, R5, 0x3f003f, RZ, 0xc0, !PT ;  /* 0x003f003f050b7812 */ /* 0x000fe400078ec0ff */
[----:B------:R-:W-:Y:S02]  /*2a60*/  LOP3.LUT R8, R4, 0x3f003f, RZ, 0xc0, !PT ;  /* 0x003f003f04087812 */ /* 0x000fe400078ec0ff */
[----:B------:R-:W-:Y:S02]  /*2a70*/  SHF.R.U32.HI R5, RZ, 0x6, R5 ;  /* 0x00000006ff057819 */ /* 0x000fe40000011605 */
[----:B------:R-:W-:Y:S02]  /*2a80*/  SHF.R.U32.HI R20, RZ, 0x6, R6 ;  /* 0x00000006ff147819 */ /* 0x000fe40000011606 */
[----:B------:R-:W-:-:S02]  /*2a90*/  LOP3.LUT R45, R45, 0x3f003f, RZ, 0xc0, !PT ;  /* 0x003f003f2d2d7812 */ /* 0x000fc400078ec0ff */
[----:B------:R-:W-:Y:S02]  /*2aa0*/  SHF.R.U32.HI R4, RZ, 0x6, R4 ;  /* 0x00000006ff047819 */ /* 0x000fe40000011604 */
[----:B------:R-:W-:Y:S02]  /*2ab0*/  LOP3.LUT R6, R9, 0xf000f, RZ, 0xc0, !PT ;  /* 0x000f000f09067812 */ /* 0x000fe400078ec0ff */
[----:B------:R-:W-:Y:S02]  /*2ac0*/  LOP3.LUT R58, R23, 0x300030, R58, 0xf8, !PT ;  /* 0x00300030173a7812 */ /* 0x000fe400078ef83a */
[----:B------:R-:W-:Y:S02]  /*2ad0*/  LOP3.LUT R22, R22, 0x64006400, RZ, 0xfc, !PT ;  /* 0x6400640016167812 */ /* 0x000fe400078efcff */
[----:B------:R-:W-:Y:S02]  /*2ae0*/  LOP3.LUT R49, R12, 0x300030, R49, 0xf8, !PT ;  /* 0x003000300c317812 */ /* 0x000fe400078ef831 */
        /* <DEDUP_REMOVED lines=120> */
.L_x_1915:
        /* <DEDUP_REMOVED lines=48> */
.L_x_1916:
        /* <DEDUP_REMOVED lines=45> */
.L_x_1914:
[----:B------:R-:W-:Y:S01]  /*3840*/  IADD3 R39, R39, 0x20, RZ ;  /* 0x0000002027277810 */ /* 0x000fe20007ffe0ff */
[----:B-1----:R-:W-:Y:S01]  /*3850*/  IMAD.WIDE.U32 R2, R37, 0x18, R2 ;  /* 0x0000001825027825 */ /* 0x002fe200078e0002 */
[----:B------:R-:W-:Y:S02]  /*3860*/  UIADD3 UR4, UR4, 0x40, URZ ;  /* 0x0000004004047890 */ /* 0x000fe4000fffe03f */
[----:B------:R-:W-:Y:S01]  /*3870*/  ISETP.GE.AND P2, PT, R39, UR5, PT ;  /* 0x0000000527007c0c */ /* 0x000fe2000bf46270 */
[----:B------:R-:W-:Y:S01]  /*3880*/  IMAD R21, R61, 0x18, RZ ;  /* 0x000000183d157824 */ /* 0x000fe200078e02ff */
[----:B------:R-:W-:Y:S01]  /*3890*/  ISETP.LT.AND P3, PT, R39, R36, PT ;  /* 0x000000242700720c */ /* 0x000fe20003f61270 */
[----:B------:R-:W-:-:S03]  /*38a0*/  IMAD.MOV.U32 R20, RZ, RZ, R2 ;  /* 0x000000ffff147224 */ /* 0x000fc600078e0002 */
[----:B------:R-:W-:-:S09]  /*38b0*/  IADD3 R21, R3, R21, RZ ;  /* 0x0000001503157210 */ /* 0x000fd20007ffe0ff */
[----:B------:R-:W-:Y:S05]  /*38c0*/  @!P2 BRA P3, `(.L_x_1917) ;  /* 0xffffffdc000ca947 */ /* 0x000fea000183ffff */
.L_x_1910:
        /* <DEDUP_REMOVED lines=11> */
.L_x_1922:
[----:B0-----:R-:W0:Y:S02]  /*3980*/  LDC R37, c[0x0][0x23c] ;  /* 0x00008f00ff257b82 */ /* 0x001e240000000800 */
[C---:B0-----:R-:W-:Y:S02]  /*3990*/  IMAD.WIDE R16, R37.reuse, 0x4, R20 ;  /* 0x0000000425107825 */ /* 0x041fe400078e0214 */
[----:B-----5:R-:W5:Y:S02]  /*39a0*/  LDG.E.128.CONSTANT R20, desc[UR6][R20.64] ;  /* 0x0000000614147981 */ /* 0x020f64000c1e9d00 */
[C---:B-1----:R-:W-:Y:S02]  /*39b0*/  IMAD.WIDE R12, R37.reuse, 0x4, R16 ;  /* 0x00000004250c7825 */ /* 0x042fe400078e0210 */
[----:B------:R-:W5:Y:S02]  /*39c0*/  LDG.E.128.CONSTANT R16, desc[UR6][R16.64] ;  /* 0x0000000610107981 */ /* 0x000f64000c1e9d00 */
[----:B------:R-:W-:-:S02]  /*39d0*/  IMAD.WIDE R4, R37, 0x4, R12 ;  /* 0x0000000425047825 */ /* 0x000fc400078e020c */
[----:B------:R-:W5:Y:S04]  /*39e0*/  LDG.E.128.CONSTANT R12, desc[UR6][R12.64] ;  /* 0x000000060c0c7981 */ /* 0x000f68000c1e9d00 */
[----:B------:R0:W5:Y:S01]  /*39f0*/  LDG.E.128.CONSTANT R8, desc[UR6][R4.64] ;  /* 0x0000000604087981 */ /* 0x000162000c1e9d00 */
[----:B------:R-:W-:Y:S01]  /*3a00*/  IMAD.WIDE R2, R37, 0x4, R4 ;  /* 0x0000000425027825 */ /* 0x000fe200078e0204 */
[----:B------:R-:W-:Y:S06]  /*3a10*/  @!P1 BRA `(.L_x_1919) ;  /* 0x0000001c00b89947 */ /* 0x000fec0003800000 */
[----:B0-----:R-:W2:Y:S01]  /*3a20*/  LDG.E.128.CONSTANT R4, desc[UR6][R2.64] ;  /* 0x0000000602047981 */ /* 0x001ea2000c1e9d00 */
[----:B-----5:R-:W-:Y:S02]  /*3a30*/  SHF.R.U32.HI R0, RZ, 0xf, R20 ;  /* 0x0000000fff007819 */ /* 0x020fe40000011614 */
[--C-:B------:R-:W-:Y:S02]  /*3a40*/  SHF.R.U32.HI R82, RZ, 0xd, R12.reuse ;  /* 0x0000000dff527819 */ /* 0x100fe4000001160c */
[C---:B------:R-:W-:Y:S02]  /*3a50*/  LOP3.LUT R70, R12.reuse, 0x3e003e0, RZ, 0xc0, !PT ;  /* 0x03e003e00c467812 */ /* 0x040fe400078ec0ff */
[----:B------:R-:W-:Y:S02]  /*3a60*/  LOP3.LUT R76, R12, 0x1f001f, RZ, 0xc0, !PT ;  /* 0x001f001f0c4c7812 */ /* 0x000fe400078ec0ff */
[----:B------:R-:W-:Y:S02]  /*3a70*/  SHF.R.U32.HI R77, RZ, 0xa, R12 ;  /* 0x0000000aff4d7819 */ /* 0x000fe4000001160c */
[----:B------:R-:W-:-:S02]  /*3a80*/  SHF.R.U32.HI R83, RZ, 0xf, R21 ;  /* 0x0000000fff537819 */ /* 0x000fc40000011615 */
[----:B------:R-:W-:Y:S02]  /*3a90*/  SHF.R.U32.HI R86, RZ, 0xf, R22 ;  /* 0x0000000fff567819 */ /* 0x000fe40000011616 */
[--C-:B------:R-:W-:Y:S02]  /*3aa0*/  SHF.R.U32.HI R12, RZ, 0xc, R8.reuse ;  /* 0x0000000cff0c7819 */ /* 0x100fe40000011608 */
[C---:B------:R-:W-:Y:S02]  /*3ab0*/  LOP3.LUT R80, R8.reuse, 0x3e003e0, RZ, 0xc0, !PT ;  /* 0x03e003e008507812 */ /* 0x040fe400078ec0ff */
[----:B------:R-:W-:Y:S02]  /*3ac0*/  LOP3.LUT R78, R8, 0x1f001f, RZ, 0xc0, !PT ;  /* 0x001f001f084e7812 */ /* 0x000fe400078ec0ff */
[----:B------:R-:W-:Y:S02]  /*3ad0*/  SHF.R.U32.HI R79, RZ, 0xa, R8 ;  /* 0x0000000aff4f7819 */ /* 0x000fe40000011608 */
[----:B------:R-:W-:-:S02]  /*3ae0*/  SHF.R.U32.HI R81, RZ, 0xe, R16 ;  /* 0x0000000eff517819 */ /* 0x000fc40000011610 */
[----:B------:R-:W-:Y:S02]  /*3af0*/  LOP3.LUT R8, R0, 0x10001, RZ, 0xc0, !PT ;  /* 0x0001000100087812 */ /* 0x000fe400078ec0ff */
        /* <DEDUP_REMOVED lines=27> */
[C---:B------:R-:W-:Y:S02]  /*3cb0*/  LOP3.LUT R20, R22.reuse, 0x3e003e0, RZ, 0xc0, !PT ;  /* 0x03e003e016147812 */ /* 0x040fe400078ec0ff */
[----:B------:R-:W-:-:S02]  /*3cc0*/  LOP3.LUT R45, R22, 0x1f001f, RZ, 0xc0, !PT ;  /* 0x001f001f162d7812 */ /* 0x000fc400078ec0ff */
[----:B------:R-:W-:Y:S02]  /*3cd0*/  SHF.R.U32.HI R46, RZ, 0xa, R22 ;  /* 0x0000000aff2e7819 */ /* 0x000fe40000011616 */
[----:B------:R-:W-:Y:S02]  /*3ce0*/  SHF.R.U32.HI R90, RZ, 0xe, R19 ;  /* 0x0000000eff5a7819 */ /* 0x000fe40000011613 */
[----:B------:R-:W-:Y:S02]  /*3cf0*/  MOV R10, 0x2800 ;  /* 0x00002800000a7802 */ /* 0x000fe40000000f00 */
[----:B------:R-:W-:Y:S02]  /*3d00*/  PRMT R8, R41, 0x9910, RZ ;  /* 0x0000991029087816 */ /* 0x000fe400000000ff */
[----:B------:R-:W-:Y:S02]  /*3d10*/  LOP3.LUT R89, R89, 0x10001, RZ, 0xc0, !PT ;  /* 0x0001000159597812 */ /* 0x000fe400078ec0ff */
[----:B------:R-:W-:-:S02]  /*3d20*/  LOP3.LUT R22, R17, 0x3e003e0, RZ, 0xc0, !PT ;  /* 0x03e003e011167812 */ /* 0x000fc400078ec0ff */
[----:B------:R-:W-:Y:S02]  /*3d30*/  LOP3.LUT R58, R17, 0x1f001f, RZ, 0xc0, !PT ;  /* 0x001f001f113a7812 */ /* 0x000fe400078ec0ff */
[----:B------:R-:W-:Y:S02]  /*3d40*/  SHF.R.U32.HI R56, RZ, 0xa, R17 ;  /* 0x0000000aff387819 */ /* 0x000fe40000011611 */
[----:B------:R-:W-:Y:S02]  /*3d50*/  SHF.R.U32.HI R88, RZ, 0xd, R14 ;  /* 0x0000000dff587819 */ /* 0x000fe4000001160e */
[----:B------:R-:W-:Y:S02]  /*3d60*/  LOP3.LUT R84, R83, 0x20002, R84, 0xf8, !PT ;  /* 0x0002000253547812 */ /* 0x000fe400078ef854 */
[----:B------:R-:W-:Y:S02]  /*3d70*/  LOP3.LUT R87, R86, 0x20002, R87, 0xf8, !PT ;  /* 0x0002000256577812 */ /* 0x000fe400078ef857 */
[----:B------:R-:W-:-:S02]  /*3d80*/  LOP3.LUT R17, R19, 0x3e003e0, RZ, 0xc0, !PT ;  /* 0x03e003e013117812 */ /* 0x000fc400078ec0ff */
[----:B------:R-:W-:Y:S02]  /*3d90*/  LOP3.LUT R47, R19, 0x1f001f, RZ, 0xc0, !PT ;  /* 0x001f001f132f7812 */ /* 0x000fe400078ec0ff */
[----:B------:R-:W-:Y:S02]  /*3da0*/  SHF.R.U32.HI R48, RZ, 0xa, R19 ;  /* 0x0000000aff307819 */ /* 0x000fe40000011613 */
[----:B------:R-:W-:Y:S02]  /*3db0*/  LOP3.LUT R81, R81, 0x40004, R82, 0xf8, !PT ;  /* 0x0004000451517812 */ /* 0x000fe400078ef852 */
[C---:B------:R-:W-:Y:S02]  /*3dc0*/  LOP3.LUT R19, R14.reuse, 0x3e003e0, RZ, 0xc0, !PT ;  /* 0x03e003e00e137812 */ /* 0x040fe400078ec0ff */
[----:B------:R-:W-:Y:S02]  /*3dd0*/  LOP3.LUT R55, R14, 0x1f001f, RZ, 0xc0, !PT ;  /* 0x001f001f0e377812 */ /* 0x000fe400078ec0ff */
[----:B------:R-:W-:-:S02]  /*3de0*/  SHF.R.U32.HI R57, RZ, 0xa, R14 ;  /* 0x0000000aff397819 */ /* 0x000fc4000001160e */
[----:B------:R-:W-:Y:S02]  /*3df0*/  SHF.R.U32.HI R14, RZ, 0xd, R15 ;  /* 0x0000000dff0e7819 */ /* 0x000fe4000001160f */
[----:B------:R-:W-:Y:S02]  /*3e00*/  PRMT R0, R10, 0x7610, R0 ;  /* 0x000076100a007816 */ /* 0x000fe40000000000 */
[----:B------:R-:W-:Y:S02]  /*3e10*/  LOP3.LUT R89, R89, 0x20002, R90, 0xf8, !PT ;  /* 0x0002000259597812 */ /* 0x000fe400078ef85a */
[----:B------:R-:W-:Y:S02]  /*3e20*/  ISETP.NE.AND P2, PT, R8, RZ, PT ;  /* 0x000000ff0800720c */ /* 0x000fe40003f45270 */
[C---:B------:R-:W-:Y:S02]  /*3e30*/  LOP3.LUT R69, R16.reuse, 0x3e003e0, RZ, 0xc0, !PT ;  /* 0x03e003e010457812 */ /* 0x040fe400078ec0ff */
[----:B------:R-:W-:-:S02]  /*3e40*/  LOP3.LUT R72, R16, 0x1f001f, RZ, 0xc0, !PT ;  /* 0x001f001f10487812 */ /* 0x000fc400078ec0ff */
[----:B------:R-:W-:Y:S02]  /*3e50*/  SHF.R.U32.HI R73, RZ, 0xa, R16 ;  /* 0x0000000aff497819 */ /* 0x000fe40000011610 */
[----:B------:R-:W-:Y:S02]  /*3e60*/  LOP3.LUT R8, R84, 0x40004, R85, 0xf8, !PT ;  /* 0x0004000454087812 */ /* 0x000fe400078ef855 */
[----:B------:R-:W-:Y:S02]  /*3e70*/  LOP3.LUT R10, R87, 0x40004, R88, 0xf8, !PT ;  /* 0x00040004570a7812 */ /* 0x000fe400078ef858 */
[C---:B------:R-:W-:Y:S02]  /*3e80*/  LOP3.LUT R16, R18.reuse, 0x3e003e0, RZ, 0xc0, !PT ;  /* 0x03e003e012107812 */ /* 0x040fe400078ec0ff */
[----:B------:R-:W-:Y:S02]  /*3e90*/  LOP3.LUT R51, R18, 0x1f001f, RZ, 0xc0, !PT ;  /* 0x001f001f12337812 */ /* 0x000fe400078ec0ff */
[----:B------:R-:W-:-:S02]  /*3ea0*/  SHF.R.U32.HI R52, RZ, 0xa, R18 ;  /* 0x0000000aff347819 */ /* 0x000fc40000011612 */
[----:B------:R-:W-:Y:S02]  /*3eb0*/  LOP3.LUT R84, R81, 0x80008, R12, 0xf8, !PT ;  /* 0x0008000851547812 */ /* 0x000fe400078ef80c */
[C---:B------:R-:W-:Y:S02]  /*3ec0*/  LOP3.LUT R18, R15.reuse, 0x3e003e0, RZ, 0xc0, !PT ;  /* 0x03e003e00f127812 */ /* 0x040fe400078ec0ff */
[----:B------:R-:W-:Y:S02]  /*3ed0*/  LOP3.LUT R53, R15, 0x1f001f, RZ, 0xc0, !PT ;  /* 0x001f001f0f357812 */ /* 0x000fe400078ec0ff */
[----:B------:R-:W-:Y:S02]  /*3ee0*/  SHF.R.U32.HI R54, RZ, 0xa, R15 ;  /* 0x0000000aff367819 */ /* 0x000fe4000001160f */
[----:B------:R-:W-:Y:S02]  /*3ef0*/  SHF.R.U32.HI R15, RZ, 0xc, R11 ;  /* 0x0000000cff0f7819 */ /* 0x000fe4000001160b */
[----:B------:R-:W-:-:S02]  /*3f00*/  LOP3.LUT R14, R89, 0x40004, R14, 0xf8, !PT ;  /* 0x00040004590e7812 */ /* 0x000fc400078ef80e */
[----:B------:R-:W-:Y:S02]  /*3f10*/  LOP3.LUT R92, R10, 0x80008, R9, 0xf8, !PT ;  /* 0x000800080a5c7812 */ /* 0x000fe400078ef809 */
[----:B------:R-:W-:Y:S02]  /*3f20*/  LOP3.LUT R88, R8, 0x80008, R13, 0xf8, !PT ;  /* 0x0008000808587812 */ /* 0x000fe400078ef80d */
[----:B------:R-:W-:Y:S02]  /*3f30*/  LOP3.LUT R96, R14, 0x80008, R15, 0xf8, !PT ;  /* 0x000800080e607812 */ /* 0x000fe400078ef80f */
[C---:B------:R-:W-:Y:S02]  /*3f40*/  LOP3.LUT R68, R11.reuse, 0x3e003e0, RZ, 0xc0, !PT ;  /* 0x03e003e00b447812 */ /* 0x040fe400078ec0ff */
        /* <DEDUP_REMOVED lines=48> */
[----:B------:R-:W-:Y:S02]  /*4250*/  ISETP.GE.AND P3, PT, R38, 0x2, PT ;  /* 0x000000022600780c */ /* 0x000fe40003f66270 */
[----:B--2---:R-:W-:-:S02]  /*4260*/  SHF.R.U32.HI R81, RZ, 0xb, R4 ;  /* 0x0000000bff517819 */ /* 0x004fc40000011604 */
[C---:B------:R-:W-:Y:S02]  /*4270*/  LOP3.LUT R82, R4.reuse, 0x3e003e0, RZ, 0xc0, !PT ;  /* 0x03e003e004527812 */ /* 0x040fe400078ec0ff */
[----:B------:R-:W-:Y:S02]  /*4280*/  LOP3.LUT R9, R4, 0x1f001f, RZ, 0xc0, !PT ;  /* 0x001f001f04097812 */ /* 0x000fe400078ec0ff */
[----:B------:R-:W-:Y:S02]  /*4290*/  SHF.R.U32.HI R10, RZ, 0xa, R4 ;  /* 0x0000000aff0a7819 */ /* 0x000fe40000011604 */
[----:B------:R-:W-:Y:S02]  /*42a0*/  SHF.R.U32.HI R85, RZ, 0xb, R6 ;  /* 0x0000000bff557819 */ /* 0x000fe40000011606 */
[----:B------:R-:W-:Y:S02]  /*42b0*/  LOP3.LUT R4, R84, 0x100010, R81, 0xf8, !PT ;  /* 0x0010001054047812 */ /* 0x000fe400078ef851 */
[----:B------:R-:W-:-:S02]  /*42c0*/  SHF.R.U32.HI R83, RZ, 0xb, R5 ;  /* 0x0000000bff537819 */ /* 0x000fc40000011605 */
[----:B------:R-:W-:Y:S02]  /*42d0*/  SHF.R.U32.HI R87, RZ, 0xb, R7 ;  /* 0x0000000bff577819 */ /* 0x000fe40000011607 */
[----:B------:R-:W-:Y:S01]  /*42e0*/  LOP3.LUT R81, R70, 0x64006400, RZ, 0xfc, !PT ;  /* 0x6400640046517812 */ /* 0x000fe200078efcff */
[-C--:B------:R-:W-:Y:S01]  /*42f0*/  HFMA2 R70, R91, R0.reuse.H0_H0, -48, -48 ;  /* 0xd200d2005b467431 */ /* 0x080fe20000040000 */
[C---:B------:R-:W-:Y:S01]  /*4300*/  LOP3.LUT R90, R6.reuse, 0x3e003e0, RZ, 0xc0, !PT ;  /* 0x03e003e0065a7812 */ /* 0x040fe200078ec0ff */
[----:B------:R-:W-:Y:S01]  /*4310*/  HADD2 R91, R60, -1040, -1040 ;  /* 0xe410e4103c5b7430 */ /* 0x000fe20000000000 */
[----:B------:R-:W-:Y:S01]  /*4320*/  LOP3.LUT R12, R6, 0x1f001f, RZ, 0xc0, !PT ;  /* 0x001f001f060c7812 */ /* 0x000fe200078ec0ff */
[-C--:B------:R-:W-:Y:S01]  /*4330*/  HFMA2 R67, R81, R0.reuse.H0_H0, -48, -48 ;  /* 0xd200d20051437431 */ /* 0x080fe20000040000 */
[----:B------:R-:W-:Y:S02]  /*4340*/  SHF.R.U32.HI R13, RZ, 0xa, R6 ;  /* 0x0000000aff0d7819 */ /* 0x000fe40000011606 */
[----:B------:R-:W-:Y:S01]  /*4350*/  LOP3.LUT R6, R92, 0x100010, R85, 0xf8, !PT ;  /* 0x001000105c067812 */ /* 0x000fe200078ef855 */
[----:B------:R-:W-:Y:S01]  /*4360*/  HFMA2 R92, R101, R0.H0_H0, -48, -48 ;  /* 0xd200d200655c7431 */ /* 0x000fe20000040000 */
[----:B------:R-:W-:-:S02]  /*4370*/  LOP3.LUT R86, R5, 0x3e003e0, RZ, 0xc0, !PT ;  /* 0x03e003e005567812 */ /* 0x000fc400078ec0ff */
[----:B------:R-:W-:Y:S02]  /*4380*/  LOP3.LUT R8, R5, 0x1f001f, RZ, 0xc0, !PT ;  /* 0x001f001f05087812 */ /* 0x000fe400078ec0ff */
[----:B------:R-:W-:Y:S02]  /*4390*/  SHF.R.U32.HI R11, RZ, 0xa, R5 ;  /* 0x0000000aff0b7819 */ /* 0x000fe40000011605 */
[C---:B------:R-:W-:Y:S02]  /*43a0*/  LOP3.LUT R94, R7.reuse, 0x3e003e0, RZ, 0xc0, !PT ;  /* 0x03e003e0075e7812 */ /* 0x040fe400078ec0ff */
[----:B------:R-:W-:Y:S02]  /*43b0*/  LOP3.LUT R14, R7, 0x1f001f, RZ, 0xc0, !PT ;  /* 0x001f001f070e7812 */ /* 0x000fe400078ec0ff */
[----:B------:R-:W-:Y:S02]  /*43c0*/  SHF.R.U32.HI R15, RZ, 0xa, R7 ;  /* 0x0000000aff0f7819 */ /* 0x000fe40000011607 */
[----:B------:R-:W-:Y:S01]  /*43d0*/  LOP3.LUT R85, R24, 0x64006400, RZ, 0xfc, !PT ;  /* 0x6400640018557812 */ /* 0x000fe200078efcff */
[-C--:B------:R-:W-:Y:S01]  /*43e0*/  HFMA2 R24, R23, R0.reuse.H0_H0, -48, -48 ;  /* 0xd200d20017187431 */ /* 0x080fe20000040000 */
[----:B------:R-:W-:Y:S01]  /*43f0*/  LOP3.LUT R5, R88, 0x100010, R83, 0xf8, !PT ;  /* 0x0010001058057812 */ /* 0x000fe200078ef853 */
[-C--:B------:R-:W-:Y:S01]  /*4400*/  HFMA2 R23, R71, R0.reuse.H0_H0, -48, -48 ;  /* 0xd200d20047177431 */ /* 0x080fe20000040000 */
[----:B------:R-:W-:Y:S01]  /*4410*/  LOP3.LUT R7, R96, 0x100010, R87, 0xf8, !PT ;  /* 0x0010001060077812 */ /* 0x000fe200078ef857 */
[----:B------:R-:W-:Y:S01]  /*4420*/  HFMA2 R71, R103, R0.H0_H0, -48, -48 ;  /* 0xd200d20067477431 */ /* 0x000fe20000040000 */
[----:B------:R-:W-:Y:S01]  /*4430*/  LOP3.LUT R83, R80, 0x64006400, RZ, 0xfc, !PT ;  /* 0x6400640050537812 */ /* 0x000fe200078efcff */
[----:B------:R-:W-:Y:S01]  /*4440*/  HADD2 R88, R58, -1040, -1040 ;  /* 0xe410e4103a587430 */ /* 0x000fe20000000000 */
[----:B------:R-:W-:-:S02]  /*4450*/  LOP3.LUT R96, R47, 0x64006400, RZ, 0xfc, !PT ;  /* 0x640064002f607812 */ /* 0x000fc400078efcff */
[----:B------:R-:W-:Y:S01]  /*4460*/  LOP3.LUT R17, R82, 0x64006400, RZ, 0xfc, !PT ;  /* 0x6400640052117812 */ /* 0x000fe200078efcff */
[-C--:B------:R-:W-:Y:S01]  /*4470*/  HFMA2 R25, R83, R0.reuse.H0_H0, -48, -48 ;  /* 0xd200d20053197431 */ /* 0x080fe20000040000 */
        /* <DEDUP_REMOVED lines=167> */
.L_x_1920:
        /* <DEDUP_REMOVED lines=82> */
.L_x_1921:
        /* <DEDUP_REMOVED lines=79> */
.L_x_1919:
        /* <DEDUP_REMOVED lines=8> */
.L_x_1918:
[----:B------:R-:W-:Y:S05]  /*5980*/  @!P1 EXIT ;  /* 0x000000000000994d */ /* 0x000fea0003800000 */
[----:B------:R-:W2:Y:S01]  /*5990*/  S2R R0, SR_CTAID.X ;  /* 0x0000000000007919 */ /* 0x000ea20000002500 */
[----:B------:R-:W3:Y:S01]  /*59a0*/  S2UR UR4, SR_CTAID.Y ;  /* 0x00000000000479c3 */ /* 0x000ee20000002600 */
[----:B------:R-:W-:Y:S01]  /*59b0*/  HMUL2 R31, R31, R41.H0_H0 ;  /* 0x200000291f1f7232 */ /* 0x000fe20000000000 */
[----:B------:R-:W2:Y:S06]  /*59c0*/  S2R R3, SR_TID.X ;  /* 0x0000000000037919 */ /* 0x000eac0000002100 */
[----:B------:R-:W0:Y:S01]  /*59d0*/  LDC.64 R6, c[0x0][0x230] ;  /* 0x00008c00ff067b82 */ /* 0x000e220000000a00 */
[----:B---3--:R-:W-:Y:S01]  /*59e0*/  UIMAD UR4, UR4, 0x3, URZ ;  /* 0x00000003040478a4 */ /* 0x008fe2000f8e023f */
[----:B--2---:R-:W-:-:S04]  /*59f0*/  LEA R0, R0, R3, 0x5 ;  /* 0x0000000300007211 */ /* 0x004fc800078e28ff */
[----:B------:R-:W-:-:S05]  /*5a00*/  SHF.L.U32 R0, R0, 0x2, RZ ;  /* 0x0000000200007819 */ /* 0x000fca00000006ff */
[----:B------:R-:W-:-:S04]  /*5a10*/  IMAD R8, R37, UR4, R0 ;  /* 0x0000000425087c24 */ /* 0x000fc8000f8e0200 */
        /* <DEDUP_REMOVED lines=9> */
.L_x_1926:
[----:B------:R-:W0:Y:S02]  /*5ab0*/  LDS R2, [R0] ;  /* 0x0000000000027984 */ /* 0x000e240000000800 */
[----:B0-----:R-:W-:-:S06]  /*5ac0*/  HADD2 R3, R2, R31 ;  /* 0x0000001f02037230 */ /* 0x001fcc0000000000 */
[----:B------:R-:W0:Y:S02]  /*5ad0*/  ATOMS.CAST.SPIN R3, [R0], R2, R3 ;  /* 0x000000020003738d */ /* 0x000e240001800003 */
[----:B0-----:R-:W-:-:S13]  /*5ae0*/  ISETP.EQ.U32.AND P0, PT, R3, 0x1, PT ;  /* 0x000000010300780c */ /* 0x001fda0003f02070 */
[----:B------:R-:W-:Y:S05]  /*5af0*/  @!P0 BRA `(.L_x_1926) ;  /* 0xfffffffc00ec8947 */ /* 0x000fea000383ffff */
[----:B------:R-:W-:Y:S05]  /*5b00*/  BRA `(.L_x_1924) ;  /* 0x00000000000c7947 */ /* 0x000fea0003800000 */
.L_x_1925:
[----:B------:R-:W2:Y:S02]  /*5b10*/  LD.E R0, desc[UR6][R4.64] ;  /* 0x0000000604007980 */ /* 0x000ea4000c101900 */
[----:B--2---:R-:W-:-:S05]  /*5b20*/  IADD3 R3, R31, R0, RZ ;  /* 0x000000001f037210 */ /* 0x004fca0007ffe0ff */
[----:B------:R0:W-:Y:S02]  /*5b30*/  ST.E desc[UR6][R4.64], R3 ;  /* 0x0000000304007985 */ /* 0x0001e4000c101906 */
.L_x_1924:
[----:B------:R-:W-:Y:S05]  /*5b40*/  BSYNC B0 ;  /* 0x0000000000007941 */ /* 0x000fea0003800000 */
.L_x_1923:
[----:B------:R1:W-:Y:S01]  /*5b50*/  ATOM.E.ADD.F16x2.RN.STRONG.GPU P0, RZ, desc[UR6][R4.64+0x4], R41 ;  /* 0x0000042904ff79a2 */ /* 0x0003e2000810e1c6 */
[----:B------:R-:W-:Y:S04]  /*5b60*/  BSSY B0, `(.L_x_1927) ;  /* 0x000000f000007945 */ /* 0x000fe80003800000 */
[----:B-1----:R-:W-:Y:S05]  /*5b70*/  @P0 BRA `(.L_x_1928) ;  /* 0x0000000000340947 */ /* 0x002fea0003800000 */
[----:B------:R-:W1:Y:S02]  /*5b80*/  QSPC.E.S P0, RZ, [R4+0x4] ;  /* 0x0000040004ff73aa */ /* 0x000e640000000500 */
[----:B-1----:R-:W-:Y:S05]  /*5b90*/  @!P0 BRA `(.L_x_1929) ;  /* 0x0000000000208947 */ /* 0x002fea0003800000 */
[----:B------:R-:W-:-:S04]  /*5ba0*/  MOV R2, R4 ;  /* 0x0000000400027202 */ /* 0x000fc80000000f00 */
[----:B------:R-:W-:-:S07]  /*5bb0*/  MOV R0, R2 ;  /* 0x0000000200007202 */ /* 0x000fce0000000f00 */
.L_x_1930:
[----:B------:R-:W0:Y:S02]  /*5bc0*/  LDS R2, [R0+0x4] ;  /* 0x0000040000027984 */ /* 0x000e240000000800 */
[----:B0-----:R-:W-:-:S10]  /*5bd0*/  HFMA2.MMA R3, R2, 1, 1, R41 ;  /* 0x3c003c0002037835 */ /* 0x001fd40000000029 */
[----:B------:R-:W0:Y:S02]  /*5be0*/  ATOMS.CAST.SPIN R3, [R0+0x4], R2, R3 ;  /* 0x000004020003738d */ /* 0x000e240001800003 */
[----:B0-----:R-:W-:-:S13]  /*5bf0*/  ISETP.EQ.U32.AND P0, PT, R3, 0x1, PT ;  /* 0x000000010300780c */ /* 0x001fda0003f02070 */
[----:B------:R-:W-:Y:S05]  /*5c00*/  @!P0 BRA `(.L_x_1930) ;  /* 0xfffffffc00ec8947 */ /* 0x000fea000383ffff */
[----:B------:R-:W-:Y:S05]  /*5c10*/  BRA `(.L_x_1928) ;  /* 0x00000000000c7947 */ /* 0x000fea0003800000 */
.L_x_1929:
[----:B------:R-:W0:Y:S02]  /*5c20*/  LD.E R0, desc[UR6][R4.64+0x4] ;  /* 0x0000040604007980 */ /* 0x000e24000c101900 */
[----:B0-----:R-:W-:-:S05]  /*5c30*/  IADD3 R3, R41, R0, RZ ;  /* 0x0000000029037210 */ /* 0x001fca0007ffe0ff */
[----:B------:R1:W-:Y:S02]  /*5c40*/  ST.E desc[UR6][R4.64+0x4], R3 ;  /* 0x0000040304007985 */ /* 0x0003e4000c101906 */
.L_x_1928:
[----:B------:R-:W-:Y:S05]  /*5c50*/  BSYNC B0 ;  /* 0x0000000000007941 */ /* 0x000fea0003800000 */
.L_x_1927:
        /* <DEDUP_REMOVED lines=13> */
.L_x_1934:
[----:B------:R-:W0:Y:S02]  /*5d30*/  LDS R2, [R0] ;  /* 0x0000000000027984 */ /* 0x000e240000000800 */
[----:B0-----:R-:W-:-:S06]  /*5d40*/  HADD2 R3, R2, R29 ;  /* 0x0000001d02037230 */ /* 0x001fcc0000000000 */
[----:B------:R-:W0:Y:S02]  /*5d50*/  ATOMS.CAST.SPIN R3, [R0], R2, R3 ;  /* 0x000000020003738d */ /* 0x000e240001800003 */
[----:B0-----:R-:W-:-:S13]  /*5d60*/  ISETP.EQ.U32.AND P0, PT, R3, 0x1, PT ;  /* 0x000000010300780c */ /* 0x001fda0003f02070 */
[----:B------:R-:W-:Y:S05]  /*5d70*/  @!P0 BRA `(.L_x_1934) ;  /* 0xfffffffc00ec8947 */ /* 0x000fea000383ffff */
[----:B------:R-:W-:Y:S05]  /*5d80*/  BRA `(.L_x_1932) ;  /* 0x00000000000c7947 */ /* 0x000fea0003800000 */
.L_x_1933:
[----:B------:R-:W2:Y:S02]  /*5d90*/  LD.E R0, desc[UR6][R4.64] ;  /* 0x0000000604007980 */ /* 0x000ea4000c101900 */
[----:B--2---:R-:W-:-:S05]  /*5da0*/  IADD3 R3, R29, R0, RZ ;  /* 0x000000001d037210 */ /* 0x004fca0007ffe0ff */
[----:B------:R0:W-:Y:S02]  /*5db0*/  ST.E desc[UR6][R4.64], R3 ;  /* 0x0000000304007985 */ /* 0x0001e4000c101906 */
.L_x_1932:
[----:B------:R-:W-:Y:S05]  /*5dc0*/  BSYNC B0 ;  /* 0x0000000000007941 */ /* 0x000fea0003800000 */
.L_x_1931:
[----:B------:R1:W-:Y:S01]  /*5dd0*/  ATOM.E.ADD.F16x2.RN.STRONG.GPU P0, RZ, desc[UR6][R4.64+0x4], R9 ;  /* 0x0000040904ff79a2 */ /* 0x0003e2000810e1c6 */
[----:B------:R-:W-:Y:S04]  /*5de0*/  BSSY B0, `(.L_x_1935) ;  /* 0x000000f000007945 */ /* 0x000fe80003800000 */
[----:B-1----:R-:W-:Y:S05]  /*5df0*/  @P0 BRA `(.L_x_1936) ;  /* 0x0000000000340947 */ /* 0x002fea0003800000 */
[----:B------:R-:W1:Y:S02]  /*5e00*/  QSPC.E.S P0, RZ, [R4+0x4] ;  /* 0x0000040004ff73aa */ /* 0x000e640000000500 */
[----:B-1----:R-:W-:Y:S05]  /*5e10*/  @!P0 BRA `(.L_x_1937) ;  /* 0x0000000000208947 */ /* 0x002fea0003800000 */
[----:B------:R-:W-:-:S05]  /*5e20*/  IMAD.MOV.U32 R2, RZ, RZ, R4 ;  /* 0x000000ffff027224 */ /* 0x000fca00078e0004 */
[----:B------:R-:W-:-:S07]  /*5e30*/  MOV R0, R2 ;  /* 0x0000000200007202 */ /* 0x000fce0000000f00 */
.L_x_1938:
[----:B------:R-:W0:Y:S02]  /*5e40*/  LDS R2, [R0+0x4] ;  /* 0x0000040000027984 */ /* 0x000e240000000800 */
[----:B0-----:R-:W-:-:S10]  /*5e50*/  HFMA2.MMA R3, R2, 1, 1, R9 ;  /* 0x3c003c0002037835 */ /* 0x001fd40000000009 */
[----:B------:R-:W0:Y:S02]  /*5e60*/  ATOMS.CAST.SPIN R3, [R0+0x4], R2, R3 ;  /* 0x000004020003738d */ /* 0x000e240001800003 */
[----:B0-----:R-:W-:-:S13]  /*5e70*/  ISETP.EQ.U32.AND P0, PT, R3, 0x1, PT ;  /* 0x000000010300780c */ /* 0x001fda0003f02070 */
[----:B------:R-:W-:Y:S05]  /*5e80*/  @!P0 BRA `(.L_x_1938) ;  /* 0xfffffffc00ec8947 */ /* 0x000fea000383ffff */
[----:B------:R-:W-:Y:S05]  /*5e90*/  BRA `(.L_x_1936) ;  /* 0x00000000000c7947 */ /* 0x000fea0003800000 */
.L_x_1937:
[----:B------:R-:W0:Y:S02]  /*5ea0*/  LD.E R0, desc[UR6][R4.64+0x4] ;  /* 0x0000040604007980 */ /* 0x000e24000c101900 */
[----:B0-----:R-:W-:-:S05]  /*5eb0*/  IADD3 R3, R9, R0, RZ ;  /* 0x0000000009037210 */ /* 0x001fca0007ffe0ff */
[----:B------:R1:W-:Y:S02]  /*5ec0*/  ST.E desc[UR6][R4.64+0x4], R3 ;  /* 0x0000040304007985 */ /* 0x0003e4000c101906 */
.L_x_1936:
[----:B------:R-:W-:Y:S05]  /*5ed0*/  BSYNC B0 ;  /* 0x0000000000007941 */ /* 0x000fea0003800000 */
.L_x_1935:
        /* <DEDUP_REMOVED lines=13> */
.L_x_1942:
[----:B------:R-:W0:Y:S02]  /*5fb0*/  LDS R2, [R0] ;  /* 0x0000000000027984 */ /* 0x000e240000000800 */
[----:B0-----:R-:W-:-:S06]  /*5fc0*/  HADD2 R3, R2, R27 ;  /* 0x0000001b02037230 */ /* 0x001fcc0000000000 */
[----:B------:R-:W0:Y:S02]  /*5fd0*/  ATOMS.CAST.SPIN R3, [R0], R2, R3 ;  /* 0x000000020003738d */ /* 0x000e240001800003 */
[----:B0-----:R-:W-:-:S13]  /*5fe0*/  ISETP.EQ.U32.AND P0, PT, R3, 0x1, PT ;  /* 0x000000010300780c */ /* 0x001fda0003f02070 */
[----:B------:R-:W-:Y:S05]  /*5ff0*/  @!P0 BRA `(.L_x_1942) ;  /* 0xfffffffc00ec8947 */ /* 0x000fea000383ffff */
[----:B------:R-:W-:Y:S05]  /*6000*/  BRA `(.L_x_1940) ;  /* 0x00000000000c7947 */ /* 0x000fea0003800000 */
.L_x_1941:
[----:B------:R-:W2:Y:S02]  /*6010*/  LD.E R0, desc[UR6][R4.64] ;  /* 0x0000000604007980 */ /* 0x000ea4000c101900 */
[----:B--2---:R-:W-:-:S05]  /*6020*/  IADD3 R3, R27, R0, RZ ;  /* 0x000000001b037210 */ /* 0x004fca0007ffe0ff */
[----:B------:R0:W-:Y:S02]  /*6030*/  ST.E desc[UR6][R4.64], R3 ;  /* 0x0000000304007985 */ /* 0x0001e4000c101906 */
.L_x_1940:
[----:B------:R-:W-:Y:S05]  /*6040*/  BSYNC B0 ;  /* 0x0000000000007941 */ /* 0x000fea0003800000 */
.L_x_1939:
[----:B------:R1:W-:Y:S02]  /*6050*/  ATOM.E.ADD.F16x2.RN.STRONG.GPU P0, RZ, desc[UR6][R4.64+0x4], R7 ;  /* 0x0000040704ff79a2 */ /* 0x0003e4000810e1c6 */
[----:B-1----:R-:W-:Y:S05]  /*6060*/  @P0 EXIT ;  /* 0x000000000000094d */ /* 0x002fea0003800000 */
[----:B------:R-:W1:Y:S02]  /*6070*/  QSPC.E.S P0, RZ, [R4+0x4] ;  /* 0x0000040004ff73aa */ /* 0x000e640000000500 */
[----:B-1----:R-:W-:Y:S05]  /*6080*/  @!P0 BRA `(.L_x_1943) ;  /* 0x0000000000208947 */ /* 0x002fea0003800000 */
[----:B------:R-:W-:-:S04]  /*6090*/  MOV R2, R4 ;  /* 0x0000000400027202 */ /* 0x000fc80000000f00 */
[----:B------:R-:W-:-:S07]  /*60a0*/  MOV R0, R2 ;  /* 0x0000000200007202 */ /* 0x000fce0000000f00 */
.L_x_1944:
[----:B------:R-:W0:Y:S02]  /*60b0*/  LDS R2, [R0+0x4] ;  /* 0x0000040000027984 */ /* 0x000e240000000800 */
[----:B0-----:R-:W-:-:S10]  /*60c0*/  HFMA2.MMA R3, R2, 1, 1, R7 ;  /* 0x3c003c0002037835 */ /* 0x001fd40000000007 */
[----:B------:R-:W0:Y:S02]  /*60d0*/  ATOMS.CAST.SPIN R3, [R0+0x4], R2, R3 ;  /* 0x000004020003738d */ /* 0x000e240001800003 */
[----:B0-----:R-:W-:-:S13]  /*60e0*/  ISETP.EQ.U32.AND P0, PT, R3, 0x1, PT ;  /* 0x000000010300780c */ /* 0x001fda0003f02070 */
[----:B------:R-:W-:Y:S05]  /*60f0*/  @!P0 BRA `(.L_x_1944) ;  /* 0xfffffffc00ec8947 */ /* 0x000fea000383ffff */
[----:B------:R-:W-:Y:S05]  /*6100*/  EXIT ;  /* 0x000000000000794d */ /* 0x000fea0003800000 */
.L_x_1943:
[----:B------:R-:W0:Y:S02]  /*6110*/  LD.E R0, desc[UR6][R4.64+0x4] ;  /* 0x0000040604007980 */ /* 0x000e24000c101900 */
[----:B0-----:R-:W-:-:S05]  /*6120*/  IADD3 R3, R7, R0, RZ ;  /* 0x0000000007037210 */ /* 0x001fca0007ffe0ff */
[----:B------:R-:W-:Y:S01]  /*6130*/  ST.E desc[UR6][R4.64+0x4], R3 ;  /* 0x0000040304007985 */ /* 0x000fe2000c101906 */
[----:B------:R-:W-:Y:S05]  /*6140*/  EXIT ;  /* 0x000000000000794d */ /* 0x000fea0003800000 */
.L_x_1945:
        /* <DEDUP_REMOVED lines=11> */
.L_x_3691:


//--------------------- .text._Z23gemm_half_q_half_kernelILi3ELi16ELb1ELb1ELi32EEvPK6__halfPKjS4_S2_PS0_iiiiPKtS7_iiiiiibS2_i --------------------------
	.section	.text._Z23gemm_half_q_half_kernelILi3ELi16ELb1ELb1ELi32EEvPK6__halfPKjS4_S2_PS0_iiiiPKtS7_iiiiiibS2_i,"ax",@progbits
	.align	128
        .global         _Z23gemm_half_q_half_kernelILi3ELi16ELb1ELb1ELi32EEvPK6__halfPKjS4_S2_PS0_iiiiPKtS7_iiiiiibS2_i
        .type           _Z23gemm_half_q_half_kernelILi3ELi16ELb1ELb1ELi32EEvPK6__halfPKjS4_S2_PS0_iiiiPKtS7_iiiiiibS2_i,@function
        .size           _Z23gemm_half_q_half_kernelILi3ELi16ELb1ELb1ELi32EEvPK6__halfPKjS4_S2_PS0_iiiiPKtS7_iiiiiibS2_i,(.L_x_3692 - _Z23gemm_half_q_half_kernelILi3ELi16ELb1ELb1ELi32EEvPK6__halfPKjS4_S2_PS0_iiiiPKtS7_iiiiiibS2_i)
        .other          _Z23gemm_half_q_half_kernelILi3ELi16ELb1ELb1ELi32EEvPK6__halfPKjS4_S2_PS0_iiiiPKtS7_iiiiiibS2_i,@"STO_CUDA_ENTRY STV_DEFAULT"
_Z23gemm_half_q_half_kernelILi3ELi16ELb1ELb1ELi32EEvPK6__halfPKjS4_S2_PS0_iiiiPKtS7_iiiiiibS2_i:
.text._Z23gemm_half_q_half_kernelILi3ELi16ELb1ELb1ELi32EEvPK6__halfPKjS4_S2_PS0_iiiiPKtS7_iiiiiibS2_i:
        /* <DEDUP_REMOVED lines=10> */
[----:B------:R-:W-:Y:S01]  /*00a0*/  PRMT R7, RZ, 0x7610, R7 ;  /* 0x00007610ff077816 */ /* 0x000fe20000000007 */
[----:B------:R-:W4:Y:S01]  /*00b0*/  S2R R15, SR_CTAID.Z ;  /* 0x00000000000f7919 */ /* 0x000f220000002700 */
[----:B0-----:R-:W-:-:S05]  /*00c0*/  IMAD R0, R14, -0x3, R3 ;  /* 0xfffffffd0e007824 */ /* 0x001fca00078e0203 */
        /* <DEDUP_REMOVED lines=23> */
.L_x_1946:
        /* <DEDUP_REMOVED lines=36> */
.L_x_1951:
        /* <DEDUP_REMOVED lines=16> */
.L_x_1950:
        /* <DEDUP_REMOVED lines=16> */
.L_x_1949:
        /* <DEDUP_REMOVED lines=17> */
.L_x_1953:
        /* <DEDUP_REMOVED lines=16> */
.L_x_1952:
        /* <DEDUP_REMOVED lines=14> */
.L_x_1948:
[----:B------:R-:W-:Y:S05]  /*0970*/  BSYNC B0 ;  /* 0x0000000000007941 */ /* 0x000fea0003800000 */
.L_x_1947:
        /* <DEDUP_REMOVED lines=19> */
[----:B0-----:R-:W-:-:S12]  /*0ab0*/  VIADD R12, R38, 0xfffffffd ;  /* 0xfffffffd260c7836 */ /* 0x001fd80000000000 */
.L_x_1956:
        /* <DEDUP_REMOVED lines=11> */
.L_x_1955:
        /* <DEDUP_REMOVED lines=10> */
.L_x_1954:
[----:B------:R-:W3:Y:S08]  /*0c10*/  LDC R22, c[0x0][0x25c] ;  /* 0x00009700ff167b82 */ /* 0x000ef00000000800 */
[----:B------:R-:W-:Y:S01]  /*0c20*/  BAR.SYNC.DEFER_BLOCKING 0x0 ;  /* 0x0000000000007b1d */ /* 0x000fe20000010000 */
[----:B------:R-:W-:-:S07]  /*0c30*/  ISETP.GE.AND P0, PT, R39, R36, PT ;  /* 0x000000242700720c */ /* 0x000fce0003f06270 */
[----:B------:R-:W4:Y:S06]  /*0c40*/  LDC R24, c[0x0][0x264] ;  /* 0x00009900ff187b82 */ /* 0x000f2c0000000800 */
[----:B------:R-:W-:Y:S05]  /*0c50*/  @P0 BRA `(.L_x_1957) ;  /* 0x0000000000d40947 */ /* 0x000fea0003800000 */
[----:B------:R-:W3:Y:S01]  /*0c60*/  LDC.64 R10, c[0x0][0x248] ;  /* 0x00009200ff0a7b82 */ /* 0x000ee20000000a00 */
[----:B-12---:R-:W-:-:S07]  /*0c70*/  IMAD.SHL.U32 R5, R15, 0x40, RZ ;  /* 0x000000400f057824 */ /* 0x006fce00078e00ff */
        /* <DEDUP_REMOVED lines=11> */
.L_x_1958:
        /* <DEDUP_REMOVED lines=17> */
[----:B------:R-:W-:Y:S01]  /*0e40*/  SHF.R.U32.HI R18, RZ, 0xc, R18 ;  /* 0x0000000cff127819 */ /* 0x000fe20000011612 */
[----:B------:R-:W-:Y:S01]  /*0e50*/  VIADD R20, R20, 0x1 ;  /* 0x0000000114147836 */ /* 0x000fe20000000000 */
[----:B------:R-:W-:Y:S01]  /*0e60*/  LOP3.LUT R21, R21, 0xf, RZ, 0xc0, !PT ;  /* 0x0000000f15157812 */ /* 0x000fe200078ec0ff */
[----:B---3--:R-:W-:Y:S01]  /*0e70*/  IMAD.IADD R19, R8, 0x1, R19 ;  /* 0x0000000108137824 */ /* 0x008fe200078e0213 */
[----:B------:R-:W-:Y:S01]  /*0e80*/  LOP3.LUT R4, R4, 0xf, RZ, 0xc0, !PT ;  /* 0x0000000f04047812 */ /* 0x000fe200078ec0ff */
[----:B------:R-:W-:Y:S01]  /*0e90*/  IMAD R20, R20, R20, RZ ;  /* 0x0000001414147224 */ /* 0x000fe200078e02ff */
[----:B------:R-:W-:-:S02]  /*0ea0*/  LOP3.LUT R18, R18, 0xf, RZ, 0xc0, !PT ;  /* 0x0000000f12127812 */ /* 0x000fc400078ec0ff */
[----:B------:R-:W-:Y:S01]  /*0eb0*/  IADD3 R21, R21, 0x1, RZ ;  /* 0x0000000115157810 */ /* 0x000fe20007ffe0ff */
[----:B------:R-:W-:Y:S01]  /*0ec0*/  VIADD R4, R4, 0x1 ;  /* 0x0000000104047836 */ /* 0x000fe20000000000 */
[----:B------:R-:W-:Y:S01]  /*0ed0*/  IADD3 R18, R18, 0x1, RZ ;  /* 0x0000000112127810 */ /* 0x000fe20007ffe0ff */
[----:B------:R-:W4:Y:S01]  /*0ee0*/  I2F.F16 R35, R20 ;  /* 0x0000001400237306 */ /* 0x000f220000200c00 */
[----:B------:R-:W-:Y:S01]  /*0ef0*/  ISETP.GE.AND P2, PT, R19, R36, PT ;  /* 0x000000241300720c */ /* 0x000fe20003f46270 */
[----:B------:R-:W-:Y:S02]  /*0f00*/  IMAD R21, R21, R21, RZ ;  /* 0x0000001515157224 */ /* 0x000fe400078e02ff */
[----:B------:R-:W-:Y:S02]  /*0f10*/  IMAD R4, R4, R4, RZ ;  /* 0x0000000404047224 */ /* 0x000fe400078e02ff */
[----:B------:R-:W-:Y:S02]  /*0f20*/  IMAD R18, R18, R18, RZ ;  /* 0x0000001212127224 */ /* 0x000fe400078e02ff */
        /* <DEDUP_REMOVED lines=8> */
.L_x_1957:
[----:B------:R-:W-:Y:S01]  /*0fb0*/  ULDC UR4, c[0x0][0x258] ;  /* 0x0000960000047ab9 */ /* 0x000fe20000000800 */
[----:B------:R-:W-:Y:S01]  /*0fc0*/  ULDC UR5, c[0x0][0x260] ;  /* 0x0000980000057ab9 */ /* 0x000fe20000000800 */
[C---:B------:R-:W-:Y:S01]  /*0fd0*/  ISETP.GT.AND P2, PT, R39.reuse, UR4, PT ;  /* 0x0000000427007c0c */ /* 0x040fe2000bf44270 */
[----:B------:R-:W-:Y:S01]  /*0fe0*/  ULDC UR8, c[0x0][0x268] ;  /* 0x00009a0000087ab9 */ /* 0x000fe20000000800 */
[C---:B------:R-:W-:Y:S02]  /*0ff0*/  VIMNMX R3, R39.reuse, UR4, PT ;  /* 0x0000000427037c48 */ /* 0x040fe4000bfe0100 */
[C---:B------:R-:W-:Y:S02]  /*1000*/  ISETP.GT.AND P4, PT, R39.reuse, UR5, PT ;  /* 0x0000000527007c0c */ /* 0x040fe4000bf84270 */
[----:B--2---:R-:W-:Y:S02]  /*1010*/  SHF.R.S32.HI R4, RZ, 0x1f, R3 ;  /* 0x0000001fff047819 */ /* 0x004fe40000011403 */
[----:B------:R-:W-:-:S02]  /*1020*/  ISETP.GT.AND P6, PT, R39, UR8, PT ;  /* 0x0000000827007c0c */ /* 0x000fc4000bfc4270 */
[----:B------:R-:W-:Y:S01]  /*1030*/  LEA.HI R7, R4, R3, RZ, 0x5 ;  /* 0x0000000304077211 */ /* 0x000fe200078f28ff */
[----:B------:R-:W-:Y:S01]  /*1040*/  HFMA2.MMA R3, -RZ, RZ, 0, 0 ;  /* 0x00000000ff037435 */ /* 0x000fe200000001ff */
[C---:B---3--:R-:W-:Y:S01]  /*1050*/  ISETP.GT.AND P3, PT, R39.reuse, R22, PT ;  /* 0x000000162700720c */ /* 0x048fe20003f64270 */
[----:B------:R-:W-:Y:S01]  /*1060*/  IMAD.MOV.U32 R4, RZ, RZ, RZ ;  /* 0x000000ffff047224 */ /* 0x000fe200078e00ff */
[----:B----4-:R-:W-:Y:S01]  /*1070*/  ISETP.GT.AND P5, PT, R39, R24, PT ;  /* 0x000000182700720c */ /* 0x010fe20003fa4270 */
[----:B------:R-:W-:-:S12]  /*1080*/  @!P2 BRA `(.L_x_1959) ;  /* 0x00000000001ca947 */ /* 0x000fd80003800000 */
[----:B------:R-:W2:Y:S02]  /*1090*/  LDC R4, c[0x0][0x25c] ;  /* 0x00009700ff047b82 */ /* 0x000ea40000000800 */
[----:B--2---:R-:W-:-:S04]  /*10a0*/  VIMNMX R4, R39, R4, PT ;  /* 0x0000000427047248 */ /* 0x004fc80003fe0100 */
[----:B------:R-:W-:-:S04]  /*10b0*/  IADD3 R4, R4, -UR4, RZ ;  /* 0x8000000404047c10 */ /* 0x000fc8000fffe0ff */
[----:B-1----:R-:W-:-:S04]  /*10c0*/  SHF.R.S32.HI R5, RZ, 0x1f, R4 ;  /* 0x0000001fff057819 */ /* 0x002fc80000011404 */
[----:B------:R-:W-:-:S04]  /*10d0*/  LEA.HI R5, R5, R4, RZ, 0x5 ;  /* 0x0000000405057211 */ /* 0x000fc800078f28ff */
[----:B------:R-:W-:-:S05]  /*10e0*/  SHF.R.S32.HI R5, RZ, 0x5, R5 ;  /* 0x00000005ff057819 */ /* 0x000fca0000011405 */
[----:B------:R-:W-:-:S07]  /*10f0*/  IMAD R4, R5, 0x6, RZ ;  /* 0x0000000605047824 */ /* 0x000fce00078e02ff */
.L_x_1959:
[----:B------:R-:W-:Y:S05]  /*1100*/  @!P3 BRA `(.L_x_1960) ;  /* 0x00000000001cb947 */ /* 0x000fea0003800000 */
[----:B------:R-:W2:Y:S02]  /*1110*/  LDC R6, c[0x0][0x260] ;  /* 0x00009800ff067b82 */ /* 0x000ea40000000800 */
[----:B--2---:R-:W-:-:S05]  /*1120*/  VIMNMX R3, R39, R6, PT ;  /* 0x0000000627037248 */ /* 0x004fca0003fe0100 */
[----:B------:R-:W-:-:S05]  /*1130*/  IMAD.IADD R3, R3, 0x1, -R22 ;  /* 0x0000000103037824 */ /* 0x000fca00078e0a16 */
[----:B------:R-:W-:-:S04]  /*1140*/  SHF.R.S32.HI R6, RZ, 0x1f, R3 ;  /* 0x0000001fff067819 */ /* 0x000fc80000011403 */
[----:B------:R-:W-:-:S04]  /*1150*/  LEA.HI R6, R6, R3, RZ, 0x5 ;  /* 0x0000000306067211 */ /* 0x000fc800078f28ff */
[----:B------:R-:W-:-:S05]  /*1160*/  SHF.R.S32.HI R6, RZ, 0x5, R6 ;  /* 0x00000005ff067819 */ /* 0x000fca0000011406 */
[----:B------:R-:W-:-:S07]  /*1170*/  IMAD R3, R6, 0x5, RZ ;  /* 0x0000000506037824 */ /* 0x000fce00078e02ff */
.L_x_1960:
[----:B-1----:R-:W-:Y:S01]  /*1180*/  MOV R5, RZ ;  /* 0x000000ff00057202 */ /* 0x002fe20000000f00 */
[----:B------:R-:W-:Y:S01]  /*1190*/  IMAD.MOV.U32 R6, RZ, RZ, RZ ;  /* 0x000000ffff067224 */ /* 0x000fe200078e00ff */
[----:B0-----:R-:W-:Y:S01]  /*11a0*/  SHF.R.S32.HI R9, RZ, 0x5, R7 ;  /* 0x00000005ff097819 */ /* 0x001fe20000011407 */
        /* <DEDUP_REMOVED lines=8> */
.L_x_1961:
        /* <DEDUP_REMOVED lines=8> */
.L_x_1962:
        /* <DEDUP_REMOVED lines=9> */
.L_x_1963:
        /* <DEDUP_REMOVED lines=26> */
.L_x_1968:
        /* <DEDUP_REMOVED lines=36> */
[----:B------:R-:W-:Y:S02]  /*1720*/  SHF.R.U32.HI R87, RZ, 0xe, R18 ;  /* 0x0000000eff577819 */ /* 0x000fe40000011612 */
[--C-:B------:R-:W-:Y:S02]  /*1730*/  SHF.R.U32.HI R13, RZ, 0xc, R9.reuse ;  /* 0x0000000cff0d7819 */ /* 0x100fe40000011609 */
[C---:B------:R-:W-:Y:S02]  /*1740*/  LOP3.LUT R71, R9.reuse, 0x3e003e0, RZ, 0xc0, !PT ;  /* 0x03e003e009477812 */ /* 0x040fe400078ec0ff */
[----:B------:R-:W-:Y:S02]  /*1750*/  LOP3.LUT R75, R9, 0x1f001f, RZ, 0xc0, !PT ;  /* 0x001f001f094b7812 */ /* 0x000fe400078ec0ff */
[----:B------:R-:W-:-:S02]  /*1760*/  SHF.R.U32.HI R74, RZ, 0xa, R9 ;  /* 0x0000000aff4a7819 */ /* 0x000fc40000011609 */
[----:B------:R-:W-:Y:S02]  /*1770*/  LOP3.LUT R83, R83, 0x10001, RZ, 0xc0, !PT ;  /* 0x0001000153537812 */ /* 0x000fe400078ec0ff */
[----:B------:R-:W-:Y:S02]  /*1780*/  LOP3.LUT R86, R86, 0x10001, RZ, 0xc0, !PT ;  /* 0x0001000156567812 */ /* 0x000fe400078ec0ff */
[--C-:B------:R-:W-:Y:S02]  /*1790*/  SHF.R.U32.HI R9, RZ, 0xc, R10.reuse ;  /* 0x0000000cff097819 */ /* 0x100fe4000001160a */
[C---:B------:R-:W-:Y:S02]  /*17a0*/  LOP3.LUT R67, R10.reuse, 0x3e003e0, RZ, 0xc0, !PT ;  /* 0x03e003e00a437812 */ /* 0x040fe400078ec0ff */
[----:B------:R-:W-:Y:S02]  /*17b0*/  LOP3.LUT R62, R10, 0x1f001f, RZ, 0xc0, !PT ;  /* 0x001f001f0a3e7812 */ /* 0x000fe400078ec0ff */
[----:B------:R-:W-:Y:S01]  /*17c0*/  SHF.R.U32.HI R63, RZ, 0xa, R10 ;  /* 0x0000000aff3f7819 */ /* 0x000fe2000001160a */
[----:B------:R-:W-:Y:S01]  /*17d0*/  IMAD.MOV.U32 R10, RZ, RZ, 0x2800 ;  /* 0x00002800ff0a7424 */ /* 0x000fe200078e00ff */
[----:B------:R-:W-:-:S02]  /*17e0*/  LOP3.LUT R81, R8, 0x20002, R81, 0xf8, !PT ;  /* 0x0002000208517812 */ /* 0x000fc400078ef851 */
[C---:B------:R-:W-:Y:S02]  /*17f0*/  LOP3.LUT R25, R20.reuse, 0x3e003e0, RZ, 0xc0, !PT ;  /* 0x03e003e014197812 */ /* 0x040fe400078ec0ff */
[----:B------:R-:W-:Y:S02]  /*1800*/  LOP3.LUT R60, R20, 0x1f001f, RZ, 0xc0, !PT ;  /* 0x001f001f143c7812 */ /* 0x000fe400078ec0ff */
[----:B------:R-:W-:Y:S02]  /*1810*/  SHF.R.U32.HI R59, RZ, 0xa, R20 ;  /* 0x0000000aff3b7819 */ /* 0x000fe40000011614 */
[C---:B------:R-:W-:Y:S02]  /*1820*/  LOP3.LUT R20, R22.reuse, 0x3e003e0, RZ, 0xc0, !PT ;  /* 0x03e003e016147812 */ /* 0x040fe400078ec0ff */
[----:B------:R-:W-:Y:S02]  /*1830*/  LOP3.LUT R45, R22, 0x1f001f, RZ, 0xc0, !PT ;  /* 0x001f001f162d7812 */ /* 0x000fe400078ec0ff */
[----:B------:R-:W-:-:S02]  /*1840*/  SHF.R.U32.HI R46, RZ, 0xa, R22 ;  /* 0x0000000aff2e7819 */ /* 0x000fc40000011616 */
[----:B------:R-:W-:Y:S02]  /*1850*/  SHF.R.U32.HI R90, RZ, 0xe, R19 ;  /* 0x0000000eff5a7819 */ /* 0x000fe40000011613 */
[----:B------:R-:W-:Y:S02]  /*1860*/  PRMT R8, R41, 0x9910, RZ ;  /* 0x0000991029087816 */ /* 0x000fe400000000ff */
[----:B------:R-:W-:Y:S02]  /*1870*/  LOP3.LUT R89, R89, 0x10001, RZ, 0xc0, !PT ;  /* 0x0001000159597812 */ /* 0x000fe400078ec0ff */
[C---:B------:R-:W-:Y:S02]  /*1880*/  LOP3.LUT R22, R17.reuse, 0x3e003e0, RZ, 0xc0, !PT ;  /* 0x03e003e011167812 */ /* 0x040fe400078ec0ff */
[----:B------:R-:W-:Y:S02]  /*1890*/  LOP3.LUT R58, R17, 0x1f001f, RZ, 0xc0, !PT ;  /* 0x001f001f113a7812 */ /* 0x000fe400078ec0ff */
[----:B------:R-:W-:-:S02]  /*18a0*/  SHF.R.U32.HI R56, RZ, 0xa, R17 ;  /* 0x0000000aff387819 */ /* 0x000fc40000011611 */
        /* <DEDUP_REMOVED lines=11> */
[----:B------:R-:W-:-:S02]  /*1960*/  PRMT R0, R10, 0x7610, R0 ;  /* 0x000076100a007816 */ /* 0x000fc40000000000 */
[----:B------:R-:W-:Y:S02]  /*1970*/  LOP3.LUT R89, R89, 0x20002, R90, 0xf8, !PT ;  /* 0x0002000259597812 */ /* 0x000fe400078ef85a */
[----:B------:R-:W-:Y:S02]  /*1980*/  ISETP.NE.AND P2, PT, R8, RZ, PT ;  /* 0x000000ff0800720c */ /* 0x000fe40003f45270 */
        /* <DEDUP_REMOVED lines=8> */
[----:B------:R-:W-:Y:S02]  /*1a10*/  LOP3.LUT R84, R81, 0x80008, R12, 0xf8, !PT ;  /* 0x0008000851547812 */ /* 0x000fe400078ef80c */
[----:B------:R-:W-:-:S02]  /*1a20*/  LOP3.LUT R18, R15, 0x3e003e0, RZ, 0xc0, !PT ;  /* 0x03e003e00f127812 */ /* 0x000fc400078ec0ff */
[----:B------:R-:W-:Y:S02]  /*1a30*/  LOP3.LUT R53, R15, 0x1f001f, RZ, 0xc0, !PT ;  /* 0x001f001f0f357812 */ /* 0x000fe400078ec0ff */
[----:B------:R-:W-:Y:S02]  /*1a40*/  SHF.R.U32.HI R54, RZ, 0xa, R15 ;  /* 0x0000000aff367819 */ /* 0x000fe4000001160f */
[----:B------:R-:W-:Y:S02]  /*1a50*/  SHF.R.U32.HI R15, RZ, 0xc, R11 ;  /* 0x0000000cff0f7819 */ /* 0x000fe4000001160b */
[----:B------:R-:W-:Y:S02]  /*1a60*/  LOP3.LUT R14, R89, 0x40004, R14, 0xf8, !PT ;  /* 0x00040004590e7812 */ /* 0x000fe400078ef80e */
[----:B------:R-:W-:Y:S02]  /*1a70*/  LOP3.LUT R92, R10, 0x80008, R9, 0xf8, !PT ;  /* 0x000800080a5c7812 */ /* 0x000fe400078ef809 */
[----:B------:R-:W-:-:S02]  /*1a80*/  LOP3.LUT R88, R8, 0x80008, R13, 0xf8, !PT ;  /* 0x0008000808587812 */ /* 0x000fc400078ef80d */
[----:B------:R-:W-:Y:S02]  /*1a90*/  LOP3.LUT R96, R14, 0x80008, R15, 0xf8, !PT ;  /* 0x000800080e607812 */ /* 0x000fe400078ef80f */
[C---:B------:R-:W-:Y:S02]  /*1aa0*/  LOP3.LUT R68, R11.reuse, 0x3e003e0, RZ, 0xc0, !PT ;  /* 0x03e003e00b447812 */ /* 0x040fe400078ec0ff */
        /* <DEDUP_REMOVED lines=46> */
[----:B------:R-:W-:Y:S02]  /*1d90*/  LOP3.LUT R62, R62, 0x64006400, RZ, 0xfc, !PT ;  /* 0x640064003e3e7812 */ /* 0x000fe400078efcff */
[----:B------:R-:W-:Y:S02]  /*1da0*/  LOP3.LUT R64, R64, 0x64006400, RZ, 0xfc, !PT ;  /* 0x6400640040407812 */ /* 0x000fe400078efcff */
[----:B------:R-:W-:Y:S02]  /*1db0*/  ISETP.GE.AND P3, PT, R38, 0x2, PT ;  /* 0x000000022600780c */ /* 0x000fe40003f66270 */
[----:B--2---:R-:W-:Y:S02]  /*1dc0*/  SHF.R.U32.HI R81, RZ, 0xb, R4 ;  /* 0x0000000bff517819 */ /* 0x004fe40000011604 */
[C---:B------:R-:W-:Y:S02]  /*1dd0*/  LOP3.LUT R82, R4.reuse, 0x3e003e0, RZ, 0xc0, !PT ;  /* 0x03e003e004527812 */ /* 0x040fe400078ec0ff */
[----:B------:R-:W-:-:S02]  /*1de0*/  LOP3.LUT R9, R4, 0x1f001f, RZ, 0xc0, !PT ;  /* 0x001f001f04097812 */ /* 0x000fc400078ec0ff */
[----:B------:R-:W-:Y:S02]  /*1df0*/  SHF.R.U32.HI R10, RZ, 0xa, R4 ;  /* 0x0000000aff0a7819 */ /* 0x000fe40000011604 */
[--C-:B------:R-:W-:Y:S02]  /*1e00*/  SHF.R.U32.HI R85, RZ, 0xb, R6.reuse ;  /* 0x0000000bff557819 */ /* 0x100fe40000011606 */
[----:B------:R-:W-:Y:S02]  /*1e10*/  LOP3.LUT R4, R84, 0x100010, R81, 0xf8, !PT ;  /* 0x0010001054047812 */ /* 0x000fe400078ef851 */
[----:B------:R-:W-:Y:S02]  /*1e20*/  SHF.R.U32.HI R83, RZ, 0xb, R5 ;  /* 0x0000000bff537819 */ /* 0x000fe40000011605 */
[----:B------:R-:W-:Y:S02]  /*1e30*/  SHF.R.U32.HI R87, RZ, 0xb, R7 ;  /* 0x0000000bff577819 */ /* 0x000fe40000011607 */
[----:B------:R-:W-:Y:S01]  /*1e40*/  LOP3.LUT R81, R70, 0x64006400, RZ, 0xfc, !PT ;  /* 0x6400640046517812 */ /* 0x000fe200078efcff */
[-C--:B------:R-:W-:Y:S01]  /*1e50*/  HFMA2 R70, R91, R0.reuse.H0_H0, -48, -48 ;  /* 0xd200d2005b467431 */ /* 0x080fe20000040000 */
[C---:B------:R-:W-:Y:S01]  /*1e60*/  LOP3.LUT R90, R6.reuse, 0x3e003e0, RZ, 0xc0, !PT ;  /* 0x03e003e0065a7812 */ /* 0x040fe200078ec0ff */
[----:B------:R-:W-:Y:S01]  /*1e70*/  HADD2 R91, R60, -1040, -1040 ;  /* 0xe410e4103c5b7430 */ /* 0x000fe20000000000 */
[----:B------:R-:W-:Y:S01]  /*1e80*/  LOP3.LUT R12, R6, 0x1f001f, RZ, 0xc0, !PT ;  /* 0x001f001f060c7812 */ /* 0x000fe200078ec0ff */
[----:B------:R-:W-:Y:S01]  /*1e90*/  HFMA2 R67, R81, R0.H0_H0, -48, -48 ;  /* 0xd200d20051437431 */ /* 0x000fe20000040000 */
[----:B------:R-:W-:-:S02]  /*1ea0*/  SHF.R.U32.HI R13, RZ, 0xa, R6 ;  /* 0x0000000aff0d7819 */ /* 0x000fc40000011606 */
[----:B------:R-:W-:Y:S01]  /*1eb0*/  LOP3.LUT R6, R92, 0x100010, R85, 0xf8, !PT ;  /* 0x001000105c067812 */ /* 0x000fe200078ef855 */
[----:B------:R-:W-:Y:S01]  /*1ec0*/  HFMA2 R92, R101, R0.H0_H0, -48, -48 ;  /* 0xd200d200655c7431 */ /* 0x000fe20000040000 */
[C---:B------:R-:W-:Y:S02]  /*1ed0*/  LOP3.LUT R86, R5.reuse, 0x3e003e0, RZ, 0xc0, !PT ;  /* 0x03e003e005567812 */ /* 0x040fe400078ec0ff */
[----:B------:R-:W-:Y:S02]  /*1ee0*/  LOP3.LUT R8, R5, 0x1f001f, RZ, 0xc0, !PT ;  /* 0x001f001f05087812 */ /* 0x000fe400078ec0ff */
[----:B------:R-:W-:Y:S02]  /*1ef0*/  SHF.R.U32.HI R11, RZ, 0xa, R5 ;  /* 0x0000000aff0b7819 */ /* 0x000fe40000011605 */
[C---:B------:R-:W-:Y:S02]  /*1f00*/  LOP3.LUT R94, R7.reuse, 0x3e003e0, RZ, 0xc0, !PT ;  /* 0x03e003e0075e7812 */ /* 0x040fe400078ec0ff */
[----:B------:R-:W-:-:S02]  /*1f10*/  LOP3.LUT R14, R7, 0x1f001f, RZ, 0xc0, !PT ;  /* 0x001f001f070e7812 */ /* 0x000fc400078ec0ff */
        /* <DEDUP_REMOVED lines=179> */
.L_x_1966:
        /* <DEDUP_REMOVED lines=82> */
.L_x_1967:
        /* <DEDUP_REMOVED lines=79> */
.L_x_1965:
        /* <DEDUP_REMOVED lines=8> */
.L_x_1964:
[----:B------:R-:W-:Y:S05]  /*34e0*/  @!P1 EXIT ;  /* 0x000000000000994d */ /* 0x000fea0003800000 */
[----:B------:R-:W1:Y:S01]  /*34f0*/  S2R R0, SR_CTAID.X ;  /* 0x0000000000007919 */ /* 0x000e620000002500 */
[----:B------:R-:W2:Y:S01]  /*3500*/  S2UR UR4, SR_CTAID.Y ;  /* 0x00000000000479c3 */ /* 0x000ea20000002600 */
[----:B------:R-:W-:Y:S01]  /*3510*/  HMUL2 R31, R31, R41.H0_H0 ;  /* 0x200000291f1f7232 */ /* 0x000fe20000000000 */
[----:B------:R-:W1:Y:S06]  /*3520*/  S2R R3, SR_TID.X ;  /* 0x0000000000037919 */ /* 0x000e6c0000002100 */
[----:B------:R-:W0:Y:S01]  /*3530*/  LDC.64 R6, c[0x0][0x230] ;  /* 0x00008c00ff067b82 */ /* 0x000e220000000a00 */
[----:B--2---:R-:W-:Y:S01]  /*3540*/  UIMAD UR4, UR4, 0x3, URZ ;  /* 0x00000003040478a4 */ /* 0x004fe2000f8e023f */
[----:B-1----:R-:W-:-:S05]  /*3550*/  IMAD R0, R0, 0x20, R3 ;  /* 0x0000002000007824 */ /* 0x002fca00078e0203 */
        /* <DEDUP_REMOVED lines=11> */
.L_x_1972:
[----:B------:R-:W0:Y:S02]  /*3610*/  LDS R2, [R0] ;  /* 0x0000000000027984 */ /* 0x000e240000000800 */
[----:B0-----:R-:W-:-:S06]  /*3620*/  HADD2 R3, R2, R31 ;  /* 0x0000001f02037230 */ /* 0x001fcc0000000000 */
[----:B------:R-:W0:Y:S02]  /*3630*/  ATOMS.CAST.SPIN R3, [R0], R2, R3 ;  /* 0x000000020003738d */ /* 0x000e240001800003 */
[----:B0-----:R-:W-:-:S13]  /*3640*/  ISETP.EQ.U32.AND P0, PT, R3, 0x1, PT ;  /* 0x000000010300780c */ /* 0x001fda0003f02070 */
[----:B------:R-:W-:Y:S05]  /*3650*/  @!P0 BRA `(.L_x_1972) ;  /* 0xfffffffc00ec8947 */ /* 0x000fea000383ffff */
[----:B------:R-:W-:Y:S05]  /*3660*/  BRA `(.L_x_1970) ;  /* 0x00000000000c7947 */ /* 0x000fea0003800000 */
.L_x_1971:
[----:B------:R-:W2:Y:S02]  /*3670*/  LD.E R0, desc[UR6][R4.64] ;  /* 0x0000000604007980 */ /* 0x000ea4000c101900 */
[----:B--2---:R-:W-:-:S05]  /*3680*/  IADD3 R3, R31, R0, RZ ;  /* 0x000000001f037210 */ /* 0x004fca0007ffe0ff */
[----:B------:R0:W-:Y:S02]  /*3690*/  ST.E desc[UR6][R4.64], R3 ;  /* 0x0000000304007985 */ /* 0x0001e4000c101906 */
.L_x_1970:
[----:B------:R-:W-:Y:S05]  /*36a0*/  BSYNC B0 ;  /* 0x0000000000007941 */ /* 0x000fea0003800000 */
.L_x_1969:
[----:B------:R1:W-:Y:S01]  /*36b0*/  ATOM.E.ADD.F16x2.RN.STRONG.GPU P0, RZ, desc[UR6][R4.64+0x4], R41 ;  /* 0x0000042904ff79a2 */ /* 0x0003e2000810e1c6 */
[----:B------:R-:W-:Y:S04]  /*36c0*/  BSSY B0, `(.L_x_1973) ;  /* 0x000000f000007945 */ /* 0x000fe80003800000 */
[----:B-1----:R-:W-:Y:S05]  /*36d0*/  @P0 BRA `(.L_x_1974) ;  /* 0x0000000000340947 */ /* 0x002fea0003800000 */
[----:B------:R-:W1:Y:S02]  /*36e0*/  QSPC.E.S P0, RZ, [R4+0x4] ;  /* 0x0000040004ff73aa */ /* 0x000e640000000500 */
[----:B-1----:R-:W-:Y:S05]  /*36f0*/  @!P0 BRA `(.L_x_1975) ;  /* 0x0000000000208947 */ /* 0x002fea0003800000 */
[----:B------:R-:W-:-:S05]  /*3700*/  IMAD.MOV.U32 R2, RZ, RZ, R4 ;  /* 0x000000ffff027224 */ /* 0x000fca00078e0004 */
[----:B------:R-:W-:-:S07]  /*3710*/  MOV R0, R2 ;  /* 0x0000000200007202 */ /* 0x000fce0000000f00 */
.L_x_1976:
[----:B------:R-:W0:Y:S02]  /*3720*/  LDS R2, [R0+0x4] ;  /* 0x0000040000027984 */ /* 0x000e240000000800 */
[----:B0-----:R-:W-:-:S10]  /*3730*/  HFMA2.MMA R3, R2, 1, 1, R41 ;  /* 0x3c003c0002037835 */ /* 0x001fd40000000029 */
[----:B------:R-:W0:Y:S02]  /*3740*/  ATOMS.CAST.SPIN R3, [R0+0x4], R2, R3 ;  /* 0x000004020003738d */ /* 0x000e240001800003 */
[----:B0-----:R-:W-:-:S13]  /*3750*/  ISETP.EQ.U32.AND P0, PT, R3, 0x1, PT ;  /* 0x000000010300780c */ /* 0x001fda0003f02070 */
[----:B------:R-:W-:Y:S05]  /*3760*/  @!P0 BRA `(.L_x_1976) ;  /* 0xfffffffc00ec8947 */ /* 0x000fea000383ffff */
[----:B------:R-:W-:Y:S05]  /*3770*/  BRA `(.L_x_1974) ;  /* 0x00000000000c7947 */ /* 0x000fea0003800000 */
.L_x_1975:
[----:B------:R-:W0:Y:S02]  /*3780*/  LD.E R0, desc[UR6][R4.64+0x4] ;  /* 0x0000040604007980 */ /* 0x000e24000c101900 */
[----:B0-----:R-:W-:-:S05]  /*3790*/  IADD3 R3, R41, R0, RZ ;  /* 0x0000000029037210 */ /* 0x001fca0007ffe0ff */
[----:B------:R1:W-:Y:S02]  /*37a0*/  ST.E desc[UR6][R4.64+0x4], R3 ;  /* 0x0000040304007985 */ /* 0x0003e4000c101906 */
.L_x_1974:
[----:B------:R-:W-:Y:S05]  /*37b0*/  BSYNC B0 ;  /* 0x0000000000007941 */ /* 0x000fea0003800000 */
.L_x_1973:
        /* <DEDUP_REMOVED lines=13> */
.L_x_1980:
[----:B------:R-:W0:Y:S02]  /*3890*/  LDS R2, [R0] ;  /* 0x0000000000027984 */ /* 0x000e240000000800 */
[----:B0-----:R-:W-:-:S06]  /*38a0*/  HADD2 R3, R2, R29 ;  /* 0x0000001d02037230 */ /* 0x001fcc0000000000 */
[----:B------:R-:W0:Y:S02]  /*38b0*/  ATOMS.CAST.SPIN R3, [R0], R2, R3 ;  /* 0x000000020003738d */ /* 0x000e240001800003 */
[----:B0-----:R-:W-:-:S13]  /*38c0*/  ISETP.EQ.U32.AND P0, PT, R3, 0x1, PT ;  /* 0x000000010300780c */ /* 0x001fda0003f02070 */
[----:B------:R-:W-:Y:S05]  /*38d0*/  @!P0 BRA `(.L_x_1980) ;  /* 0xfffffffc00ec8947 */ /* 0x000fea000383ffff */
[----:B------:R-:W-:Y:S05]  /*38e0*/  BRA `(.L_x_1978) ;  /* 0x00000000000c7947 */ /* 0x000fea0003800000 */
.L_x_1979:
[----:B------:R-:W2:Y:S02]  /*38f0*/  LD.E R0, desc[UR6][R4.64] ;  /* 0x0000000604007980 */ /* 0x000ea4000c101900 */
[----:B--2---:R-:W-:-:S05]  /*3900*/  IMAD.IADD R3, R29, 0x1, R0 ;  /* 0x000000011d037824 */ /* 0x004fca00078e0200 */
[----:B------:R0:W-:Y:S02]  /*3910*/  ST.E desc[UR6][R4.64], R3 ;  /* 0x0000000304007985 */ /* 0x0001e4000c101906 */
.L_x_1978:
[----:B------:R-:W-:Y:S05]  /*3920*/  BSYNC B0 ;  /* 0x0000000000007941 */ /* 0x000fea0003800000 */
.L_x_1977:
[----:B------:R1:W-:Y:S01]  /*3930*/  ATOM.E.ADD.F16x2.RN.STRONG.GPU P0, RZ, desc[UR6][R4.64+0x4], R9 ;  /* 0x0000040904ff79a2 */ /* 0x0003e2000810e1c6 */
[----:B------:R-:W-:Y:S04]  /*3940*/  BSSY B0, `(.L_x_1981) ;  /* 0x000000f000007945 */ /* 0x000fe80003800000 */
[----:B-1----:R-:W-:Y:S05]  /*3950*/  @P0 BRA `(.L_x_1982) ;  /* 0x0000000000340947 */ /* 0x002fea0003800000 */
[----:B------:R-:W1:Y:S02]  /*3960*/  QSPC.E.S P0, RZ, [R4+0x4] ;  /* 0x0000040004ff73aa */ /* 0x000e640000000500 */
[----:B-1----:R-:W-:Y:S05]  /*3970*/  @!P0 BRA `(.L_x_1983) ;  /* 0x0000000000208947 */ /* 0x002fea0003800000 */
[----:B------:R-:W-:-:S04]  /*3980*/  MOV R2, R4 ;  /* 0x0000000400027202 */ /* 0x000fc80000000f00 */
[----:B------:R-:W-:-:S07]  /*3990*/  MOV R0, R2 ;  /* 0x0000000200007202 */ /* 0x000fce0000000f00 */
.L_x_1984:
[----:B------:R-:W0:Y:S02]  /*39a0*/  LDS R2, [R0+0x4] ;  /* 0x0000040000027984 */ /* 0x000e240000000800 */
[----:B0-----:R-:W-:-:S10]  /*39b0*/  HFMA2.MMA R3, R2, 1, 1, R9 ;  /* 0x3c003c0002037835 */ /* 0x001fd40000000009 */
[----:B------:R-:W0:Y:S02]  /*39c0*/  ATOMS.CAST.SPIN R3, [R0+0x4], R2, R3 ;  /* 0x000004020003738d */ /* 0x000e240001800003 */
[----:B0-----:R-:W-:-:S13]  /*39d0*/  ISETP.EQ.U32.AND P0, PT, R3, 0x1, PT ;  /* 0x000000010300780c */ /* 0x001fda0003f02070 */
[----:B------:R-:W-:Y:S05]  /*39e0*/  @!P0 BRA `(.L_x_1984) ;  /* 0xfffffffc00ec8947 */ /* 0x000fea000383ffff */
[----:B------:R-:W-:Y:S05]  /*39f0*/  BRA `(.L_x_1982) ;  /* 0x00000000000c7947 */ /* 0x000fea0003800000 */
.L_x_1983:
[----:B------:R-:W0:Y:S02]  /*3a00*/  LD.E R0, desc[UR6][R4.64+0x4] ;  /* 0x0000040604007980 */ /* 0x000e24000c101900 */
[----:B0-----:R-:W-:-:S05]  /*3a10*/  IMAD.IADD R3, R9, 0x1, R0 ;  /* 0x0000000109037824 */ /* 0x001fca00078e0200 */
[----:B------:R1:W-:Y:S02]  /*3a20*/  ST.E desc[UR6][R4.64+0x4], R3 ;  /* 0x0000040304007985 */ /* 0x0003e4000c101906 */
.L_x_1982:
[----:B------:R-:W-:Y:S05]  /*3a30*/  BSYNC B0 ;  /* 0x0000000000007941 */ /* 0x000fea0003800000 */
.L_x_1981:
        /* <DEDUP_REMOVED lines=13> */
.L_x_1988:
[----:B------:R-:W0:Y:S02]  /*3b10*/  LDS R2, [R0] ;  /* 0x0000000000027984 */ /* 0x000e240000000800 */
[----:B0-----:R-:W-:-:S06]  /*3b20*/  HADD2 R3, R2, R27 ;  /* 0x0000001b02037230 */ /* 0x001fcc0000000000 */
[----:B------:R-:W0:Y:S02]  /*3b30*/  ATOMS.CAST.SPIN R3, [R0], R2, R3 ;  /* 0x000000020003738d */ /* 0x000e240001800003 */
[----:B0-----:R-:W-:-:S13]  /*3b40*/  ISETP.EQ.U32.AND P0, PT, R3, 0x1, PT ;  /* 0x000000010300780c */ /* 0x001fda0003f02070 */
[----:B------:R-:W-:Y:S05]  /*3b50*/  @!P0 BRA `(.L_x_1988) ;  /* 0xfffffffc00ec8947 */ /* 0x000fea000383ffff */
[----:B------:R-:W-:Y:S05]  /*3b60*/  BRA `(.L_x_1986) ;  /* 0x00000000000c7947 */ /* 0x000fea0003800000 */
.L_x_1987:
[----:B------:R-:W2:Y:S02]  /*3b70*/  LD.E R0, desc[UR6][R4.64] ;  /* 0x0000000604007980 */ /* 0x000ea4000c101900 */
[----:B--2---:R-:W-:-:S05]  /*3b80*/  IADD3 R3, R27, R0, RZ ;  /* 0x000000001b037210 */ /* 0x004fca0007ffe0ff */
[----:B------:R0:W-:Y:S02]  /*3b90*/  ST.E desc[UR6][R4.64], R3 ;  /* 0x0000000304007985 */ /* 0x0001e4000c101906 */
.L_x_1986:
[----:B------:R-:W-:Y:S05]  /*3ba0*/  BSYNC B0 ;  /* 0x0000000000007941 */ /* 0x000fea0003800000 */
.L_x_1985:
[----:B------:R1:W-:Y:S02]  /*3bb0*/  ATOM.E.ADD.F16x2.RN.STRONG.GPU P0, RZ, desc[UR6][R4.64+0x4], R7 ;  /* 0x0000040704ff79a2 */ /* 0x0003e4000810e1c6 */
[----:B-1----:R-:W-:Y:S05]  /*3bc0*/  @P0 EXIT ;  /* 0x000000000000094d */ /* 0x002fea0003800000 */
[----:B------:R-:W1:Y:S02]  /*3bd0*/  QSPC.E.S P0, RZ, [R4+0x4] ;  /* 0x0000040004ff73aa */ /* 0x000e640000000500 */
[----:B-1----:R-:W-:Y:S05]  /*3be0*/  @!P0 BRA `(.L_x_1989) ;  /* 0x0000000000208947 */ /* 0x002fea0003800000 */
[----:B------:R-:W-:-:S05]  /*3bf0*/  IMAD.MOV.U32 R2, RZ, RZ, R4 ;  /* 0x000000ffff027224 */ /* 0x000fca00078e0004 */
[----:B------:R-:W-:-:S07]  /*3c00*/  MOV R0, R2 ;  /* 0x0000000200007202 */ /* 0x000fce0000000f00 */
.L_x_1990:
[----:B------:R-:W0:Y:S02]  /*3c10*/  LDS R2, [R0+0x4] ;  /* 0x0000040000027984 */ /* 0x000e240000000800 */
[----:B0-----:R-:W-:-:S10]  /*3c20*/  HFMA2.MMA R3, R2, 1, 1, R7 ;  /* 0x3c003c0002037835 */ /* 0x001fd40000000007 */
[----:B------:R-:W0:Y:S02]  /*3c30*/  ATOMS.CAST.SPIN R3, [R0+0x4], R2, R3 ;  /* 0x000004020003738d */ /* 0x000e240001800003 */
[----:B0-----:R-:W-:-:S13]  /*3c40*/  ISETP.EQ.U32.AND P0, PT, R3, 0x1, PT ;  /* 0x000000010300780c */ /* 0x001fda0003f02070 */
[----:B------:R-:W-:Y:S05]  /*3c50*/  @!P0 BRA `(.L_x_1990) ;  /* 0xfffffffc00ec8947 */ /* 0x000fea000383ffff */
[----:B------:R-:W-:Y:S05]  /*3c60*/  EXIT ;  /* 0x000000000000794d */ /* 0x000fea0003800000 */
.L_x_1989:
[----:B------:R-:W0:Y:S02]  /*3c70*/  LD.E R0, desc[UR6][R4.64+0x4] ;  /* 0x0000040604007980 */ /* 0x000e24000c101900 */
[----:B0-----:R-:W-:-:S05]  /*3c80*/  IADD3 R3, R7, R0, RZ ;  /* 0x0000000007037210 */ /* 0x001fca0007ffe0ff */
[----:B------:R-:W-:Y:S01]  /*3c90*/  ST.E desc[UR6][R4.64+0x4], R3 ;  /* 0x0000040304007985 */ /* 0x000fe2000c101906 */
[----:B------:R-:W-:Y:S05]  /*3ca0*/  EXIT ;  /* 0x000000000000794d */ /* 0x000fea0003800000 */
.L_x_1991:
        /* <DEDUP_REMOVED lines=13> */
.L_x_3692:


//--------------------- .text._Z23gemm_half_q_half_kernelILi3ELi24ELb1ELb1ELi32EEvPK6__halfPKjS4_S2_PS0_iiiiPKtS7_iiiiiibS2_i --------------------------
	.section	.text._Z23gemm_half_q_half_kernelILi3ELi24ELb1ELb1ELi32EEvPK6__halfPKjS4_S2_PS0_iiiiPKtS7_iiiiiibS2_i,"ax",@progbits
	.align	128
        .global         _Z23gemm_half_q_half_kernelILi3ELi24ELb1ELb1ELi32EEvPK6__halfPKjS4_S2_PS0_iiiiPKtS7_iiiiiibS2_i
        .type           _Z23gemm_half_q_half_kernelILi3ELi24ELb1ELb1ELi32EEvPK6__halfPKjS4_S2_PS0_iiiiPKtS7_iiiiiibS2_i,@function
        .size           _Z23gemm_half_q_half_kernelILi3ELi24ELb1ELb1ELi32EEvPK6__halfPKjS4_S2_PS0_iiiiPKtS7_iiiiiibS2_i,(.L_x_3693 - _Z23gemm_half_q_half_kernelILi3ELi24ELb1ELb1ELi32EEvPK6__halfPKjS4_S2_PS0_iiiiPKtS7_iiiiiibS2_i)
        .other          _Z23gemm_half_q_half_kernelILi3ELi24ELb1ELb1ELi32EEvPK6__halfPKjS4_S2_PS0_iiiiPKtS7_iiiiiibS2_i,@"STO_CUDA_ENTRY STV_DEFAULT"
_Z23gemm_half_q_half_kernelILi3ELi24ELb1ELb1ELi32EEvPK6__halfPKjS4_S2_PS0_iiiiPKtS7_iiiiiibS2_i:
.text._Z23gemm_half_q_half_kernelILi3ELi24ELb1ELb1ELi32EEvPK6__halfPKjS4_S2_PS0_iiiiPKtS7_iiiiiibS2_i:
        /* <DEDUP_REMOVED lines=36> */
.L_x_1992:
[----:B------:R-:W-:Y:S02]  /*0240*/  PRMT R0, R7, 0x9910, RZ ;  /* 0x0000991007007816 */ /* 0x000fe400000000ff */
[----:B------:R-:W-:Y:S02]  /*0250*/  SHF.L.U32 R14, R87, 0x5, RZ ;  /* 0x00000005570e7819 */ /* 0x000fe400000006ff */
[----:B------:R-:W-:Y:S02]  /*0260*/  ISETP.NE.AND P0, PT, R0, RZ, PT ;  /* 0x000000ff0000720c */ /* 0x000fe40003f05270 */
[----:B------:R-:W-:-:S11]  /*0270*/  VIADDMNMX R13, R14, 0x20, R23, PT ;  /* 0x000000200e0d7846 */ /* 0x000fd60003800117 */
[----:B------:R-:W-:Y:S05]  /*0280*/  @!P0 EXIT ;  /* 0x000000000000894d */ /* 0x000fea0003800000 */
[----:B------:R-:W-:Y:S01]  /*0290*/  IADD3 R4, R14, R19, RZ ;  /* 0x000000130e047210 */ /* 0x000fe20007ffe0ff */
[----:B------:R-:W-:Y:S01]  /*02a0*/  BSSY B0, `(.L_x_1993) ;  /* 0x000006d000007945 */ /* 0x000fe20003800000 */
[----:B------:R-:W-:Y:S02]  /*02b0*/  SHF.L.U32 R0, R6, 0x7, RZ ;  /* 0x0000000706007819 */ /* 0x000fe400000006ff */
        /* <DEDUP_REMOVED lines=28> */
.L_x_1997:
        /* <DEDUP_REMOVED lines=16> */
.L_x_1996:
        /* <DEDUP_REMOVED lines=16> */
.L_x_1995:
        /* <DEDUP_REMOVED lines=17> */
.L_x_1999:
        /* <DEDUP_REMOVED lines=16> */
.L_x_1998:
        /* <DEDUP_REMOVED lines=14> */
.L_x_1994:
[----:B------:R-:W-:Y:S05]  /*0970*/  BSYNC B0 ;  /* 0x0000000000007941 */ /* 0x000fea0003800000 */
.L_x_1993:
        /* <DEDUP_REMOVED lines=20> */
.L_x_2002:
        /* <DEDUP_REMOVED lines=11> */
.L_x_2001:
        /* <DEDUP_REMOVED lines=10> */
.L_x_2000:
[----:B------:R-:W0:Y:S08]  /*0c10*/  LDC R26, c[0x0][0x25c] ;  /* 0x00009700ff1a7b82 */ /* 0x000e300000000800 */
[----:B------:R-:W-:Y:S01]  /*0c20*/  BAR.SYNC.DEFER_BLOCKING 0x0 ;  /* 0x0000000000007b1d */ /* 0x000fe20000010000 */
[----:B------:R-:W-:-:S05]  /*0c30*/  ISETP.GE.AND P0, PT, R14, R13, PT ;  /* 0x0000000d0e00720c */ /* 0x000fca0003f06270 */
[----:B------:R-:W-:Y:S02]  /*0c40*/  ULDC UR5, c[0x0][0x258] ;  /* 0x0000960000057ab9 */ /* 0x000fe40000000800 */
[----:B------:R-:W2:Y:S01]  /*0c50*/  LDC R27, c[0x0][0x264] ;  /* 0x00009900ff1b7b82 */ /* 0x000ea20000000800 */
[----:B------:R-:W-:Y:S01]  /*0c60*/  ULDC UR10, c[0x0][0x260] ;  /* 0x00009800000a7ab9 */ /* 0x000fe20000000800 */
[----:B------:R-:W-:Y:S01]  /*0c70*/  ULDC UR8, c[0x0][0x268] ;  /* 0x00009a0000087ab9 */ /* 0x000fe20000000800 */
[C---:B------:R-:W-:Y:S02]  /*0c80*/  ISETP.GT.AND P5, PT, R14.reuse, UR5, PT ;  /* 0x000000050e007c0c */ /* 0x040fe4000bfa4270 */
[C---:B------:R-:W-:Y:S02]  /*0c90*/  ISETP.GT.AND P4, PT, R14.reuse, UR10, PT ;  /* 0x0000000a0e007c0c */ /* 0x040fe4000bf84270 */
[C---:B------:R-:W-:Y:S02]  /*0ca0*/  ISETP.GT.AND P3, PT, R14.reuse, UR8, PT ;  /* 0x000000080e007c0c */ /* 0x040fe4000bf64270 */
[----:B------:R-:W-:-:S02]  /*0cb0*/  VIMNMX R25, R14, UR5, PT ;  /* 0x000000050e197c48 */ /* 0x000fc4000bfe0100 */
[----:B0-----:R-:W-:Y:S01]  /*0cc0*/  ISETP.GT.AND P2, PT, R14, R26, PT ;  /* 0x0000001a0e00720c */ /* 0x001fe20003f44270 */
[----:B------:R-:W-:-:S12]  /*0cd0*/  @P0 BRA `(.L_x_2003) ;  /* 0x0000000000d40947 */ /* 0x000fd80003800000 */
[----:B------:R-:W0:Y:S01]  /*0ce0*/  LDC.64 R10, c[0x0][0x248] ;  /* 0x00009200ff0a7b82 */ /* 0x000e220000000a00 */
[----:B-1----:R-:W-:-:S07]  /*0cf0*/  SHF.L.U32 R5, R87, 0x6, RZ ;  /* 0x0000000657057819 */ /* 0x002fce00000006ff */
        /* <DEDUP_REMOVED lines=10> */
.L_x_2004:
[----:B-----5:R-:W-:Y:S01]  /*0da0*/  IADD3 R0, R3, UR4, RZ ;  /* 0x0000000403007c10 */ /* 0x020fe2000fffe0ff */
[----:B------:R-:W0:Y:S04]  /*0db0*/  LDC.64 R6, c[0x0][0x228] ;  /* 0x00008a00ff067b82 */ /* 0x000e280000000a00 */
        /* <DEDUP_REMOVED lines=9> */
[----:B0-----:R-:W-:-:S06]  /*0e50*/  IMAD.WIDE R6, R0, 0x2, R6 ;  /* 0x0000000200067825 */ /* 0x001fcc00078e0206 */
[----:B------:R0:W2:Y:S01]  /*0e60*/  LDG.E.U16.CONSTANT R6, desc[UR6][R6.64] ;  /* 0x0000000606067981 */ /* 0x0000a2000c1e9500 */
        /* <DEDUP_REMOVED lines=17> */
[----:B0-----:R-:W-:Y:S01]  /*0f80*/  IMAD R7, R0, R0, RZ ;  /* 0x0000000000077224 */ /* 0x001fe200078e02ff */
[----:B------:R-:W2:Y:S01]  /*0f90*/  I2F.F16 R19, R19 ;  /* 0x0000001300137306 */ /* 0x000ea20000200c00 */
[----:B------:R-:W-:-:S07]  /*0fa0*/  ISETP.GE.AND P6, PT, R24, R13, PT ;  /* 0x0000000d1800720c */ /* 0x000fce0003fc6270 */
[----:B------:R-:W0:Y:S01]  /*0fb0*/  I2F.F16 R23, R23 ;  /* 0x0000001700177306 */ /* 0x000e220000200c00 */
[----:B--2---:R-:W-:-:S07]  /*0fc0*/  HMUL2 R32, R19.H0_H0, R6.H0_H0 ;  /* 0x2000000613207232 */ /* 0x004fce0000000800 */
[----:B------:R-:W1:Y:S01]  /*0fd0*/  I2F.F16 R5, R5 ;  /* 0x0000000500057306 */ /* 0x000e620000200c00 */
[----:B0-----:R-:W-:-:S07]  /*0fe0*/  HMUL2 R19, R23.H0_H0, R6.H0_H0 ;  /* 0x2000000617137232 */ /* 0x001fce0000000800 */
[----:B------:R-:W0:Y:S01]  /*0ff0*/  I2F.F16 R7, R7 ;  /* 0x0000000700077306 */ /* 0x000e220000200c00 */
[-C--:B-1----:R-:W-:Y:S02]  /*1000*/  HMUL2 R4, R5.H0_H0, R6.reuse.H0_H0 ;  /* 0x2000000605047232 */ /* 0x082fe40000000800 */
[----:B0-----:R-:W-:Y:S01]  /*1010*/  HMUL2 R0, R7.H0_H0, R6.H0_H0 ;  /* 0x2000000607007232 */ /* 0x001fe20000000800 */
[----:B------:R-:W-:Y:S06]  /*1020*/  @!P6 BRA `(.L_x_2004) ;  /* 0xfffffffc005ce947 */ /* 0x000fec000383ffff */
.L_x_2003:
[----:B-1----:R-:W-:Y:S01]  /*1030*/  SHF.R.S32.HI R6, RZ, 0x1f, R25 ;  /* 0x0000001fff067819 */ /* 0x002fe20000011419 */
[----:B------:R-:W-:Y:S01]  /*1040*/  HFMA2.MMA R3, -RZ, RZ, 0, 0 ;  /* 0x00000000ff037435 */ /* 0x000fe200000001ff */
[----:B--2---:R-:W-:Y:S02]  /*1050*/  ISETP.GT.AND P6, PT, R14, R27, PT ;  /* 0x0000001b0e00720c */ /* 0x004fe40003fc4270 */
[----:B------:R-:W-:Y:S02]  /*1060*/  LEA.HI R25, R6, R25, RZ, 0x5 ;  /* 0x0000001906197211 */ /* 0x000fe400078f28ff */
        /* <DEDUP_REMOVED lines=9> */
.L_x_2005:
        /* <DEDUP_REMOVED lines=8> */
.L_x_2006:
        /* <DEDUP_REMOVED lines=11> */
.L_x_2007:
        /* <DEDUP_REMOVED lines=8> */
.L_x_2008:
        /* <DEDUP_REMOVED lines=9> */
.L_x_2009:
        /* <DEDUP_REMOVED lines=21> */
[----:B------:R-:W-:Y:S01]  /*1490*/  PRMT R12, RZ, 0x7610, R12 ;  /* 0x00007610ff0c7816 */ /* 0x000fe2000000000c */
[----:B------:R-:W-:Y:S01]  /*14a0*/  ULDC UR5, c[0x0][0x260] ;  /* 0x0000980000057ab9 */ /* 0x000fe20000000800 */
[----:B------:R-:W-:-:S05]  /*14b0*/  ULDC UR8, c[0x0][0x240] ;  /* 0x0000900000087ab9 */ /* 0x000fca0000000800 */
.L_x_2014:
        /* <DEDUP_REMOVED lines=25> */
[----:B------:R-:W-:Y:S02]  /*1650*/  LOP3.LUT R24, R7, 0x10001, RZ, 0xc0, !PT ;  /* 0x0001000107187812 */ /* 0x000fe400078ec0ff */
[----:B------:R-:W-:Y:S02]  /*1660*/  LOP3.LUT R91, R91, 0x10001, RZ, 0xc0, !PT ;  /* 0x000100015b5b7812 */ /* 0x000fe400078ec0ff */
        /* <DEDUP_REMOVED lines=8> */
[----:B------:R-:W-:Y:S02]  /*16f0*/  SHF.R.U32.HI R54, RZ, 0xa, R38 ;  /* 0x0000000aff367819 */ /* 0x000fe40000011626 */
[----:B------:R-:W-:Y:S02]  /*1700*/  LOP3.LUT R88, R88, 0x10001, RZ, 0xc0, !PT ;  /* 0x0001000158587812 */ /* 0x000fe400078ec0ff */
[--C-:B------:R-:W-:Y:S02]  /*1710*/  SHF.R.U32.HI R90, RZ, 0xd, R30.reuse ;  /* 0x0000000dff5a7819 */ /* 0x100fe4000001161e */
[C---:B------:R-:W-:Y:S02]  /*1720*/  LOP3.LUT R38, R30.reuse, 0x3e003e0, RZ, 0xc0, !PT ;  /* 0x03e003e01e267812 */ /* 0x040fe400078ec0ff */
[----:B------:R-:W-:Y:S02]  /*1730*/  LOP3.LUT R58, R30, 0x1f001f, RZ, 0xc0, !PT ;  /* 0x001f001f1e3a7812 */ /* 0x000fe400078ec0ff */
[----:B------:R-:W-:-:S02]  /*1740*/  SHF.R.U32.HI R57, RZ, 0xa, R30 ;  /* 0x0000000aff397819 */ /* 0x000fc4000001161e */
[C---:B------:R-:W-:Y:S02]  /*1750*/  LOP3.LUT R35, R42.reuse, 0x3e003e0, RZ, 0xc0, !PT ;  /* 0x03e003e02a237812 */ /* 0x040fe400078ec0ff */
[----:B------:R-:W-:Y:S02]  /*1760*/  LOP3.LUT R6, R42, 0x1f001f, RZ, 0xc0, !PT ;  /* 0x001f001f2a067812 */ /* 0x000fe400078ec0ff */
[----:B------:R-:W-:Y:S02]  /*1770*/  SHF.R.U32.HI R45, RZ, 0xa, R42 ;  /* 0x0000000aff2d7819 */ /* 0x000fe4000001162a */
[----:B------:R-:W-:Y:S02]  /*1780*/  SHF.R.U32.HI R30, RZ, 0xd, R31 ;  /* 0x0000000dff1e7819 */ /* 0x000fe4000001161f */
[----:B------:R-:W-:Y:S02]  /*1790*/  LOP3.LUT R83, R24, 0x20002, R83, 0xf8, !PT ;  /* 0x0002000218537812 */ /* 0x000fe400078ef853 */
[----:B------:R-:W-:-:S02]  /*17a0*/  LOP3.LUT R91, R91, 0x20002, R92, 0xf8, !PT ;  /* 0x000200025b5b7812 */ /* 0x000fc400078ef85c */
[C---:B------:R-:W-:Y:S02]  /*17b0*/  LOP3.LUT R68, R40.reuse, 0x3e003e0, RZ, 0xc0, !PT ;  /* 0x03e003e028447812 */ /* 0x040fe400078ec0ff */
[----:B------:R-:W-:Y:S02]  /*17c0*/  LOP3.LUT R62, R40, 0x1f001f, RZ, 0xc0, !PT ;  /* 0x001f001f283e7812 */ /* 0x000fe400078ec0ff */
[----:B------:R-:W-:Y:S02]  /*17d0*/  SHF.R.U32.HI R61, RZ, 0xa, R40 ;  /* 0x0000000aff3d7819 */ /* 0x000fe40000011628 */
        /* <DEDUP_REMOVED lines=16> */
[----:B------:R-:W-:Y:S02]  /*18e0*/  SHF.R.U32.HI R67, RZ, 0xa, R26 ;  /* 0x0000000aff437819 */ /* 0x000fe4000001161a */
[C---:B------:R-:W-:Y:S02]  /*18f0*/  LOP3.LUT R44, R41.reuse, 0x3e003e0, RZ, 0xc0, !PT ;  /* 0x03e003e0292c7812 */ /* 0x040fe400078ec0ff */
[----:B------:R-:W-:Y:S02]  /*1900*/  LOP3.LUT R51, R41, 0x1f001f, RZ, 0xc0, !PT ;  /* 0x001f001f29337812 */ /* 0x000fe400078ec0ff */
[----:B------:R-:W-:Y:S02]  /*1910*/  SHF.R.U32.HI R53, RZ, 0xa, R41 ;  /* 0x0000000aff357819 */ /* 0x000fe40000011629 */
[----:B------:R-:W-:-:S02]  /*1920*/  SHF.R.U32.HI R26, RZ, 0xc, R27 ;  /* 0x0000000cff1a7819 */ /* 0x000fc4000001161b */
[----:B------:R-:W-:Y:S02]  /*1930*/  LOP3.LUT R83, R83, 0x40004, R82, 0xf8, !PT ;  /* 0x0004000453537812 */ /* 0x000fe400078ef852 */
[----:B------:R-:W-:Y:S02]  /*1940*/  LOP3.LUT R91, R91, 0x40004, R30, 0xf8, !PT ;  /* 0x000400045b5b7812 */ /* 0x000fe400078ef81e */
[C---:B------:R-:W-:Y:S02]  /*1950*/  LOP3.LUT R41, R37.reuse, 0x3e003e0, RZ, 0xc0, !PT ;  /* 0x03e003e025297812 */ /* 0x040fe400078ec0ff */
[----:B------:R-:W-:Y:S02]  /*1960*/  LOP3.LUT R56, R37, 0x1f001f, RZ, 0xc0, !PT ;  /* 0x001f001f25387812 */ /* 0x000fe400078ec0ff */
[----:B------:R-:W-:Y:S02]  /*1970*/  SHF.R.U32.HI R59, RZ, 0xa, R37 ;  /* 0x0000000aff3b7819 */ /* 0x000fe40000011625 */
[----:B------:R-:W-:-:S02]  /*1980*/  PRMT R24, R17, 0x9910, RZ ;  /* 0x0000991011187816 */ /* 0x000fc400000000ff */
        /* <DEDUP_REMOVED lines=8> */
[----:B------:R-:W-:Y:S02]  /*1a10*/  MOV R31, 0x2800 ;  /* 0x00002800001f7802 */ /* 0x000fe40000000f00 */
[----:B------:R-:W-:Y:S02]  /*1a20*/  LOP3.LUT R85, R83, 0x80008, R28, 0xf8, !PT ;  /* 0x0008000853557812 */ /* 0x000fe400078ef81c */
[----:B------:R-:W-:Y:S02]  /*1a30*/  LOP3.LUT R97, R91, 0x80008, R26, 0xf8, !PT ;  /* 0x000800085b617812 */ /* 0x000fe400078ef81a */
[----:B------:R-:W-:-:S02]  /*1a40*/  ISETP.NE.AND P0, PT, R24, RZ, PT ;  /* 0x000000ff1800720c */ /* 0x000fc40003f05270 */
[----:B------:R-:W-:Y:S02]  /*1a50*/  LOP3.LUT R89, R86, 0x80008, R29, 0xf8, !PT ;  /* 0x0008000856597812 */ /* 0x000fe400078ef81d */
[C---:B------:R-:W-:Y:S02]  /*1a60*/  LOP3.LUT R69, R27.reuse, 0x3e003e0, RZ, 0xc0, !PT ;  /* 0x03e003e01b457812 */ /* 0x040fe400078ec0ff */
[----:B------:R-:W-:Y:S02]  /*1a70*/  LOP3.LUT R60, R27, 0x1f001f, RZ, 0xc0, !PT ;  /* 0x001f001f1b3c7812 */ /* 0x000fe400078ec0ff */
[----:B------:R-:W-:Y:S02]  /*1a80*/  SHF.R.U32.HI R63, RZ, 0xa, R27 ;  /* 0x0000000aff3f7819 */ /* 0x000fe4000001161b */
[----:B------:R-:W-:Y:S02]  /*1a90*/  LOP3.LUT R93, R90, 0x80008, R25, 0xf8, !PT ;  /* 0x000800085a5d7812 */ /* 0x000fe400078ef819 */
[----:B------:R-:W-:-:S02]  /*1aa0*/  PRMT R7, R31, 0x7610, R7 ;  /* 0x000076101f077816 */ /* 0x000fc40000000007 */
        /* <DEDUP_REMOVED lines=45> */
[----:B------:R-:W-:Y:S02]  /*1d80*/  ISETP.GE.AND P2, PT, R15, 0x2, PT ;  /* 0x000000020f00780c */ /* 0x000fe40003f46270 */
[----:B--2---:R-:W-:Y:S02]  /*1d90*/  SHF.R.U32.HI R82, RZ, 0xb, R20 ;  /* 0x0000000bff527819 */ /* 0x004fe40000011614 */
[----:B------:R-:W-:Y:S02]  /*1da0*/  LOP3.LUT R91, R22, 0x3e003e0, RZ, 0xc0, !PT ;  /* 0x03e003e0165b7812 */ /* 0x000fe400078ec0ff */
[----:B------:R-:W-:-:S02]  /*1db0*/  LOP3.LUT R83, R20, 0x3e003e0, RZ, 0xc0, !PT ;  /* 0x03e003e014537812 */ /* 0x000fc400078ec0ff */
[----:B------:R-:W-:Y:S02]  /*1dc0*/  LOP3.LUT R24, R20, 0x1f001f, RZ, 0xc0, !PT ;  /* 0x001f001f14187812 */ /* 0x000fe400078ec0ff */
[----:B------:R-:W-:Y:S02]  /*1dd0*/  SHF.R.U32.HI R26, RZ, 0xa, R20 ;  /* 0x0000000aff1a7819 */ /* 0x000fe40000011614 */
[----:B------:R-:W-:Y:S02]  /*1de0*/  SHF.R.U32.HI R86, RZ, 0xb, R23 ;  /* 0x0000000bff567819 */ /* 0x000fe40000011617 */
[----:B------:R-:W-:Y:S02]  /*1df0*/  SHF.R.U32.HI R20, RZ, 0xb, R21 ;  /* 0x0000000bff147819 */ /* 0x000fe40000011615 */
[C---:B------:R-:W-:Y:S02]  /*1e00*/  LOP3.LUT R88, R21.reuse, 0x3e003e0, RZ, 0xc0, !PT ;  /* 0x03e003e015587812 */ /* 0x040fe400078ec0ff */
[----:B------:R-:W-:-:S02]  /*1e10*/  LOP3.LUT R25, R21, 0x1f001f, RZ, 0xc0, !PT ;  /* 0x001f001f15197812 */ /* 0x000fc400078ec0ff */
[----:B------:R-:W-:Y:S02]  /*1e20*/  SHF.R.U32.HI R27, RZ, 0xa, R21 ;  /* 0x0000000aff1b7819 */ /* 0x000fe40000011615 */
[----:B------:R-:W-:Y:S02]  /*1e30*/  SHF.R.U32.HI R84, RZ, 0xb, R22 ;  /* 0x0000000bff547819 */ /* 0x000fe40000011616 */
[----:B------:R-:W-:Y:S02]  /*1e40*/  LOP3.LUT R21, R85, 0x100010, R82, 0xf8, !PT ;  /* 0x0010001055157812 */ /* 0x000fe400078ef852 */
[C---:B------:R-:W-:Y:S02]  /*1e50*/  LOP3.LUT R95, R23.reuse, 0x3e003e0, RZ, 0xc0, !PT ;  /* 0x03e003e0175f7812 */ /* 0x040fe400078ec0ff */
[----:B------:R-:W-:Y:S02]  /*1e60*/  LOP3.LUT R30, R23, 0x1f001f, RZ, 0xc0, !PT ;  /* 0x001f001f171e7812 */ /* 0x000fe400078ec0ff */
[----:B------:R-:W-:-:S02]  /*1e70*/  SHF.R.U32.HI R31, RZ, 0xa, R23 ;  /* 0x0000000aff1f7819 */ /* 0x000fc40000011617 */
[----:B------:R-:W-:Y:S01]  /*1e80*/  LOP3.LUT R82, R71, 0x64006400, RZ, 0xfc, !PT ;  /* 0x6400640047527812 */ /* 0x000fe200078efcff */
[-C--:B------:R-:W-:Y:S01]  /*1e90*/  HFMA2 R71, R70, R7.reuse.H0_H0, -48, -48 ;  /* 0xd200d20046477431 */ /* 0x080fe20000040007 */
[----:B------:R-:W-:Y:S01]  /*1ea0*/  LOP3.LUT R98, R91, 0x64006400, RZ, 0xfc, !PT ;  /* 0x640064005b627812 */ /* 0x000fe200078efcff */
[----:B------:R-:W-:Y:S01]  /*1eb0*/  HADD2 R91, R51, -1040, -1040 ;  /* 0xe410e410335b7430 */ /* 0x000fe20000000000 */
[----:B------:R-:W-:Y:S01]  /*1ec0*/  LOP3.LUT R28, R22, 0x1f001f, RZ, 0xc0, !PT ;  /* 0x001f001f161c7812 */ /* 0x000fe200078ec0ff */
[-C--:B------:R-:W-:Y:S01]  /*1ed0*/  HFMA2 R70, R82, R7.reuse.H0_H0, -48, -48 ;  /* 0xd200d20052467431 */ /* 0x080fe20000040007 */
[----:B------:R-:W-:Y:S01]  /*1ee0*/  SHF.R.U32.HI R29, RZ, 0xa, R22 ;  /* 0x0000000aff1d7819 */ /* 0x000fe20000011616 */
[-C--:B------:R-:W-:Y:S01]  /*1ef0*/  HFMA2 R35, R98, R7.reuse.H0_H0, -48, -48 ;  /* 0xd200d20062237431 */ /* 0x080fe20000040007 */
[----:B------:R-:W-:Y:S01]  /*1f00*/  LOP3.LUT R23, R97, 0x100010, R86, 0xf8, !PT ;  /* 0x0010001061177812 */ /* 0x000fe200078ef856 */
[-C--:B------:R-:W-:Y:S01]  /*1f10*/  HFMA2 R97, R68, R7.reuse.H0_H0, -48, -48 ;  /* 0xd200d20044617431 */ /* 0x080fe20000040007 */
[----:B------:R-:W-:Y:S01]  /*1f20*/  LOP3.LUT R22, R89, 0x100010, R20, 0xf8, !PT ;  /* 0x0010001059167812 */ /* 0x000fe200078ef814 */
[-C--:B------:R-:W-:Y:S01]  /*1f30*/  HFMA2 R68, R92, R7.reuse.H0_H0, -48, -48 ;  /* 0xd200d2005c447431 */ /* 0x080fe20000040007 */
[----:B------:R-:W-:Y:S01]  /*1f40*/  LOP3.LUT R86, R41, 0x64006400, RZ, 0xfc, !PT ;  /* 0x6400640029567812 */ /* 0x000fe200078efcff */
[----:B------:R-:W-:Y:S01]  /*1f50*/  HADD2 R92, R73, -1040, -1040 ;  /* 0xe410e410495c7430 */ /* 0x000fe20000000000 */
[----:B------:R-:W-:Y:S01]  /*1f60*/  LOP3.LUT R20, R93, 0x100010, R84, 0xf8, !PT ;  /* 0x001000105d147812 */ /* 0x000fe200078ef854 */
        /* <DEDUP_REMOVED lines=172> */
.L_x_2012:
        /* <DEDUP_REMOVED lines=85> */
.L_x_2013:
        /* <DEDUP_REMOVED lines=79> */
.L_x_2011:
[----:B-1----:R-:W-:Y:S01]  /*3470*/  LEA R6, R87, 0x20, 0x5 ;  /* 0x0000002057067811 */ /* 0x002fe200078e28ff */
[----:B------:R-:W-:Y:S01]  /*3480*/  UIADD3 UR4, UR4, 0x40, URZ ;  /* 0x0000004004047890 */ /* 0x000fe2000fffe03f */
[----:B------:R-:W-:Y:S02]  /*3490*/  IADD3 R14, R14, 0x20, RZ ;  /* 0x000000200e0e7810 */ /* 0x000fe40007ffe0ff */
[----:B------:R-:W-:Y:S02]  /*34a0*/  VIMNMX R7, R6, UR8, PT ;  /* 0x0000000806077c48 */ /* 0x000fe4000bfe0100 */
[C---:B------:R-:W-:Y:S02]  /*34b0*/  ISETP.GE.AND P0, PT, R14.reuse, UR5, PT ;  /* 0x000000050e007c0c */ /* 0x040fe4000bf06270 */
[----:B------:R-:W-:Y:S01]  /*34c0*/  ISETP.LT.AND P2, PT, R14, R7, PT ;  /* 0x000000070e00720c */ /* 0x000fe20003f41270 */
[----:B------:R-:W-:-:S12]  /*34d0*/  IMAD.WIDE R6, R33, 0x4, R2 ;  /* 0x0000000421067825 */ /* 0x000fd800078e0202 */
[----:B------:R-:W-:Y:S05]  /*34e0*/  @!P0 BRA P2, `(.L_x_2014) ;  /* 0xffffffdc00f48947 */ /* 0x000fea000103ffff */
.L_x_2010:
        /* <DEDUP_REMOVED lines=12> */
.L_x_2028:
        /* <DEDUP_REMOVED lines=14> */
[C---:B------:R-:W-:Y:S02]  /*3690*/  LOP3.LUT R33, R27.reuse, 0xf000f0, RZ, 0xc0, !PT ;  /* 0x00f000f01b217812 */ /* 0x040fe400078ec0ff */
[----:B------:R-:W-:Y:S02]  /*36a0*/  SHF.R.U32.HI R24, RZ, 0x8, R24 ;  /* 0x00000008ff187819 */ /* 0x000fe40000011618 */
[----:B------:R-:W-:Y:S02]  /*36b0*/  SHF.R.U32.HI R35, RZ, 0x8, R27 ;  /* 0x00000008ff237819 */ /* 0x000fe4000001161b */
        /* <DEDUP_REMOVED lines=128> */
.L_x_2017:
        /* <DEDUP_REMOVED lines=30> */
[--C-:B------:R-:W-:Y:S02]  /*40a0*/  HADD2.F32 R4, -RZ, R30.reuse.H0_H0 ;  /* 0x2000001eff047230 */ /* 0x100fe40000004100 */
        /* <DEDUP_REMOVED lines=59> */
.L_x_2019:
        /* <DEDUP_REMOVED lines=87> */
.L_x_2018:
        /* <DEDUP_REMOVED lines=142> */
.L_x_2020:
        /* <DEDUP_REMOVED lines=90> */
.L_x_2022:
        /* <DEDUP_REMOVED lines=21> */
[----:B------:R-:W-:Y:S02]  /*59a0*/  HADD2.F32 R30, -RZ, R35.H1_H1 ;  /* 0x30000023ff1e7230 */ /* 0x000fe40000004100 */
[----:B------:R-:W-:Y:S01]  /*59b0*/  FFMA.FTZ R0, R0, R48, R29 ;  /* 0x0000003000007223 */ /* 0x000fe2000001001d */
        /* <DEDUP_REMOVED lines=50> */
[-C--:B------:R-:W-:Y:S01]  /*5ce0*/  FFMA.FTZ R0, R0, R4.reuse, R31 ;  /* 0x0000000400007223 */ /* 0x080fe2000001001f */
        /* <DEDUP_REMOVED lines=13> */
.L_x_2021:
        /* <DEDUP_REMOVED lines=141> */
.L_x_2023:
        /* <DEDUP_REMOVED lines=90> */
.L_x_2025:
        /* <DEDUP_REMOVED lines=87> */
.L_x_2024:
        /* <DEDUP_REMOVED lines=18> */
[----:B------:R-:W-:Y:S02]  /*72c0*/  SHF.R.U32.HI R39, RZ, 0x8, R27 ;  /* 0x00000008ff277819 */ /* 0x000fe4000001161b */
[----:B------:R-:W-:Y:S01]  /*72d0*/  LOP3.LUT R0, R24, 0xf000f, RZ, 0xc0, !PT ;  /* 0x000f000f18007812 */ /* 0x000fe200078ec0ff */
[----:B------:R-:W-:Y:S01]  /*72e0*/  HFMA2 R29, R4, R19.H0_H0, -72, -72 ;  /* 0xd480d480041d7431 */ /* 0x000fe20000040013 */
[----:B------:R-:W-:Y:S02]  /*72f0*/  LOP3.LUT R24, R23, 0x64006400, RZ, 0xfc, !PT ;  /* 0x6400640017187812 */ /* 0x000fe400078efcff */
[----:B------:R-:W-:-:S02]  /*7300*/  LOP3.LUT R37, R27, 0xf000f, RZ, 0xc0, !PT ;  /* 0x000f000f1b257812 */ /* 0x000fc400078ec0ff */
[----:B------:R-:W-:Y:S02]  /*7310*/  LOP3.LUT R2, R2, 0x64006400, RZ, 0xfc, !PT ;  /* 0x6400640002027812 */ /* 0x000fe400078efcff */
[C---:B------:R-:W-:Y:S02]  /*7320*/  LOP3.LUT R23, R34.reuse, 0xf000f0, RZ, 0xc0, !PT ;  /* 0x00f000f022177812 */ /* 0x040fe400078ec0ff */
[----:B------:R-:W-:Y:S02]  /*7330*/  LOP3.LUT R38, R25, 0x64006400, RZ, 0xfc, !PT ;  /* 0x6400640019267812 */ /* 0x000fe400078efcff */
[----:B------:R-:W-:Y:S02]  /*7340*/  LOP3.LUT R27, R39, 0xf000f0, RZ, 0xc0, !PT ;  /* 0x00f000f0271b7812 */ /* 0x000fe400078ec0ff */
        /* <DEDUP_REMOVED lines=114> */
.L_x_2026:
        /* <DEDUP_REMOVED lines=90> */
.L_x_2027:
        /* <DEDUP_REMOVED lines=87> */
.L_x_2016:
[----:B------:R-:W0:Y:S01]  /*8580*/  LDC R33, c[0x0][0x23c] ;  /* 0x00008f00ff217b82 */ /* 0x000e220000000800 */
[----:B------:R-:W-:Y:S01]  /*8590*/  IADD3 R14, R14, 0x20, RZ ;  /* 0x000000200e0e7810 */ /* 0x000fe20007ffe0ff */
[----:B------:R-:W-:-:S03]  /*85a0*/  UIADD3 UR4, UR4, 0x40, URZ ;  /* 0x0000004004047890 */ /* 0x000fc6000fffe03f */
[C---:B------:R-:W-:Y:S02]  /*85b0*/  ISETP.GE.AND P2, PT, R14.reuse, UR5, PT ;  /* 0x000000050e007c0c */ /* 0x040fe4000bf46270 */
[----:B------:R-:W-:Y:S01]  /*85c0*/  ISETP.LT.AND P3, PT, R14, R13, PT ;  /* 0x0000000d0e00720c */ /* 0x000fe20003f61270 */
[----:B0-----:R-:W-:-:S12]  /*85d0*/  IMAD.WIDE R6, R33, 0x10, R6 ;  /* 0x0000001021067825 */ /* 0x001fd800078e0206 */
[----:B------:R-:W-:Y:S05]  /*85e0*/  @!P2 BRA P3, `(.L_x_2028) ;  /* 0xffffffac00f0a947 */ /* 0x000fea000183ffff */
.L_x_2015:
        /* <DEDUP_REMOVED lines=19> */
.L_x_2032:
[----:B------:R-:W0:Y:S02]  /*8720*/  LDS R2, [R0] ;  /* 0x0000000000027984 */ /* 0x000e240000000800 */
[----:B0-----:R-:W-:-:S10]  /*8730*/  HFMA2.MMA R3, R2, 1, 1, R13 ;  /* 0x3c003c0002037835 */ /* 0x001fd4000000000d */
[----:B------:R-:W0:Y:S02]  /*8740*/  ATOMS.CAST.SPIN R3, [R0], R2, R3 ;  /* 0x000000020003738d */ /* 0x000e240001800003 */
[----:B0-----:R-:W-:-:S13]  /*8750*/  ISETP.EQ.U32.AND P0, PT, R3, 0x1, PT ;  /* 0x000000010300780c */ /* 0x001fda0003f02070 */
[----:B------:R-:W-:Y:S05]  /*8760*/  @!P0 BRA `(.L_x_2032) ;  /* 0xfffffffc00ec8947 */ /* 0x000fea000383ffff */
[----:B------:R-:W-:Y:S05]  /*8770*/  BRA `(.L_x_2030) ;  /* 0x00000000000c7947 */ /* 0x000fea0003800000 */
.L_x_2031:
[----:B------:R-:W2:Y:S02]  /*8780*/  LD.E R0, desc[UR6][R6.64] ;  /* 0x0000000606007980 */ /* 0x000ea4000c101900 */
[----:B--2---:R-:W-:-:S05]  /*8790*/  IADD3 R3, R13, R0, RZ ;  /* 0x000000000d037210 */ /* 0x004fca0007ffe0ff */
[----:B------:R0:W-:Y:S02]  /*87a0*/  ST.E desc[UR6][R6.64], R3 ;  /* 0x0000000306007985 */ /* 0x0001e4000c101906 */
.L_x_2030:
[----:B------:R-:W-:Y:S05]  /*87b0*/  BSYNC B0 ;  /* 0x0000000000007941 */ /* 0x000fea0003800000 */
.L_x_2029:
[----:B------:R1:W-:Y:S01]  /*87c0*/  ATOM.E.ADD.F16x2.RN.STRONG.GPU P0, RZ, desc[UR6][R6.64+0x4], R11 ;  /* 0x0000040b06ff79a2 */ /* 0x0003e2000810e1c6 */
[----:B------:R-:W-:Y:S04]  /*87d0*/  BSSY B0, `(.L_x_2033) ;  /* 0x000000f000007945 */ /* 0x000fe80003800000 */
[----:B-1----:R-:W-:Y:S05]  /*87e0*/  @P0 BRA `(.L_x_2034) ;  /* 0x0000000000340947 */ /* 0x002fea0003800000 */
[----:B------:R-:W1:Y:S02]  /*87f0*/  QSPC.E.S P0, RZ, [R6+0x4] ;  /* 0x0000040006ff73aa */ /* 0x000e640000000500 */
[----:B-1----:R-:W-:Y:S05]  /*8800*/  @!P0 BRA `(.L_x_2035) ;  /* 0x0000000000208947 */ /* 0x002fea0003800000 */
[----:B------:R-:W-:-:S04]  /*8810*/  MOV R2, R6 ;  /* 0x0000000600027202 */ /* 0x000fc80000000f00 */
[----:B------:R-:W-:-:S07]  /*8820*/  MOV R0, R2 ;  /* 0x0000000200007202 */ /* 0x000fce0000000f00 */
.L_x_2036:
[----:B------:R-:W0:Y:S02]  /*8830*/  LDS R2, [R0+0x4] ;  /* 0x0000040000027984 */ /* 0x000e240000000800 */
[----:B0-----:R-:W-:-:S06]  /*8840*/  HADD2 R3, R2, R11 ;  /* 0x0000000b02037230 */ /* 0x001fcc0000000000 */
[----:B------:R-:W0:Y:S02]  /*8850*/  ATOMS.CAST.SPIN R3, [R0+0x4], R2, R3 ;  /* 0x000004020003738d */ /* 0x000e240001800003 */
[----:B0-----:R-:W-:-:S13]  /*8860*/  ISETP.EQ.U32.AND P0, PT, R3, 0x1, PT ;  /* 0x000000010300780c */ /* 0x001fda0003f02070 */
[----:B------:R-:W-:Y:S05]  /*8870*/  @!P0 BRA `(.L_x_2036) ;  /* 0xfffffffc00ec8947 */ /* 0x000fea000383ffff */
[----:B------:R-:W-:Y:S05]  /*8880*/  BRA `(.L_x_2034) ;  /* 0x00000000000c7947 */ /* 0x000fea0003800000 */
.L_x_2035:
[----:B------:R-:W0:Y:S02]  /*8890*/  LD.E R0, desc[UR6][R6.64+0x4] ;  /* 0x0000040606007980 */ /* 0x000e24000c101900 */
[----:B0-----:R-:W-:-:S05]  /*88a0*/  IADD3 R3, R11, R0, RZ ;  /* 0x000000000b037210 */ /* 0x001fca0007ffe0ff */
[----:B------:R1:W-:Y:S02]  /*88b0*/  ST.E desc[UR6][R6.64+0x4], R3 ;  /* 0x0000040306007985 */ /* 0x0003e4000c101906 */
.L_x_2034:
[----:B------:R-:W-:Y:S05]  /*88c0*/  BSYNC B0 ;  /* 0x0000000000007941 */ /* 0x000fea0003800000 */
.L_x_2033:
        /* <DEDUP_REMOVED lines=13> */
.L_x_2040:
[----:B------:R-:W0:Y:S02]  /*89a0*/  LDS R2, [R0] ;  /* 0x0000000000027984 */ /* 0x000e240000000800 */
[----:B0-----:R-:W-:-:S10]  /*89b0*/  HFMA2.MMA R3, R2, 1, 1, R11 ;  /* 0x3c003c0002037835 */ /* 0x001fd4000000000b */
[----:B------:R-:W0:Y:S02]  /*89c0*/  ATOMS.CAST.SPIN R3, [R0], R2, R3 ;  /* 0x000000020003738d */ /* 0x000e240001800003 */
[----:B0-----:R-:W-:-:S13]  /*89d0*/  ISETP.EQ.U32.AND P0, PT, R3, 0x1, PT ;  /* 0x000000010300780c */ /* 0x001fda0003f02070 */
[----:B------:R-:W-:Y:S05]  /*89e0*/  @!P0 BRA `(.L_x_2040) ;  /* 0xfffffffc00ec8947 */ /* 0x000fea000383ffff */
[----:B------:R-:W-:Y:S05]  /*89f0*/  BRA `(.L_x_2038) ;  /* 0x00000000000c7947 */ /* 0x000fea0003800000 */
.L_x_2039:
[----:B------:R-:W2:Y:S02]  /*8a00*/  LD.E R0, desc[UR6][R6.64] ;  /* 0x0000000606007980 */ /* 0x000ea4000c101900 */
[----:B--2---:R-:W-:-:S05]  /*8a10*/  IADD3 R3, R11, R0, RZ ;  /* 0x000000000b037210 */ /* 0x004fca0007ffe0ff */
[----:B------:R0:W-:Y:S02]  /*8a20*/  ST.E desc[UR6][R6.64], R3 ;  /* 0x0000000306007985 */ /* 0x0001e4000c101906 */
.L_x_2038:
[----:B------:R-:W-:Y:S05]  /*8a30*/  BSYNC B0 ;  /* 0x0000000000007941 */ /* 0x000fea0003800000 */
.L_x_2037:
[----:B------:R1:W-:Y:S01]  /*8a40*/  ATOM.E.ADD.F16x2.RN.STRONG.GPU P0, RZ, desc[UR6][R6.64+0x4], R9 ;  /* 0x0000040906ff79a2 */ /* 0x0003e2000810e1c6 */
[----:B------:R-:W-:Y:S04]  /*8a50*/  BSSY B0, `(.L_x_2041) ;  /* 0x000000f000007945 */ /* 0x000fe80003800000 */
[----:B-1----:R-:W-:Y:S05]  /*8a60*/  @P0 BRA `(.L_x_2042) ;  /* 0x0000000000340947 */ /* 0x002fea0003800000 */
[----:B------:R-:W1:Y:S02]  /*8a70*/  QSPC.E.S P0, RZ, [R6+0x4] ;  /* 0x0000040006ff73aa */ /* 0x000e640000000500 */
[----:B-1----:R-:W-:Y:S05]  /*8a80*/  @!P0 BRA `(.L_x_2043) ;  /* 0x0000000000208947 */ /* 0x002fea0003800000 */
[----:B------:R-:W-:-:S04]  /*8a90*/  MOV R2, R6 ;  /* 0x0000000600027202 */ /* 0x000fc80000000f00 */
[----:B------:R-:W-:-:S07]  /*8aa0*/  MOV R0, R2 ;  /* 0x0000000200007202 */ /* 0x000fce0000000f00 */
.L_x_2044:
[----:B------:R-:W0:Y:S02]  /*8ab0*/  LDS R2, [R0+0x4] ;  /* 0x0000040000027984 */ /* 0x000e240000000800 */
[----:B0-----:R-:W-:-:S06]  /*8ac0*/  HADD2 R3, R2, R9 ;  /* 0x0000000902037230 */ /* 0x001fcc0000000000 */
[----:B------:R-:W0:Y:S02]  /*8ad0*/  ATOMS.CAST.SPIN R3, [R0+0x4], R2, R3 ;  /* 0x000004020003738d */ /* 0x000e240001800003 */
[----:B0-----:R-:W-:-:S13]  /*8ae0*/  ISETP.EQ.U32.AND P0, PT, R3, 0x1, PT ;  /* 0x000000010300780c */ /* 0x001fda0003f02070 */
[----:B------:R-:W-:Y:S05]  /*8af0*/  @!P0 BRA `(.L_x_2044) ;  /* 0xfffffffc00ec8947 */ /* 0x000fea000383ffff */
[----:B------:R-:W-:Y:S05]  /*8b00*/  BRA `(.L_x_2042) ;  /* 0x00000000000c7947 */ /* 0x000fea0003800000 */
.L_x_2043:
[----:B------:R-:W0:Y:S02]  /*8b10*/  LD.E R0, desc[UR6][R6.64+0x4] ;  /* 0x0000040606007980 */ /* 0x000e24000c101900 */
[----:B0-----:R-:W-:-:S05]  /*8b20*/  IADD3 R3, R9, R0, RZ ;  /* 0x0000000009037210 */ /* 0x001fca0007ffe0ff */
[----:B------:R1:W-:Y:S02]  /*8b30*/  ST.E desc[UR6][R6.64+0x4], R3 ;  /* 0x0000040306007985 */ /* 0x0003e4000c101906 */
.L_x_2042:
[----:B------:R-:W-:Y:S05]  /*8b40*/  BSYNC B0 ;  /* 0x0000000000007941 */ /* 0x000fea0003800000 */
.L_x_2041:
        /* <DEDUP_REMOVED lines=13> */
.L_x_2048:
[----:B------:R-:W0:Y:S02]  /*8c20*/  LDS R2, [R0] ;  /* 0x0000000000027984 */ /* 0x000e240000000800 */
[----:B0-----:R-:W-:-:S10]  /*8c30*/  HFMA2.MMA R3, R2, 1, 1, R9 ;  /* 0x3c003c0002037835 */ /* 0x001fd40000000009 */
[----:B------:R-:W0:Y:S02]  /*8c40*/  ATOMS.CAST.SPIN R3, [R0], R2, R3 ;  /* 0x000000020003738d */ /* 0x000e240001800003 */
[----:B0-----:R-:W-:-:S13]  /*8c50*/  ISETP.EQ.U32.AND P0, PT, R3, 0x1, PT ;  /* 0x000000010300780c */ /* 0x001fda0003f02070 */
[----:B------:R-:W-:Y:S05]  /*8c60*/  @!P0 BRA `(.L_x_2048) ;  /* 0xfffffffc00ec8947 */ /* 0x000fea000383ffff */
[----:B------:R-:W-:Y:S05]  /*8c70*/  BRA `(.L_x_2046) ;  /* 0x00000000000c7947 */ /* 0x000fea0003800000 */
.L_x_2047:
[----:B------:R-:W2:Y:S02]  /*8c80*/  LD.E R0, desc[UR6][R6.64] ;  /* 0x0000000606007980 */ /* 0x000ea4000c101900 */
[----:B--2---:R-:W-:-:S05]  /*8c90*/  IADD3 R3, R9, R0, RZ ;  /* 0x0000000009037210 */ /* 0x004fca0007ffe0ff */
[----:B------:R0:W-:Y:S02]  /*8ca0*/  ST.E desc[UR6][R6.64], R3 ;  /* 0x0000000306007985 */ /* 0x0001e4000c101906 */
.L_x_2046:
[----:B------:R-:W-:Y:S05]  /*8cb0*/  BSYNC B0 ;  /* 0x0000000000007941 */ /* 0x000fea0003800000 */
.L_x_2045:
[----:B------:R1:W-:Y:S02]  /*8cc0*/  ATOM.E.ADD.F16x2.RN.STRONG.GPU P0, RZ, desc[UR6][R6.64+0x4], R5 ;  /* 0x0000040506ff79a2 */ /* 0x0003e4000810e1c6 */
[----:B-1----:R-:W-:Y:S05]  /*8cd0*/  @P0 EXIT ;  /* 0x000000000000094d */ /* 0x002fea0003800000 */
[----:B------:R-:W1:Y:S02]  /*8ce0*/  QSPC.E.S P0, RZ, [R6+0x4] ;  /* 0x0000040006ff73aa */ /* 0x000e640000000500 */
[----:B-1----:R-:W-:Y:S05]  /*8cf0*/  @!P0 BRA `(.L_x_2049) ;  /* 0x0000000000208947 */ /* 0x002fea0003800000 */
[----:B------:R-:W-:-:S04]  /*8d00*/  MOV R2, R6 ;  /* 0x0000000600027202 */ /* 0x000fc80000000f00 */
[----:B------:R-:W-:-:S07]  /*8d10*/  MOV R0, R2 ;  /* 0x0000000200007202 */ /* 0x000fce0000000f00 */
.L_x_2050:
[----:B------:R-:W0:Y:S02]  /*8d20*/  LDS R2, [R0+0x4] ;  /* 0x0000040000027984 */ /* 0x000e240000000800 */
[----:B0-----:R-:W-:-:S06]  /*8d30*/  HADD2 R3, R2, R5 ;  /* 0x0000000502037230 */ /* 0x001fcc0000000000 */
[----:B------:R-:W0:Y:S02]  /*8d40*/  ATOMS.CAST.SPIN R3, [R0+0x4], R2, R3 ;  /* 0x000004020003738d */ /* 0x000e240001800003 */
[----:B0-----:R-:W-:-:S13]  /*8d50*/  ISETP.EQ.U32.AND P0, PT, R3, 0x1, PT ;  /* 0x000000010300780c */ /* 0x001fda0003f02070 */
[----:B------:R-:W-:Y:S05]  /*8d60*/  @!P0 BRA `(.L_x_2050) ;  /* 0xfffffffc00ec8947 */ /* 0x000fea000383ffff */
[----:B------:R-:W-:Y:S05]  /*8d70*/  EXIT ;  /* 0x000000000000794d */ /* 0x000fea0003800000 */
.L_x_2049:
[----:B------:R-:W0:Y:S02]  /*8d80*/  LD.E R0, desc[UR6][R6.64+0x4] ;  /* 0x0000040606007980 */ /* 0x000e24000c101900 */
[----:B0-----:R-:W-:-:S05]  /*8d90*/  IADD3 R3, R5, R0, RZ ;  /* 0x0000000005037210 */ /* 0x001fca0007ffe0ff */
[----:B------:R-:W-:Y:S01]  /*8da0*/  ST.E desc[UR6][R6.64+0x4], R3 ;  /* 0x0000040306007985 */ /* 0x000fe2000c101906 */
[----:B------:R-:W-:Y:S05]  /*8db0*/  EXIT ;  /* 0x000000000000794d */ /* 0x000fea0003800000 */
.L_x_2051:
        /* <DEDUP_REMOVED lines=12> */
.L_x_3693:


//--------------------- .text._Z23gemm_half_q_half_kernelILi3ELi8ELb1ELb1ELi32EEvPK6__halfPKjS4_S2_PS0_iiiiPKtS7_iiiiiibS2_i --------------------------
	.section	.text._Z23gemm_half_q_half_kernelILi3ELi8ELb1ELb1ELi32EEvPK6__halfPKjS4_S2_PS0_iiiiPKtS7_iiiiiibS2_i,"ax",@progbits
	.align	128
        .global         _Z23gemm_half_q_half_kernelILi3ELi8ELb1ELb1ELi32EEvPK6__halfPKjS4_S2_PS0_iiiiPKtS7_iiiiiibS2_i
        .type           _Z23gemm_half_q_half_kernelILi3ELi8ELb1ELb1ELi32EEvPK6__halfPKjS4_S2_PS0_iiiiPKtS7_iiiiiibS2_i,@function
        .size           _Z23gemm_half_q_half_kernelILi3ELi8ELb1ELb1ELi32EEvPK6__halfPKjS4_S2_PS0_iiiiPKtS7_iiiiiibS2_i,(.L_x_3694 - _Z23gemm_half_q_half_kernelILi3ELi8ELb1ELb1ELi32EEvPK6__halfPKjS4_S2_PS0_iiiiPKtS7_iiiiiibS2_i)
        .other          _Z23gemm_half_q_half_kernelILi3ELi8ELb1ELb1ELi32EEvPK6__halfPKjS4_S2_PS0_iiiiPKtS7_iiiiiibS2_i,@"STO_CUDA_ENTRY STV_DEFAULT"
_Z23gemm_half_q_half_kernelILi3ELi8ELb1ELb1ELi32EEvPK6__halfPKjS4_S2_PS0_iiiiPKtS7_iiiiiibS2_i:
.text._Z23gemm_half_q_half_kernelILi3ELi8ELb1ELb1ELi32EEvPK6__halfPKjS4_S2_PS0_iiiiPKtS7_iiiiiibS2_i:
        /* <DEDUP_REMOVED lines=8> */
[----:B------:R-:W2:Y:S01]  /*0080*/  S2R R2, SR_CTAID.X ;  /* 0x0000000000027919 */ /* 0x000ea20000002500 */
        /* <DEDUP_REMOVED lines=27> */
.L_x_2052:
[----:B------:R-:W-:Y:S02]  /*0240*/  PRMT R4, R7, 0x9910, RZ ;  /* 0x0000991007047816 */ /* 0x000fe400000000ff */
[----:B------:R-:W-:Y:S02]  /*0250*/  SHF.L.U32 R16, R6, 0x5, RZ ;  /* 0x0000000506107819 */ /* 0x000fe400000006ff */
[----:B------:R-:W-:Y:S02]  /*0260*/  ISETP.NE.AND P0, PT, R4, RZ, PT ;  /* 0x000000ff0400720c */ /* 0x000fe40003f05270 */
[----:B------:R-:W-:-:S11]  /*0270*/  VIADDMNMX R17, R16, 0x20, R5, PT ;  /* 0x0000002010117846 */ /* 0x000fd60003800105 */
[----:B------:R-:W-:Y:S05]  /*0280*/  @!P0 EXIT ;  /* 0x000000000000894d */ /* 0x000fea0003800000 */
[-C--:B------:R-:W-:Y:S01]  /*0290*/  IADD3 R10, R16, R3.reuse, RZ ;  /* 0x00000003100a7210 */ /* 0x080fe20007ffe0ff */
[----:B------:R-:W-:Y:S01]  /*02a0*/  BSSY B0, `(.L_x_2053) ;  /* 0x000006d000007945 */ /* 0x000fe20003800000 */
[----:B------:R-:W-:Y:S02]  /*02b0*/  LEA R4, R2, R3, 0x5 ;  /* 0x0000000302047211 */ /* 0x000fe400078e28ff */
        /* <DEDUP_REMOVED lines=28> */
.L_x_2057:
        /* <DEDUP_REMOVED lines=16> */
.L_x_2056:
        /* <DEDUP_REMOVED lines=16> */
.L_x_2055:
        /* <DEDUP_REMOVED lines=17> */
.L_x_2059:
        /* <DEDUP_REMOVED lines=16> */
.L_x_2058:
        /* <DEDUP_REMOVED lines=14> */
.L_x_2054:
[----:B------:R-:W-:Y:S05]  /*0970*/  BSYNC B0 ;  /* 0x0000000000007941 */ /* 0x000fea0003800000 */
.L_x_2053:
        /* <DEDUP_REMOVED lines=21> */
.L_x_2062:
        /* <DEDUP_REMOVED lines=11> */
.L_x_2061:
        /* <DEDUP_REMOVED lines=10> */
.L_x_2060:
[----:B------:R-:W0:Y:S08]  /*0c20*/  LDC R19, c[0x0][0x25c] ;  /* 0x00009700ff137b82 */ /* 0x000e300000000800 */
[----:B------:R-:W-:Y:S01]  /*0c30*/  BAR.SYNC.DEFER_BLOCKING 0x0 ;  /* 0x0000000000007b1d */ /* 0x000fe20000010000 */
[----:B------:R-:W-:-:S07]  /*0c40*/  ISETP.GE.AND P0, PT, R16, R17, PT ;  /* 0x000000111000720c */ /* 0x000fce0003f06270 */
[----:B------:R-:W2:Y:S06]  /*0c50*/  LDC R11, c[0x0][0x264] ;  /* 0x00009900ff0b7b82 */ /* 0x000eac0000000800 */
[----:B------:R-:W-:Y:S05]  /*0c60*/  @P0 BRA `(.L_x_2063) ;  /* 0x0000000000d40947 */ /* 0x000fea0003800000 */
[----:B-1----:R-:W1:Y:S01]  /*0c70*/  LDC.64 R2, c[0x0][0x248] ;  /* 0x00009200ff027b82 */ /* 0x002e620000000a00 */
[----:B------:R-:W-:-:S07]  /*0c80*/  SHF.L.U32 R23, R6, 0x6, RZ ;  /* 0x0000000606177819 */ /* 0x000fce00000006ff */
[----:B------:R-:W3:Y:S08]  /*0c90*/  LDC.64 R6, c[0x0][0x220] ;  /* 0x00008800ff067b82 */ /* 0x000ef00000000a00 */
[----:B------:R-:W4:Y:S01]  /*0ca0*/  LDC.64 R8, c[0x0][0x228] ;  /* 0x00008a00ff087b82 */ /* 0x000f220000000a00 */
        /* <DEDUP_REMOVED lines=8> */
[----:B-1-34-:R-:W-:-:S07]  /*0d30*/  SHF.R.S32.HI R21, RZ, 0x3, R21 ;  /* 0x00000003ff157819 */ /* 0x01afce0000011415 */
.L_x_2064:
[----:B-----5:R-:W-:-:S05]  /*0d40*/  IADD3 R24, R10, UR4, RZ ;  /* 0x000000040a187c10 */ /* 0x020fca000fffe0ff */
        /* <DEDUP_REMOVED lines=9> */
[----:B------:R-:W-:-:S05]  /*0de0*/  IMAD.WIDE R24, R24, 0x2, R8 ;  /* 0x0000000218187825 */ /* 0x000fca00078e0208 */
        /* <DEDUP_REMOVED lines=19> */
[----:B------:R-:W2:Y:S01]  /*0f20*/  I2F.F16 R22, R22 ;  /* 0x0000001600167306 */ /* 0x000ea20000200c00 */
[----:B------:R-:W-:-:S07]  /*0f30*/  ISETP.GE.AND P2, PT, R18, R17, PT ;  /* 0x000000111200720c */ /* 0x000fce0003f46270 */
        /* <DEDUP_REMOVED lines=8> */
.L_x_2063:
[----:B------:R-:W-:Y:S01]  /*0fc0*/  ULDC UR4, c[0x0][0x258] ;  /* 0x0000960000047ab9 */ /* 0x000fe20000000800 */
[----:B------:R-:W-:Y:S01]  /*0fd0*/  ULDC UR5, c[0x0][0x260] ;  /* 0x0000980000057ab9 */ /* 0x000fe20000000800 */
[C---:B------:R-:W-:Y:S01]  /*0fe0*/  ISETP.GT.AND P2, PT, R16.reuse, UR4, PT ;  /* 0x0000000410007c0c */ /* 0x040fe2000bf44270 */
[----:B------:R-:W-:Y:S01]  /*0ff0*/  ULDC UR8, c[0x0][0x268] ;  /* 0x00009a0000087ab9 */ /* 0x000fe20000000800 */
[C---:B-1----:R-:W-:Y:S02]  /*1000*/  VIMNMX R2, R16.reuse, UR4, PT ;  /* 0x0000000410027c48 */ /* 0x042fe4000bfe0100 */
[C---:B------:R-:W-:Y:S02]  /*1010*/  ISETP.GT.AND P4, PT, R16.reuse, UR5, PT ;  /* 0x0000000510007c0c */ /* 0x040fe4000bf84270 */
[----:B------:R-:W-:Y:S02]  /*1020*/  SHF.R.S32.HI R3, RZ, 0x1f, R2 ;  /* 0x0000001fff037819 */ /* 0x000fe40000011402 */
[----:B------:R-:W-:-:S02]  /*1030*/  ISETP.GT.AND P6, PT, R16, UR8, PT ;  /* 0x0000000810007c0c */ /* 0x000fc4000bfc4270 */
[----:B------:R-:W-:Y:S02]  /*1040*/  LEA.HI R8, R3, R2, RZ, 0x5 ;  /* 0x0000000203087211 */ /* 0x000fe400078f28ff */
[----:B------:R-:W-:Y:S02]  /*1050*/  CS2R R2, SRZ ;  /* 0x0000000000027805 */ /* 0x000fe4000001ff00 */
[C---:B0-----:R-:W-:Y:S02]  /*1060*/  ISETP.GT.AND P3, PT, R16.reuse, R19, PT ;  /* 0x000000131000720c */ /* 0x041fe40003f64270 */
        /* <DEDUP_REMOVED lines=9> */
.L_x_2065:
        /* <DEDUP_REMOVED lines=8> */
.L_x_2066:
[----:B------:R-:W-:Y:S01]  /*1180*/  HFMA2.MMA R19, -RZ, RZ, 0, 0 ;  /* 0x00000000ff137435 */ /* 0x000fe200000001ff */
[----:B------:R-:W-:Y:S02]  /*1190*/  CS2R R6, SRZ ;  /* 0x0000000000067805 */ /* 0x000fe4000001ff00 */
        /* <DEDUP_REMOVED lines=9> */
.L_x_2067:
        /* <DEDUP_REMOVED lines=8> */
.L_x_2068:
        /* <DEDUP_REMOVED lines=8> */
.L_x_2069:
        /* <DEDUP_REMOVED lines=16> */
[----:B------:R-:W-:Y:S01]  /*1430*/  HADD2.F32 R23, -RZ, R23.H0_H0 ;  /* 0x20000017ff177230 */ /* 0x000fe20000004100 */
        /* <DEDUP_REMOVED lines=13> */
.L_x_2083:
        /* <DEDUP_REMOVED lines=10> */
[C---:B------:R-:W-:Y:S02]  /*15b0*/  LOP3.LUT R4, R10.reuse, 0xf000f, RZ, 0xc0, !PT ;  /* 0x000f000f0a047812 */ /* 0x040fe400078ec0ff */
[----:B------:R-:W-:Y:S02]  /*15c0*/  LOP3.LUT R28, R10, 0xf000f0, RZ, 0xc0, !PT ;  /* 0x00f000f00a1c7812 */ /* 0x000fe400078ec0ff */
        /* <DEDUP_REMOVED lines=9> */
[----:B------:R-:W-:Y:S01]  /*1660*/  HFMA2 R32, R32, R5.H0_H0, -72, -72 ;  /* 0xd480d48020207431 */ /* 0x000fe20000040005 */
[C---:B------:R-:W-:Y:S01]  /*1670*/  LOP3.LUT R3, R9.reuse, 0xf000f, RZ, 0xc0, !PT ;  /* 0x000f000f09037812 */ /* 0x040fe200078ec0ff */
[----:B------:R-:W-:Y:S01]  /*1680*/  HADD2 R35, R35, -1032, -1032 ;  /* 0xe408e40823237430 */ /* 0x000fe20000000000 */
        /* <DEDUP_REMOVED lines=12> */
[----:B------:R-:W-:Y:S01]  /*1750*/  HFMA2 R30, R30, R5.H0_H0, -72, -72 ;  /* 0xd480d4801e1e7431 */ /* 0x000fe20000040005 */
[----:B------:R-:W-:-:S02]  /*1760*/  LOP3.LUT R36, R33, 0x64006400, RZ, 0xfc, !PT ;  /* 0x6400640021247812 */ /* 0x000fc400078efcff */
        /* <DEDUP_REMOVED lines=27> */
[--C-:B------:R-:W-:Y:S02]  /*1920*/  HADD2.F32 R4, -RZ, R35.reuse.H0_H0 ;  /* 0x20000023ff047230 */ /* 0x100fe40000004100 */
[----:B------:R-:W-:-:S02]  /*1930*/  HADD2.F32 R51, -RZ, R35.H1_H1 ;  /* 0x30000023ff337230 */ /* 0x000fc40000004100 */
[----:B------:R-:W-:Y:S02]  /*1940*/  HADD2.F32 R46, -RZ, R36.H1_H1 ;  /* 0x30000024ff2e7230 */ /* 0x000fe40000004100 */
[--C-:B0-----:R-:W-:Y:S02]  /*1950*/  HADD2.F32 R3, -RZ, R8.reuse.H0_H0 ;  /* 0x20000008ff037230 */ /* 0x101fe40000004100 */
[----:B------:R-:W-:-:S03]  /*1960*/  HADD2.F32 R8, -RZ, R8.H1_H1 ;  /* 0x30000008ff087230 */ /* 0x000fc60000004100 */
[----:B------:R-:W-:Y:S01]  /*1970*/  FFMA.FTZ R0, R0, R3, RZ ;  /* 0x0000000300007223 */ /* 0x000fe200000100ff */
[C---:B------:R-:W-:Y:S01]  /*1980*/  FFMA.FTZ R49, R3.reuse, R44, RZ ;  /* 0x0000002c03317223 */ /* 0x040fe200000100ff */
[----:B------:R-:W-:Y:S01]  /*1990*/  FFMA.FTZ R44, R3, R2, RZ ;  /* 0x00000002032c7223 */ /* 0x000fe200000100ff */
[----:B------:R-:W-:Y:S02]  /*19a0*/  HADD2.F32 R2, -RZ, R30.H0_H0 ;  /* 0x2000001eff027230 */ /* 0x000fe40000004100 */
[----:B------:R-:W-:Y:S01]  /*19b0*/  FFMA.FTZ R47, R45, R8, R0 ;  /* 0x000000082d2f7223 */ /* 0x000fe20000010000 */
[----:B------:R-:W-:Y:S02]  /*19c0*/  HADD2.F32 R0, -RZ, R9.H0_H0 ;  /* 0x20000009ff007230 */ /* 0x000fe40000004100 */
[----:B------:R-:W-:Y:S01]  /*19d0*/  FFMA.FTZ R4, R3, R4, RZ ;  /* 0x0000000403047223 */ /* 0x000fe200000100ff */
[----:B------:R-:W-:Y:S02]  /*19e0*/  HADD2.F32 R3, -RZ, R31.H1_H1 ;  /* 0x3000001fff037230 */ /* 0x000fe40000004100 */
[----:B------:R-:W-:-:S02]  /*19f0*/  HADD2.F32 R45, -RZ, R33.H1_H1 ;  /* 0x30000021ff2d7230 */ /* 0x000fc40000004100 */
[----:B------:R-:W-:Y:S01]  /*1a00*/  FFMA.FTZ R47, R2, R0, R47 ;  /* 0x00000000022f7223 */ /* 0x000fe2000001002f */
[----:B------:R-:W-:Y:S02]  /*1a10*/  HADD2.F32 R2, -RZ, R32.H0_H0 ;  /* 0x20000020ff027230 */ /* 0x000fe40000004100 */
[C---:B------:R-:W-:Y:S01]  /*1a20*/  FFMA.FTZ R3, R8.reuse, R3, R49 ;  /* 0x0000000308037223 */ /* 0x040fe20000010031 */
[C---:B------:R-:W-:Y:S01]  /*1a30*/  FFMA.FTZ R51, R8.reuse, R51, R4 ;  /* 0x0000003308337223 */ /* 0x040fe20000010004 */
[----:B------:R-:W-:Y:S01]  /*1a40*/  FFMA.FTZ R45, R8, R45, R44 ;  /* 0x0000002d082d7223 */ /* 0x000fe2000001002c */
[----:B------:R-:W-:Y:S02]  /*1a50*/  HADD2.F32 R9, -RZ, R9.H1_H1 ;  /* 0x30000009ff097230 */ /* 0x000fe40000004100 */
[----:B------:R-:W-:Y:S01]  /*1a60*/  FFMA.FTZ R2, R0, R2, R3 ;  /* 0x0000000200027223 */ /* 0x000fe20000010003 */
[----:B------:R-:W-:Y:S02]  /*1a70*/  HADD2.F32 R4, -RZ, R34.H0_H0 ;  /* 0x20000022ff047230 */ /* 0x000fe40000004100 */
[----:B------:R-:W-:-:S02]  /*1a80*/  HADD2.F32 R44, -RZ, R36.H0_H0 ;  /* 0x20000024ff2c7230 */ /* 0x000fc40000004100 */
[----:B------:R-:W-:Y:S02]  /*1a90*/  HADD2.F32 R8, -RZ, R30.H1_H1 ;  /* 0x3000001eff087230 */ /* 0x000fe40000004100 */
[C---:B------:R-:W-:Y:S01]  /*1aa0*/  FFMA.FTZ R4, R0.reuse, R4, R45 ;  /* 0x0000000400047223 */ /* 0x040fe2000001002d */
[----:B------:R-:W-:Y:S02]  /*1ab0*/  HADD2.F32 R3, -RZ, R32.H1_H1 ;  /* 0x30000020ff037230 */ /* 0x000fe40000004100 */
[----:B------:R-:W-:Y:S01]  /*1ac0*/  FFMA.FTZ R51, R0, R44, R51 ;  /* 0x0000002c00337223 */ /* 0x000fe20000010033 */
[----:B------:R-:W-:Y:S02]  /*1ad0*/  HADD2.F32 R49, -RZ, R34.H1_H1 ;  /* 0x30000022ff317230 */ /* 0x000fe40000004100 */
[----:B------:R-:W-:Y:S01]  /*1ae0*/  FFMA.FTZ R47, R8, R9, R47 ;  /* 0x00000009082f7223 */ /* 0x000fe2000001002f */
[----:B------:R-:W-:Y:S02]  /*1af0*/  HADD2.F32 R8, -RZ, R37.H0_H0 ;  /* 0x20000025ff087230 */ /* 0x000fe40000004100 */
[----:B------:R-:W-:Y:S01]  /*1b00*/  FFMA.FTZ R45, R9, R3, R2 ;  /* 0x00000003092d7223 */ /* 0x000fe20000010002 */
[----:B-1----:R-:W-:-:S02]  /*1b10*/  HADD2.F32 R0, -RZ, R10.H0_H0 ;  /* 0x2000000aff007230 */ /* 0x002fc40000004100 */
[C---:B------:R-:W-:Y:S01]  /*1b20*/  FFMA.FTZ R3, R9.reuse, R49, R4 ;  /* 0x0000003109037223 */ /* 0x040fe20000010004 */
[----:B------:R-:W-:Y:S02]  /*1b30*/  HADD2.F32 R44, -RZ, R39.H0_H0 ;  /* 0x20000027ff2c7230 */ /* 0x000fe40000004100 */
[----:B------:R-:W-:Y:S01]  /*1b40*/  FFMA.FTZ R51, R9, R46, R51 ;  /* 0x0000002e09337223 */ /* 0x000fe20000010033 */
        /* <DEDUP_REMOVED lines=10> */
[C---:B------:R-:W-:Y:S01]  /*1bf0*/  FFMA.FTZ R49, R10.reuse, R49, R2 ;  /* 0x000000310a317223 */ /* 0x040fe20000010002 */
[----:B------:R-:W-:Y:S02]  /*1c00*/  HADD2.F32 R0, -RZ, R11.H0_H0 ;  /* 0x2000000bff007230 */ /* 0x000fe40000004100 */
[----:B------:R-:W-:Y:S01]  /*1c10*/  FFMA.FTZ R45, R10, R45, R47 ;  /* 0x0000002d0a2d7223 */ /* 0x000fe2000001002f */
[----:B------:R-:W-:-:S02]  /*1c20*/  HADD2.F32 R3, -RZ, R40.H0_H0 ;  /* 0x20000028ff037230 */ /* 0x000fc40000004100 */
        /* <DEDUP_REMOVED lines=10> */
[----:B------:R-:W-:Y:S02]  /*1cd0*/  HADD2.F32 R2, -RZ, R38.H1_H1 ;  /* 0x30000026ff027230 */ /* 0x000fe40000004100 */
[----:B------:R-:W-:Y:S02]  /*1ce0*/  HADD2.F32 R4, -RZ, R40.H1_H1 ;  /* 0x30000028ff047230 */ /* 0x000fe40000004100 */
[----:B------:R-:W-:Y:S01]  /*1cf0*/  FFMA.FTZ R47, R0, R3, R47 ;  /* 0x00000003002f7223 */ /* 0x000fe2000001002f */
[----:B------:R-:W-:Y:S02]  /*1d00*/  HADD2.F32 R10, -RZ, R42.H1_H1 ;  /* 0x3000002aff0a7230 */ /* 0x000fe40000004100 */
[----:B------:R-:W-:Y:S01]  /*1d10*/  FFMA.FTZ R2, R2, R11, R9 ;  /* 0x0000000b02027223 */ /* 0x000fe20000010009 */
[----:B------:R-:W-:Y:S02]  /*1d20*/  HADD2.F32 R44, -RZ, R28.H1_H1 ;  /* 0x3000001cff2c7230 */ /* 0x000fe40000004100 */
[C---:B------:R-:W-:Y:S01]  /*1d30*/  FFMA.FTZ R3, R11.reuse, R4, R8 ;  /* 0x000000040b037223 */ /* 0x040fe20000010008 */
        /* <DEDUP_REMOVED lines=14> */
.L_x_2072:
        /* <DEDUP_REMOVED lines=17> */
[----:B------:R-:W-:Y:S02]  /*1f30*/  HADD2.F32 R4, -RZ, R31.H1_H1 ;  /* 0x3000001fff047230 */ /* 0x000fe40000004100 */
[-C--:B------:R-:W-:Y:S01]  /*1f40*/  FFMA.FTZ R47, R44, R8.reuse, R47 ;  /* 0x000000082c2f7223 */ /* 0x080fe2000001002f */
[----:B------:R-:W-:Y:S02]  /*1f50*/  HADD2.F32 R44, -RZ, R33.H1_H1 ;  /* 0x30000021ff2c7230 */ /* 0x000fe40000004100 */
[----:B------:R-:W-:Y:S01]  /*1f60*/  FFMA.FTZ R51, R3, R45, RZ ;  /* 0x0000002d03337223 */ /* 0x000fe200000100ff */
[----:B------:R-:W-:Y:S02]  /*1f70*/  HADD2.F32 R0, -RZ, R9.H0_H0 ;  /* 0x20000009ff007230 */ /* 0x000fe40000004100 */
[----:B------:R-:W-:Y:S01]  /*1f80*/  FFMA.FTZ R3, R4, R8, R49 ;  /* 0x0000000804037223 */ /* 0x000fe20000010031 */
[----:B------:R-:W-:-:S02]  /*1f90*/  HADD2.F32 R2, -RZ, R30.H0_H0 ;  /* 0x2000001eff027230 */ /* 0x000fc40000004100 */
[-C--:B------:R-:W-:Y:S01]  /*1fa0*/  FFMA.FTZ R45, R44, R8.reuse, R51 ;  /* 0x000000082c2d7223 */ /* 0x080fe20000010033 */
[----:B------:R-:W-:Y:S01]  /*1fb0*/  FFMA.FTZ R53, R46, R8, R53 ;  /* 0x000000082e357223 */ /* 0x000fe20000010035 */
[----:B------:R-:W-:Y:S02]  /*1fc0*/  HADD2.F32 R4, -RZ, R34.H0_H0 ;  /* 0x20000022ff047230 */ /* 0x000fe40000004100 */
[-C--:B------:R-:W-:Y:S01]  /*1fd0*/  FFMA.FTZ R8, R2, R0.reuse, R47 ;  /* 0x0000000002087223 */ /* 0x080fe2000001002f */
[----:B------:R-:W-:Y:S02]  /*1fe0*/  HADD2.F32 R9, -RZ, R9.H1_H1 ;  /* 0x30000009ff097230 */ /* 0x000fe40000004100 */
[----:B------:R-:W-:Y:S02]  /*1ff0*/  HADD2.F32 R2, -RZ, R32.H0_H0 ;  /* 0x20000020ff027230 */ /* 0x000fe40000004100 */
[----:B------:R-:W-:Y:S01]  /*2000*/  FFMA.FTZ R4, R4, R0, R45 ;  /* 0x0000000004047223 */ /* 0x000fe2000001002d */
[----:B------:R-:W-:-:S02]  /*2010*/  HADD2.F32 R44, -RZ, R36.H0_H0 ;  /* 0x20000024ff2c7230 */ /* 0x000fc40000004100 */
[----:B------:R-:W-:Y:S02]  /*2020*/  HADD2.F32 R47, -RZ, R30.H1_H1 ;  /* 0x3000001eff2f7230 */ /* 0x000fe40000004100 */
[-C--:B------:R-:W-:Y:S01]  /*2030*/  FFMA.FTZ R2, R2, R0.reuse, R3 ;  /* 0x0000000002027223 */ /* 0x080fe20000010003 */
[----:B------:R-:W-:Y:S02]  /*2040*/  HADD2.F32 R3, -RZ, R34.H1_H1 ;  /* 0x30000022ff037230 */ /* 0x000fe40000004100 */
[----:B------:R-:W-:Y:S01]  /*2050*/  FFMA.FTZ R44, R44, R0, R53 ;  /* 0x000000002c2c7223 */ /* 0x000fe20000010035 */
[----:B-1----:R-:W-:Y:S02]  /*2060*/  HADD2.F32 R0, -RZ, R10.H0_H0 ;  /* 0x2000000aff007230 */ /* 0x002fe40000004100 */
[-C--:B------:R-:W-:Y:S01]  /*2070*/  FFMA.FTZ R45, R47, R9.reuse, R8 ;  /* 0x000000092f2d7223 */ /* 0x080fe20000010008 */
[----:B------:R-:W-:Y:S02]  /*2080*/  HADD2.F32 R8, -RZ, R37.H0_H0 ;  /* 0x20000025ff087230 */ /* 0x000fe40000004100 */
[----:B------:R-:W-:Y:S01]  /*2090*/  FFMA.FTZ R3, R3, R9, R4 ;  /* 0x0000000903037223 */ /* 0x000fe20000010004 */
[----:B------:R-:W-:-:S02]  /*20a0*/  HADD2.F32 R47, -RZ, R32.H1_H1 ;  /* 0x30000020ff2f7230 */ /* 0x000fc40000004100 */
[----:B------:R-:W-:Y:S02]  /*20b0*/  HADD2.F32 R49, -RZ, R36.H1_H1 ;  /* 0x30000024ff317230 */ /* 0x000fe40000004100 */
[-C--:B------:R-:W-:Y:S01]  /*20c0*/  FFMA.FTZ R45, R8, R0.reuse, R45 ;  /* 0x00000000082d7223 */ /* 0x080fe2000001002d */
        /* <DEDUP_REMOVED lines=47> */
.L_x_2074:
[----:B------:R-:W-:Y:S05]  /*23c0*/  @P0 BRA `(.L_x_2073) ;  /* 0x0000000400580947 */ /* 0x000fea0003800000 */
        /* <DEDUP_REMOVED lines=20> */
[----:B------:R-:W-:Y:S01]  /*2510*/  FFMA.FTZ R2, R48, R44, R31 ;  /* 0x0000002c30027223 */ /* 0x000fe2000001001f */
[----:B------:R-:W-:Y:S02]  /*2520*/  HADD2.F32 R31, -RZ, R32.H0_H0 ;  /* 0x20000020ff1f7230 */ /* 0x000fe40000004100 */
[----:B------:R-:W-:-:S02]  /*2530*/  HADD2.F32 R33, -RZ, R34.H0_H0 ;  /* 0x20000022ff217230 */ /* 0x000fc40000004100 */
[-C--:B------:R-:W-:Y:S01]  /*2540*/  FFMA.FTZ R4, R4, R44.reuse, R3 ;  /* 0x0000002c04047223 */ /* 0x080fe20000010003 */
[----:B------:R-:W-:Y:S02]  /*2550*/  HADD2.F32 R35, -RZ, R36.H0_H0 ;  /* 0x20000024ff237230 */ /* 0x000fe40000004100 */
[----:B------:R-:W-:Y:S01]  /*2560*/  FFMA.FTZ R44, R46, R44, R45 ;  /* 0x0000002c2e2c7223 */ /* 0x000fe2000001002d */
        /* <DEDUP_REMOVED lines=12> */
[----:B-1----:R-:W-:Y:S02]  /*2630*/  HADD2.F32 R2, -RZ, R8.H0_H0 ;  /* 0x20000008ff027230 */ /* 0x002fe40000004100 */
        /* <DEDUP_REMOVED lines=47> */
.L_x_2073:
        /* <DEDUP_REMOVED lines=64> */
[--C-:B0-----:R-:W-:Y:S02]  /*2d30*/  HADD2.F32 R0, -RZ, R8.reuse.H0_H0 ;  /* 0x20000008ff007230 */ /* 0x101fe40000004100 */
[----:B------:R-:W-:-:S03]  /*2d40*/  HADD2.F32 R8, -RZ, R8.H1_H1 ;  /* 0x30000008ff087230 */ /* 0x000fc60000004100 */
[----:B------:R-:W-:Y:S01]  /*2d50*/  FFMA.FTZ R2, R3, R0, RZ ;  /* 0x0000000003027223 */ /* 0x000fe200000100ff */
[----:B------:R-:W-:Y:S02]  /*2d60*/  HADD2.F32 R3, -RZ, R33.H1_H1 ;  /* 0x30000021ff037230 */ /* 0x000fe40000004100 */
[C---:B------:R-:W-:Y:S01]  /*2d70*/  FFMA.FTZ R49, R0.reuse, R49, RZ ;  /* 0x0000003100317223 */ /* 0x040fe200000100ff */
[----:B------:R-:W-:Y:S01]  /*2d80*/  FFMA.FTZ R51, R0, R51, RZ ;  /* 0x0000003300337223 */ /* 0x000fe200000100ff */
[----:B------:R-:W-:Y:S01]  /*2d90*/  FFMA.FTZ R47, R47, R8, R2 ;  /* 0x000000082f2f7223 */ /* 0x000fe20000010002 */
[--C-:B------:R-:W-:Y:S02]  /*2da0*/  HADD2.F32 R2, -RZ, R9.reuse.H0_H0 ;  /* 0x20000009ff027230 */ /* 0x100fe40000004100 */
[----:B------:R-:W-:Y:S01]  /*2db0*/  FFMA.FTZ R3, R8, R3, R49 ;  /* 0x0000000308037223 */ /* 0x000fe20000010031 */
[----:B------:R-:W-:Y:S02]  /*2dc0*/  HADD2.F32 R9, -RZ, R9.H1_H1 ;  /* 0x30000009ff097230 */ /* 0x000fe40000004100 */
[----:B------:R-:W-:-:S02]  /*2dd0*/  HADD2.F32 R49, -RZ, R41.H0_H0 ;  /* 0x20000029ff317230 */ /* 0x000fc40000004100 */
[----:B------:R-:W-:Y:S01]  /*2de0*/  FFMA.FTZ R47, R46, R2, R47 ;  /* 0x000000022e2f7223 */ /* 0x000fe2000001002f */
[----:B------:R-:W-:Y:S01]  /*2df0*/  FFMA.FTZ R50, R2, R48, R3 ;  /* 0x0000003002327223 */ /* 0x000fe20000010003 */
[----:B------:R-:W-:Y:S02]  /*2e00*/  HADD2.F32 R46, -RZ, R32.H1_H1 ;  /* 0x30000020ff2e7230 */ /* 0x000fe40000004100 */
[----:B------:R-:W-:-:S03]  /*2e10*/  HADD2.F32 R48, -RZ, R34.H1_H1 ;  /* 0x30000022ff307230 */ /* 0x000fc60000004100 */
[----:B------:R-:W-:Y:S01]  /*2e20*/  FFMA.FTZ R47, R46, R9, R47 ;  /* 0x000000092e2f7223 */ /* 0x000fe2000001002f */
[--C-:B-1----:R-:W-:Y:S02]  /*2e30*/  HADD2.F32 R46, -RZ, R10.reuse.H0_H0 ;  /* 0x2000000aff2e7230 */ /* 0x102fe40000004100 */
[----:B------:R-:W-:Y:S01]  /*2e40*/  FFMA.FTZ R3, R9, R48, R50 ;  /* 0x0000003009037223 */ /* 0x000fe20000010032 */
[--C-:B------:R-:W-:Y:S02]  /*2e50*/  HADD2.F32 R48, -RZ, R39.reuse.H0_H0 ;  /* 0x20000027ff307230 */ /* 0x100fe40000004100 */
[----:B------:R-:W-:Y:S02]  /*2e60*/  HADD2.F32 R10, -RZ, R10.H1_H1 ;  /* 0x3000000aff0a7230 */ /* 0x000fe40000004100 */
[----:B------:R-:W-:Y:S01]  /*2e70*/  FFMA.FTZ R49, R46, R49, R3 ;  /* 0x000000312e317223 */ /* 0x000fe20000010003 */
[----:B------:R-:W-:Y:S02]  /*2e80*/  HADD2.F32 R3, -RZ, R39.H1_H1 ;  /* 0x30000027ff037230 */ /* 0x000fe40000004100 */
[----:B------:R-:W-:Y:S01]  /*2e90*/  FFMA.FTZ R48, R48, R46, R47 ;  /* 0x0000002e30307223 */ /* 0x000fe2000001002f */
[----:B------:R-:W-:-:S03]  /*2ea0*/  HADD2.F32 R47, -RZ, R41.H1_H1 ;  /* 0x30000029ff2f7230 */ /* 0x000fc60000004100 */
[----:B------:R-:W-:Y:S01]  /*2eb0*/  FFMA.FTZ R48, R3, R10, R48 ;  /* 0x0000000a03307223 */ /* 0x000fe20000010030 */
[----:B------:R-:W-:Y:S02]  /*2ec0*/  HADD2.F32 R3, -RZ, R40.H0_H0 ;  /* 0x20000028ff037230 */ /* 0x000fe40000004100 */
[----:B------:R-:W-:Y:S01]  /*2ed0*/  FFMA.FTZ R50, R10, R47, R49 ;  /* 0x0000002f0a327223 */ /* 0x000fe20000010031 */
[--C-:B------:R-:W-:Y:S02]  /*2ee0*/  HADD2.F32 R47, -RZ, R11.reuse.H0_H0 ;  /* 0x2000000bff2f7230 */ /* 0x100fe40000004100 */
[----:B------:R-:W-:Y:S02]  /*2ef0*/  HADD2.F32 R11, -RZ, R11.H1_H1 ;  /* 0x3000000bff0b7230 */ /* 0x000fe40000004100 */
[----:B------:R-:W-:Y:S02]  /*2f00*/  HADD2.F32 R49, -RZ, R42.H0_H0 ;  /* 0x2000002aff317230 */ /* 0x000fe40000004100 */
[----:B------:R-:W-:Y:S01]  /*2f10*/  FFMA.FTZ R3, R3, R47, R48 ;  /* 0x0000002f03037223 */ /* 0x000fe20000010030 */
[----:B------:R-:W-:-:S02]  /*2f20*/  HADD2.F32 R48, -RZ, R40.H1_H1 ;  /* 0x30000028ff307230 */ /* 0x000fc40000004100 */
[----:B------:R-:W-:Y:S01]  /*2f30*/  FFMA.FTZ R52, R47, R49, R50 ;  /* 0x000000312f347223 */ /* 0x000fe20000010032 */
[----:B------:R-:W-:Y:S02]  /*2f40*/  HADD2.F32 R50, -RZ, R42.H1_H1 ;  /* 0x3000002aff327230 */ /* 0x000fe40000004100 */
[----:B------:R-:W-:Y:S01]  /*2f50*/  FFMA.FTZ R48, R48, R11, R3 ;  /* 0x0000000b30307223 */ /* 0x000fe20000010003 */
[----:B------:R-:W-:Y:S02]  /*2f60*/  HADD2.F32 R3, -RZ, R37.H0_H0 ;  /* 0x20000025ff037230 */ /* 0x000fe40000004100 */
[----:B------:R-:W-:Y:S01]  /*2f70*/  FFMA.FTZ R49, R11, R50, R52 ;  /* 0x000000320b317223 */ /* 0x000fe20000010034 */
[----:B------:R-:W-:Y:S02]  /*2f80*/  HADD2.F32 R50, -RZ, R38.H0_H0 ;  /* 0x20000026ff327230 */ /* 0x000fe40000004100 */
[----:B------:R-:W-:Y:S01]  /*2f90*/  FFMA.FTZ R0, R0, R3, RZ ;  /* 0x0000000300007223 */ /* 0x000fe200000100ff */
[----:B------:R-:W-:-:S02]  /*2fa0*/  HADD2.F32 R3, -RZ, R35.H1_H1 ;  /* 0x30000023ff037230 */ /* 0x000fc40000004100 */
[----:B------:R-:W-:Y:S01]  /*2fb0*/  FMUL.FTZ R48, R23, R48 ;  /* 0x0000003017307220 */ /* 0x000fe20000410000 */
[----:B------:R-:W-:Y:S02]  /*2fc0*/  FMUL.FTZ R49, R24, R49 ;  /* 0x0000003118317220 */ /* 0x000fe40000410000 */
[C---:B------:R-:W-:Y:S01]  /*2fd0*/  FFMA.FTZ R3, R8.reuse, R3, R51 ;  /* 0x0000000308037223 */ /* 0x040fe20000010033 */
[----:B------:R-:W-:Y:S01]  /*2fe0*/  HADD2.F32 R51, -RZ, R37.H1_H1 ;  /* 0x30000025ff337230 */ /* 0x000fe20000004100 */
[----:B------:R-:W-:Y:S02]  /*2ff0*/  F2FP.F16.F32.PACK_AB R48, RZ, R48 ;  /* 0x00000030ff30723e */ /* 0x000fe400000000ff */
[----:B------:R-:W-:Y:S02]  /*3000*/  F2FP.F16.F32.PACK_AB R49, RZ, R49 ;  /* 0x00000031ff31723e */ /* 0x000fe400000000ff */
[----:B------:R-:W-:Y:S01]  /*3010*/  FFMA.FTZ R51, R8, R51, R0 ;  /* 0x0000003308337223 */ /* 0x000fe20000010000 */
[----:B------:R-:W-:Y:S01]  /*3020*/  HADD2.F32 R0, -RZ, R36.H0_H0 ;  /* 0x20000024ff007230 */ /* 0x000fe20000004100 */
[----:B------:R-:W-:-:S02]  /*3030*/  PRMT R48, R48, 0x5410, R49 ;  /* 0x0000541030307816 */ /* 0x000fc40000000031 */
        /* <DEDUP_REMOVED lines=9> */
[----:B------:R-:W-:Y:S02]  /*30d0*/  HADD2.F32 R8, -RZ, R4.H1_H1 ;  /* 0x30000004ff087230 */ /* 0x000fe40000004100 */
[C---:B------:R-:W-:Y:S01]  /*30e0*/  FFMA.FTZ R9, R46.reuse, R0, R3 ;  /* 0x000000002e097223 */ /* 0x040fe20000010003 */
[----:B------:R-:W-:Y:S02]  /*30f0*/  HADD2.F32 R3, -RZ, R43.H1_H1 ;  /* 0x3000002bff037230 */ /* 0x000fe40000004100 */
[----:B------:R-:W-:Y:S01]  /*3100*/  FFMA.FTZ R2, R46, R2, R51 ;  /* 0x000000022e027223 */ /* 0x000fe20000010033 */
[----:B------:R-:W-:-:S02]  /*3110*/  HADD2.F32 R51, -RZ, R45.H1_H1 ;  /* 0x3000002dff337230 */ /* 0x000fc40000004100 */
[C---:B------:R-:W-:Y:S01]  /*3120*/  FFMA.FTZ R0, R10.reuse, R3, R9 ;  /* 0x000000030a007223 */ /* 0x040fe20000010009 */
[----:B------:R-:W-:Y:S02]  /*3130*/  HADD2.F32 R3, -RZ, R4.H0_H0 ;  /* 0x20000004ff037230 */ /* 0x000fe40000004100 */
[----:B------:R-:W-:Y:S01]  /*3140*/  FFMA.FTZ R10, R10, R51, R2 ;  /* 0x000000330a0a7223 */ /* 0x000fe20000010002 */
[----:B------:R-:W-:-:S03]  /*3150*/  HADD2.F32 R2, -RZ, R44.H0_H0 ;  /* 0x2000002cff027230 */ /* 0x000fc60000004100 */
[C---:B------:R-:W-:Y:S02]  /*3160*/  FFMA.FTZ R3, R47.reuse, R3, R10 ;  /* 0x000000032f037223 */ /* 0x040fe4000001000a */
        /* <DEDUP_REMOVED lines=10> */
.L_x_2075:
        /* <DEDUP_REMOVED lines=11> */
[----:B0-----:R-:W-:-:S02]  /*32c0*/  HADD2.F32 R11, -RZ, R2.H0_H0 ;  /* 0x20000002ff0b7230 */ /* 0x001fc40000004100 */
[----:B------:R-:W-:Y:S02]  /*32d0*/  HADD2.F32 R46, -RZ, R2.H1_H1 ;  /* 0x30000002ff2e7230 */ /* 0x000fe40000004100 */
[----:B------:R-:W-:Y:S02]  /*32e0*/  HADD2.F32 R2, -RZ, R34.H0_H0 ;  /* 0x20000022ff027230 */ /* 0x000fe40000004100 */
[-C--:B------:R-:W-:Y:S01]  /*32f0*/  FFMA.FTZ R47, R0, R11.reuse, RZ ;  /* 0x0000000b002f7223 */ /* 0x080fe200000100ff */
[----:B------:R-:W-:Y:S02]  /*3300*/  HADD2.F32 R0, -RZ, R33.H1_H1 ;  /* 0x30000021ff007230 */ /* 0x000fe40000004100 */
[----:B------:R-:W-:Y:S01]  /*3310*/  FFMA.FTZ R49, R10, R11, RZ ;  /* 0x0000000b0a317223 */ /* 0x000fe200000100ff */
[--C-:B------:R-:W-:Y:S02]  /*3320*/  HADD2.F32 R10, -RZ, R3.reuse.H0_H0 ;  /* 0x20000003ff0a7230 */ /* 0x100fe40000004100 */
[----:B------:R-:W-:Y:S01]  /*3330*/  FFMA.FTZ R47, R48, R46, R47 ;  /* 0x0000002e302f7223 */ /* 0x000fe2000001002f */
[----:B------:R-:W-:-:S02]  /*3340*/  HADD2.F32 R3, -RZ, R3.H1_H1 ;  /* 0x30000003ff037230 */ /* 0x000fc40000004100 */
[----:B------:R-:W-:Y:S01]  /*3350*/  FFMA.FTZ R49, R0, R46, R49 ;  /* 0x0000002e00317223 */ /* 0x000fe20000010031 */
[----:B------:R-:W-:Y:S02]  /*3360*/  HADD2.F32 R0, -RZ, R32.H0_H0 ;  /* 0x20000020ff007230 */ /* 0x000fe40000004100 */
[--C-:B-1----:R-:W-:Y:S02]  /*3370*/  HADD2.F32 R48, -RZ, R9.reuse.H0_H0 ;  /* 0x20000009ff307230 */ /* 0x102fe40000004100 */
[-C--:B------:R-:W-:Y:S01]  /*3380*/  FFMA.FTZ R2, R2, R10.reuse, R49 ;  /* 0x0000000a02027223 */ /* 0x080fe20000010031 */
[----:B------:R-:W-:Y:S02]  /*3390*/  HADD2.F32 R49, -RZ, R34.H1_H1 ;  /* 0x30000022ff317230 */ /* 0x000fe40000004100 */
[----:B------:R-:W-:Y:S01]  /*33a0*/  FFMA.FTZ R0, R0, R10, R47 ;  /* 0x0000000a00007223 */ /* 0x000fe2000001002f */
[----:B------:R-:W-:Y:S02]  /*33b0*/  HADD2.F32 R47, -RZ, R32.H1_H1 ;  /* 0x30000020ff2f7230 */ /* 0x000fe40000004100 */
[----:B------:R-:W-:-:S02]  /*33c0*/  HADD2.F32 R9, -RZ, R9.H1_H1 ;  /* 0x30000009ff097230 */ /* 0x000fc40000004100 */
[-C--:B------:R-:W-:Y:S01]  /*33d0*/  FFMA.FTZ R2, R49, R3.reuse, R2 ;  /* 0x0000000331027223 */ /* 0x080fe20000010002 */
[----:B------:R-:W-:Y:S02]  /*33e0*/  HADD2.F32 R49, -RZ, R39.H0_H0 ;  /* 0x20000027ff317230 */ /* 0x000fe40000004100 */
[----:B------:R-:W-:Y:S01]  /*33f0*/  FFMA.FTZ R0, R47, R3, R0 ;  /* 0x000000032f007223 */ /* 0x000fe20000010000 */
[--C-:B------:R-:W-:Y:S02]  /*3400*/  HADD2.F32 R47, -RZ, R8.reuse.H0_H0 ;  /* 0x20000008ff2f7230 */ /* 0x100fe40000004100 */
        /* <DEDUP_REMOVED lines=9> */
[-C--:B------:R-:W-:Y:S01]  /*34a0*/  FFMA.FTZ R50, R50, R48.reuse, R49 ;  /* 0x0000003032327223 */ /* 0x080fe20000010031 */
[----:B------:R-:W-:Y:S02]  /*34b0*/  HADD2.F32 R49, -RZ, R40.H1_H1 ;  /* 0x30000028ff317230 */ /* 0x000fe40000004100 */
[----:B------:R-:W-:Y:S01]  /*34c0*/  FFMA.FTZ R0, R0, R48, R51 ;  /* 0x0000003000007223 */ /* 0x000fe20000010033 */
[----:B------:R-:W-:Y:S02]  /*34d0*/  HADD2.F32 R51, -RZ, R42.H1_H1 ;  /* 0x3000002aff337230 */ /* 0x000fe40000004100 */
[----:B------:R-:W-:-:S03]  /*34e0*/  FFMA.FTZ R50, R49, R9, R50 ;  /* 0x0000000931327223 */ /* 0x000fc60000010032 */
[----:B------:R-:W-:Y:S01]  /*34f0*/  FFMA.FTZ R49, R51, R9, R0 ;  /* 0x0000000933317223 */ /* 0x000fe20000010000 */
[--C-:B------:R-:W-:Y:S02]  /*3500*/  HADD2.F32 R0, -RZ, R35.reuse.H0_H0 ;  /* 0x20000023ff007230 */ /* 0x100fe40000004100 */
[----:B------:R-:W-:Y:S01]  /*3510*/  FMUL.FTZ R50, R23, R50 ;  /* 0x0000003217327220 */ /* 0x000fe20000410000 */
[----:B------:R-:W-:Y:S02]  /*3520*/  FMUL.FTZ R49, R24, R49 ;  /* 0x0000003118317220 */ /* 0x000fe40000410000 */
[-C--:B------:R-:W-:Y:S01]  /*3530*/  FFMA.FTZ R51, R0, R11.reuse, RZ ;  /* 0x0000000b00337223 */ /* 0x080fe200000100ff */
[----:B------:R-:W-:Y:S02]  /*3540*/  HADD2.F32 R0, -RZ, R35.H1_H1 ;  /* 0x30000023ff007230 */ /* 0x000fe40000004100 */
[----:B------:R-:W-:Y:S01]  /*3550*/  FFMA.FTZ R11, R2, R11, RZ ;  /* 0x0000000b020b7223 */ /* 0x000fe200000100ff */
[----:B------:R-:W-:Y:S01]  /*3560*/  HADD2.F32 R2, -RZ, R38.H0_H0 ;  /* 0x20000026ff027230 */ /* 0x000fe20000004100 */
[----:B------:R-:W-:Y:S01]  /*3570*/  F2FP.F16.F32.PACK_AB R50, RZ, R50 ;  /* 0x00000032ff32723e */ /* 0x000fe200000000ff */
[----:B------:R-:W-:Y:S01]  /*3580*/  FFMA.FTZ R51, R0, R46, R51 ;  /* 0x0000002e00337223 */ /* 0x000fe20000010033 */
[----:B------:R-:W-:Y:S01]  /*3590*/  HADD2.F32 R0, -RZ, R37.H1_H1 ;  /* 0x30000025ff007230 */ /* 0x000fe20000004100 */
[----:B------:R-:W-:-:S04]  /*35a0*/  F2FP.F16.F32.PACK_AB R49, RZ, R49 ;  /* 0x00000031ff31723e */ /* 0x000fc800000000ff */
[----:B------:R-:W-:Y:S01]  /*35b0*/  FFMA.FTZ R11, R0, R46, R11 ;  /* 0x0000002e000b7223 */ /* 0x000fe2000001000b */
[----:B------:R-:W-:Y:S01]  /*35c0*/  HADD2.F32 R0, -RZ, R36.H0_H0 ;  /* 0x20000024ff007230 */ /* 0x000fe20000004100 */
[----:B------:R-:W-:-:S04]  /*35d0*/  PRMT R50, R50, 0x5410, R49 ;  /* 0x0000541032327816 */ /* 0x000fc80000000031 */
[-C--:B------:R-:W-:Y:S01]  /*35e0*/  FFMA.FTZ R0, R0, R10.reuse, R51 ;  /* 0x0000000a00007223 */ /* 0x080fe20000010033 */
[----:B------:R-:W-:Y:S01]  /*35f0*/  FFMA.FTZ R10, R2, R10, R11 ;  /* 0x0000000a020a7223 */ /* 0x000fe2000001000b */
[----:B------:R-:W-:Y:S01]  /*3600*/  HADD2.F32 R11, -RZ, R36.H1_H1 ;  /* 0x30000024ff0b7230 */ /* 0x000fe20000004100 */
[----:B------:R-:W-:Y:S01]  /*3610*/  HFMA2.MMA R21, R50, 1, 1, R21 ;  /* 0x3c003c0032157835 */ /* 0x000fe20000000015 */
[----:B------:R-:W-:Y:S02]  /*3620*/  HADD2.F32 R51, -RZ, R38.H1_H1 ;  /* 0x30000026ff337230 */ /* 0x000fe40000004100 */
[--C-:B------:R-:W-:Y:S02]  /*3630*/  HADD2.F32 R2, -RZ, R45.reuse.H1_H1 ;  /* 0x3000002dff027230 */ /* 0x100fe40000004100 */
[-C--:B------:R-:W-:Y:S01]  /*3640*/  FFMA.FTZ R0, R11, R3.reuse, R0 ;  /* 0x000000030b007223 */ /* 0x080fe20000010000 */
[----:B------:R-:W-:Y:S02]  /*3650*/  HADD2.F32 R11, -RZ, R45.H0_H0 ;  /* 0x2000002dff0b7230 */ /* 0x000fe40000004100 */
[----:B------:R-:W-:Y:S01]  /*3660*/  FFMA.FTZ R10, R51, R3, R10 ;  /* 0x00000003330a7223 */ /* 0x000fe2000001000a */
[----:B------:R-:W-:-:S05]  /*3670*/  HADD2.F32 R3, -RZ, R43.H0_H0 ;  /* 0x2000002bff037230 */ /* 0x000fca0000004100 */
        /* <DEDUP_REMOVED lines=19> */
.L_x_2077:
[----:B------:R-:W-:Y:S05]  /*37b0*/  @P0 BRA `(.L_x_2076) ;  /* 0x0000000400580947 */ /* 0x000fea0003800000 */
[----:B------:R-:W0:Y:S01]  /*37c0*/  LDS.64 R2, [UR4+0x90] ;  /* 0x00009004ff027984 */ /* 0x000e220008000a00 */
[--C-:B------:R-:W-:Y:S02]  /*37d0*/  HADD2.F32 R0, -RZ, R30.reuse.H0_H0 ;  /* 0x2000001eff007230 */ /* 0x100fe40000004100 */
        /* <DEDUP_REMOVED lines=16> */
[----:B------:R-:W-:Y:S01]  /*38e0*/  FFMA.FTZ R51, R10, R2, R51 ;  /* 0x000000020a337223 */ /* 0x000fe20000010033 */
[----:B------:R-:W-:-:S02]  /*38f0*/  HADD2.F32 R0, -RZ, R3.H0_H0 ;  /* 0x20000003ff007230 */ /* 0x000fc40000004100 */
[----:B------:R-:W-:Y:S02]  /*3900*/  HADD2.F32 R10, -RZ, R32.H0_H0 ;  /* 0x20000020ff0a7230 */ /* 0x000fe40000004100 */
        /* <DEDUP_REMOVED lines=10> */
[----:B------:R-:W-:Y:S02]  /*39b0*/  HADD2.F32 R48, -RZ, R38.H0_H0 ;  /* 0x20000026ff307230 */ /* 0x000fe40000004100 */
[-C--:B------:R-:W-:Y:S01]  /*39c0*/  FFMA.FTZ R2, R33, R3.reuse, R2 ;  /* 0x0000000321027223 */ /* 0x080fe20000010002 */
[----:B------:R-:W-:Y:S02]  /*39d0*/  HADD2.F32 R35, -RZ, R36.H1_H1 ;  /* 0x30000024ff237230 */ /* 0x000fe40000004100 */
[----:B------:R-:W-:Y:S01]  /*39e0*/  FFMA.FTZ R10, R11, R3, R10 ;  /* 0x000000030b0a7223 */ /* 0x000fe2000001000a */
[----:B------:R-:W-:Y:S02]  /*39f0*/  HADD2.F32 R33, -RZ, R39.H0_H0 ;  /* 0x20000027ff217230 */ /* 0x000fe40000004100 */
[----:B------:R-:W-:Y:S01]  /*3a00*/  FFMA.FTZ R0, R48, R0, R49 ;  /* 0x0000000030007223 */ /* 0x000fe20000010031 */
[----:B-1----:R-:W-:-:S02]  /*3a10*/  HADD2.F32 R11, -RZ, R8.H0_H0 ;  /* 0x20000008ff0b7230 */ /* 0x002fc40000004100 */
        /* <DEDUP_REMOVED lines=18> */
[----:B------:R-:W-:Y:S02]  /*3b40*/  HADD2.F32 R2, -RZ, R40.H0_H0 ;  /* 0x20000028ff027230 */ /* 0x000fe40000004100 */
[----:B------:R-:W-:Y:S02]  /*3b50*/  HADD2.F32 R10, -RZ, R42.H0_H0 ;  /* 0x2000002aff0a7230 */ /* 0x000fe40000004100 */
[----:B------:R-:W-:Y:S01]  /*3b60*/  FFMA.FTZ R11, R34, R8, R11 ;  /* 0x00000008220b7223 */ /* 0x000fe2000001000b */
        /* <DEDUP_REMOVED lines=27> */
.L_x_2076:
        /* <DEDUP_REMOVED lines=141> */
.L_x_2078:
        /* <DEDUP_REMOVED lines=90> */
.L_x_2080:
        /* <DEDUP_REMOVED lines=87> */
.L_x_2079:
[----:B------:R-:W-:-:S05]  /*5100*/  IMAD.WIDE R28, R31, 0x4, R28 ;  /* 0x000000041f1c7825 */ /* 0x000fca00078e021c */
[----:B------:R-:W2:Y:S02]  /*5110*/  LDG.E.128.CONSTANT R8, desc[UR6][R28.64] ;  /* 0x000000061c087981 */ /* 0x000ea4000c1e9d00 */
[C---:B--2---:R-:W-:Y:S02]  /*5120*/  LOP3.LUT R4, R8.reuse, 0xf000f, RZ, 0xc0, !PT ;  /* 0x000f000f08047812 */ /* 0x044fe400078ec0ff */
[----:B------:R-:W-:Y:S02]  /*5130*/  LOP3.LUT R30, R8, 0xf000f0, RZ, 0xc0, !PT ;  /* 0x00f000f0081e7812 */ /* 0x000fe400078ec0ff */
[----:B------:R-:W-:Y:S02]  /*5140*/  LOP3.LUT R28, R11, 0xf000f0, RZ, 0xc0, !PT ;  /* 0x00f000f00b1c7812 */ /* 0x000fe400078ec0ff */
[----:B------:R-:W-:Y:S02]  /*5150*/  SHF.R.U32.HI R8, RZ, 0x8, R8 ;  /* 0x00000008ff087819 */ /* 0x000fe40000011608 */
        /* <DEDUP_REMOVED lines=58> */
[----:B------:R-:W-:Y:S02]  /*5500*/  HADD2.F32 R46, -RZ, R31.H0_H0 ;  /* 0x2000001fff2e7230 */ /* 0x000fe40000004100 */
        /* <DEDUP_REMOVED lines=8> */
[C---:B------:R-:W-:Y:S01]  /*5590*/  FFMA.FTZ R47, R8.reuse, R47, R2 ;  /* 0x0000002f082f7223 */ /* 0x040fe20000010002 */
[----:B------:R-:W-:Y:S02]  /*55a0*/  HADD2.F32 R0, -RZ, R9.H0_H0 ;  /* 0x20000009ff007230 */ /* 0x000fe40000004100 */
[----:B------:R-:W-:Y:S01]  /*55b0*/  FFMA.FTZ R49, R8, R49, R4 ;  /* 0x0000003108317223 */ /* 0x000fe20000010004 */
        /* <DEDUP_REMOVED lines=14> */
[C---:B------:R-:W-:Y:S01]  /*56a0*/  FFMA.FTZ R49, R9.reuse, R46, R49 ;  /* 0x0000002e09317223 */ /* 0x040fe20000010031 */
        /* <DEDUP_REMOVED lines=9> */
[----:B------:R-:W-:Y:S02]  /*5740*/  HADD2.F32 R8, -RZ, R43.H0_H0 ;  /* 0x2000002bff087230 */ /* 0x000fe40000004100 */
[----:B------:R-:W-:-:S02]  /*5750*/  HADD2.F32 R5, -RZ, R41.H1_H1 ;  /* 0x30000029ff057230 */ /* 0x000fc40000004100 */
[----:B------:R-:W-:Y:S01]  /*5760*/  FFMA.FTZ R9, R10, R9, R45 ;  /* 0x000000090a097223 */ /* 0x000fe2000001002d */
[----:B------:R-:W-:Y:S02]  /*5770*/  HADD2.F32 R44, -RZ, R35.H0_H0 ;  /* 0x20000023ff2c7230 */ /* 0x000fe40000004100 */
[C---:B------:R-:W-:Y:S01]  /*5780*/  FFMA.FTZ R47, R0.reuse, R8, R3 ;  /* 0x00000008002f7223 */ /* 0x040fe20000010003 */
        /* <DEDUP_REMOVED lines=36> */
.L_x_2081:
        /* <DEDUP_REMOVED lines=9> */
[----:B------:R-:W-:Y:S02]  /*5a60*/  HADD2.F32 R44, -RZ, R37.H1_H1 ;  /* 0x30000025ff2c7230 */ /* 0x000fe40000004100 */
[----:B------:R-:W-:Y:S02]  /*5a70*/  HADD2.F32 R10, -RZ, R40.H0_H0 ;  /* 0x20000028ff0a7230 */ /* 0x000fe40000004100 */
[----:B------:R-:W-:-:S02]  /*5a80*/  HADD2.F32 R46, -RZ, R42.H0_H0 ;  /* 0x2000002aff2e7230 */ /* 0x000fc40000004100 */
[--C-:B0-----:R-:W-:Y:S02]  /*5a90*/  HADD2.F32 R11, -RZ, R4.reuse.H0_H0 ;  /* 0x20000004ff0b7230 */ /* 0x101fe40000004100 */
[----:B------:R-:W-:-:S03]  /*5aa0*/  HADD2.F32 R4, -RZ, R4.H1_H1 ;  /* 0x30000004ff047230 */ /* 0x000fc60000004100 */
[-C--:B------:R-:W-:Y:S01]  /*5ab0*/  FFMA.FTZ R45, R0, R11.reuse, RZ ;  /* 0x0000000b002d7223 */ /* 0x080fe200000100ff */
[-C--:B------:R-:W-:Y:S01]  /*5ac0*/  FFMA.FTZ R47, R2, R11.reuse, RZ ;  /* 0x0000000b022f7223 */ /* 0x080fe200000100ff */
[-C--:B------:R-:W-:Y:S01]  /*5ad0*/  FFMA.FTZ R49, R3, R11.reuse, RZ ;  /* 0x0000000b03317223 */ /* 0x080fe200000100ff */
[----:B------:R-:W-:Y:S02]  /*5ae0*/  HADD2.F32 R2, -RZ, R38.H1_H1 ;  /* 0x30000026ff027230 */ /* 0x000fe40000004100 */
[----:B------:R-:W-:Y:S01]  /*5af0*/  FFMA.FTZ R11, R10, R11, RZ ;  /* 0x0000000b0a0b7223 */ /* 0x000fe200000100ff */
        /* <DEDUP_REMOVED lines=18> */
[----:B------:R-:W-:Y:S02]  /*5c20*/  HADD2.F32 R44, -RZ, R41.H0_H0 ;  /* 0x20000029ff2c7230 */ /* 0x000fe40000004100 */
[-C--:B------:R-:W-:Y:S01]  /*5c30*/  FFMA.FTZ R11, R45, R5.reuse, R2 ;  /* 0x000000052d0b7223 */ /* 0x080fe20000010002 */
[----:B------:R-:W-:Y:S02]  /*5c40*/  HADD2.F32 R45, -RZ, R33.H1_H1 ;  /* 0x30000021ff2d7230 */ /* 0x000fe40000004100 */
[----:B------:R-:W-:Y:S01]  /*5c50*/  FFMA.FTZ R3, R3, R5, R10 ;  /* 0x0000000503037223 */ /* 0x000fe2000001000a */
[----:B-1----:R-:W-:-:S02]  /*5c60*/  HADD2.F32 R2, -RZ, R8.H0_H0 ;  /* 0x20000008ff027230 */ /* 0x002fc40000004100 */
[----:B------:R-:W-:Y:S02]  /*5c70*/  HADD2.F32 R47, -RZ, R31.H1_H1 ;  /* 0x3000001fff2f7230 */ /* 0x000fe40000004100 */
        /* <DEDUP_REMOVED lines=47> */
.L_x_2082:
[----:B------:R-:W-:Y:S05]  /*5f70*/  @P0 BRA `(.L_x_2071) ;  /* 0x0000000400580947 */ /* 0x000fea0003800000 */
[----:B------:R-:W0:Y:S01]  /*5f80*/  LDS.64 R2, [UR4+0xb0] ;  /* 0x0000b004ff027984 */ /* 0x000e220008000a00 */
[--C-:B------:R-:W-:Y:S02]  /*5f90*/  HADD2.F32 R0, -RZ, R37.reuse.H0_H0 ;  /* 0x20000025ff007230 */ /* 0x100fe40000004100 */
[----:B------:R-:W-:Y:S01]  /*5fa0*/  HADD2.F32 R37, -RZ, R37.H1_H1 ;  /* 0x30000025ff257230 */ /* 0x000fe20000004100 */
[----:B------:R-:W1:Y:S01]  /*5fb0*/  LDS.64 R4, [UR4+0xb8] ;  /* 0x0000b804ff047984 */ /* 0x000e620008000a00 */
[----:B------:R-:W-:Y:S02]  /*5fc0*/  HADD2.F32 R8, -RZ, R40.H0_H0 ;  /* 0x20000028ff087230 */ /* 0x000fe40000004100 */
[----:B------:R-:W-:Y:S02]  /*5fd0*/  HADD2.F32 R47, -RZ, R38.H1_H1 ;  /* 0x30000026ff2f7230 */ /* 0x000fe40000004100 */
[--C-:B0-----:R-:W-:Y:S02]  /*5fe0*/  HADD2.F32 R45, -RZ, R2.reuse.H0_H0 ;  /* 0x20000002ff2d7230 */ /* 0x101fe40000004100 */
[----:B------:R-:W-:-:S02]  /*5ff0*/  HADD2.F32 R11, -RZ, R2.H1_H1 ;  /* 0x30000002ff0b7230 */ /* 0x000fc40000004100 */
[----:B------:R-:W-:Y:S02]  /*6000*/  HADD2.F32 R2, -RZ, R38.H0_H0 ;  /* 0x20000026ff027230 */ /* 0x000fe40000004100 */
[-C--:B------:R-:W-:Y:S01]  /*6010*/  FFMA.FTZ R0, R0, R45.reuse, RZ ;  /* 0x0000002d00007223 */ /* 0x080fe200000100ff */
[--C-:B------:R-:W-:Y:S02]  /*6020*/  HADD2.F32 R10, -RZ, R3.reuse.H0_H0 ;  /* 0x20000003ff0a7230 */ /* 0x100fe40000004100 */
[-C--:B------:R-:W-:Y:S01]  /*6030*/  FFMA.FTZ R8, R8, R45.reuse, RZ ;  /* 0x0000002d08087223 */ /* 0x080fe200000100ff */
[----:B------:R-:W-:Y:S02]  /*6040*/  HADD2.F32 R9, -RZ, R3.H1_H1 ;  /* 0x30000003ff097230 */ /* 0x000fe40000004100 */
[----:B------:R-:W-:Y:S01]  /*6050*/  FFMA.FTZ R2, R2, R45, RZ ;  /* 0x0000002d02027223 */ /* 0x000fe200000100ff */
[--C-:B------:R-:W-:Y:S02]  /*6060*/  HADD2.F32 R3, -RZ, R39.reuse.H0_H0 ;  /* 0x20000027ff037230 */ /* 0x100fe40000004100 */
[----:B------:R-:W-:-:S03]  /*6070*/  HADD2.F32 R39, -RZ, R39.H1_H1 ;  /* 0x30000027ff277230 */ /* 0x000fc60000004100 */
[----:B------:R-:W-:Y:S01]  /*6080*/  FFMA.FTZ R38, R3, R45, RZ ;  /* 0x0000002d03267223 */ /* 0x000fe200000100ff */
        /* <DEDUP_REMOVED lines=39> */
[----:B------:R-:W-:-:S02]  /*6300*/  HADD2.F32 R34, -RZ, R35.H1_H1 ;  /* 0x30000023ff227230 */ /* 0x000fc40000004100 */
[----:B------:R-:W-:Y:S02]  /*6310*/  HADD2.F32 R8, -RZ, R29.H0_H0 ;  /* 0x2000001dff087230 */ /* 0x000fe40000004100 */
[----:B------:R-:W-:Y:S01]  /*6320*/  FFMA.FTZ R2, R2, R0, R9 ;  /* 0x0000000002027223 */ /* 0x000fe20000010009 */
        /* <DEDUP_REMOVED lines=27> */
.L_x_2071:
[----:B------:R-:W0:Y:S01]  /*64e0*/  LDC R5, c[0x0][0x23c] ;  /* 0x00008f00ff057b82 */ /* 0x000e220000000800 */
[----:B------:R-:W-:Y:S01]  /*64f0*/  IADD3 R16, R16, 0x20, RZ ;  /* 0x0000002010107810 */ /* 0x000fe20007ffe0ff */
[----:B------:R-:W-:-:S03]  /*6500*/  UIADD3 UR4, UR4, 0x40, URZ ;  /* 0x0000004004047890 */ /* 0x000fc6000fffe03f */
[C---:B------:R-:W-:Y:S02]  /*6510*/  ISETP.GE.AND P2, PT, R16.reuse, UR5, PT ;  /* 0x0000000510007c0c */ /* 0x040fe4000bf46270 */
[----:B------:R-:W-:Y:S01]  /*6520*/  ISETP.LT.AND P3, PT, R16, R17, PT ;  /* 0x000000111000720c */ /* 0x000fe20003f61270 */
[----:B0-----:R-:W-:-:S12]  /*6530*/  IMAD.WIDE R6, R5, 0x10, R6 ;  /* 0x0000001005067825 */ /* 0x001fd800078e0206 */
[----:B------:R-:W-:Y:S05]  /*6540*/  @!P2 BRA P3, `(.L_x_2083) ;  /* 0xffffffac00f0a947 */ /* 0x000fea000183ffff */
.L_x_2070:
        /* <DEDUP_REMOVED lines=19> */
.L_x_2087:
[----:B------:R-:W0:Y:S02]  /*6680*/  LDS R6, [R0] ;  /* 0x0000000000067984 */ /* 0x000e240000000800 */
[----:B0-----:R-:W-:-:S10]  /*6690*/  HFMA2.MMA R7, R6, 1, 1, R27 ;  /* 0x3c003c0006077835 */ /* 0x001fd4000000001b */
[----:B------:R-:W0:Y:S02]  /*66a0*/  ATOMS.CAST.SPIN R7, [R0], R6, R7 ;  /* 0x000000060007738d */ /* 0x000e240001800007 */
[----:B0-----:R-:W-:-:S13]  /*66b0*/  ISETP.EQ.U32.AND P0, PT, R7, 0x1, PT ;  /* 0x000000010700780c */ /* 0x001fda0003f02070 */
[----:B------:R-:W-:Y:S05]  /*66c0*/  @!P0 BRA `(.L_x_2087) ;  /* 0xfffffffc00ec8947 */ /* 0x000fea000383ffff */
[----:B------:R-:W-:Y:S05]  /*66d0*/  BRA `(.L_x_2085) ;  /* 0x00000000000c7947 */ /* 0x000fea0003800000 */
.L_x_2086:
[----:B------:R-:W2:Y:S02]  /*66e0*/  LD.E R0, desc[UR6][R8.64] ;  /* 0x0000000608007980 */ /* 0x000ea4000c101900 */
[----:B--2---:R-:W-:-:S05]  /*66f0*/  IADD3 R7, R27, R0, RZ ;  /* 0x000000001b077210 */ /* 0x004fca0007ffe0ff */
[----:B------:R0:W-:Y:S02]  /*6700*/  ST.E desc[UR6][R8.64], R7 ;  /* 0x0000000708007985 */ /* 0x0001e4000c101906 */
.L_x_2085:
[----:B------:R-:W-:Y:S05]  /*6710*/  BSYNC B0 ;  /* 0x0000000000007941 */ /* 0x000fea0003800000 */
.L_x_2084:
[----:B------:R1:W-:Y:S01]  /*6720*/  ATOM.E.ADD.F16x2.RN.STRONG.GPU P0, RZ, desc[UR6][R8.64+0x4], R11 ;  /* 0x0000040b08ff79a2 */ /* 0x0003e2000810e1c6 */
[----:B------:R-:W-:Y:S04]  /*6730*/  BSSY B0, `(.L_x_2088) ;  /* 0x000000f000007945 */ /* 0x000fe80003800000 */
[----:B-1----:R-:W-:Y:S05]  /*6740*/  @P0 BRA `(.L_x_2089) ;  /* 0x0000000000340947 */ /* 0x002fea0003800000 */
[----:B------:R-:W1:Y:S02]  /*6750*/  QSPC.E.S P0, RZ, [R8+0x4] ;  /* 0x0000040008ff73aa */ /* 0x000e640000000500 */
[----:B-1----:R-:W-:Y:S05]  /*6760*/  @!P0 BRA `(.L_x_2090) ;  /* 0x0000000000208947 */ /* 0x002fea0003800000 */
[----:B------:R-:W-:-:S04]  /*6770*/  MOV R6, R8 ;  /* 0x0000000800067202 */ /* 0x000fc80000000f00 */
[----:B------:R-:W-:-:S07]  /*6780*/  MOV R0, R6 ;  /* 0x0000000600007202 */ /* 0x000fce0000000f00 */
.L_x_2091:
[----:B------:R-:W0:Y:S02]  /*6790*/  LDS R6, [R0+0x4] ;  /* 0x0000040000067984 */ /* 0x000e240000000800 */
[----:B0-----:R-:W-:-:S06]  /*67a0*/  HADD2 R7, R6, R11 ;  /* 0x0000000b06077230 */ /* 0x001fcc0000000000 */
[----:B------:R-:W0:Y:S02]  /*67b0*/  ATOMS.CAST.SPIN R7, [R0+0x4], R6, R7 ;  /* 0x000004060007738d */ /* 0x000e240001800007 */
[----:B0-----:R-:W-:-:S13]  /*67c0*/  ISETP.EQ.U32.AND P0, PT, R7, 0x1, PT ;  /* 0x000000010700780c */ /* 0x001fda0003f02070 */
[----:B------:R-:W-:Y:S05]  /*67d0*/  @!P0 BRA `(.L_x_2091) ;  /* 0xfffffffc00ec8947 */ /* 0x000fea000383ffff */
[----:B------:R-:W-:Y:S05]  /*67e0*/  BRA `(.L_x_2089) ;  /* 0x00000000000c7947 */ /* 0x000fea0003800000 */
.L_x_2090:
[----:B------:R-:W0:Y:S02]  /*67f0*/  LD.E R0, desc[UR6][R8.64+0x4] ;  /* 0x0000040608007980 */ /* 0x000e24000c101900 */
[----:B0-----:R-:W-:-:S05]  /*6800*/  IADD3 R7, R11, R0, RZ ;  /* 0x000000000b077210 */ /* 0x001fca0007ffe0ff */
[----:B------:R1:W-:Y:S02]  /*6810*/  ST.E desc[UR6][R8.64+0x4], R7 ;  /* 0x0000040708007985 */ /* 0x0003e4000c101906 */
.L_x_2089:
[----:B------:R-:W-:Y:S05]  /*6820*/  BSYNC B0 ;  /* 0x0000000000007941 */ /* 0x000fea0003800000 */
.L_x_2088:
        /* <DEDUP_REMOVED lines=13> */
.L_x_2095:
[----:B------:R-:W0:Y:S02]  /*6900*/  LDS R6, [R0] ;  /* 0x0000000000067984 */ /* 0x000e240000000800 */
[----:B0-----:R-:W-:-:S10]  /*6910*/  HFMA2.MMA R7, R6, 1, 1, R21 ;  /* 0x3c003c0006077835 */ /* 0x001fd40000000015 */
[----:B------:R-:W0:Y:S02]  /*6920*/  ATOMS.CAST.SPIN R7, [R0], R6, R7 ;  /* 0x000000060007738d */ /* 0x000e240001800007 */
[----:B0-----:R-:W-:-:S13]  /*6930*/  ISETP.EQ.U32.AND P0, PT, R7, 0x1, PT ;  /* 0x000000010700780c */ /* 0x001fda0003f02070 */
[----:B------:R-:W-:Y:S05]  /*6940*/  @!P0 BRA `(.L_x_2095) ;  /* 0xfffffffc00ec8947 */ /* 0x000fea000383ffff */
[----:B------:R-:W-:Y:S05]  /*6950*/  BRA `(.L_x_2093) ;  /* 0x00000000000c7947 */ /* 0x000fea0003800000 */
.L_x_2094:
[----:B------:R-:W2:Y:S02]  /*6960*/  LD.E R0, desc[UR6][R8.64] ;  /* 0x0000000608007980 */ /* 0x000ea4000c101900 */
[----:B--2---:R-:W-:-:S05]  /*6970*/  IADD3 R7, R21, R0, RZ ;  /* 0x0000000015077210 */ /* 0x004fca0007ffe0ff */
[----:B------:R0:W-:Y:S02]  /*6980*/  ST.E desc[UR6][R8.64], R7 ;  /* 0x0000000708007985 */ /* 0x0001e4000c101906 */
.L_x_2093:
[----:B------:R-:W-:Y:S05]  /*6990*/  BSYNC B0 ;  /* 0x0000000000007941 */ /* 0x000fea0003800000 */
.L_x_2092:
[----:B------:R1:W-:Y:S01]  /*69a0*/  ATOM.E.ADD.F16x2.RN.STRONG.GPU P0, RZ, desc[UR6][R8.64+0x4], R13 ;  /* 0x0000040d08ff79a2 */ /* 0x0003e2000810e1c6 */
[----:B------:R-:W-:Y:S04]  /*69b0*/  BSSY B0, `(.L_x_2096) ;  /* 0x000000f000007945 */ /* 0x000fe80003800000 */
[----:B-1----:R-:W-:Y:S05]  /*69c0*/  @P0 BRA `(.L_x_2097) ;  /* 0x0000000000340947 */ /* 0x002fea0003800000 */
[----:B------:R-:W1:Y:S02]  /*69d0*/  QSPC.E.S P0, RZ, [R8+0x4] ;  /* 0x0000040008ff73aa */ /* 0x000e640000000500 */
[----:B-1----:R-:W-:Y:S05]  /*69e0*/  @!P0 BRA `(.L_x_2098) ;  /* 0x0000000000208947 */ /* 0x002fea0003800000 */
[----:B------:R-:W-:-:S04]  /*69f0*/  MOV R6, R8 ;  /* 0x0000000800067202 */ /* 0x000fc80000000f00 */
[----:B------:R-:W-:-:S07]  /*6a00*/  MOV R0, R6 ;  /* 0x0000000600007202 */ /* 0x000fce0000000f00 */
.L_x_2099:
[----:B------:R-:W0:Y:S02]  /*6a10*/  LDS R6, [R0+0x4] ;  /* 0x0000040000067984 */ /* 0x000e240000000800 */
[----:B0-----:R-:W-:-:S06]  /*6a20*/  HADD2 R7, R6, R13 ;  /* 0x0000000d06077230 */ /* 0x001fcc0000000000 */
[----:B------:R-:W0:Y:S02]  /*6a30*/  ATOMS.CAST.SPIN R7, [R0+0x4], R6, R7 ;  /* 0x000004060007738d */ /* 0x000e240001800007 */
[----:B0-----:R-:W-:-:S13]  /*6a40*/  ISETP.EQ.U32.AND P0, PT, R7, 0x1, PT ;  /* 0x000000010700780c */ /* 0x001fda0003f02070 */
[----:B------:R-:W-:Y:S05]  /*6a50*/  @!P0 BRA `(.L_x_2099) ;  /* 0xfffffffc00ec8947 */ /* 0x000fea000383ffff */
[----:B------:R-:W-:Y:S05]  /*6a60*/  BRA `(.L_x_2097) ;  /* 0x00000000000c7947 */ /* 0x000fea0003800000 */
.L_x_2098:
[----:B------:R-:W0:Y:S02]  /*6a70*/  LD.E R0, desc[UR6][R8.64+0x4] ;  /* 0x0000040608007980 */ /* 0x000e24000c101900 */
[----:B0-----:R-:W-:-:S05]  /*6a80*/  IADD3 R7, R13, R0, RZ ;  /* 0x000000000d077210 */ /* 0x001fca0007ffe0ff */
[----:B------:R1:W-:Y:S02]  /*6a90*/  ST.E desc[UR6][R8.64+0x4], R7 ;  /* 0x0000040708007985 */ /* 0x0003e4000c101906 */
.L_x_2097:
[----:B------:R-:W-:Y:S05]  /*6aa0*/  BSYNC B0 ;  /* 0x0000000000007941 */ /* 0x000fea0003800000 */
.L_x_2096:
[----:B------:R-:W-:-:S13]  /*6ab0*/  ISETP.NE.AND P0, PT, R15, 0x2, PT ;  /* 0x000000020f00780c */ /* 0x000fda0003f05270 */
[----:B------:R-:W-:Y:S05]  /*6ac0*/  @!P0 EXIT ;  /* 0x000000000000894d */ /* 0x000fea0003800000 */
[----:B------:R-:W-:Y:S01]  /*6ad0*/  IADD3 R5, R4, R5, RZ ;  /* 0x0000000504057210 */ /* 0x000fe20007ffe0ff */
[----:B------:R-:W-:-:S04]  /*6ae0*/  HMUL2 R19, R19, R12.H0_H0 ;  /* 0x2000000c13137232 */ /* 0x000fc80000000000 */
[----:B------:R-:W-:-:S05]  /*6af0*/  IMAD.WIDE R4, R5, 0x2, R2 ;  /* 0x0000000205047825 */ /* 0x000fca00078e0202 */
[----:B------:R2:W-:Y:S01]  /*6b00*/  ATOM.E.ADD.F16x2.RN.STRONG.GPU P0, RZ, desc[UR6][R4.64], R19 ;  /* 0x0000001304ff79a2 */ /* 0x0005e2000810e1c6 */
[----:B------:R-:W-:Y:S01]  /*6b10*/  BSSY B0, `(.L_x_2100) ;  /* 0x0000010000007945 */ /* 0x000fe20003800000 */
[----:B01----:R-:W-:-:S03]  /*6b20*/  HMUL2 R7, R18, R12.H0_H0 ;  /* 0x2000000c12077232 */ /* 0x003fc60000000000 */
[----:B--2---:R-:W-:Y:S05]  /*6b30*/  @P0 BRA `(.L_x_2101) ;  /* 0x0000000000340947 */ /* 0x004fea0003800000 */
[----:B------:R-:W0:Y:S02]  /*6b40*/  QSPC.E.S P0, RZ, [R4] ;  /* 0x0000000004ff73aa */ /* 0x000e240000000500 */
[----:B0-----:R-:W-:Y:S05]  /*6b50*/  @!P0 BRA `(.L_x_2102) ;  /* 0x0000000000208947 */ /* 0x001fea0003800000 */
[----:B------:R-:W-:-:S04]  /*6b60*/  MOV R2, R4 ;  /* 0x0000000400027202 */ /* 0x000fc80000000f00 */
[----:B------:R-:W-:-:S07]  /*6b70*/  MOV R0, R2 ;  /* 0x0000000200007202 */ /* 0x000fce0000000f00 */
.L_x_2103:
[----:B------:R-:W0:Y:S02]  /*6b80*/  LDS R2, [R0] ;  /* 0x0000000000027984 */ /* 0x000e240000000800 */
[----:B0-----:R-:W-:-:S10]  /*6b90*/  HFMA2.MMA R3, R2, 1, 1, R19 ;  /* 0x3c003c0002037835 */ /* 0x001fd40000000013 */
[----:B------:R-:W0:Y:S02]  /*6ba0*/  ATOMS.CAST.SPIN R3, [R0], R2, R3 ;  /* 0x000000020003738d */ /* 0x000e240001800003 */
[----:B0-----:R-:W-:-:S13]  /*6bb0*/  ISETP.EQ.U32.AND P0, PT, R3, 0x1, PT ;  /* 0x000000010300780c */ /* 0x001fda0003f02070 */
[----:B------:R-:W-:Y:S05]  /*6bc0*/  @!P0 BRA `(.L_x_2103) ;  /* 0xfffffffc00ec8947 */ /* 0x000fea000383ffff */
[----:B------:R-:W-:Y:S05]  /*6bd0*/  BRA `(.L_x_2101) ;  /* 0x00000000000c7947 */ /* 0x000fea0003800000 */
.L_x_2102:
[----:B------:R-:W2:Y:S02]  /*6be0*/  LD.E R0, desc[UR6][R4.64] ;  /* 0x0000000604007980 */ /* 0x000ea4000c101900 */
[----:B--2---:R-:W-:-:S05]  /*6bf0*/  IADD3 R3, R19, R0, RZ ;  /* 0x0000000013037210 */ /* 0x004fca0007ffe0ff */
[----:B------:R0:W-:Y:S02]  /*6c00*/  ST.E desc[UR6][R4.64], R3 ;  /* 0x0000000304007985 */ /* 0x0001e4000c101906 */
.L_x_2101:
[----:B------:R-:W-:Y:S05]  /*6c10*/  BSYNC B0 ;  /* 0x0000000000007941 */ /* 0x000fea0003800000 */
.L_x_2100:
[----:B------:R1:W-:Y:S02]  /*6c20*/  ATOM.E.ADD.F16x2.RN.STRONG.GPU P0, RZ, desc[UR6][R4.64+0x4], R7 ;  /* 0x0000040704ff79a2 */ /* 0x0003e4000810e1c6 */
[----:B-1----:R-:W-:Y:S05]  /*6c30*/  @P0 EXIT ;  /* 0x000000000000094d */ /* 0x002fea0003800000 */
[----:B------:R-:W1:Y:S02]  /*6c40*/  QSPC.E.S P0, RZ, [R4+0x4] ;  /* 0x0000040004ff73aa */ /* 0x000e640000000500 */
[----:B-1----:R-:W-:Y:S05]  /*6c50*/  @!P0 BRA `(.L_x_2104) ;  /* 0x0000000000208947 */ /* 0x002fea0003800000 */
[----:B------:R-:W-:-:S04]  /*6c60*/  MOV R2, R4 ;  /* 0x0000000400027202 */ /* 0x000fc80000000f00 */
[----:B------:R-:W-:-:S07]  /*6c70*/  MOV R0, R2 ;  /* 0x0000000200007202 */ /* 0x000fce0000000f00 */
.L_x_2105:
[----:B------:R-:W0:Y:S02]  /*6c80*/  LDS R2, [R0+0x4] ;  /* 0x0000040000027984 */ /* 0x000e240000000800 */
[----:B0-----:R-:W-:-:S06]  /*6c90*/  HADD2 R3, R2, R7 ;  /* 0x0000000702037230 */ /* 0x001fcc0000000000 */
[----:B------:R-:W0:Y:S02]  /*6ca0*/  ATOMS.CAST.SPIN R3, [R0+0x4], R2, R3 ;  /* 0x000004020003738d */ /* 0x000e240001800003 */
[----:B0-----:R-:W-:-:S13]  /*6cb0*/  ISETP.EQ.U32.AND P0, PT, R3, 0x1, PT ;  /* 0x000000010300780c */ /* 0x001fda0003f02070 */
[----:B------:R-:W-:Y:S05]  /*6cc0*/  @!P0 BRA `(.L_x_2105) ;  /* 0xfffffffc00ec8947 */ /* 0x000fea000383ffff */
[----:B------:R-:W-:Y:S05]  /*6cd0*/  EXIT ;  /* 0x000000000000794d */ /* 0x000fea0003800000 */
.L_x_2104:
[----:B------:R-:W0:Y:S02]  /*6ce0*/  LD.E R0, desc[UR6][R4.64+0x4] ;  /* 0x0000040604007980 */ /* 0x000e24000c101900 */
[----:B0-----:R-:W-:-:S05]  /*6cf0*/  IADD3 R3, R7, R0, RZ ;  /* 0x0000000007037210 */ /* 0x001fca0007ffe0ff */
[----:B------:R-:W-:Y:S01]  /*6d00*/  ST.E desc[UR6][R4.64+0x4], R3 ;  /* 0x0000040304007985 */ /* 0x000fe2000c101906 */
[----:B------:R-:W-:Y:S05]  /*6d10*/  EXIT ;  /* 0x000000000000794d */ /* 0x000fea0003800000 */
.L_x_2106:
        /* <DEDUP_REMOVED lines=14> */
.L_x_3694:


//--------------------- .text._Z23gemm_half_q_half_kernelILi3ELi12ELb1ELb1ELi32EEvPK6__halfPKjS4_S2_PS0_iiiiPKtS7_iiiiiibS2_i --------------------------
	.section	.text._Z23gemm_half_q_half_kernelILi3ELi12ELb1ELb1ELi32EEvPK6__halfPKjS4_S2_PS0_iiiiPKtS7_iiiiiibS2_i,"ax",@progbits
	.align	128
        .global         _Z23gemm_half_q_half_kernelILi3ELi12ELb1ELb1ELi32EEvPK6__halfPKjS4_S2_PS0_iiiiPKtS7_iiiiiibS2_i
        .type           _Z23gemm_half_q_half_kernelILi3ELi12ELb1ELb1ELi32EEvPK6__halfPKjS4_S2_PS0_iiiiPKtS7_iiiiiibS2_i,@function
        .size           _Z23gemm_half_q_half_kernelILi3ELi12ELb1ELb1ELi32EEvPK6__halfPKjS4_S2_PS0_iiiiPKtS7_iiiiiibS2_i,(.L_x_3695 - _Z23gemm_half_q_half_kernelILi3ELi12ELb1ELb1ELi32EEvPK6__halfPKjS4_S2_PS0_iiiiPKtS7_iiiiiibS2_i)
        .other          _Z23gemm_half_q_half_kernelILi3ELi12ELb1ELb1ELi32EEvPK6__halfPKjS4_S2_PS0_iiiiPKtS7_iiiiiibS2_i,@"STO_CUDA_ENTRY STV_DEFAULT"
_Z23gemm_half_q_half_kernelILi3ELi12ELb1ELb1ELi32EEvPK6__halfPKjS4_S2_PS0_iiiiPKtS7_iiiiiibS2_i:
.text._Z23gemm_half_q_half_kernelILi3ELi12ELb1ELb1ELi32EEvPK6__halfPKjS4_S2_PS0_iiiiPKtS7_iiiiiibS2_i:
        /* <DEDUP_REMOVED lines=36> */
.L_x_2107:
        /* <DEDUP_REMOVED lines=36> */
.L_x_2112:
        /* <DEDUP_REMOVED lines=16> */
.L_x_2111:
        /* <DEDUP_REMOVED lines=16> */
.L_x_2110:
        /* <DEDUP_REMOVED lines=17> */
.L_x_2114:
        /* <DEDUP_REMOVED lines=16> */
.L_x_2113:
        /* <DEDUP_REMOVED lines=14> */
.L_x_2109:
[----:B------:R-:W-:Y:S05]  /*0970*/  BSYNC B0 ;  /* 0x0000000000007941 */ /* 0x000fea0003800000 */
.L_x_2108:
        /* <DEDUP_REMOVED lines=21> */
.L_x_2117:
        /* <DEDUP_REMOVED lines=11> */
.L_x_2116:
        /* <DEDUP_REMOVED lines=10> */
.L_x_2115:
[----:B------:R-:W0:Y:S08]  /*0c20*/  LDC R31, c[0x0][0x25c] ;  /* 0x00009700ff1f7b82 */ /* 0x000e300000000800 */
[----:B------:R-:W-:Y:S01]  /*0c30*/  BAR.SYNC.DEFER_BLOCKING 0x0 ;  /* 0x0000000000007b1d */ /* 0x000fe20000010000 */
[----:B------:R-:W-:-:S07]  /*0c40*/  ISETP.GE.AND P0, PT, R18, R17, PT ;  /* 0x000000111200720c */ /* 0x000fce0003f06270 */
[----:B------:R-:W2:Y:S06]  /*0c50*/  LDC R33, c[0x0][0x264] ;  /* 0x00009900ff217b82 */ /* 0x000eac0000000800 */
[----:B------:R-:W-:Y:S05]  /*0c60*/  @P0 BRA `(.L_x_2118) ;  /* 0x0000000000d40947 */ /* 0x000fea0003800000 */
[----:B------:R-:W3:Y:S01]  /*0c70*/  LDC.64 R10, c[0x0][0x248] ;  /* 0x00009200ff0a7b82 */ /* 0x000ee20000000a00 */
[----:B-1----:R-:W-:-:S07]  /*0c80*/  SHF.L.U32 R5, R13, 0x6, RZ ;  /* 0x000000060d057819 */ /* 0x002fce00000006ff */
[----:B------:R-:W1:Y:S08]  /*0c90*/  LDC.64 R24, c[0x0][0x220] ;  /* 0x00008800ff187b82 */ /* 0x000e700000000a00 */
[----:B------:R-:W4:Y:S01]  /*0ca0*/  LDC.64 R26, c[0x0][0x228] ;  /* 0x00008a00ff1a7b82 */ /* 0x000f220000000a00 */
        /* <DEDUP_REMOVED lines=9> */
.L_x_2119:
        /* <DEDUP_REMOVED lines=9> */
[----:B------:R-:W4:Y:S01]  /*0dd0*/  LDG.E.U16.CONSTANT R29, desc[UR6][R8.64] ;  /* 0x00000006081d7981 */ /* 0x000f22000c1e9500 */
[----:B------:R-:W-:-:S06]  /*0de0*/  IMAD.WIDE R6, R6, 0x2, R26 ;  /* 0x0000000206067825 */ /* 0x000fcc00078e021a */
        /* <DEDUP_REMOVED lines=15> */
[----:B-1----:R-:W-:Y:S01]  /*0ee0*/  IMAD R7, R15, R15, RZ ;  /* 0x0000000f0f077224 */ /* 0x002fe200078e02ff */
        /* <DEDUP_REMOVED lines=13> */
.L_x_2118:
        /* <DEDUP_REMOVED lines=21> */
.L_x_2120:
        /* <DEDUP_REMOVED lines=8> */
.L_x_2121:
        /* <DEDUP_REMOVED lines=12> */
.L_x_2122:
        /* <DEDUP_REMOVED lines=8> */
.L_x_2123:
        /* <DEDUP_REMOVED lines=8> */
.L_x_2124:
        /* <DEDUP_REMOVED lines=21> */
[----:B------:R-:W-:Y:S01]  /*14a0*/  PRMT R2, R22, 0x9910, RZ ;  /* 0x0000991016027816 */ /* 0x000fe200000000ff */
[----:B------:R-:W-:Y:S01]  /*14b0*/  HADD2.F32 R24, -RZ, R16.H0_H0 ;  /* 0x20000010ff187230 */ /* 0x000fe20000004100 */
[----:B------:R-:W-:Y:S01]  /*14c0*/  PRMT R12, RZ, 0x7610, R12 ;  /* 0x00007610ff0c7816 */ /* 0x000fe2000000000c */
[----:B------:R-:W-:Y:S01]  /*14d0*/  HADD2.F32 R25, -RZ, R15.H0_H0 ;  /* 0x2000000fff197230 */ /* 0x000fe20000004100 */
[----:B------:R-:W-:Y:S01]  /*14e0*/  ISETP.NE.AND P0, PT, R2, RZ, PT ;  /* 0x000000ff0200720c */ /* 0x000fe20003f05270 */
[----:B------:R-:W-:Y:S01]  /*14f0*/  HADD2.F32 R26, -RZ, R14.H0_H0 ;  /* 0x2000000eff1a7230 */ /* 0x000fe20000004100 */
[----:B------:R-:W-:Y:S01]  /*1500*/  ULDC UR5, c[0x0][0x264] ;  /* 0x0000990000057ab9 */ /* 0x000fe20000000800 */
[----:B------:R-:W-:Y:S01]  /*1510*/  HADD2.F32 R27, -RZ, R13.H0_H0 ;  /* 0x2000000dff1b7230 */ /* 0x000fe20000004100 */
[----:B------:R-:W-:-:S13]  /*1520*/  ISETP.LT.OR P0, PT, R0, 0x3, !P0 ;  /* 0x000000030000780c */ /* 0x000fda0004701670 */
.L_x_2138:
[----:B------:R-:W-:Y:S05]  /*1530*/  @!P1 BRA `(.L_x_2126) ;  /* 0x0000004c00f49947 */ /* 0x000fea0003800000 */
[----:B------:R-:W2:Y:S01]  /*1540*/  LDG.E.128.CONSTANT R28, desc[UR6][R6.64] ;  /* 0x00000006061c7981 */ /* 0x000ea2000c1e9d00 */
[----:B------:R-:W-:Y:S02]  /*1550*/  PRMT R2, R21, 0x9910, RZ ;  /* 0x0000991015027816 */ /* 0x000fe400000000ff */
[----:B------:R-:W-:Y:S02]  /*1560*/  MOV R0, 0x2c00 ;  /* 0x00002c0000007802 */ /* 0x000fe40000000f00 */
[----:B------:R-:W-:Y:S02]  /*1570*/  ISETP.NE.AND P3, PT, R2, RZ, PT ;  /* 0x000000ff0200720c */ /* 0x000fe40003f65270 */
[----:B------:R-:W-:Y:S02]  /*1580*/  PRMT R13, R13, 0x5410, R0 ;  /* 0x000054100d0d7816 */ /* 0x000fe40000000000 */
[----:B------:R-:W-:Y:S02]  /*1590*/  ISETP.GE.AND P4, PT, R19, 0x2, PT ;  /* 0x000000021300780c */ /* 0x000fe40003f86270 */
[----:B--2---:R-:W-:-:S02]  /*15a0*/  LOP3.LUT R0, R28, 0xf000f, RZ, 0xc0, !PT ;  /* 0x000f000f1c007812 */ /* 0x004fc400078ec0ff */
        /* <DEDUP_REMOVED lines=13> */
[----:B------:R-:W-:Y:S01]  /*1680*/  LOP3.LUT R23, R29, 0xf000f, RZ, 0xc0, !PT ;  /* 0x000f000f1d177812 */ /* 0x000fe200078ec0ff */
[----:B------:R-:W-:Y:S01]  /*1690*/  HFMA2 R32, R32, R13.H1_H1, -72, -72 ;  /* 0xd480d48020207431 */ /* 0x000fe2000006000d */
        /* <DEDUP_REMOVED lines=14> */
[-C--:B------:R-:W-:Y:S01]  /*1780*/  HFMA2 R34, R34, R13.reuse.H1_H1, -72, -72 ;  /* 0xd480d48022227431 */ /* 0x080fe2000006000d */
[----:B------:R-:W-:Y:S01]  /*1790*/  LOP3.LUT R3, R3, 0x64006400, RZ, 0xfc, !PT ;  /* 0x6400640003037812 */ /* 0x000fe200078efcff */
[----:B------:R-:W-:Y:S01]  /*17a0*/  HADD2 R35, R35, -1032, -1032 ;  /* 0xe408e40823237430 */ /* 0x000fe20000000000 */
[----:B------:R-:W-:Y:S01]  /*17b0*/  LOP3.LUT R28, R28, 0x64006400, RZ, 0xfc, !PT ;  /* 0x640064001c1c7812 */ /* 0x000fe200078efcff */
[-C--:B------:R-:W-:Y:S01]  /*17c0*/  HFMA2 R36, R36, R13.reuse.H1_H1, -72, -72 ;  /* 0xd480d48024247431 */ /* 0x080fe2000006000d */
[----:B------:R-:W-:Y:S01]  /*17d0*/  LOP3.LUT R39, R23, 0x64006400, RZ, 0xfc, !PT ;  /* 0x6400640017277812 */ /* 0x000fe200078efcff */
[----:B------:R-:W-:Y:S01]  /*17e0*/  HFMA2 R23, R2, R13.H1_H1, -72, -72 ;  /* 0xd480d48002177431 */ /* 0x000fe2000006000d */
[----:B------:R-:W-:-:S02]  /*17f0*/  LOP3.LUT R40, R29, 0x64006400, RZ, 0xfc, !PT ;  /* 0x640064001d287812 */ /* 0x000fc400078efcff */
[----:B------:R-:W-:Y:S01]  /*1800*/  LOP3.LUT R41, R31, 0x64006400, RZ, 0xfc, !PT ;  /* 0x640064001f297812 */ /* 0x000fe200078efcff */
[----:B------:R-:W-:Y:S01]  /*1810*/  HADD2 R31, R0, -1032, -1032 ;  /* 0xe408e408001f7430 */ /* 0x000fe20000000000 */
[----:B------:R-:W-:Y:S01]  /*1820*/  LOP3.LUT R42, R30, 0x64006400, RZ, 0xfc, !PT ;  /* 0x640064001e2a7812 */ /* 0x000fe200078efcff */
[----:B------:R-:W-:Y:S01]  /*1830*/  HADD2 R30, R4, -1032, -1032 ;  /* 0xe408e408041e7430 */ /* 0x000fe20000000000 */
[----:B------:R-:W-:Y:S01]  /*1840*/  LOP3.LUT R43, R38, 0x64006400, RZ, 0xfc, !PT ;  /* 0x64006400262b7812 */ /* 0x000fe200078efcff */
[-C--:B------:R-:W-:Y:S01]  /*1850*/  HFMA2 R38, R28, R13.reuse.H1_H1, -72, -72 ;  /* 0xd480d4801c267431 */ /* 0x080fe2000006000d */
[----:B------:R-:W-:Y:S01]  /*1860*/  LOP3.LUT R44, R37, 0x64006400, RZ, 0xfc, !PT ;  /* 0x64006400252c7812 */ /* 0x000fe200078efcff */
[----:B------:R-:W-:Y:S02]  /*1870*/  HADD2 R37, R3, -1032, -1032 ;  /* 0xe408e40803257430 */ /* 0x000fe40000000000 */
[----:B------:R-:W-:Y:S02]  /*1880*/  HADD2 R39, R39, -1032, -1032 ;  /* 0xe408e40827277430 */ /* 0x000fe40000000000 */
[----:B------:R-:W-:-:S02]  /*1890*/  HFMA2 R40, R40, R13.H1_H1, -72, -72 ;  /* 0xd480d48028287431 */ /* 0x000fc4000006000d */
[----:B------:R-:W-:Y:S02]  /*18a0*/  HADD2 R41, R41, -1032, -1032 ;  /* 0xe408e40829297430 */ /* 0x000fe40000000000 */
[-C--:B------:R-:W-:Y:S02]  /*18b0*/  HFMA2 R42, R42, R13.reuse.H1_H1, -72, -72 ;  /* 0xd480d4802a2a7431 */ /* 0x080fe4000006000d */
[----:B------:R-:W-:Y:S02]  /*18c0*/  HADD2 R43, R43, -1032, -1032 ;  /* 0xe408e4082b2b7430 */ /* 0x000fe40000000000 */
[----:B------:R-:W-:Y:S01]  /*18d0*/  HFMA2 R44, R44, R13.H1_H1, -72, -72 ;  /* 0xd480d4802c2c7431 */ /* 0x000fe2000006000d */
        /* <DEDUP_REMOVED lines=87> */
.L_x_2127:
        /* <DEDUP_REMOVED lines=90> */
.L_x_2129:
        /* <DEDUP_REMOVED lines=31> */
[-C--:B------:R-:W-:Y:S01]  /*25e0*/  FFMA.FTZ R2, R2, R48.reuse, R49 ;  /* 0x0000003002027223 */ /* 0x080fe20000010031 */
[----:B------:R-:W-:Y:S02]  /*25f0*/  HADD2.F32 R31, -RZ, R34.H1_H1 ;  /* 0x30000022ff1f7230 */ /* 0x000fe40000004100 */
[----:B------:R-:W-:Y:S01]  /*2600*/  FFMA.FTZ R48, R4, R48, R45 ;  /* 0x0000003004307223 */ /* 0x000fe2000001002d */
[----:B------:R-:W-:Y:S01]  /*2610*/  FFMA.FTZ R0, R23, R47, R0 ;  /* 0x0000002f17007223 */ /* 0x000fe20000010000 */
[----:B------:R-:W-:-:S02]  /*2620*/  HADD2.F32 R33, -RZ, R36.H1_H1 ;  /* 0x30000024ff217230 */ /* 0x000fc40000004100 */
[-C--:B------:R-:W-:Y:S01]  /*2630*/  FFMA.FTZ R4, R3, R47.reuse, R2 ;  /* 0x0000002f03047223 */ /* 0x080fe20000010002 */
[----:B------:R-:W-:Y:S02]  /*2640*/  HADD2.F32 R23, -RZ, R37.H0_H0 ;  /* 0x20000025ff177230 */ /* 0x000fe40000004100 */
[-C--:B------:R-:W-:Y:S01]  /*2650*/  FFMA.FTZ R30, R31, R47.reuse, R30 ;  /* 0x0000002f1f1e7223 */ /* 0x080fe2000001001e */
[--C-:B-1----:R-:W-:Y:S02]  /*2660*/  HADD2.F32 R3, -RZ, R28.reuse.H0_H0 ;  /* 0x2000001cff037230 */ /* 0x102fe40000004100 */
        /* <DEDUP_REMOVED lines=13> */
[----:B------:R-:W-:-:S02]  /*2740*/  HADD2.F32 R2, -RZ, R29.H0_H0 ;  /* 0x2000001dff027230 */ /* 0x000fc40000004100 */
[----:B------:R-:W-:Y:S01]  /*2750*/  FFMA.FTZ R3, R35, R3, R48 ;  /* 0x0000000323037223 */ /* 0x000fe20000010030 */
[----:B------:R-:W-:Y:S02]  /*2760*/  HADD2.F32 R0, -RZ, R38.H0_H0 ;  /* 0x20000026ff007230 */ /* 0x000fe40000004100 */
[----:B------:R-:W-:Y:S01]  /*2770*/  FFMA.FTZ R33, R30, R28, R33 ;  /* 0x0000001c1e217223 */ /* 0x000fe20000010021 */
[----:B------:R-:W-:Y:S02]  /*2780*/  HADD2.F32 R4, -RZ, R40.H0_H0 ;  /* 0x20000028ff047230 */ /* 0x000fe40000004100 */
[----:B------:R-:W-:Y:S02]  /*2790*/  HADD2.F32 R34, -RZ, R43.H1_H1 ;  /* 0x3000002bff227230 */ /* 0x000fe40000004100 */
[-C--:B------:R-:W-:Y:S01]  /*27a0*/  FFMA.FTZ R0, R0, R2.reuse, R23 ;  /* 0x0000000200007223 */ /* 0x080fe20000010017 */
        /* <DEDUP_REMOVED lines=27> */
.L_x_2128:
[----:B------:R-:W0:Y:S02]  /*2960*/  LDC R23, c[0x0][0x23c] ;  /* 0x00008f00ff177b82 */ /* 0x000e240000000800 */
[----:B0-----:R-:W-:-:S05]  /*2970*/  IMAD.WIDE R28, R23, 0x4, R6 ;  /* 0x00000004171c7825 */ /* 0x001fca00078e0206 */
[----:B------:R-:W2:Y:S02]  /*2980*/  LDG.E.128.CONSTANT R32, desc[UR6][R28.64] ;  /* 0x000000061c207981 */ /* 0x000ea4000c1e9d00 */
[----:B--2---:R-:W-:Y:S02]  /*2990*/  SHF.R.U32.HI R39, RZ, 0x8, R34 ;  /* 0x00000008ff277819 */ /* 0x004fe40000011622 */
[C---:B------:R-:W-:Y:S02]  /*29a0*/  LOP3.LUT R0, R32.reuse, 0xf000f, RZ, 0xc0, !PT ;  /* 0x000f000f20007812 */ /* 0x040fe400078ec0ff */
[----:B------:R-:W-:Y:S02]  /*29b0*/  LOP3.LUT R2, R32, 0xf000f0, RZ, 0xc0, !PT ;  /* 0x00f000f020027812 */ /* 0x000fe400078ec0ff */
[----:B------:R-:W-:Y:S02]  /*29c0*/  SHF.R.U32.HI R31, RZ, 0x8, R33 ;  /* 0x00000008ff1f7819 */ /* 0x000fe40000011621 */
[----:B------:R-:W-:-:S02]  /*29d0*/  LOP3.LUT R37, R34, 0xf000f0, RZ, 0xc0, !PT ;  /* 0x00f000f022257812 */ /* 0x000fc400078ec0ff */
[----:B------:R-:W-:Y:S02]  /*29e0*/  SHF.R.U32.HI R32, RZ, 0x8, R32 ;  /* 0x00000008ff207819 */ /* 0x000fe40000011620 */
[C---:B------:R-:W-:Y:S02]  /*29f0*/  LOP3.LUT R41, R35.reuse, 0xf000f0, RZ, 0xc0, !PT ;  /* 0x00f000f023297812 */ /* 0x040fe400078ec0ff */
        /* <DEDUP_REMOVED lines=16> */
[----:B------:R-:W-:Y:S01]  /*2b00*/  HFMA2 R39, R48, R13.H1_H1, -72, -72 ;  /* 0xd480d48030277431 */ /* 0x000fe2000006000d */
[----:B------:R-:W-:-:S02]  /*2b10*/  LOP3.LUT R33, R4, 0x64006400, RZ, 0xfc, !PT ;  /* 0x6400640004217812 */ /* 0x000fc400078efcff */
[----:B------:R-:W-:Y:S01]  /*2b20*/  LOP3.LUT R40, R40, 0x64006400, RZ, 0xfc, !PT ;  /* 0x6400640028287812 */ /* 0x000fe200078efcff */
[-C--:B------:R-:W-:Y:S01]  /*2b30*/  HFMA2 R45, R46, R13.reuse.H1_H1, -72, -72 ;  /* 0xd480d4802e2d7431 */ /* 0x080fe2000006000d */
[----:B------:R-:W-:Y:S01]  /*2b40*/  LOP3.LUT R44, R31, 0x64006400, RZ, 0xfc, !PT ;  /* 0x640064001f2c7812 */ /* 0x000fe200078efcff */
[----:B------:R-:W-:Y:S01]  /*2b50*/  HADD2 R33, R33, -1032, -1032 ;  /* 0xe408e40821217430 */ /* 0x000fe20000000000 */
[----:B------:R-:W-:Y:S01]  /*2b60*/  LOP3.LUT R47, R37, 0x64006400, RZ, 0xfc, !PT ;  /* 0x64006400252f7812 */ /* 0x000fe200078efcff */
[-C--:B------:R-:W-:Y:S01]  /*2b70*/  HFMA2 R37, R38, R13.reuse.H1_H1, -72, -72 ;  /* 0xd480d48026257431 */ /* 0x080fe2000006000d */
[----:B------:R-:W-:Y:S01]  /*2b80*/  LOP3.LUT R0, R0, 0x64006400, RZ, 0xfc, !PT ;  /* 0x6400640000007812 */ /* 0x000fe200078efcff */
[----:B------:R-:W-:Y:S01]  /*2b90*/  HADD2 R38, R40, -1032, -1032 ;  /* 0xe408e40828267430 */ /* 0x000fe20000000000 */
[----:B------:R-:W-:Y:S01]  /*2ba0*/  LOP3.LUT R2, R2, 0x64006400, RZ, 0xfc, !PT ;  /* 0x6400640002027812 */ /* 0x000fe200078efcff */
[----:B------:R-:W-:Y:S01]  /*2bb0*/  HFMA2 R43, R44, R13.H1_H1, -72, -72 ;  /* 0xd480d4802c2b7431 */ /* 0x000fe2000006000d */
[----:B------:R-:W-:Y:S01]  /*2bc0*/  LOP3.LUT R30, R30, 0x64006400, RZ, 0xfc, !PT ;  /* 0x640064001e1e7812 */ /* 0x000fe200078efcff */
[----:B------:R-:W-:Y:S01]  /*2bd0*/  HADD2 R46, R47, -1032, -1032 ;  /* 0xe408e4082f2e7430 */ /* 0x000fe20000000000 */
[----:B------:R-:W-:-:S02]  /*2be0*/  LOP3.LUT R36, R36, 0x64006400, RZ, 0xfc, !PT ;  /* 0x6400640024247812 */ /* 0x000fc400078efcff */
[----:B------:R-:W-:Y:S02]  /*2bf0*/  LOP3.LUT R3, R3, 0x64006400, RZ, 0xfc, !PT ;  /* 0x6400640003037812 */ /* 0x000fe400078efcff */
[----:B------:R-:W-:Y:S01]  /*2c00*/  LOP3.LUT R4, R32, 0x64006400, RZ, 0xfc, !PT ;  /* 0x6400640020047812 */ /* 0x000fe200078efcff */
[-C--:B------:R-:W-:Y:S01]  /*2c10*/  HFMA2 R32, R2, R13.reuse.H1_H1, -72, -72 ;  /* 0xd480d48002207431 */ /* 0x080fe2000006000d */
[----:B------:R-:W-:Y:S01]  /*2c20*/  LOP3.LUT R42, R34, 0x64006400, RZ, 0xfc, !PT ;  /* 0x64006400222a7812 */ /* 0x000fe200078efcff */
[----:B------:R-:W-:Y:S01]  /*2c30*/  HADD2 R34, R0, -1032, -1032 ;  /* 0xe408e40800227430 */ /* 0x000fe20000000000 */
[----:B------:R-:W-:Y:S01]  /*2c40*/  LOP3.LUT R31, R35, 0x64006400, RZ, 0xfc, !PT ;  /* 0x64006400231f7812 */ /* 0x000fe200078efcff */
[----:B------:R-:W-:Y:S01]  /*2c50*/  HFMA2 R35, R30, R13.H1_H1, -72, -72 ;  /* 0xd480d4801e237431 */ /* 0x000fe2000006000d */
[----:B------:R-:W-:Y:S01]  /*2c60*/  LOP3.LUT R50, R41, 0x64006400, RZ, 0xfc, !PT ;  /* 0x6400640029327812 */ /* 0x000fe200078efcff */
[----:B------:R-:W-:Y:S02]  /*2c70*/  HADD2 R36, R36, -1032, -1032 ;  /* 0xe408e40824247430 */ /* 0x000fe40000000000 */
[----:B------:R-:W-:-:S02]  /*2c80*/  HADD2 R40, R3, -1032, -1032 ;  /* 0xe408e40803287430 */ /* 0x000fc40000000000 */
[-C--:B------:R-:W-:Y:S02]  /*2c90*/  HFMA2 R41, R4, R13.reuse.H1_H1, -72, -72 ;  /* 0xd480d48004297431 */ /* 0x080fe4000006000d */
[----:B------:R-:W-:Y:S02]  /*2ca0*/  HADD2 R42, R42, -1032, -1032 ;  /* 0xe408e4082a2a7430 */ /* 0x000fe40000000000 */
[----:B------:R-:W-:Y:S02]  /*2cb0*/  HADD2 R44, R31, -1032, -1032 ;  /* 0xe408e4081f2c7430 */ /* 0x000fe40000000000 */
[----:B------:R-:W-:Y:S01]  /*2cc0*/  HFMA2 R47, R50, R13.H1_H1, -72, -72 ;  /* 0xd480d480322f7431 */ /* 0x000fe2000006000d */
        /* <DEDUP_REMOVED lines=87> */
.L_x_2130:
        /* <DEDUP_REMOVED lines=75> */
[-C--:B------:R-:W-:Y:S01]  /*36f0*/  FFMA.FTZ R2, R55, R31.reuse, R2 ;  /* 0x0000001f37027223 */ /* 0x080fe20000010002 */
[-C--:B------:R-:W-:Y:S01]  /*3700*/  FFMA.FTZ R4, R51, R31.reuse, R4 ;  /* 0x0000001f33047223 */ /* 0x080fe20000010004 */
[----:B------:R-:W-:Y:S01]  /*3710*/  FFMA.FTZ R49, R53, R31, R30 ;  /* 0x0000001f35317223 */ /* 0x000fe2000001001e */
[----:B------:R-:W-:Y:S02]  /*3720*/  FMUL.FTZ R3, R24, R3 ;  /* 0x0000000318037220 */ /* 0x000fe40000410000 */
[----:B------:R-:W-:Y:S01]  /*3730*/  FMUL.FTZ R4, R25, R4 ;  /* 0x0000000419047220 */ /* 0x000fe20000410000 */
[----:B------:R-:W-:Y:S01]  /*3740*/  FMUL.FTZ R2, R27, R2 ;  /* 0x000000021b027220 */ /* 0x000fe20000410000 */
        /* <DEDUP_REMOVED lines=9> */
.L_x_2132:
        /* <DEDUP_REMOVED lines=87> */
.L_x_2131:
[----:B------:R-:W-:-:S05]  /*3d50*/  IMAD.WIDE R28, R23, 0x4, R28 ;  /* 0x00000004171c7825 */ /* 0x000fca00078e021c */
        /* <DEDUP_REMOVED lines=140> */
.L_x_2133:
        /* <DEDUP_REMOVED lines=90> */
.L_x_2135:
        /* <DEDUP_REMOVED lines=87> */
.L_x_2134:
[----:B------:R-:W-:-:S06]  /*5130*/  IMAD.WIDE R28, R23, 0x4, R28 ;  /* 0x00000004171c7825 */ /* 0x000fcc00078e021c */
[----:B------:R-:W2:Y:S02]  /*5140*/  LDG.E.128.CONSTANT R28, desc[UR6][R28.64] ;  /* 0x000000061c1c7981 */ /* 0x000ea4000c1e9d00 */
[----:B--2---:R-:W-:Y:S02]  /*5150*/  LOP3.LUT R4, R29, 0xf000f0, RZ, 0xc0, !PT ;  /* 0x00f000f01d047812 */ /* 0x004fe400078ec0ff */
[----:B------:R-:W-:Y:S02]  /*5160*/  SHF.R.U32.HI R3, RZ, 0x8, R28 ;  /* 0x00000008ff037819 */ /* 0x000fe4000001161c */
[C---:B------:R-:W-:Y:S02]  /*5170*/  LOP3.LUT R39, R30.reuse, 0xf000f, RZ, 0xc0, !PT ;  /* 0x000f000f1e277812 */ /* 0x040fe400078ec0ff */
[----:B------:R-:W-:Y:S02]  /*5180*/  LOP3.LUT R23, R30, 0xf000f0, RZ, 0xc0, !PT ;  /* 0x00f000f01e177812 */ /* 0x000fe400078ec0ff */
[----:B------:R-:W-:-:S02]  /*5190*/  SHF.R.U32.HI R40, RZ, 0x8, R30 ;  /* 0x00000008ff287819 */ /* 0x000fc4000001161e */
[----:B------:R-:W-:Y:S02]  /*51a0*/  LOP3.LUT R30, R4, 0x64006400, RZ, 0xfc, !PT ;  /* 0x64006400041e7812 */ /* 0x000fe400078efcff */
[----:B------:R-:W-:Y:S02]  /*51b0*/  LOP3.LUT R4, R3, 0xf000f0, RZ, 0xc0, !PT ;  /* 0x00f000f003047812 */ /* 0x000fe400078ec0ff */
[----:B------:R-:W-:Y:S01]  /*51c0*/  LOP3.LUT R37, R29, 0xf000f, RZ, 0xc0, !PT ;  /* 0x000f000f1d257812 */ /* 0x000fe200078ec0ff */
[----:B------:R-:W-:Y:S01]  /*51d0*/  HFMA2 R30, R30, R13.H1_H1, -72, -72 ;  /* 0xd480d4801e1e7431 */ /* 0x000fe2000006000d */
[----:B------:R-:W-:Y:S02]  /*51e0*/  SHF.R.U32.HI R38, RZ, 0x8, R29 ;  /* 0x00000008ff267819 */ /* 0x000fe4000001161d */
[----:B------:R-:W-:Y:S02]  /*51f0*/  LOP3.LUT R29, R31, 0xf000f0, RZ, 0xc0, !PT ;  /* 0x00f000f01f1d7812 */ /* 0x000fe400078ec0ff */
[----:B------:R-:W-:-:S02]  /*5200*/  LOP3.LUT R2, R28, 0xf000f0, RZ, 0xc0, !PT ;  /* 0x00f000f01c027812 */ /* 0x000fc400078ec0ff */
[----:B------:R-:W-:Y:S02]  /*5210*/  LOP3.LUT R4, R4, 0x64006400, RZ, 0xfc, !PT ;  /* 0x6400640004047812 */ /* 0x000fe400078efcff */
[----:B------:R-:W-:Y:S02]  /*5220*/  SHF.R.U32.HI R42, RZ, 0x8, R31 ;  /* 0x00000008ff2a7819 */ /* 0x000fe4000001161f */
[----:B------:R-:W-:Y:S01]  /*5230*/  LOP3.LUT R0, R28, 0xf000f, RZ, 0xc0, !PT ;  /* 0x000f000f1c007812 */ /* 0x000fe200078ec0ff */
[----:B------:R-:W-:Y:S01]  /*5240*/  HFMA2 R33, R4, R13.H1_H1, -72, -72 ;  /* 0xd480d48004217431 */ /* 0x000fe2000006000d */
[----:B------:R-:W-:Y:S02]  /*5250*/  LOP3.LUT R28, R23, 0x64006400, RZ, 0xfc, !PT ;  /* 0x64006400171c7812 */ /* 0x000fe400078efcff */
[----:B------:R-:W-:Y:S02]  /*5260*/  LOP3.LUT R32, R29, 0x64006400, RZ, 0xfc, !PT ;  /* 0x640064001d207812 */ /* 0x000fe400078efcff */
[----:B------:R-:W-:-:S02]  /*5270*/  LOP3.LUT R41, R31, 0xf000f, RZ, 0xc0, !PT ;  /* 0x000f000f1f297812 */ /* 0x000fc400078ec0ff */
[----:B------:R-:W-:Y:S01]  /*5280*/  LOP3.LUT R2, R2, 0x64006400, RZ, 0xfc, !PT ;  /* 0x6400640002027812 */ /* 0x000fe200078efcff */
[----:B------:R-:W-:Y:S01]  /*5290*/  HFMA2 R32, R32, R13.H1_H1, -72, -72 ;  /* 0xd480d48020207431 */ /* 0x000fe2000006000d */
        /* <DEDUP_REMOVED lines=8> */
[-C--:B------:R-:W-:Y:S01]  /*5320*/  HFMA2 R23, R2, R13.reuse.H1_H1, -72, -72 ;  /* 0xd480d48002177431 */ /* 0x080fe2000006000d */
[----:B------:R-:W-:Y:S02]  /*5330*/  LOP3.LUT R36, R29, 0x64006400, RZ, 0xfc, !PT ;  /* 0x640064001d247812 */ /* 0x000fe400078efcff */
[----:B------:R-:W-:Y:S01]  /*5340*/  LOP3.LUT R44, R31, 0x64006400, RZ, 0xfc, !PT ;  /* 0x640064001f2c7812 */ /* 0x000fe200078efcff */
[-C--:B------:R-:W-:Y:S01]  /*5350*/  HFMA2 R31, R28, R13.reuse.H1_H1, -72, -72 ;  /* 0xd480d4801c1f7431 */ /* 0x080fe2000006000d */
[----:B------:R-:W-:Y:S01]  /*5360*/  LOP3.LUT R41, R41, 0x64006400, RZ, 0xfc, !PT ;  /* 0x6400640029297812 */ /* 0x000fe200078efcff */
[-C--:B------:R-:W-:Y:S01]  /*5370*/  HFMA2 R35, R36, R13.reuse.H1_H1, -72, -72 ;  /* 0xd480d48024237431 */ /* 0x080fe2000006000d */
[----:B------:R-:W-:Y:S01]  /*5380*/  LOP3.LUT R0, R0, 0x64006400, RZ, 0xfc, !PT ;  /* 0x6400640000007812 */ /* 0x000fe200078efcff */
[-C--:B------:R-:W-:Y:S01]  /*5390*/  HFMA2 R36, R44, R13.reuse.H1_H1, -72, -72 ;  /* 0xd480d4802c247431 */ /* 0x080fe2000006000d */
[----:B------:R-:W-:Y:S01]  /*53a0*/  LOP3.LUT R37, R37, 0x64006400, RZ, 0xfc, !PT ;  /* 0x6400640025257812 */ /* 0x000fe200078efcff */
[----:B------:R-:W-:Y:S01]  /*53b0*/  HFMA2 R34, R34, R13.H1_H1, -72, -72 ;  /* 0xd480d48022227431 */ /* 0x000fe2000006000d */
        /* <DEDUP_REMOVED lines=100> */
.L_x_2136:
        /* <DEDUP_REMOVED lines=90> */
.L_x_2137:
        /* <DEDUP_REMOVED lines=87> */
.L_x_2126:
[----:B------:R-:W0:Y:S01]  /*6510*/  LDC R23, c[0x0][0x23c] ;  /* 0x00008f00ff177b82 */ /* 0x000e220000000800 */
[----:B------:R-:W-:Y:S01]  /*6520*/  IADD3 R18, R18, 0x20, RZ ;  /* 0x0000002012127810 */ /* 0x000fe20007ffe0ff */
[----:B------:R-:W-:-:S03]  /*6530*/  UIADD3 UR4, UR4, 0x40, URZ ;  /* 0x0000004004047890 */ /* 0x000fc6000fffe03f */
[C---:B------:R-:W-:Y:S02]  /*6540*/  ISETP.GE.AND P2, PT, R18.reuse, UR5, PT ;  /* 0x0000000512007c0c */ /* 0x040fe4000bf46270 */
[----:B------:R-:W-:Y:S01]  /*6550*/  ISETP.LT.AND P3, PT, R18, R17, PT ;  /* 0x000000111200720c */ /* 0x000fe20003f61270 */
[----:B0-----:R-:W-:-:S12]  /*6560*/  IMAD.WIDE R6, R23, 0x10, R6 ;  /* 0x0000001017067825 */ /* 0x001fd800078e0206 */
[----:B------:R-:W-:Y:S05]  /*6570*/  @!P2 BRA P3, `(.L_x_2138) ;  /* 0xffffffac00eca947 */ /* 0x000fea000183ffff */
.L_x_2125:
        /* <DEDUP_REMOVED lines=11> */
.L_x_2143:
[----:B------:R-:W0:Y:S01]  /*6630*/  LDC R23, c[0x0][0x23c] ;  /* 0x00008f00ff177b82 */ /* 0x000e220000000800 */
[----:B-----5:R1:W5:Y:S01]  /*6640*/  LDG.E.128.CONSTANT R32, desc[UR6][R6.64] ;  /* 0x0000000606207981 */ /* 0x020362000c1e9d00 */
[----:B0-----:R-:W-:-:S05]  /*6650*/  IMAD.WIDE R24, R23, 0x4, R6 ;  /* 0x0000000417187825 */ /* 0x001fca00078e0206 */
[----:B------:R1:W5:Y:S01]  /*6660*/  LDG.E.128.CONSTANT R28, desc[UR6][R24.64] ;  /* 0x00000006181c7981 */ /* 0x000362000c1e9d00 */
[----:B------:R-:W-:Y:S01]  /*6670*/  IMAD.WIDE R2, R23, 0x4, R24 ;  /* 0x0000000417027825 */ /* 0x000fe200078e0218 */
[----:B------:R-:W-:Y:S06]  /*6680*/  @!P1 BRA `(.L_x_2140) ;  /* 0x0000001c005c9947 */ /* 0x000fec0003800000 */
[----:B-1----:R-:W2:Y:S01]  /*6690*/  LDG.E.128.CONSTANT R24, desc[UR6][R2.64] ;  /* 0x0000000602187981 */ /* 0x002ea2000c1e9d00 */
[----:B-----5:R-:W-:Y:S01]  /*66a0*/  SHF.R.U32.HI R0, RZ, 0xf, R32 ;  /* 0x0000000fff007819 */ /* 0x020fe20000011620 */
[----:B------:R-:W-:Y:S01]  /*66b0*/  HFMA2.MMA R50, -RZ, RZ, 0, 0.015625 ;  /* 0x00002400ff327435 */ /* 0x000fe200000001ff */
        /* <DEDUP_REMOVED lines=8> */
[----:B------:R-:W-:Y:S02]  /*6740*/  PRMT R6, R21, 0x9910, RZ ;  /* 0x0000991015067816 */ /* 0x000fe400000000ff */
[----:B------:R-:W-:Y:S02]  /*6750*/  LOP3.LUT R38, R33, 0x380038, RZ, 0xc0, !PT ;  /* 0x0038003821267812 */ /* 0x000fe400078ec0ff */
[----:B------:R-:W-:-:S02]  /*6760*/  SHF.R.U32.HI R32, RZ, 0x6, R33 ;  /* 0x00000006ff207819 */ /* 0x000fc40000011621 */
[----:B------:R-:W-:Y:S02]  /*6770*/  LOP3.LUT R53, R33, 0x70007, RZ, 0xc0, !PT ;  /* 0x0007000721357812 */ /* 0x000fe400078ec0ff */
[----:B------:R-:W-:Y:S02]  /*6780*/  SHF.R.U32.HI R45, RZ, 0xf, R35 ;  /* 0x0000000fff2d7819 */ /* 0x000fe40000011623 */
[C---:B------:R-:W-:Y:S02]  /*6790*/  LOP3.LUT R42, R34.reuse, 0x380038, RZ, 0xc0, !PT ;  /* 0x00380038222a7812 */ /* 0x040fe400078ec0ff */
        /* <DEDUP_REMOVED lines=9> */
[C---:B------:R-:W-:Y:S02]  /*6830*/  LOP3.LUT R7, R28.reuse, 0x380038, RZ, 0xc0, !PT ;  /* 0x003800381c077812 */ /* 0x040fe400078ec0ff */
[----:B------:R-:W-:Y:S02]  /*6840*/  SHF.R.U32.HI R35, RZ, 0x6, R28 ;  /* 0x00000006ff237819 */ /* 0x000fe4000001161c */
[----:B------:R-:W-:Y:S02]  /*6850*/  LOP3.LUT R64, R28, 0x70007, RZ, 0xc0, !PT ;  /* 0x000700071c407812 */ /* 0x000fe400078ec0ff */
[----:B------:R-:W-:Y:S02]  /*6860*/  ISETP.NE.AND P2, PT, R6, RZ, PT ;  /* 0x000000ff0600720c */ /* 0x000fe40003f45270 */
[----:B------:R-:W-:Y:S02]  /*6870*/  LOP3.LUT R39, R29, 0x380038, RZ, 0xc0, !PT ;  /* 0x003800381d277812 */ /* 0x000fe400078ec0ff */
[----:B------:R-:W-:-:S02]  /*6880*/  SHF.R.U32.HI R28, RZ, 0x6, R29 ;  /* 0x00000006ff1c7819 */ /* 0x000fc4000001161d */
[----:B------:R-:W-:Y:S02]  /*6890*/  LOP3.LUT R58, R29, 0x70007, RZ, 0xc0, !PT ;  /* 0x000700071d3a7812 */ /* 0x000fe400078ec0ff */
[----:B------:R-:W-:Y:S02]  /*68a0*/  SHF.R.U32.HI R48, RZ, 0xe, R31 ;  /* 0x0000000eff307819 */ /* 0x000fe4000001161f */
[----:B------:R-:W-:Y:S02]  /*68b0*/  LOP3.LUT R45, R45, 0x10001, RZ, 0xc0, !PT ;  /* 0x000100012d2d7812 */ /* 0x000fe400078ec0ff */
[C---:B------:R-:W-:Y:S02]  /*68c0*/  LOP3.LUT R44, R30.reuse, 0x380038, RZ, 0xc0, !PT ;  /* 0x003800381e2c7812 */ /* 0x040fe400078ec0ff */
[----:B------:R-:W-:Y:S02]  /*68d0*/  SHF.R.U32.HI R29, RZ, 0x6, R30 ;  /* 0x00000006ff1d7819 */ /* 0x000fe4000001161e */
[----:B------:R-:W-:-:S02]  /*68e0*/  LOP3.LUT R59, R30, 0x70007, RZ, 0xc0, !PT ;  /* 0x000700071e3b7812 */ /* 0x000fc400078ec0ff */
[----:B------:R-:W-:Y:S02]  /*68f0*/  LOP3.LUT R41, R36, 0x20002, R41, 0xf8, !PT ;  /* 0x0002000224297812 */ /* 0x000fe400078ef829 */
[C---:B------:R-:W-:Y:S02]  /*6900*/  LOP3.LUT R49, R31.reuse, 0x380038, RZ, 0xc0, !PT ;  /* 0x003800381f317812 */ /* 0x040fe400078ec0ff */
[----:B------:R-:W-:Y:S02]  /*6910*/  SHF.R.U32.HI R30, RZ, 0x6, R31 ;  /* 0x00000006ff1e7819 */ /* 0x000fe4000001161f */
[----:B------:R-:W-:Y:S02]  /*6920*/  LOP3.LUT R67, R31, 0x70007, RZ, 0xc0, !PT ;  /* 0x000700071f437812 */ /* 0x000fe400078ec0ff */
[----:B------:R-:W-:Y:S02]  /*6930*/  LOP3.LUT R46, R43, 0x20002, R46, 0xf8, !PT ;  /* 0x000200022b2e7812 */ /* 0x000fe400078ef82e */
[----:B------:R-:W-:-:S02]  /*6940*/  PRMT R0, R50, 0x7610, R0 ;  /* 0x0000761032007816 */ /* 0x000fc40000000000 */
[----:B------:R-:W-:Y:S02]  /*6950*/  LOP3.LUT R51, R45, 0x20002, R48, 0xf8, !PT ;  /* 0x000200022d337812 */ /* 0x000fe400078ef830 */
[----:B------:R-:W-:Y:S02]  /*6960*/  MOV R40, 0x3000 ;  /* 0x0000300000287802 */ /* 0x000fe40000000f00 */
[----:B------:R-:W-:Y:S02]  /*6970*/  LOP3.LUT R7, R7, 0x64006400, RZ, 0xfc, !PT ;  /* 0x6400640007077812 */ /* 0x000fe400078efcff */
[----:B------:R-:W-:Y:S02]  /*6980*/  LOP3.LUT R79, R47, 0x64006400, RZ, 0xfc, !PT ;  /* 0x640064002f4f7812 */ /* 0x000fe400078efcff */
        /* <DEDUP_REMOVED lines=37> */
[----:B------:R-:W-:Y:S01]  /*6be0*/  ISETP.GE.AND P3, PT, R19, 0x2, PT ;  /* 0x000000021300780c */ /* 0x000fe20003f66270 */
[----:B------:R-:W-:-:S02]  /*6bf0*/  HADD2 R80, R80, -1028, -1028 ;  /* 0xe404e40450507430 */ /* 0x000fc40000000000 */
[----:B------:R-:W-:Y:S01]  /*6c00*/  HADD2 R88, R34, -1028, -1028 ;  /* 0xe404e40422587430 */ /* 0x000fe20000000000 */
[--C-:B--2---:R-:W-:Y:S02]  /*6c10*/  SHF.R.U32.HI R6, RZ, 0xd, R24.reuse ;  /* 0x0000000dff067819 */ /* 0x104fe40000011618 */
[C---:B------:R-:W-:Y:S02]  /*6c20*/  LOP3.LUT R36, R24.reuse, 0x380038, RZ, 0xc0, !PT ;  /* 0x0038003818247812 */ /* 0x040fe400078ec0ff */
[----:B------:R-:W-:Y:S02]  /*6c30*/  SHF.R.U32.HI R57, RZ, 0x6, R24 ;  /* 0x00000006ff397819 */ /* 0x000fe40000011618 */
[----:B------:R-:W-:Y:S02]  /*6c40*/  LOP3.LUT R62, R24, 0x70007, RZ, 0xc0, !PT ;  /* 0x00070007183e7812 */ /* 0x000fe400078ec0ff */
        /* <DEDUP_REMOVED lines=8> */
[----:B------:R-:W-:Y:S02]  /*6cd0*/  SHF.R.U32.HI R61, RZ, 0x6, R27 ;  /* 0x00000006ff3d7819 */ /* 0x000fe4000001161b */
[----:B------:R-:W-:Y:S02]  /*6ce0*/  LOP3.LUT R66, R27, 0x70007, RZ, 0xc0, !PT ;  /* 0x000700071b427812 */ /* 0x000fe400078ec0ff */
[----:B------:R-:W-:Y:S02]  /*6cf0*/  LOP3.LUT R27, R41, 0x40004, R24, 0xf8, !PT ;  /* 0x00040004291b7812 */ /* 0x000fe400078ef818 */
[----:B------:R-:W-:Y:S02]  /*6d00*/  LOP3.LUT R24, R51, 0x40004, R50, 0xf8, !PT ;  /* 0x0004000433187812 */ /* 0x000fe400078ef832 */
[----:B------:R-:W-:Y:S02]  /*6d10*/  LOP3.LUT R37, R38, 0x64006400, RZ, 0xfc, !PT ;  /* 0x6400640026257812 */ /* 0x000fe400078efcff */
[----:B------:R-:W-:-:S02]  /*6d20*/  LOP3.LUT R38, R32, 0x380038, RZ, 0xc0, !PT ;  /* 0x0038003820267812 */ /* 0x000fc400078ec0ff */
[----:B------:R-:W-:Y:S01]  /*6d30*/  LOP3.LUT R51, R6, 0x64006400, RZ, 0xfc, !PT ;  /* 0x6400640006337812 */ /* 0x000fe200078efcff */
[-C--:B------:R-:W-:Y:S01]  /*6d40*/  HFMA2 R86, R37, R40.reuse.H0_H0, -132, -132 ;  /* 0xd820d82025567431 */ /* 0x080fe20000040028 */
[----:B------:R-:W-:Y:S02]  /*6d50*/  LOP3.LUT R6, R31, 0x380038, RZ, 0xc0, !PT ;  /* 0x003800381f067812 */ /* 0x000fe400078ec0ff */
[--C-:B------:R-:W-:Y:S01]  /*6d60*/  SHF.R.U32.HI R60, RZ, 0x6, R26.reuse ;  /* 0x00000006ff3c7819 */ /* 0x100fe2000001161a */
[-C--:B------:R-:W-:Y:S01]  /*6d70*/  HFMA2 R51, R51, R40.reuse.H0_H0, -132, -132 ;  /* 0xd820d82033337431 */ /* 0x080fe20000040028 */
[----:B------:R-:W-:Y:S02]  /*6d80*/  LOP3.LUT R41, R39, 0x64006400, RZ, 0xfc, !PT ;  /* 0x6400640027297812 */ /* 0x000fe400078efcff */
[----:B------:R-:W-:Y:S02]  /*6d90*/  SHF.R.U32.HI R45, RZ, 0xd, R26 ;  /* 0x0000000dff2d7819 */ /* 0x000fe4000001161a */
        /* <DEDUP_REMOVED lines=11> */
[----:B------:R-:W-:Y:S02]  /*6e50*/  LOP3.LUT R26, R46, 0x40004, R45, 0xf8, !PT ;  /* 0x000400042e1a7812 */ /* 0x000fe400078ef82d */
        /* <DEDUP_REMOVED lines=36> */
[----:B------:R-:W-:Y:S01]  /*70a0*/  HFMA2 R71, R71, R0.H0_H0, -20, -20 ;  /* 0xcd00cd0047477431 */ /* 0x000fe20000040000 */
[----:B------:R-:W-:-:S02]  /*70b0*/  LOP3.LUT R68, R29, 0x1c001c0, RZ, 0xc0, !PT ;  /* 0x01c001c01d447812 */ /* 0x000fc400078ec0ff */
[----:B------:R-:W-:Y:S01]  /*70c0*/  LOP3.LUT R81, R38, 0x64006400, RZ, 0xfc, !PT ;  /* 0x6400640026517812 */ /* 0x000fe200078efcff */
[----:B------:R-:W-:Y:S01]  /*70d0*/  HADD2 R56, R56, -1028, -1028 ;  /* 0xe404e40438387430 */ /* 0x000fe20000000000 */
        /* <DEDUP_REMOVED lines=145> */
.L_x_2141:
        /* <DEDUP_REMOVED lines=82> */
.L_x_2142:
        /* <DEDUP_REMOVED lines=79> */
.L_x_2140:
[----:B------:R-:W-:Y:S01]  /*8400*/  IADD3 R18, R18, 0x20, RZ ;  /* 0x0000002012127810 */ /* 0x000fe20007ffe0ff */
[----:B------:R-:W-:Y:S01]  /*8410*/  UIADD3 UR4, UR4, 0x40, URZ ;  /* 0x0000004004047890 */ /* 0x000fe2000fffe03f */
[----:B-1----:R-:W-:Y:S02]  /*8420*/  IMAD.WIDE R6, R23, 0x4, R2 ;  /* 0x0000000417067825 */ /* 0x002fe400078e0202 */
[C---:B------:R-:W-:Y:S02]  /*8430*/  ISETP.GE.AND P2, PT, R18.reuse, UR5, PT ;  /* 0x0000000512007c0c */ /* 0x040fe4000bf46270 */
[----:B------:R-:W-:-:S13]  /*8440*/  ISETP.LT.AND P3, PT, R18, R17, PT ;  /* 0x000000111200720c */ /* 0x000fda0003f61270 */
[----:B------:R-:W-:Y:S05]  /*8450*/  @!P2 BRA P3, `(.L_x_2143) ;  /* 0xffffffe00074a947 */ /* 0x000fea000183ffff */
.L_x_2139:
        /* <DEDUP_REMOVED lines=19> */
.L_x_2147:
[----:B------:R-:W0:Y:S02]  /*8590*/  LDS R2, [R0] ;  /* 0x0000000000027984 */ /* 0x000e240000000800 */
[----:B0-----:R-:W-:-:S06]  /*85a0*/  HADD2 R3, R2, R13 ;  /* 0x0000000d02037230 */ /* 0x001fcc0000000000 */
[----:B------:R-:W0:Y:S02]  /*85b0*/  ATOMS.CAST.SPIN R3, [R0], R2, R3 ;  /* 0x000000020003738d */ /* 0x000e240001800003 */
[----:B0-----:R-:W-:-:S13]  /*85c0*/  ISETP.EQ.U32.AND P0, PT, R3, 0x1, PT ;  /* 0x000000010300780c */ /* 0x001fda0003f02070 */
[----:B------:R-:W-:Y:S05]  /*85d0*/  @!P0 BRA `(.L_x_2147) ;  /* 0xfffffffc00ec8947 */ /* 0x000fea000383ffff */
[----:B------:R-:W-:Y:S05]  /*85e0*/  BRA `(.L_x_2145) ;  /* 0x00000000000c7947 */ /* 0x000fea0003800000 */
.L_x_2146:
[----:B------:R-:W2:Y:S02]  /*85f0*/  LD.E R0, desc[UR6][R6.64] ;  /* 0x0000000606007980 */ /* 0x000ea4000c101900 */
[----:B--2---:R-:W-:-:S05]  /*8600*/  IADD3 R3, R13, R0, RZ ;  /* 0x000000000d037210 */ /* 0x004fca0007ffe0ff */
[----:B------:R0:W-:Y:S02]  /*8610*/  ST.E desc[UR6][R6.64], R3 ;  /* 0x0000000306007985 */ /* 0x0001e4000c101906 */
.L_x_2145:
[----:B------:R-:W-:Y:S05]  /*8620*/  BSYNC B0 ;  /* 0x0000000000007941 */ /* 0x000fea0003800000 */
.L_x_2144:
[----:B------:R1:W-:Y:S01]  /*8630*/  ATOM.E.ADD.F16x2.RN.STRONG.GPU P0, RZ, desc[UR6][R6.64+0x4], R11 ;  /* 0x0000040b06ff79a2 */ /* 0x0003e2000810e1c6 */
[----:B------:R-:W-:Y:S04]  /*8640*/  BSSY B0, `(.L_x_2148) ;  /* 0x000000f000007945 */ /* 0x000fe80003800000 */
[----:B-1----:R-:W-:Y:S05]  /*8650*/  @P0 BRA `(.L_x_2149) ;  /* 0x0000000000340947 */ /* 0x002fea0003800000 */
[----:B------:R-:W1:Y:S02]  /*8660*/  QSPC.E.S P0, RZ, [R6+0x4] ;  /* 0x0000040006ff73aa */ /* 0x000e640000000500 */
[----:B-1----:R-:W-:Y:S05]  /*8670*/  @!P0 BRA `(.L_x_2150) ;  /* 0x0000000000208947 */ /* 0x002fea0003800000 */
[----:B------:R-:W-:-:S04]  /*8680*/  MOV R2, R6 ;  /* 0x0000000600027202 */ /* 0x000fc80000000f00 */
[----:B------:R-:W-:-:S07]  /*8690*/  MOV R0, R2 ;  /* 0x0000000200007202 */ /* 0x000fce0000000f00 */
.L_x_2151:
[----:B------:R-:W0:Y:S02]  /*86a0*/  LDS R2, [R0+0x4] ;  /* 0x0000040000027984 */ /* 0x000e240000000800 */
[----:B0-----:R-:W-:-:S10]  /*86b0*/  HFMA2.MMA R3, R2, 1, 1, R11 ;  /* 0x3c003c0002037835 */ /* 0x001fd4000000000b */
[----:B------:R-:W0:Y:S02]  /*86c0*/  ATOMS.CAST.SPIN R3, [R0+0x4], R2, R3 ;  /* 0x000004020003738d */ /* 0x000e240001800003 */
[----:B0-----:R-:W-:-:S13]  /*86d0*/  ISETP.EQ.U32.AND P0, PT, R3, 0x1, PT ;  /* 0x000000010300780c */ /* 0x001fda0003f02070 */
[----:B------:R-:W-:Y:S05]  /*86e0*/  @!P0 BRA `(.L_x_2151) ;  /* 0xfffffffc00ec8947 */ /* 0x000fea000383ffff */
[----:B------:R-:W-:Y:S05]  /*86f0*/  BRA `(.L_x_2149) ;  /* 0x00000000000c7947 */ /* 0x000fea0003800000 */
.L_x_2150:
[----:B------:R-:W0:Y:S02]  /*8700*/  LD.E R0, desc[UR6][R6.64+0x4] ;  /* 0x0000040606007980 */ /* 0x000e24000c101900 */
[----:B0-----:R-:W-:-:S05]  /*8710*/  IADD3 R3, R11, R0, RZ ;  /* 0x000000000b037210 */ /* 0x001fca0007ffe0ff */
[----:B------:R1:W-:Y:S02]  /*8720*/  ST.E desc[UR6][R6.64+0x4], R3 ;  /* 0x0000040306007985 */ /* 0x0003e4000c101906 */
.L_x_2149:
[----:B------:R-:W-:Y:S05]  /*8730*/  BSYNC B0 ;  /* 0x0000000000007941 */ /* 0x000fea0003800000 */
.L_x_2148:
        /* <DEDUP_REMOVED lines=13> */
.L_x_2155:
[----:B------:R-:W0:Y:S02]  /*8810*/  LDS R2, [R0] ;  /* 0x0000000000027984 */ /* 0x000e240000000800 */
[----:B0-----:R-:W-:-:S06]  /*8820*/  HADD2 R3, R2, R11 ;  /* 0x0000000b02037230 */ /* 0x001fcc0000000000 */
[----:B------:R-:W0:Y:S02]  /*8830*/  ATOMS.CAST.SPIN R3, [R0], R2, R3 ;  /* 0x000000020003738d */ /* 0x000e240001800003 */
[----:B0-----:R-:W-:-:S13]  /*8840*/  ISETP.EQ.U32.AND P0, PT, R3, 0x1, PT ;  /* 0x000000010300780c */ /* 0x001fda0003f02070 */
[----:B------:R-:W-:Y:S05]  /*8850*/  @!P0 BRA `(.L_x_2155) ;  /* 0xfffffffc00ec8947 */ /* 0x000fea000383ffff */
[----:B------:R-:W-:Y:S05]  /*8860*/  BRA `(.L_x_2153) ;  /* 0x00000000000c7947 */ /* 0x000fea0003800000 */
.L_x_2154:
[----:B------:R-:W2:Y:S02]  /*8870*/  LD.E R0, desc[UR6][R6.64] ;  /* 0x0000000606007980 */ /* 0x000ea4000c101900 */
[----:B--2---:R-:W-:-:S05]  /*8880*/  IADD3 R3, R11, R0, RZ ;  /* 0x000000000b037210 */ /* 0x004fca0007ffe0ff */
[----:B------:R0:W-:Y:S02]  /*8890*/  ST.E desc[UR6][R6.64], R3 ;  /* 0x0000000306007985 */ /* 0x0001e4000c101906 */
.L_x_2153:
[----:B------:R-:W-:Y:S05]  /*88a0*/  BSYNC B0 ;  /* 0x0000000000007941 */ /* 0x000fea0003800000 */
.L_x_2152:
[----:B------:R1:W-:Y:S01]  /*88b0*/  ATOM.E.ADD.F16x2.RN.STRONG.GPU P0, RZ, desc[UR6][R6.64+0x4], R9 ;  /* 0x0000040906ff79a2 */ /* 0x0003e2000810e1c6 */
[----:B------:R-:W-:Y:S04]  /*88c0*/  BSSY B0, `(.L_x_2156) ;  /* 0x000000f000007945 */ /* 0x000fe80003800000 */
[----:B-1----:R-:W-:Y:S05]  /*88d0*/  @P0 BRA `(.L_x_2157) ;  /* 0x0000000000340947 */ /* 0x002fea0003800000 */
[----:B------:R-:W1:Y:S02]  /*88e0*/  QSPC.E.S P0, RZ, [R6+0x4] ;  /* 0x0000040006ff73aa */ /* 0x000e640000000500 */
[----:B-1----:R-:W-:Y:S05]  /*88f0*/  @!P0 BRA `(.L_x_2158) ;  /* 0x0000000000208947 */ /* 0x002fea0003800000 */
[----:B------:R-:W-:-:S04]  /*8900*/  MOV R2, R6 ;  /* 0x0000000600027202 */ /* 0x000fc80000000f00 */
[----:B------:R-:W-:-:S07]  /*8910*/  MOV R0, R2 ;  /* 0x0000000200007202 */ /* 0x000fce0000000f00 */
.L_x_2159:
[----:B------:R-:W0:Y:S02]  /*8920*/  LDS R2, [R0+0x4] ;  /* 0x0000040000027984 */ /* 0x000e240000000800 */
[----:B0-----:R-:W-:-:S10]  /*8930*/  HFMA2.MMA R3, R2, 1, 1, R9 ;  /* 0x3c003c0002037835 */ /* 0x001fd40000000009 */
[----:B------:R-:W0:Y:S02]  /*8940*/  ATOMS.CAST.SPIN R3, [R0+0x4], R2, R3 ;  /* 0x000004020003738d */ /* 0x000e240001800003 */
[----:B0-----:R-:W-:-:S13]  /*8950*/  ISETP.EQ.U32.AND P0, PT, R3, 0x1, PT ;  /* 0x000000010300780c */ /* 0x001fda0003f02070 */
[----:B------:R-:W-:Y:S05]  /*8960*/  @!P0 BRA `(.L_x_2159) ;  /* 0xfffffffc00ec8947 */ /* 0x000fea000383ffff */
[----:B------:R-:W-:Y:S05]  /*8970*/  BRA `(.L_x_2157) ;  /* 0x00000000000c7947 */ /* 0x000fea0003800000 */
.L_x_2158:
[----:B------:R-:W0:Y:S02]  /*8980*/  LD.E R0, desc[UR6][R6.64+0x4] ;  /* 0x0000040606007980 */ /* 0x000e24000c101900 */
[----:B0-----:R-:W-:-:S05]  /*8990*/  IADD3 R3, R9, R0, RZ ;  /* 0x0000000009037210 */ /* 0x001fca0007ffe0ff */
[----:B------:R1:W-:Y:S02]  /*89a0*/  ST.E desc[UR6][R6.64+0x4], R3 ;  /* 0x0000040306007985 */ /* 0x0003e4000c101906 */
.L_x_2157:
[----:B------:R-:W-:Y:S05]  /*89b0*/  BSYNC B0 ;  /* 0x0000000000007941 */ /* 0x000fea0003800000 */
.L_x_2156:
        /* <DEDUP_REMOVED lines=13> */
.L_x_2163:
[----:B------:R-:W0:Y:S02]  /*8a90*/  LDS R2, [R0] ;  /* 0x0000000000027984 */ /* 0x000e240000000800 */
[----:B0-----:R-:W-:-:S06]  /*8aa0*/  HADD2 R3, R2, R9 ;  /* 0x0000000902037230 */ /* 0x001fcc0000000000 */
[----:B------:R-:W0:Y:S02]  /*8ab0*/  ATOMS.CAST.SPIN R3, [R0], R2, R3 ;  /* 0x000000020003738d */ /* 0x000e240001800003 */
[----:B0-----:R-:W-:-:S13]  /*8ac0*/  ISETP.EQ.U32.AND P0, PT, R3, 0x1, PT ;  /* 0x000000010300780c */ /* 0x001fda0003f02070 */
[----:B------:R-:W-:Y:S05]  /*8ad0*/  @!P0 BRA `(.L_x_2163) ;  /* 0xfffffffc00ec8947 */ /* 0x000fea000383ffff */
[----:B------:R-:W-:Y:S05]  /*8ae0*/  BRA `(.L_x_2161) ;  /* 0x00000000000c7947 */ /* 0x000fea0003800000 */
.L_x_2162:
[----:B------:R-:W2:Y:S02]  /*8af0*/  LD.E R0, desc[UR6][R6.64] ;  /* 0x0000000606007980 */ /* 0x000ea4000c101900 */
[----:B--2---:R-:W-:-:S05]  /*8b00*/  IADD3 R3, R9, R0, RZ ;  /* 0x0000000009037210 */ /* 0x004fca0007ffe0ff */
[----:B------:R0:W-:Y:S02]  /*8b10*/  ST.E desc[UR6][R6.64], R3 ;  /* 0x0000000306007985 */ /* 0x0001e4000c101906 */
.L_x_2161:
[----:B------:R-:W-:Y:S05]  /*8b20*/  BSYNC B0 ;  /* 0x0000000000007941 */ /* 0x000fea0003800000 */
.L_x_2160:
[----:B------:R1:W-:Y:S02]  /*8b30*/  ATOM.E.ADD.F16x2.RN.STRONG.GPU P0, RZ, desc[UR6][R6.64+0x4], R5 ;  /* 0x0000040506ff79a2 */ /* 0x0003e4000810e1c6 */
[----:B-1----:R-:W-:Y:S05]  /*8b40*/  @P0 EXIT ;  /* 0x000000000000094d */ /* 0x002fea0003800000 */
[----:B------:R-:W1:Y:S02]  /*8b50*/  QSPC.E.S P0, RZ, [R6+0x4] ;  /* 0x0000040006ff73aa */ /* 0x000e640000000500 */
[----:B-1----:R-:W-:Y:S05]  /*8b60*/  @!P0 BRA `(.L_x_2164) ;  /* 0x0000000000208947 */ /* 0x002fea0003800000 */
[----:B------:R-:W-:-:S04]  /*8b70*/  MOV R2, R6 ;  /* 0x0000000600027202 */ /* 0x000fc80000000f00 */
[----:B------:R-:W-:-:S07]  /*8b80*/  MOV R0, R2 ;  /* 0x0000000200007202 */ /* 0x000fce0000000f00 */
.L_x_2165:
[----:B------:R-:W0:Y:S02]  /*8b90*/  LDS R2, [R0+0x4] ;  /* 0x0000040000027984 */ /* 0x000e240000000800 */
[----:B0-----:R-:W-:-:S10]  /*8ba0*/  HFMA2.MMA R3, R2, 1, 1, R5 ;  /* 0x3c003c0002037835 */ /* 0x001fd40000000005 */
[----:B------:R-:W0:Y:S02]  /*8bb0*/  ATOMS.CAST.SPIN R3, [R0+0x4], R2, R3 ;  /* 0x000004020003738d */ /* 0x000e240001800003 */
[----:B0-----:R-:W-:-:S13]  /*8bc0*/  ISETP.EQ.U32.AND P0, PT, R3, 0x1, PT ;  /* 0x000000010300780c */ /* 0x001fda0003f02070 */
[----:B------:R-:W-:Y:S05]  /*8bd0*/  @!P0 BRA `(.L_x_2165) ;  /* 0xfffffffc00ec8947 */ /* 0x000fea000383ffff */
[----:B------:R-:W-:Y:S05]  /*8be0*/  EXIT ;  /* 0x000000000000794d */ /* 0x000fea0003800000 */
.L_x_2164:
[----:B------:R-:W0:Y:S02]  /*8bf0*/  LD.E R0, desc[UR6][R6.64+0x4] ;  /* 0x0000040606007980 */ /* 0x000e24000c101900 */
[----:B0-----:R-:W-:-:S05]  /*8c00*/  IADD3 R3, R5, R0, RZ ;  /* 0x0000000005037210 */ /* 0x001fca0007ffe0ff */
[----:B------:R-:W-:Y:S01]  /*8c10*/  ST.E desc[UR6][R6.64+0x4], R3 ;  /* 0x0000040306007985 */ /* 0x000fe2000c101906 */
[----:B------:R-:W-:Y:S05]  /*8c20*/  EXIT ;  /* 0x000000000000794d */ /* 0x000fea0003800000 */
.L_x_2166:
        /* <DEDUP_REMOVED lines=13> */
.L_x_3695:


//--------------------- .text._Z23gemm_half_q_half_kernelILi3ELi14ELb1ELb1ELi32EEvPK6__halfPKjS4_S2_PS0_iiiiPKtS7_iiiiiibS2_i --------------------------
	.section	.text._Z23gemm_half_q_half_kernelILi3ELi14ELb1ELb1ELi32EEvPK6__halfPKjS4_S2_PS0_iiiiPKtS7_iiiiiibS2_i,"ax",@progbits
	.align	128
        .global         _Z23gemm_half_q_half_kernelILi3ELi14ELb1ELb1ELi32EEvPK6__halfPKjS4_S2_PS0_iiiiPKtS7_iiiiiibS2_i
        .type           _Z23gemm_half_q_half_kernelILi3ELi14ELb1ELb1ELi32EEvPK6__halfPKjS4_S2_PS0_iiiiPKtS7_iiiiiibS2_i,@function
        .size           _Z23gemm_half_q_half_kernelILi3ELi14ELb1ELb1ELi32EEvPK6__halfPKjS4_S2_PS0_iiiiPKtS7_iiiiiibS2_i,(.L_x_3696 - _Z23gemm_half_q_half_kernelILi3ELi14ELb1ELb1ELi32EEvPK6__halfPKjS4_S2_PS0_iiiiPKtS7_iiiiiibS2_i)
        .other          _Z23gemm_half_q_half_kernelILi3ELi14ELb1ELb1ELi32EEvPK6__halfPKjS4_S2_PS0_iiiiPKtS7_iiiiiibS2_i,@"STO_CUDA_ENTRY STV_DEFAULT"
_Z23gemm_half_q_half_kernelILi3ELi14ELb1ELb1ELi32EEvPK6__halfPKjS4_S2_PS0_iiiiPKtS7_iiiiiibS2_i:
.text._Z23gemm_half_q_half_kernelILi3ELi14ELb1ELb1ELi32EEvPK6__halfPKjS4_S2_PS0_iiiiPKtS7_iiiiiibS2_i:
        /* <DEDUP_REMOVED lines=36> */
.L_x_2167:
        /* <DEDUP_REMOVED lines=29> */
.L_x_2172:
        /* <DEDUP_REMOVED lines=37> */
.L_x_2171:
        /* <DEDUP_REMOVED lines=24> */
.L_x_2173:
        /* <DEDUP_REMOVED lines=14> */
.L_x_2170:
        /* <DEDUP_REMOVED lines=10> */
.L_x_2175:
        /* <DEDUP_REMOVED lines=37> */
.L_x_2174:
        /* <DEDUP_REMOVED lines=24> */
.L_x_2176:
        /* <DEDUP_REMOVED lines=13> */
.L_x_2169:
[----:B------:R-:W-:Y:S05]  /*0e00*/  BSYNC B0 ;  /* 0x0000000000007941 */ /* 0x000fea0003800000 */
.L_x_2168:
[----:B------:R-:W-:Y:S02]  /*0e10*/  ULDC UR4, c[0x0][0x23c] ;  /* 0x00008f0000047ab9 */ /* 0x000fe40000000800 */
[----:B0-----:R-:W-:-:S04]  /*0e20*/  MOV R23, UR4 ;  /* 0x0000000400177c02 */ /* 0x001fc80008000f00 */
[----:B------:R-:W-:-:S13]  /*0e30*/  ISETP.GE.AND P0, PT, R0, R23, PT ;  /* 0x000000170000720c */ /* 0x000fda0003f06270 */
[----:B------:R-:W-:Y:S05]  /*0e40*/  @P0 EXIT ;  /* 0x000000000000094d */ /* 0x000fea0003800000 */
[----:B------:R-:W0:Y:S02]  /*0e50*/  LDC.U8 R4, c[0x0][0x270] ;  /* 0x00009c00ff047b82 */ /* 0x000e240000000000 */
[----:B0-----:R-:W-:-:S04]  /*0e60*/  PRMT R4, R4, 0x8880, RZ ;  /* 0x0000888004047816 */ /* 0x001fc800000000ff */
        /* <DEDUP_REMOVED lines=8> */
[----:B-1----:R-:W0:Y:S01]  /*0ef0*/  LDC.64 R12, c[0x0][0x230] ;  /* 0x00008c00ff0c7b82 */ /* 0x002e220000000a00 */
[----:B------:R-:W-:Y:S02]  /*0f00*/  PLOP3.LUT P0, PT, PT, PT, PT, 0x8, 0x0 ;  /* 0x000000000000781c */ /* 0x000fe40003f0e170 */
[----:B------:R-:W-:-:S11]  /*0f10*/  IADD3 R15, R19, -0x3, RZ ;  /* 0xfffffffd130f7810 */ /* 0x000fd60007ffe0ff */
.L_x_2179:
[----:B----4-:R-:W-:Y:S01]  /*0f20*/  IMAD R4, R3, 0x3, R14 ;  /* 0x0000000303047824 */ /* 0x010fe200078e020e */
[----:B------:R-:W-:-:S03]  /*0f30*/  IADD3 R14, R14, 0x4, RZ ;  /* 0x000000040e0e7810 */ /* 0x000fc60007ffe0ff */
[CCC-:B--23--:R-:W-:Y:S01]  /*0f40*/  IMAD R5, R4.reuse, R23.reuse, R0.reuse ;  /* 0x0000001704057224 */ /* 0x1ccfe200078e0200 */
[C---:B------:R-:W-:Y:S02]  /*0f50*/  IADD3 R6, R4.reuse, 0x1, RZ ;  /* 0x0000000104067810 */ /* 0x040fe40007ffe0ff */
[C---:B------:R-:W-:Y:S02]  /*0f60*/  IADD3 R8, R4.reuse, 0x2, RZ ;  /* 0x0000000204087810 */ /* 0x040fe40007ffe0ff */
        /* <DEDUP_REMOVED lines=14> */
.L_x_2178:
        /* <DEDUP_REMOVED lines=14> */
.L_x_2180:
[----:B------:R-:W-:-:S13]  /*1130*/  ISETP.LT.OR P0, PT, R14, R19, P0 ;  /* 0x000000130e00720c */ /* 0x000fda0000701670 */
[----:B0-23--:R-:W0:Y:S01]  /*1140*/  @P0 LDC.64 R4, c[0x0][0x230] ;  /* 0x00008c00ff040b82 */ /* 0x00de220000000a00 */
[----:B------:R-:W-:-:S04]  /*1150*/  @P0 IMAD R3, R3, 0x3, R14 ;  /* 0x0000000303030824 */ /* 0x000fc800078e020e */
[----:B------:R-:W-:-:S04]  /*1160*/  @P0 IMAD R3, R3, R23, R0 ;  /* 0x0000001703030224 */ /* 0x000fc800078e0200 */
[----:B0-----:R-:W-:-:S05]  /*1170*/  @P0 IMAD.WIDE R4, R3, 0x2, R4 ;  /* 0x0000000203040825 */ /* 0x001fca00078e0204 */
[----:B------:R0:W-:Y:S02]  /*1180*/  @P0 STG.E.64 desc[UR8][R4.64], RZ ;  /* 0x000000ff04000986 */ /* 0x0001e4000c101b08 */
.L_x_2177:
[----:B------:R-:W4:Y:S08]  /*1190*/  LDC R31, c[0x0][0x25c] ;  /* 0x00009700ff1f7b82 */ /* 0x000f300000000800 */
[----:B------:R-:W-:Y:S01]  /*11a0*/  BAR.SYNC.DEFER_BLOCKING 0x0 ;  /* 0x0000000000007b1d */ /* 0x000fe20000010000 */
[----:B------:R-:W-:-:S07]  /*11b0*/  ISETP.GE.AND P0, PT, R18, R17, PT ;  /* 0x000000111200720c */ /* 0x000fce0003f06270 */
[----:B------:R-:W0:Y:S06]  /*11c0*/  LDC R33, c[0x0][0x264] ;  /* 0x00009900ff217b82 */ /* 0x000e2c0000000800 */
[----:B------:R-:W-:Y:S05]  /*11d0*/  @P0 BRA `(.L_x_2181) ;  /* 0x0000000000d40947 */ /* 0x000fea0003800000 */
[----:B-1----:R-:W1:Y:S01]  /*11e0*/  LDC.64 R8, c[0x0][0x248] ;  /* 0x00009200ff087b82 */ /* 0x002e620000000a00 */
[----:B------:R-:W-:-:S07]  /*11f0*/  SHF.L.U32 R3, R2, 0x6, RZ ;  /* 0x0000000602037819 */ /* 0x000fce00000006ff */
[----:B------:R-:W4:Y:S08]  /*1200*/  LDC.64 R10, c[0x0][0x220] ;  /* 0x00008800ff0a7b82 */ /* 0x000f300000000a00 */
[----:B-----5:R-:W4:Y:S01]  /*1210*/  LDC.64 R26, c[0x0][0x228] ;  /* 0x00008a00ff1a7b82 */ /* 0x020f220000000a00 */
[----:B-1----:R-:W-:-:S05]  /*1220*/  IMAD.WIDE R2, R3, 0x2, R8 ;  /* 0x0000000203027825 */ /* 0x002fca00078e0208 */
[----:B------:R1:W5:Y:S01]  /*1230*/  LDG.E.U16.CONSTANT R12, desc[UR8][R2.64] ;  /* 0x00000008020c7981 */ /* 0x000362000c1e9500 */
[----:B0-23--:R-:W-:Y:S01]  /*1240*/  SHF.R.S32.HI R5, RZ, 0x1f, R0 ;  /* 0x0000001fff057819 */ /* 0x00dfe20000011400 */
[----:B------:R-:W-:Y:S01]  /*1250*/  UMOV UR4, URZ ;  /* 0x0000003f00047c82 */ /* 0x000fe20008000000 */
[----:B------:R-:W-:Y:S02]  /*1260*/  SHF.L.U32 R4, R0, 0x2, RZ ;  /* 0x0000000200047819 */ /* 0x000fe400000006ff */
[----:B------:R-:W-:Y:S02]  /*1270*/  LEA.HI R5, R5, R0, RZ, 0x3 ;  /* 0x0000000005057211 */ /* 0x000fe400078f18ff */
[----:B------:R-:W-:Y:S02]  /*1280*/  MOV R30, R18 ;  /* 0x00000012001e7202 */ /* 0x000fe40000000f00 */
[----:B------:R-:W-:Y:S02]  /*1290*/  LOP3.LUT R25, R4, 0x10, RZ, 0xc0, !PT ;  /* 0x0000001004197812 */ /* 0x000fe400078ec0ff */
[----:B-1--4-:R-:W-:-:S07]  /*12a0*/  SHF.R.S32.HI R28, RZ, 0x3, R5 ;  /* 0x00000003ff1c7819 */ /* 0x012fce0000011405 */
.L_x_2182:
[----:B-----5:R-:W-:-:S05]  /*12b0*/  IADD3 R4, R12, UR4, RZ ;  /* 0x000000040c047c10 */ /* 0x020fca000fffe0ff */
[----:B------:R-:W-:-:S05]  /*12c0*/  IMAD R2, R4, R23, RZ ;  /* 0x0000001704027224 */ /* 0x000fca00078e02ff */
[----:B------:R-:W-:-:S04]  /*12d0*/  SHF.R.S32.HI R3, RZ, 0x1f, R2 ;  /* 0x0000001fff037819 */ /* 0x000fc80000011402 */
[----:B------:R-:W-:-:S04]  /*12e0*/  LEA.HI R3, R3, R2, RZ, 0x3 ;  /* 0x0000000203037211 */ /* 0x000fc800078f18ff */
[----:B------:R-:W-:-:S05]  /*12f0*/  LEA.HI.SX32 R3, R3, R28, 0x1d ;  /* 0x0000001c03037211 */ /* 0x000fca00078feaff */
[----:B------:R-:W-:-:S06]  /*1300*/  IMAD.WIDE R2, R3, 0x4, R10 ;  /* 0x0000000403027825 */ /* 0x000fcc00078e020a */
[----:B------:R-:W2:Y:S01]  /*1310*/  LDG.E.CONSTANT R2, desc[UR8][R2.64] ;  /* 0x0000000802027981 */ /* 0x000ea2000c1e9900 */
[----:B------:R-:W-:-:S05]  /*1320*/  LEA R7, R30, 0x1, 0x1 ;  /* 0x000000011e077811 */ /* 0x000fca00078e08ff */
[----:B------:R-:W-:-:S05]  /*1330*/  IMAD.WIDE R6, R7, 0x2, R8 ;  /* 0x0000000207067825 */ /* 0x000fca00078e0208 */
[----:B------:R-:W3:Y:S01]  /*1340*/  LDG.E.U16.CONSTANT R29, desc[UR8][R6.64] ;  /* 0x00000008061d7981 */ /* 0x000ee2000c1e9500 */
[----:B------:R-:W-:-:S06]  /*1350*/  IMAD.WIDE R4, R4, 0x2, R26 ;  /* 0x0000000204047825 */ /* 0x000fcc00078e021a */
[----:B------:R0:W4:Y:S01]  /*1360*/  LDG.E.U16.CONSTANT R4, desc[UR8][R4.64] ;  /* 0x0000000804047981 */ /* 0x000122000c1e9500 */
        /* <DEDUP_REMOVED lines=14> */
[----:B0-----:R-:W-:Y:S01]  /*1450*/  IMAD R5, R15, R15, RZ ;  /* 0x0000000f0f057224 */ /* 0x001fe200078e02ff */
        /* <DEDUP_REMOVED lines=13> */
.L_x_2181:
        /* <DEDUP_REMOVED lines=10> */
[C---:B----4-:R-:W-:Y:S02]  /*15d0*/  ISETP.GT.AND P3, PT, R18.reuse, R31, PT ;  /* 0x0000001f1200720c */ /* 0x050fe40003f64270 */
[----:B0-----:R-:W-:Y:S01]  /*15e0*/  ISETP.GT.AND P5, PT, R18, R33, PT ;  /* 0x000000211200720c */ /* 0x001fe20003fa4270 */
        /* <DEDUP_REMOVED lines=8> */
.L_x_2183:
        /* <DEDUP_REMOVED lines=8> */
.L_x_2184:
[----:B------:R-:W-:Y:S01]  /*16f0*/  HFMA2.MMA R9, -RZ, RZ, 0, 0 ;  /* 0x00000000ff097435 */ /* 0x000fe200000001ff */
[----:B------:R-:W-:Y:S02]  /*1700*/  CS2R R4, SRZ ;  /* 0x0000000000047805 */ /* 0x000fe4000001ff00 */
[----:B-1----:R-:W-:Y:S01]  /*1710*/  SHF.R.S32.HI R8, RZ, 0x5, R6 ;  /* 0x00000005ff087819 */ /* 0x002fe20000011406 */
        /* <DEDUP_REMOVED lines=8> */
.L_x_2185:
        /* <DEDUP_REMOVED lines=8> */
.L_x_2186:
        /* <DEDUP_REMOVED lines=8> */
.L_x_2187:
        /* <DEDUP_REMOVED lines=21> */
[----:B------:R-:W-:Y:S01]  /*19f0*/  HADD2.F32 R25, -RZ, R16.H0_H0 ;  /* 0x20000010ff197230 */ /* 0x000fe20000004100 */
[----:B------:R-:W-:Y:S01]  /*1a00*/  PRMT R12, RZ, 0x7610, R12 ;  /* 0x00007610ff0c7816 */ /* 0x000fe2000000000c */
[----:B------:R-:W-:Y:S01]  /*1a10*/  HADD2.F32 R26, -RZ, R15.H0_H0 ;  /* 0x2000000fff1a7230 */ /* 0x000fe20000004100 */
[----:B------:R-:W-:Y:S01]  /*1a20*/  ULDC UR6, c[0x0][0x264] ;  /* 0x0000990000067ab9 */ /* 0x000fe20000000800 */
[----:B-----5:R-:W-:Y:S01]  /*1a30*/  HADD2.F32 R27, -RZ, R14.H0_H0 ;  /* 0x2000000eff1b7230 */ /* 0x020fe20000004100 */
[----:B------:R-:W-:Y:S01]  /*1a40*/  ULDC UR7, c[0x0][0x240] ;  /* 0x0000900000077ab9 */ /* 0x000fe20000000800 */
[----:B------:R-:W-:-:S07]  /*1a50*/  HADD2.F32 R28, -RZ, R13.H0_H0 ;  /* 0x2000000dff1c7230 */ /* 0x000fce0000004100 */
.L_x_2201:
        /* <DEDUP_REMOVED lines=9> */
[----:B------:R-:W-:Y:S02]  /*1af0*/  SHF.R.U32.HI R33, RZ, 0x8, R33 ;  /* 0x00000008ff217819 */ /* 0x000fe40000011621 */
[C---:B------:R-:W-:Y:S02]  /*1b00*/  LOP3.LUT R31, R34.reuse, 0xf000f, RZ, 0xc0, !PT ;  /* 0x000f000f221f7812 */ /* 0x040fe400078ec0ff */
[----:B------:R-:W-:Y:S02]  /*1b10*/  LOP3.LUT R36, R34, 0xf000f0, RZ, 0xc0, !PT ;  /* 0x00f000f022247812 */ /* 0x000fe400078ec0ff */
[----:B------:R-:W-:Y:S02]  /*1b20*/  SHF.R.U32.HI R34, RZ, 0x8, R34 ;  /* 0x00000008ff227819 */ /* 0x000fe40000011622 */
[----:B------:R-:W-:-:S02]  /*1b30*/  LOP3.LUT R0, R32, 0xf000f, RZ, 0xc0, !PT ;  /* 0x000f000f20007812 */ /* 0x000fc400078ec0ff */
[----:B------:R-:W-:Y:S02]  /*1b40*/  LOP3.LUT R2, R32, 0xf000f0, RZ, 0xc0, !PT ;  /* 0x00f000f020027812 */ /* 0x000fe400078ec0ff */
[----:B------:R-:W-:Y:S02]  /*1b50*/  LOP3.LUT R30, R23, 0x64006400, RZ, 0xfc, !PT ;  /* 0x64006400171e7812 */ /* 0x000fe400078efcff */
[----:B------:R-:W-:Y:S02]  /*1b60*/  SHF.R.U32.HI R32, RZ, 0x8, R32 ;  /* 0x00000008ff207819 */ /* 0x000fe40000011620 */
[----:B------:R-:W-:Y:S02]  /*1b70*/  SHF.R.U32.HI R39, RZ, 0x8, R35 ;  /* 0x00000008ff277819 */ /* 0x000fe40000011623 */
        /* <DEDUP_REMOVED lines=13> */
[----:B------:R-:W-:Y:S02]  /*1c50*/  LOP3.LUT R43, R35, 0x64006400, RZ, 0xfc, !PT ;  /* 0x64006400232b7812 */ /* 0x000fe400078efcff */
[----:B------:R-:W-:Y:S01]  /*1c60*/  LOP3.LUT R37, R37, 0x64006400, RZ, 0xfc, !PT ;  /* 0x6400640025257812 */ /* 0x000fe200078efcff */
[----:B------:R-:W-:Y:S01]  /*1c70*/  HFMA2 R35, R36, R13.H1_H1, -72, -72 ;  /* 0xd480d48024237431 */ /* 0x000fe2000006000d */
[----:B------:R-:W-:-:S02]  /*1c80*/  LOP3.LUT R44, R34, 0x64006400, RZ, 0xfc, !PT ;  /* 0x64006400222c7812 */ /* 0x000fc400078efcff */
[----:B------:R-:W-:Y:S01]  /*1c90*/  LOP3.LUT R29, R4, 0x64006400, RZ, 0xfc, !PT ;  /* 0x64006400041d7812 */ /* 0x000fe200078efcff */
[----:B------:R-:W-:Y:S01]  /*1ca0*/  HADD2 R36, R37, -1032, -1032 ;  /* 0xe408e40825247430 */ /* 0x000fe20000000000 */
[----:B------:R-:W-:Y:S02]  /*1cb0*/  LOP3.LUT R38, R38, 0x64006400, RZ, 0xfc, !PT ;  /* 0x6400640026267812 */ /* 0x000fe400078efcff */
[----:B------:R-:W-:Y:S01]  /*1cc0*/  LOP3.LUT R45, R41, 0x64006400, RZ, 0xfc, !PT ;  /* 0x64006400292d7812 */ /* 0x000fe200078efcff */
[-C--:B------:R-:W-:Y:S01]  /*1cd0*/  HFMA2 R41, R42, R13.reuse.H1_H1, -72, -72 ;  /* 0xd480d4802a297431 */ /* 0x080fe2000006000d */
[----:B------:R-:W-:Y:S01]  /*1ce0*/  LOP3.LUT R0, R0, 0x64006400, RZ, 0xfc, !PT ;  /* 0x6400640000007812 */ /* 0x000fe200078efcff */
[----:B------:R-:W-:Y:S01]  /*1cf0*/  HADD2 R42, R43, -1032, -1032 ;  /* 0xe408e4082b2a7430 */ /* 0x000fe20000000000 */
[----:B------:R-:W-:Y:S01]  /*1d00*/  LOP3.LUT R2, R2, 0x64006400, RZ, 0xfc, !PT ;  /* 0x6400640002027812 */ /* 0x000fe200078efcff */
[-C--:B------:R-:W-:Y:S01]  /*1d10*/  HFMA2 R43, R44, R13.reuse.H1_H1, -72, -72 ;  /* 0xd480d4802c2b7431 */ /* 0x080fe2000006000d */
[----:B------:R-:W-:Y:S01]  /*1d20*/  LOP3.LUT R31, R31, 0x64006400, RZ, 0xfc, !PT ;  /* 0x640064001f1f7812 */ /* 0x000fe200078efcff */
[-C--:B------:R-:W-:Y:S01]  /*1d30*/  HFMA2 R37, R38, R13.reuse.H1_H1, -72, -72 ;  /* 0xd480d48026257431 */ /* 0x080fe2000006000d */
[----:B------:R-:W-:Y:S01]  /*1d40*/  LOP3.LUT R3, R3, 0x64006400, RZ, 0xfc, !PT ;  /* 0x6400640003037812 */ /* 0x000fe200078efcff */
[----:B------:R-:W-:Y:S01]  /*1d50*/  HADD2 R44, R45, -1032, -1032 ;  /* 0xe408e4082d2c7430 */ /* 0x000fe20000000000 */
[----:B------:R-:W-:Y:S01]  /*1d60*/  LOP3.LUT R4, R32, 0x64006400, RZ, 0xfc, !PT ;  /* 0x6400640020047812 */ /* 0x000fe200078efcff */
[----:B------:R-:W-:Y:S01]  /*1d70*/  HADD2 R32, R0, -1032, -1032 ;  /* 0xe408e40800207430 */ /* 0x000fe20000000000 */
[----:B------:R-:W-:Y:S01]  /*1d80*/  LOP3.LUT R40, R23, 0x64006400, RZ, 0xfc, !PT ;  /* 0x6400640017287812 */ /* 0x000fe200078efcff */
[----:B------:R-:W-:Y:S01]  /*1d90*/  HFMA2 R23, R2, R13.H1_H1, -72, -72 ;  /* 0xd480d48002177431 */ /* 0x000fe2000006000d */
[----:B------:R-:W-:Y:S01]  /*1da0*/  LOP3.LUT R46, R39, 0x64006400, RZ, 0xfc, !PT ;  /* 0x64006400272e7812 */ /* 0x000fe200078efcff */
[----:B------:R-:W-:-:S02]  /*1db0*/  HADD2 R29, R29, -1032, -1032 ;  /* 0xe408e4081d1d7430 */ /* 0x000fc40000000000 */
[----:B------:R-:W-:Y:S02]  /*1dc0*/  HADD2 R34, R31, -1032, -1032 ;  /* 0xe408e4081f227430 */ /* 0x000fe40000000000 */
[----:B------:R-:W-:Y:S02]  /*1dd0*/  HADD2 R38, R3, -1032, -1032 ;  /* 0xe408e40803267430 */ /* 0x000fe40000000000 */
[-C--:B------:R-:W-:Y:S02]  /*1de0*/  HFMA2 R39, R4, R13.reuse.H1_H1, -72, -72 ;  /* 0xd480d48004277431 */ /* 0x080fe4000006000d */
[----:B------:R-:W-:Y:S02]  /*1df0*/  HADD2 R40, R40, -1032, -1032 ;  /* 0xe408e40828287430 */ /* 0x000fe40000000000 */
[----:B------:R-:W-:Y:S01]  /*1e00*/  HFMA2 R45, R46, R13.H1_H1, -72, -72 ;  /* 0xd480d4802e2d7431 */ /* 0x000fe2000006000d */
        /* <DEDUP_REMOVED lines=87> */
.L_x_2190:
        /* <DEDUP_REMOVED lines=93> */
.L_x_2192:
        /* <DEDUP_REMOVED lines=18> */
[----:B------:R-:W-:Y:S01]  /*2a70*/  FFMA.FTZ R51, R50, R46, R51 ;  /* 0x0000002e32337223 */ /* 0x000fe20000010033 */
[----:B------:R-:W-:Y:S02]  /*2a80*/  HADD2.F32 R2, -RZ, R33.H0_H0 ;  /* 0x20000021ff027230 */ /* 0x000fe40000004100 */
[-C--:B------:R-:W-:Y:S01]  /*2a90*/  FFMA.FTZ R3, R3, R47.reuse, RZ ;  /* 0x0000002f03037223 */ /* 0x080fe200000100ff */
[----:B------:R-:W-:Y:S01]  /*2aa0*/  FFMA.FTZ R47, R4, R47, RZ ;  /* 0x0000002f042f7223 */ /* 0x000fe200000100ff */
[----:B------:R-:W-:Y:S02]  /*2ab0*/  HADD2.F32 R0, -RZ, R23.H0_H0 ;  /* 0x20000017ff007230 */ /* 0x000fe40000004100 */
        /* <DEDUP_REMOVED lines=64> */
.L_x_2191:
        /* <DEDUP_REMOVED lines=142> */
.L_x_2193:
        /* <DEDUP_REMOVED lines=93> */
.L_x_2195:
        /* <DEDUP_REMOVED lines=37> */
[----:B------:R-:W-:Y:S02]  /*3fc0*/  HADD2.F32 R29, -RZ, R41.H0_H0 ;  /* 0x20000029ff1d7230 */ /* 0x000fe40000004100 */
[-C--:B------:R-:W-:Y:S01]  /*3fd0*/  FFMA.FTZ R34, R35, R51.reuse, R34 ;  /* 0x0000003323227223 */ /* 0x080fe20000010022 */
[----:B-1----:R-:W-:Y:S02]  /*3fe0*/  HADD2.F32 R3, -RZ, R32.H0_H0 ;  /* 0x20000020ff037230 */ /* 0x002fe40000004100 */
[----:B------:R-:W-:Y:S01]  /*3ff0*/  FFMA.FTZ R52, R37, R51, R52 ;  /* 0x0000003325347223 */ /* 0x000fe20000010034 */
[----:B------:R-:W-:Y:S02]  /*4000*/  HADD2.F32 R35, -RZ, R43.H0_H0 ;  /* 0x2000002bff237230 */ /* 0x000fe40000004100 */
[----:B------:R-:W-:-:S02]  /*4010*/  HADD2.F32 R37, -RZ, R45.H0_H0 ;  /* 0x2000002dff257230 */ /* 0x000fc40000004100 */
[-C--:B------:R-:W-:Y:S01]  /*4020*/  FFMA.FTZ R29, R29, R3.reuse, R0 ;  /* 0x000000031d1d7223 */ /* 0x080fe20000010000 */
[----:B------:R-:W-:Y:S02]  /*4030*/  HADD2.F32 R32, -RZ, R32.H1_H1 ;  /* 0x30000020ff207230 */ /* 0x000fe40000004100 */
[-C--:B------:R-:W-:Y:S01]  /*4040*/  FFMA.FTZ R35, R35, R3.reuse, R4 ;  /* 0x0000000323237223 */ /* 0x080fe20000010004 */
[----:B------:R-:W-:Y:S02]  /*4050*/  HADD2.F32 R0, -RZ, R41.H1_H1 ;  /* 0x30000029ff007230 */ /* 0x000fe40000004100 */
[----:B------:R-:W-:Y:S01]  /*4060*/  FFMA.FTZ R37, R37, R3, R34 ;  /* 0x0000000325257223 */ /* 0x000fe20000010022 */
[----:B------:R-:W-:Y:S02]  /*4070*/  HADD2.F32 R36, -RZ, R43.H1_H1 ;  /* 0x3000002bff247230 */ /* 0x000fe40000004100 */
[----:B------:R-:W-:Y:S02]  /*4080*/  HADD2.F32 R39, -RZ, R47.H0_H0 ;  /* 0x2000002fff277230 */ /* 0x000fe40000004100 */
[----:B------:R-:W-:Y:S01]  /*4090*/  FFMA.FTZ R29, R0, R32, R29 ;  /* 0x00000020001d7223 */ /* 0x000fe2000001001d */
[----:B------:R-:W-:-:S02]  /*40a0*/  HADD2.F32 R34, -RZ, R45.H1_H1 ;  /* 0x3000002dff227230 */ /* 0x000fc40000004100 */
[-C--:B------:R-:W-:Y:S01]  /*40b0*/  FFMA.FTZ R35, R36, R32.reuse, R35 ;  /* 0x0000002024237223 */ /* 0x080fe20000010023 */
[----:B------:R-:W-:Y:S02]  /*40c0*/  HADD2.F32 R2, -RZ, R33.H0_H0 ;  /* 0x20000021ff027230 */ /* 0x000fe40000004100 */
[----:B------:R-:W-:Y:S01]  /*40d0*/  FFMA.FTZ R3, R39, R3, R52 ;  /* 0x0000000327037223 */ /* 0x000fe20000010034 */
[----:B------:R-:W-:Y:S02]  /*40e0*/  HADD2.F32 R0, -RZ, R42.H0_H0 ;  /* 0x2000002aff007230 */ /* 0x000fe40000004100 */
[----:B------:R-:W-:Y:S01]  /*40f0*/  FFMA.FTZ R37, R34, R32, R37 ;  /* 0x0000002022257223 */ /* 0x000fe20000010025 */
[----:B------:R-:W-:Y:S02]  /*4100*/  HADD2.F32 R4, -RZ, R44.H0_H0 ;  /* 0x2000002cff047230 */ /* 0x000fe40000004100 */
[----:B------:R-:W-:Y:S02]  /*4110*/  HADD2.F32 R38, -RZ, R47.H1_H1 ;  /* 0x3000002fff267230 */ /* 0x000fe40000004100 */
[----:B------:R-:W-:Y:S01]  /*4120*/  FFMA.FTZ R0, R0, R2, R29 ;  /* 0x0000000200007223 */ /* 0x000fe2000001001d */
[----:B------:R-:W-:-:S02]  /*4130*/  HADD2.F32 R36, -RZ, R46.H0_H0 ;  /* 0x2000002eff247230 */ /* 0x000fc40000004100 */
        /* <DEDUP_REMOVED lines=26> */
.L_x_2194:
        /* <DEDUP_REMOVED lines=141> */
.L_x_2196:
        /* <DEDUP_REMOVED lines=93> */
.L_x_2198:
        /* <DEDUP_REMOVED lines=87> */
.L_x_2197:
[----:B------:R-:W-:-:S06]  /*56f0*/  IMAD.WIDE R32, R23, 0x4, R30 ;  /* 0x0000000417207825 */ /* 0x000fcc00078e021e */
[----:B------:R-:W2:Y:S02]  /*5700*/  LDG.E.128.CONSTANT R32, desc[UR8][R32.64] ;  /* 0x0000000820207981 */ /* 0x000ea4000c1e9d00 */
[----:B--2---:R-:W-:Y:S02]  /*5710*/  LOP3.LUT R23, R34, 0xf000f0, RZ, 0xc0, !PT ;  /* 0x00f000f022177812 */ /* 0x004fe400078ec0ff */
[----:B------:R-:W-:Y:S02]  /*5720*/  LOP3.LUT R4, R33, 0xf000f0, RZ, 0xc0, !PT ;  /* 0x00f000f021047812 */ /* 0x000fe400078ec0ff */
[----:B------:R-:W-:Y:S02]  /*5730*/  SHF.R.U32.HI R31, RZ, 0x8, R33 ;  /* 0x00000008ff1f7819 */ /* 0x000fe40000011621 */
        /* <DEDUP_REMOVED lines=136> */
.L_x_2199:
        /* <DEDUP_REMOVED lines=66> */
[--C-:B------:R-:W-:Y:S02]  /*63e0*/  HADD2.F32 R0, -RZ, R34.reuse.H0_H0 ;  /* 0x20000022ff007230 */ /* 0x100fe40000004100 */
        /* <DEDUP_REMOVED lines=26> */
.L_x_2200:
        /* <DEDUP_REMOVED lines=14> */
[----:B------:R-:W-:Y:S02]  /*6670*/  HADD2.F32 R0, -RZ, R23.H0_H0 ;  /* 0x20000017ff007230 */ /* 0x000fe40000004100 */
[----:B------:R-:W-:Y:S01]  /*6680*/  FFMA.FTZ R51, R2, R47, RZ ;  /* 0x0000002f02337223 */ /* 0x000fe200000100ff */
[----:B------:R-:W-:-:S02]  /*6690*/  HADD2.F32 R38, -RZ, R38.H1_H1 ;  /* 0x30000026ff267230 */ /* 0x000fc40000004100 */
[-C--:B------:R-:W-:Y:S01]  /*66a0*/  FFMA.FTZ R3, R3, R47.reuse, RZ ;  /* 0x0000002f03037223 */ /* 0x080fe200000100ff */
[----:B------:R-:W-:Y:S01]  /*66b0*/  FFMA.FTZ R47, R4, R47, RZ ;  /* 0x0000002f042f7223 */ /* 0x000fe200000100ff */
        /* <DEDUP_REMOVED lines=11> */
[-C--:B------:R-:W-:Y:S01]  /*6770*/  FFMA.FTZ R3, R4, R48.reuse, R3 ;  /* 0x0000003004037223 */ /* 0x080fe20000010003 */
[----:B------:R-:W-:Y:S02]  /*6780*/  HADD2.F32 R4, -RZ, R42.H0_H0 ;  /* 0x2000002aff047230 */ /* 0x000fe40000004100 */
[----:B------:R-:W-:Y:S01]  /*6790*/  FFMA.FTZ R51, R2, R48, R51 ;  /* 0x0000003002337223 */ /* 0x000fe20000010033 */
[----:B-1----:R-:W-:-:S02]  /*67a0*/  HADD2.F32 R0, -RZ, R30.H0_H0 ;  /* 0x2000001eff007230 */ /* 0x002fc40000004100 */
[----:B------:R-:W-:Y:S01]  /*67b0*/  FFMA.FTZ R47, R38, R48, R47 ;  /* 0x00000030262f7223 */ /* 0x000fe2000001002f */
[----:B------:R-:W-:Y:S02]  /*67c0*/  HADD2.F32 R2, -RZ, R29.H1_H1 ;  /* 0x3000001dff027230 */ /* 0x000fe40000004100 */
        /* <DEDUP_REMOVED lines=12> */
[----:B------:R-:W-:Y:S02]  /*6890*/  HADD2.F32 R40, -RZ, R45.H0_H0 ;  /* 0x2000002dff287230 */ /* 0x000fe40000004100 */
        /* <DEDUP_REMOVED lines=38> */
.L_x_2189:
        /* <DEDUP_REMOVED lines=11> */
.L_x_2188:
        /* <DEDUP_REMOVED lines=8> */
.L_x_2206:
[----:B------:R-:W0:Y:S01]  /*6c30*/  LDC R23, c[0x0][0x23c] ;  /* 0x00008f00ff177b82 */ /* 0x000e220000000800 */
[----:B-----5:R-:W-:Y:S02]  /*6c40*/  MOV R32, R6 ;  /* 0x0000000600207202 */ /* 0x020fe40000000f00 */
[----:B------:R-:W-:-:S03]  /*6c50*/  MOV R33, R7 ;  /* 0x0000000700217202 */ /* 0x000fc60000000f00 */
[----:B0-----:R-:W-:-:S03]  /*6c60*/  IMAD.WIDE R6, R23, 0x4, R32 ;  /* 0x0000000417067825 */ /* 0x001fc600078e0220 */
[----:B-----5:R-:W5:Y:S04]  /*6c70*/  LDG.E.128.CONSTANT R32, desc[UR8][R32.64] ;  /* 0x0000000820207981 */ /* 0x020f68000c1e9d00 */
[----:B------:R0:W5:Y:S01]  /*6c80*/  LDG.E.128.CONSTANT R28, desc[UR8][R6.64] ;  /* 0x00000008061c7981 */ /* 0x000162000c1e9d00 */
[----:B------:R-:W-:Y:S01]  /*6c90*/  IMAD.WIDE R2, R23, 0x4, R6 ;  /* 0x0000000417027825 */ /* 0x000fe200078e0206 */
[----:B------:R-:W-:Y:S06]  /*6ca0*/  @!P1 BRA `(.L_x_2203) ;  /* 0x0000001c005c9947 */ /* 0x000fec0003800000 */
[----:B------:R-:W2:Y:S01]  /*6cb0*/  LDG.E.128.CONSTANT R24, desc[UR8][R2.64] ;  /* 0x0000000802187981 */ /* 0x000ea2000c1e9d00 */
[----:B-----5:R-:W-:Y:S01]  /*6cc0*/  SHF.R.U32.HI R0, RZ, 0xf, R32 ;  /* 0x0000000fff007819 */ /* 0x020fe20000011620 */
[----:B------:R-:W-:Y:S01]  /*6cd0*/  HFMA2.MMA R40, -RZ, RZ, 0, 0.125 ;  /* 0x00003000ff287435 */ /* 0x000fe200000001ff */
[----:B------:R-:W-:Y:S02]  /*6ce0*/  SHF.R.U32.HI R37, RZ, 0xe, R28 ;  /* 0x0000000eff257819 */ /* 0x000fe4000001161c */
[----:B0-----:R-:W-:Y:S02]  /*6cf0*/  LOP3.LUT R6, R0, 0x10001, RZ, 0xc0, !PT ;  /* 0x0001000100067812 */ /* 0x001fe400078ec0ff */
        /* <DEDUP_REMOVED lines=24> */
[----:B------:R-:W-:Y:S02]  /*6e80*/  MOV R50, 0x2400 ;  /* 0x0000240000327802 */ /* 0x000fe40000000f00 */
[----:B------:R-:W-:Y:S02]  /*6e90*/  ISETP.NE.AND P2, PT, R6, RZ, PT ;  /* 0x000000ff0600720c */ /* 0x000fe40003f45270 */
[----:B------:R-:W-:-:S02]  /*6ea0*/  LOP3.LUT R39, R29, 0x380038, RZ, 0xc0, !PT ;  /* 0x003800381d277812 */ /* 0x000fc400078ec0ff */
[----:B------:R-:W-:Y:S02]  /*6eb0*/  SHF.R.U32.HI R28, RZ, 0x6, R29 ;  /* 0x00000006ff1c7819 */ /* 0x000fe4000001161d */
[----:B------:R-:W-:Y:S02]  /*6ec0*/  LOP3.LUT R58, R29, 0x70007, RZ, 0xc0, !PT ;  /* 0x000700071d3a7812 */ /* 0x000fe400078ec0ff */
[----:B------:R-:W-:Y:S02]  /*6ed0*/  SHF.R.U32.HI R48, RZ, 0xe, R31 ;  /* 0x0000000eff307819 */ /* 0x000fe4000001161f */
[----:B------:R-:W-:Y:S02]  /*6ee0*/  LOP3.LUT R45, R45, 0x10001, RZ, 0xc0, !PT ;  /* 0x000100012d2d7812 */ /* 0x000fe400078ec0ff */
[----:B------:R-:W-:Y:S02]  /*6ef0*/  LOP3.LUT R44, R30, 0x380038, RZ, 0xc0, !PT ;  /* 0x003800381e2c7812 */ /* 0x000fe400078ec0ff */
[----:B------:R-:W-:-:S02]  /*6f00*/  SHF.R.U32.HI R29, RZ, 0x6, R30 ;  /* 0x00000006ff1d7819 */ /* 0x000fc4000001161e */
[----:B------:R-:W-:Y:S02]  /*6f10*/  LOP3.LUT R59, R30, 0x70007, RZ, 0xc0, !PT ;  /* 0x000700071e3b7812 */ /* 0x000fe400078ec0ff */
[----:B------:R-:W-:Y:S02]  /*6f20*/  LOP3.LUT R41, R36, 0x20002, R41, 0xf8, !PT ;  /* 0x0002000224297812 */ /* 0x000fe400078ef829 */
[C---:B------:R-:W-:Y:S02]  /*6f30*/  LOP3.LUT R49, R31.reuse, 0x380038, RZ, 0xc0, !PT ;  /* 0x003800381f317812 */ /* 0x040fe400078ec0ff */
[----:B------:R-:W-:Y:S02]  /*6f40*/  SHF.R.U32.HI R30, RZ, 0x6, R31 ;  /* 0x00000006ff1e7819 */ /* 0x000fe4000001161f */
[----:B------:R-:W-:Y:S02]  /*6f50*/  LOP3.LUT R67, R31, 0x70007, RZ, 0xc0, !PT ;  /* 0x000700071f437812 */ /* 0x000fe400078ec0ff */
[----:B------:R-:W-:-:S02]  /*6f60*/  LOP3.LUT R46, R43, 0x20002, R46, 0xf8, !PT ;  /* 0x000200022b2e7812 */ /* 0x000fc400078ef82e */
[----:B------:R-:W-:Y:S02]  /*6f70*/  PRMT R0, R50, 0x7610, R0 ;  /* 0x0000761032007816 */ /* 0x000fe40000000000 */
        /* <DEDUP_REMOVED lines=265> */
.L_x_2204:
        /* <DEDUP_REMOVED lines=82> */
.L_x_2205:
        /* <DEDUP_REMOVED lines=79> */
.L_x_2203:
[----:B------:R-:W-:Y:S01]  /*8a20*/  IADD3 R18, R18, 0x20, RZ ;  /* 0x0000002012127810 */ /* 0x000fe20007ffe0ff */
[----:B------:R-:W-:Y:S01]  /*8a30*/  UIADD3 UR4, UR4, 0x40, URZ ;  /* 0x0000004004047890 */ /* 0x000fe2000fffe03f */
[----:B0-----:R-:W-:Y:S02]  /*8a40*/  IMAD.WIDE R6, R23, 0x4, R2 ;  /* 0x0000000417067825 */ /* 0x001fe400078e0202 */
[C---:B------:R-:W-:Y:S02]  /*8a50*/  ISETP.GE.AND P2, PT, R18.reuse, UR5, PT ;  /* 0x0000000512007c0c */ /* 0x040fe4000bf46270 */
[----:B------:R-:W-:-:S13]  /*8a60*/  ISETP.LT.AND P3, PT, R18, R17, PT ;  /* 0x000000111200720c */ /* 0x000fda0003f61270 */
[----:B------:R-:W-:Y:S05]  /*8a70*/  @!P2 BRA P3, `(.L_x_2206) ;  /* 0xffffffe0006ca947 */ /* 0x000fea000183ffff */
.L_x_2202:
        /* <DEDUP_REMOVED lines=14> */
[----:B0-----:R-:W-:Y:S01]  /*8b60*/  IMAD R0, R0, -0x3, R3 ;  /* 0xfffffffd00007824 */ /* 0x001fe200078e0203 */
[----:B------:R-:W-:-:S04]  /*8b70*/  SHF.L.U32 R3, R23, 0x2, RZ ;  /* 0x0000000217037819 */ /* 0x000fc800000006ff */
[----:B------:R-:W-:Y:S02]  /*8b80*/  ISETP.LT.OR P0, PT, R0, 0x3, !P0 ;  /* 0x000000030000780c */ /* 0x000fe40004701670 */
[----:B------:R-:W-:-:S04]  /*8b90*/  SHF.R.S32.HI R0, RZ, 0x1f, R23 ;  /* 0x0000001fff007819 */ /* 0x000fc80000011417 */
[----:B------:R-:W-:-:S07]  /*8ba0*/  SHF.L.U64.HI R0, R23, 0x2, R0 ;  /* 0x0000000217007819 */ /* 0x000fce0000010200 */
.L_x_2211:
[----:B------:R-:W-:Y:S05]  /*8bb0*/  @!P1 BRA `(.L_x_2208) ;  /* 0x0000000c00e49947 */ /* 0x000fea0003800000 */
[----:B-----5:R-:W2:Y:S01]  /*8bc0*/  LDG.E.128.CONSTANT R24, desc[UR8][R6.64] ;  /* 0x0000000806187981 */ /* 0x020ea2000c1e9d00 */
[----:B------:R-:W-:Y:S01]  /*8bd0*/  MOV R4, 0x3400 ;  /* 0x0000340000047802 */ /* 0x000fe20000000f00 */
[----:B------:R-:W-:Y:S01]  /*8be0*/  HFMA2.MMA R23, -RZ, RZ, 0, 0.0625 ;  /* 0x00002c00ff177435 */ /* 0x000fe200000001ff */
[----:B------:R-:W-:Y:S02]  /*8bf0*/  MOV R28, 0x2400 ;  /* 0x00002400001c7802 */ /* 0x000fe40000000f00 */
[----:B------:R-:W-:Y:S02]  /*8c00*/  PRMT R16, R16, 0x5410, R4 ;  /* 0x0000541010107816 */ /* 0x000fe40000000004 */
[----:B------:R-:W-:Y:S02]  /*8c10*/  PRMT R13, R13, 0x5410, R28 ;  /* 0x000054100d0d7816 */ /* 0x000fe4000000001c */
[----:B------:R-:W-:Y:S02]  /*8c20*/  PRMT R2, R21, 0x9910, RZ ;  /* 0x0000991015027816 */ /* 0x000fe400000000ff */
[----:B------:R-:W-:-:S02]  /*8c30*/  ISETP.GE.AND P3, PT, R19, 0x2, PT ;  /* 0x000000021300780c */ /* 0x000fc40003f66270 */
[----:B------:R-:W-:Y:S02]  /*8c40*/  PRMT R14, R14, 0x5410, R23 ;  /* 0x000054100e0e7816 */ /* 0x000fe40000000017 */
[----:B------:R-:W-:Y:S02]  /*8c50*/  ISETP.NE.AND P2, PT, R2, RZ, PT ;  /* 0x000000ff0200720c */ /* 0x000fe40003f45270 */
[C---:B--2---:R-:W-:Y:S02]  /*8c60*/  LOP3.LUT R4, R25.reuse, 0xc000c, RZ, 0xc0, !PT ;  /* 0x000c000c19047812 */ /* 0x044fe400078ec0ff */
[----:B------:R-:W-:Y:S02]  /*8c70*/  SHF.R.U32.HI R53, RZ, 0x8, R25 ;  /* 0x00000008ff357819 */ /* 0x000fe40000011619 */
[C---:B------:R-:W-:Y:S02]  /*8c80*/  LOP3.LUT R37, R25.reuse, 0x300030, RZ, 0xc0, !PT ;  /* 0x0030003019257812 */ /* 0x040fe400078ec0ff */
[----:B------:R-:W-:-:S02]  /*8c90*/  LOP3.LUT R45, R25, 0xc000c0, RZ, 0xc0, !PT ;  /* 0x00c000c0192d7812 */ /* 0x000fc400078ec0ff */
[----:B------:R-:W-:Y:S02]  /*8ca0*/  LOP3.LUT R31, R25, 0x30003, RZ, 0xc0, !PT ;  /* 0x00030003191f7812 */ /* 0x000fe400078ec0ff */
[C---:B------:R-:W-:Y:S02]  /*8cb0*/  LOP3.LUT R25, R26.reuse, 0xc000c, RZ, 0xc0, !PT ;  /* 0x000c000c1a197812 */ /* 0x040fe400078ec0ff */
[----:B------:R-:W-:Y:S02]  /*8cc0*/  SHF.R.U32.HI R56, RZ, 0x8, R26 ;  /* 0x00000008ff387819 */ /* 0x000fe4000001161a */
[C---:B------:R-:W-:Y:S02]  /*8cd0*/  LOP3.LUT R39, R26.reuse, 0x300030, RZ, 0xc0, !PT ;  /* 0x003000301a277812 */ /* 0x040fe400078ec0ff */
[C---:B------:R-:W-:Y:S02]  /*8ce0*/  LOP3.LUT R47, R26.reuse, 0xc000c0, RZ, 0xc0, !PT ;  /* 0x00c000c01a2f7812 */ /* 0x040fe400078ec0ff */
[----:B------:R-:W-:-:S02]  /*8cf0*/  LOP3.LUT R54, R26, 0x30003, RZ, 0xc0, !PT ;  /* 0x000300031a367812 */ /* 0x000fc400078ec0ff */
[----:B------:R-:W-:Y:S02]  /*8d00*/  LOP3.LUT R26, R25, 0x64006400, RZ, 0xfc, !PT ;  /* 0x64006400191a7812 */ /* 0x000fe400078efcff */
[----:B------:R-:W-:Y:S02]  /*8d10*/  SHF.R.U32.HI R59, RZ, 0x8, R27 ;  /* 0x00000008ff3b7819 */ /* 0x000fe4000001161b */
[----:B------:R-:W-:Y:S02]  /*8d20*/  LOP3.LUT R25, R53, 0xc000c, RZ, 0xc0, !PT ;  /* 0x000c000c35197812 */ /* 0x000fe400078ec0ff */
[----:B------:R-:W-:Y:S02]  /*8d30*/  SHF.R.U32.HI R30, RZ, 0x8, R24 ;  /* 0x00000008ff1e7819 */ /* 0x000fe40000011618 */
[C---:B------:R-:W-:Y:S02]  /*8d40*/  LOP3.LUT R32, R27.reuse, 0xc000c, RZ, 0xc0, !PT ;  /* 0x000c000c1b207812 */ /* 0x040fe400078ec0ff */
        /* <DEDUP_REMOVED lines=21> */
[----:B------:R-:W-:-:S02]  /*8ea0*/  LOP3.LUT R25, R25, 0x64006400, RZ, 0xfc, !PT ;  /* 0x6400640019197812 */ /* 0x000fc400078efcff */
[----:B------:R-:W-:Y:S02]  /*8eb0*/  LOP3.LUT R26, R26, 0x64006400, RZ, 0xfc, !PT ;  /* 0x640064001a1a7812 */ /* 0x000fe400078efcff */
[----:B------:R-:W-:Y:S01]  /*8ec0*/  LOP3.LUT R38, R37, 0x64006400, RZ, 0xfc, !PT ;  /* 0x6400640025267812 */ /* 0x000fe200078efcff */
[-C--:B------:R-:W-:Y:S01]  /*8ed0*/  HFMA2 R41, R25, R14.reuse.H1_H1, -66, -66 ;  /* 0xd420d42019297431 */ /* 0x080fe2000006000e */
[----:B------:R-:W-:Y:S01]  /*8ee0*/  LOP3.LUT R29, R24, 0xc000c0, RZ, 0xc0, !PT ;  /* 0x00c000c0181d7812 */ /* 0x000fe200078ec0ff */
[-C--:B------:R-:W-:Y:S01]  /*8ef0*/  HFMA2 R42, R26, R14.reuse.H1_H1, -66, -66 ;  /* 0xd420d4201a2a7431 */ /* 0x080fe2000006000e */
[----:B------:R-:W-:Y:S01]  /*8f00*/  LOP3.LUT R28, R28, 0x64006400, RZ, 0xfc, !PT ;  /* 0x640064001c1c7812 */ /* 0x000fe200078efcff */
[----:B------:R-:W-:Y:S01]  /*8f10*/  HFMA2 R38, R38, R14.H1_H1, -66, -66 ;  /* 0xd420d42026267431 */ /* 0x000fe2000006000e */
        /* <DEDUP_REMOVED lines=33> */
[----:B------:R-:W-:Y:S01]  /*9130*/  LOP3.LUT R39, R39, 0x64006400, RZ, 0xfc, !PT ;  /* 0x6400640027277812 */ /* 0x000fe200078efcff */
[-C--:B------:R-:W-:Y:S01]  /*9140*/  HFMA2 R2, R2, R16.reuse.H1_H1, -258, -258 ;  /* 0xdc08dc0802027431 */ /* 0x080fe20000060010 */
[----:B------:R-:W-:Y:S01]  /*9150*/  LOP3.LUT R40, R40, 0x64006400, RZ, 0xfc, !PT ;  /* 0x6400640028287812 */ /* 0x000fe200078efcff */
[----:B------:R-:W-:Y:S01]  /*9160*/  HFMA2 R32, R32, R16.H1_H1, -258, -258 ;  /* 0xdc08dc0820207431 */ /* 0x000fe20000060010 */
[----:B------:R-:W-:Y:S01]  /*9170*/  LOP3.LUT R50, R27, 0x64006400, RZ, 0xfc, !PT ;  /* 0x640064001b327812 */ /* 0x000fe200078efcff */
[-C--:B------:R-:W-:Y:S01]  /*9180*/  HFMA2 R39, R39, R14.reuse.H1_H1, -66, -66 ;  /* 0xd420d42027277431 */ /* 0x080fe2000006000e */
[----:B------:R-:W-:Y:S01]  /*9190*/  LOP3.LUT R24, R24, 0x64006400, RZ, 0xfc, !PT ;  /* 0x6400640018187812 */ /* 0x000fe200078efcff */
[----:B------:R-:W-:Y:S01]  /*91a0*/  HFMA2 R40, R40, R14.H1_H1, -66, -66 ;  /* 0xd420d42028287431 */ /* 0x000fe2000006000e */
        /* <DEDUP_REMOVED lines=60> */
.L_x_2209:
        /* <DEDUP_REMOVED lines=48> */
.L_x_2210:
        /* <DEDUP_REMOVED lines=46> */
.L_x_2208:
[----:B------:R-:W-:Y:S01]  /*9b50*/  IADD3 R18, R18, 0x10, RZ ;  /* 0x0000001012127810 */ /* 0x000fe20007ffe0ff */
[----:B------:R-:W-:Y:S01]  /*9b60*/  UIADD3 UR4, UR4, 0x20, URZ ;  /* 0x0000002004047890 */ /* 0x000fe2000fffe03f */
[----:B------:R-:W-:Y:S02]  /*9b70*/  IADD3 R6, P3, R6, R3, RZ ;  /* 0x0000000306067210 */ /* 0x000fe40007f7e0ff */
[C---:B------:R-:W-:Y:S02]  /*9b80*/  ISETP.GE.AND P2, PT, R18.reuse, UR5, PT ;  /* 0x0000000512007c0c */ /* 0x040fe4000bf46270 */
[----:B------:R-:W-:Y:S02]  /*9b90*/  ISETP.LT.AND P4, PT, R18, R17, PT ;  /* 0x000000111200720c */ /* 0x000fe40003f81270 */
[----:B------:R-:W-:-:S11]  /*9ba0*/  IADD3.X R7, R7, R0, RZ, P3, !PT ;  /* 0x0000000007077210 */ /* 0x000fd60001ffe4ff */
[----:B------:R-:W-:Y:S05]  /*9bb0*/  @!P2 BRA P4, `(.L_x_2211) ;  /* 0xffffffec00fca947 */ /* 0x000fea000203ffff */
.L_x_2207:
[----:B------:R-:W-:Y:S05]  /*9bc0*/  @!P1 EXIT ;  /* 0x000000000000994d */ /* 0x000fea0003800000 */
[----:B------:R-:W0:Y:S01]  /*9bd0*/  S2R R0, SR_CTAID.X ;  /* 0x0000000000007919 */ /* 0x000e220000002500 */
[----:B------:R-:W1:Y:S01]  /*9be0*/  S2UR UR4, SR_CTAID.Y ;  /* 0x00000000000479c3 */ /* 0x000e620000002600 */
[----:B------:R-:W-:Y:S01]  /*9bf0*/  HMUL2 R23, R12, R21.H0_H0 ;  /* 0x200000150c177232 */ /* 0x000fe20000000000 */
        /* <DEDUP_REMOVED lines=16> */
.L_x_2215:
[----:B------:R-:W0:Y:S02]  /*9d00*/  LDS R16, [R6] ;  /* 0x0000000006107984 */ /* 0x000e240000000800 */
[----:B0-----:R-:W-:-:S06]  /*9d10*/  HADD2 R17, R16, R23 ;  /* 0x0000001710117230 */ /* 0x001fcc0000000000 */
[----:B------:R-:W0:Y:S02]  /*9d20*/  ATOMS.CAST.SPIN R17, [R6], R16, R17 ;  /* 0x000000100611738d */ /* 0x000e240001800011 */
[----:B0-----:R-:W-:-:S13]  /*9d30*/  ISETP.EQ.U32.AND P0, PT, R17, 0x1, PT ;  /* 0x000000011100780c */ /* 0x001fda0003f02070 */
[----:B------:R-:W-:Y:S05]  /*9d40*/  @!P0 BRA `(.L_x_2215) ;  /* 0xfffffffc00ec8947 */ /* 0x000fea000383ffff */
[----:B------:R-:W-:Y:S05]  /*9d50*/  BRA `(.L_x_2213) ;  /* 0x00000000000c7947 */ /* 0x000fea0003800000 */
.L_x_2214:
[----:B------:R-:W2:Y:S02]  /*9d60*/  LD.E R0, desc[UR8][R2.64] ;  /* 0x0000000802007980 */ /* 0x000ea4000c101900 */
[----:B--2---:R-:W-:-:S05]  /*9d70*/  IADD3 R7, R23, R0, RZ ;  /* 0x0000000017077210 */ /* 0x004fca0007ffe0ff */
[----:B------:R0:W-:Y:S02]  /*9d80*/  ST.E desc[UR8][R2.64], R7 ;  /* 0x0000000702007985 */ /* 0x0001e4000c101908 */
.L_x_2213:
[----:B------:R-:W-:Y:S05]  /*9d90*/  BSYNC B0 ;  /* 0x0000000000007941 */ /* 0x000fea0003800000 */
.L_x_2212:
[----:B------:R1:W-:Y:S01]  /*9da0*/  ATOM.E.ADD.F16x2.RN.STRONG.GPU P0, RZ, desc[UR8][R2.64+0x4], R11 ;  /* 0x0000040b02ff79a2 */ /* 0x0003e2000810e1c8 */
[----:B------:R-:W-:Y:S04]  /*9db0*/  BSSY B0, `(.L_x_2216) ;  /* 0x000000e000007945 */ /* 0x000fe80003800000 */
[----:B-1----:R-:W-:Y:S05]  /*9dc0*/  @P0 BRA `(.L_x_2217) ;  /* 0x0000000000300947 */ /* 0x002fea0003800000 */
[----:B------:R-:W1:Y:S02]  /*9dd0*/  QSPC.E.S P0, RZ, [R2+0x4] ;  /* 0x0000040002ff73aa */ /* 0x000e640000000500 */
[----:B-1----:R-:W-:Y:S05]  /*9de0*/  @!P0 BRA `(.L_x_2218) ;  /* 0x00000000001c8947 */ /* 0x002fea0003800000 */
[----:B0-----:R-:W-:-:S07]  /*9df0*/  MOV R2, R2 ;  /* 0x0000000200027202 */ /* 0x001fce0000000f00 */
.L_x_2219:
[----:B------:R-:W0:Y:S02]  /*9e00*/  LDS R6, [R2+0x4] ;  /* 0x0000040002067984 */ /* 0x000e240000000800 */
[----:B0-----:R-:W-:-:S10]  /*9e10*/  HFMA2.MMA R7, R6, 1, 1, R11 ;  /* 0x3c003c0006077835 */ /* 0x001fd4000000000b */
[----:B------:R-:W0:Y:S02]  /*9e20*/  ATOMS.CAST.SPIN R7, [R2+0x4], R6, R7 ;  /* 0x000004060207738d */ /* 0x000e240001800007 */
[----:B0-----:R-:W-:-:S13]  /*9e30*/  ISETP.EQ.U32.AND P0, PT, R7, 0x1, PT ;  /* 0x000000010700780c */ /* 0x001fda0003f02070 */
[----:B------:R-:W-:Y:S05]  /*9e40*/  @!P0 BRA `(.L_x_2219) ;  /* 0xfffffffc00ec8947 */ /* 0x000fea000383ffff */
[----:B------:R-:W-:Y:S05]  /*9e50*/  BRA `(.L_x_2217) ;  /* 0x00000000000c7947 */ /* 0x000fea0003800000 */
.L_x_2218:
[----:B------:R-:W0:Y:S02]  /*9e60*/  LD.E R0, desc[UR8][R2.64+0x4] ;  /* 0x0000040802007980 */ /* 0x000e24000c101900 */
[----:B0-----:R-:W-:-:S05]  /*9e70*/  IADD3 R7, R11, R0, RZ ;  /* 0x000000000b077210 */ /* 0x001fca0007ffe0ff */
[----:B------:R1:W-:Y:S02]  /*9e80*/  ST.E desc[UR8][R2.64+0x4], R7 ;  /* 0x0000040702007985 */ /* 0x0003e4000c101908 */
.L_x_2217:
[----:B------:R-:W-:Y:S05]  /*9e90*/  BSYNC B0 ;  /* 0x0000000000007941 */ /* 0x000fea0003800000 */
.L_x_2216:
        /* <DEDUP_REMOVED lines=13> */
.L_x_2223:
[----:B------:R-:W0:Y:S02]  /*9f70*/  LDS R10, [R6] ;  /* 0x00000000060a7984 */ /* 0x000e240000000800 */
[----:B0-----:R-:W-:-:S06]  /*9f80*/  HADD2 R11, R10, R17 ;  /* 0x000000110a0b7230 */ /* 0x001fcc0000000000 */
[----:B------:R-:W0:Y:S02]  /*9f90*/  ATOMS.CAST.SPIN R11, [R6], R10, R11 ;  /* 0x0000000a060b738d */ /* 0x000e24000180000b */
[----:B0-----:R-:W-:-:S13]  /*9fa0*/  ISETP.EQ.U32.AND P0, PT, R11, 0x1, PT ;  /* 0x000000010b00780c */ /* 0x001fda0003f02070 */
[----:B------:R-:W-:Y:S05]  /*9fb0*/  @!P0 BRA `(.L_x_2223) ;  /* 0xfffffffc00ec8947 */ /* 0x000fea000383ffff */
[----:B------:R-:W-:Y:S05]  /*9fc0*/  BRA `(.L_x_2221) ;  /* 0x00000000000c7947 */ /* 0x000fea0003800000 */
.L_x_2222:
[----:B------:R-:W2:Y:S02]  /*9fd0*/  LD.E R0, desc[UR8][R2.64] ;  /* 0x0000000802007980 */ /* 0x000ea4000c101900 */
[----:B--2---:R-:W-:-:S05]  /*9fe0*/  IADD3 R7, R17, R0, RZ ;  /* 0x0000000011077210 */ /* 0x004fca0007ffe0ff */
[----:B------:R0:W-:Y:S02]  /*9ff0*/  ST.E desc[UR8][R2.64], R7 ;  /* 0x0000000702007985 */ /* 0x0001e4000c101908 */
.L_x_2221:
[----:B------:R-:W-:Y:S05]  /*a000*/  BSYNC B0 ;  /* 0x0000000000007941 */ /* 0x000fea0003800000 */
.L_x_2220:
[----:B------:R1:W-:Y:S01]  /*a010*/  ATOM.E.ADD.F16x2.RN.STRONG.GPU P0, RZ, desc[UR8][R2.64+0x4], R9 ;  /* 0x0000040902ff79a2 */ /* 0x0003e2000810e1c8 */
[----:B------:R-:W-:Y:S04]  /*a020*/  BSSY B0, `(.L_x_2224) ;  /* 0x000000e000007945 */ /* 0x000fe80003800000 */
[----:B-1----:R-:W-:Y:S05]  /*a030*/  @P0 BRA `(.L_x_2225) ;  /* 0x0000000000300947 */ /* 0x002fea0003800000 */
[----:B------:R-:W1:Y:S02]  /*a040*/  QSPC.E.S P0, RZ, [R2+0x4] ;  /* 0x0000040002ff73aa */ /* 0x000e640000000500 */
[----:B-1----:R-:W-:Y:S05]  /*a050*/  @!P0 BRA `(.L_x_2226) ;  /* 0x00000000001c8947 */ /* 0x002fea0003800000 */
[----:B0-----:R-:W-:-:S07]  /*a060*/  MOV R2, R2 ;  /* 0x0000000200027202 */ /* 0x001fce0000000f00 */
.L_x_2227:
[----:B------:R-:W0:Y:S02]  /*a070*/  LDS R6, [R2+0x4] ;  /* 0x0000040002067984 */ /* 0x000e240000000800 */
[----:B0-----:R-:W-:-:S10]  /*a080*/  HFMA2.MMA R7, R6, 1, 1, R9 ;  /* 0x3c003c0006077835 */ /* 0x001fd40000000009 */
[----:B------:R-:W0:Y:S02]  /*a090*/  ATOMS.CAST.SPIN R7, [R2+0x4], R6, R7 ;  /* 0x000004060207738d */ /* 0x000e240001800007 */
[----:B0-----:R-:W-:-:S13]  /*a0a0*/  ISETP.EQ.U32.AND P0, PT, R7, 0x1, PT ;  /* 0x000000010700780c */ /* 0x001fda0003f02070 */
[----:B------:R-:W-:Y:S05]  /*a0b0*/  @!P0 BRA `(.L_x_2227) ;  /* 0xfffffffc00ec8947 */ /* 0x000fea000383ffff */
[----:B------:R-:W-:Y:S05]  /*a0c0*/  BRA `(.L_x_2225) ;  /* 0x00000000000c7947 */ /* 0x000fea0003800000 */
.L_x_2226:
[----:B------:R-:W0:Y:S02]  /*a0d0*/  LD.E R0, desc[UR8][R2.64+0x4] ;  /* 0x0000040802007980 */ /* 0x000e24000c101900 */
[----:B0-----:R-:W-:-:S05]  /*a0e0*/  IADD3 R7, R9, R0, RZ ;  /* 0x0000000009077210 */ /* 0x001fca0007ffe0ff */
[----:B------:R1:W-:Y:S02]  /*a0f0*/  ST.E desc[UR8][R2.64+0x4], R7 ;  /* 0x0000040702007985 */ /* 0x0003e4000c101908 */
.L_x_2225:
[----:B------:R-:W-:Y:S05]  /*a100*/  BSYNC B0 ;  /* 0x0000000000007941 */ /* 0x000fea0003800000 */
.L_x_2224:
        /* <DEDUP_REMOVED lines=13> */
.L_x_2231:
[----:B------:R-:W0:Y:S02]  /*a1e0*/  LDS R6, [R4] ;  /* 0x0000000004067984 */ /* 0x000e240000000800 */
[----:B0-----:R-:W-:-:S06]  /*a1f0*/  HADD2 R7, R6, R9 ;  /* 0x0000000906077230 */ /* 0x001fcc0000000000 */
[----:B------:R-:W0:Y:S02]  /*a200*/  ATOMS.CAST.SPIN R7, [R4], R6, R7 ;  /* 0x000000060407738d */ /* 0x000e240001800007 */
[----:B0-----:R-:W-:-:S13]  /*a210*/  ISETP.EQ.U32.AND P0, PT, R7, 0x1, PT ;  /* 0x000000010700780c */ /* 0x001fda0003f02070 */
[----:B------:R-:W-:Y:S05]  /*a220*/  @!P0 BRA `(.L_x_2231) ;  /* 0xfffffffc00ec8947 */ /* 0x000fea000383ffff */
[----:B------:R-:W-:Y:S05]  /*a230*/  BRA `(.L_x_2229) ;  /* 0x00000000000c7947 */ /* 0x000fea0003800000 */
.L_x_2230:
[----:B------:R-:W2:Y:S02]  /*a240*/  LD.E R0, desc[UR8][R2.64] ;  /* 0x0000000802007980 */ /* 0x000ea4000c101900 */
[----:B--2---:R-:W-:-:S05]  /*a250*/  IADD3 R5, R9, R0, RZ ;  /* 0x0000000009057210 */ /* 0x004fca0007ffe0ff */
[----:B------:R0:W-:Y:S02]  /*a260*/  ST.E desc[UR8][R2.64], R5 ;  /* 0x0000000502007985 */ /* 0x0001e4000c101908 */
.L_x_2229:
[----:B------:R-:W-:Y:S05]  /*a270*/  BSYNC B0 ;  /* 0x0000000000007941 */ /* 0x000fea0003800000 */
.L_x_2228:
[----:B------:R1:W-:Y:S02]  /*a280*/  ATOM.E.ADD.F16x2.RN.STRONG.GPU P0, RZ, desc[UR8][R2.64+0x4], R11 ;  /* 0x0000040b02ff79a2 */ /* 0x0003e4000810e1c8 */
[----:B-1----:R-:W-:Y:S05]  /*a290*/  @P0 EXIT ;  /* 0x000000000000094d */ /* 0x002fea0003800000 */
[----:B------:R-:W1:Y:S02]  /*a2a0*/  QSPC.E.S P0, RZ, [R2+0x4] ;  /* 0x0000040002ff73aa */ /* 0x000e640000000500 */
[----:B-1----:R-:W-:Y:S05]  /*a2b0*/  @!P0 BRA `(.L_x_2232) ;  /* 0x00000000001c8947 */ /* 0x002fea0003800000 */
[----:B0-----:R-:W-:-:S07]  /*a2c0*/  MOV R2, R2 ;  /* 0x0000000200027202 */ /* 0x001fce0000000f00 */
.L_x_2233:
[----:B------:R-:W0:Y:S02]  /*a2d0*/  LDS R4, [R2+0x4] ;  /* 0x0000040002047984 */ /* 0x000e240000000800 */
[----:B0-----:R-:W-:-:S10]  /*a2e0*/  HFMA2.MMA R5, R4, 1, 1, R11 ;  /* 0x3c003c0004057835 */ /* 0x001fd4000000000b */
[----:B------:R-:W0:Y:S02]  /*a2f0*/  ATOMS.CAST.SPIN R5, [R2+0x4], R4, R5 ;  /* 0x000004040205738d */ /* 0x000e240001800005 */
[----:B0-----:R-:W-:-:S13]  /*a300*/  ISETP.EQ.U32.AND P0, PT, R5, 0x1, PT ;  /* 0x000000010500780c */ /* 0x001fda0003f02070 */
[----:B------:R-:W-:Y:S05]  /*a310*/  @!P0 BRA `(.L_x_2233) ;  /* 0xfffffffc00ec8947 */ /* 0x000fea000383ffff */
[----:B------:R-:W-:Y:S05]  /*a320*/  EXIT ;  /* 0x000000000000794d */ /* 0x000fea0003800000 */
.L_x_2232:
[----:B------:R-:W0:Y:S02]  /*a330*/  LD.E R0, desc[UR8][R2.64+0x4] ;  /* 0x0000040802007980 */ /* 0x000e24000c101900 */
[----:B0-----:R-:W-:-:S05]  /*a340*/  IADD3 R5, R11, R0, RZ ;  /* 0x000000000b057210 */ /* 0x001fca0007ffe0ff */
[----:B------:R-:W-:Y:S01]  /*a350*/  ST.E desc[UR8][R2.64+0x4], R5 ;  /* 0x0000040502007985 */ /* 0x000fe2000c101908 */
[----:B------:R-:W-:Y:S05]  /*a360*/  EXIT ;  /* 0x000000000000794d */ /* 0x000fea0003800000 */
.L_x_2234:
        /* <DEDUP_REMOVED lines=9> */
.L_x_3696:


//--------------------- .text._Z23gemm_half_q_half_kernelILi3ELi4ELb1ELb1ELi32EEvPK6__halfPKjS4_S2_PS0_iiiiPKtS7_iiiiiibS2_i --------------------------
	.section	.text._Z23gemm_half_q_half_kernelILi3ELi4ELb1ELb1ELi32EEvPK6__halfPKjS4_S2_PS0_iiiiPKtS7_iiiiiibS2_i,"ax",@progbits
	.align	128
        .global         _Z23gemm_half_q_half_kernelILi3ELi4ELb1ELb1ELi32EEvPK6__halfPKjS4_S2_PS0_iiiiPKtS7_iiiiiibS2_i
        .type           _Z23gemm_half_q_half_kernelILi3ELi4ELb1ELb1ELi32EEvPK6__halfPKjS4_S2_PS0_iiiiPKtS7_iiiiiibS2_i,@function
        .size           _Z23gemm_half_q_half_kernelILi3ELi4ELb1ELb1ELi32EEvPK6__halfPKjS4_S2_PS0_iiiiPKtS7_iiiiiibS2_i,(.L_x_3697 - _Z23gemm_half_q_half_kernelILi3ELi4ELb1ELb1ELi32EEvPK6__halfPKjS4_S2_PS0_iiiiPKtS7_iiiiiibS2_i)
        .other          _Z23gemm_half_q_half_kernelILi3ELi4ELb1ELb1ELi32EEvPK6__halfPKjS4_S2_PS0_iiiiPKtS7_iiiiiibS2_i,@"STO_CUDA_ENTRY STV_DEFAULT"
_Z23gemm_half_q_half_kernelILi3ELi4ELb1ELb1ELi32EEvPK6__halfPKjS4_S2_PS0_iiiiPKtS7_iiiiiibS2_i:
.text._Z23gemm_half_q_half_kernelILi3ELi4ELb1ELb1ELi32EEvPK6__halfPKjS4_S2_PS0_iiiiPKtS7_iiiiiibS2_i:
        /* <DEDUP_REMOVED lines=36> */
.L_x_2235:
[----:B------:R-:W-:Y:S01]  /*0240*/  PRMT R2, R6, 0x9910, RZ ;  /* 0x0000991006027816 */ /* 0x000fe200000000ff */
[----:B------:R-:W-:-:S03]  /*0250*/  IMAD.SHL.U32 R47, R15, 0x20, RZ ;  /* 0x000000200f2f7824 */ /* 0x000fc600078e00ff */
        /* <DEDUP_REMOVED lines=34> */
.L_x_2240:
        /* <DEDUP_REMOVED lines=16> */
.L_x_2239:
        /* <DEDUP_REMOVED lines=16> */
.L_x_2238:
        /* <DEDUP_REMOVED lines=17> */
.L_x_2242:
        /* <DEDUP_REMOVED lines=16> */
.L_x_2241:
        /* <DEDUP_REMOVED lines=14> */
.L_x_2237:
[----:B------:R-:W-:Y:S05]  /*0970*/  BSYNC B0 ;  /* 0x0000000000007941 */ /* 0x000fea0003800000 */
.L_x_2236:
        /* <DEDUP_REMOVED lines=20> */
.L_x_2245:
        /* <DEDUP_REMOVED lines=11> */
.L_x_2244:
        /* <DEDUP_REMOVED lines=10> */
.L_x_2243:
        /* <DEDUP_REMOVED lines=12> */
[----:B------:R-:W-:Y:S01]  /*0cd0*/  IMAD.SHL.U32 R6, R2, 0x4, RZ ;  /* 0x0000000402067824 */ /* 0x000fe200078e00ff */
[----:B------:R-:W-:Y:S01]  /*0ce0*/  MOV R19, R47 ;  /* 0x0000002f00137202 */ /* 0x000fe20000000f00 */
[----:B------:R-:W-:Y:S01]  /*0cf0*/  UMOV UR4, URZ ;  /* 0x0000003f00047c82 */ /* 0x000fe20008000000 */
[----:B------:R-:W-:Y:S02]  /*0d00*/  LEA.HI R7, R7, R2, RZ, 0x3 ;  /* 0x0000000207077211 */ /* 0x000fe400078f18ff */
[----:B------:R-:W-:Y:S02]  /*0d10*/  LOP3.LUT R16, R6, 0x10, RZ, 0xc0, !PT ;  /* 0x0000001006107812 */ /* 0x000fe400078ec0ff */
[----:B0-----:R-:W-:-:S07]  /*0d20*/  SHF.R.S32.HI R17, RZ, 0x3, R7 ;  /* 0x00000003ff117819 */ /* 0x001fce0000011407 */
.L_x_2247:
        /* <DEDUP_REMOVED lines=23> */
[----:B------:R-:W4:Y:S01]  /*0ea0*/  I2F.F16 R5, R20 ;  /* 0x0000001400057306 */ /* 0x000f220000200c00 */
[----:B------:R-:W-:Y:S02]  /*0eb0*/  IADD3 R21, R21, 0x1, RZ ;  /* 0x0000000115157810 */ /* 0x000fe40007ffe0ff */
[----:B------:R-:W-:Y:S01]  /*0ec0*/  IADD3 R4, R4, 0x1, RZ ;  /* 0x0000000104047810 */ /* 0x000fe20007ffe0ff */
[----:B------:R-:W-:Y:S01]  /*0ed0*/  VIADD R18, R18, 0x1 ;  /* 0x0000000112127836 */ /* 0x000fe20000000000 */
[----:B---3--:R-:W-:Y:S01]  /*0ee0*/  IADD3 R19, R8, R19, RZ ;  /* 0x0000001308137210 */ /* 0x008fe20007ffe0ff */
[----:B------:R-:W-:Y:S02]  /*0ef0*/  IMAD R21, R21, R21, RZ ;  /* 0x0000001515157224 */ /* 0x000fe400078e02ff */
[----:B------:R-:W-:Y:S01]  /*0f00*/  IMAD R4, R4, R4, RZ ;  /* 0x0000000404047224 */ /* 0x000fe200078e02ff */
[----:B------:R-:W-:Y:S01]  /*0f10*/  ISETP.GE.AND P2, PT, R19, R46, PT ;  /* 0x0000002e1300720c */ /* 0x000fe20003f46270 */
[----:B------:R-:W-:Y:S01]  /*0f20*/  IMAD R18, R18, R18, RZ ;  /* 0x0000001212127224 */ /* 0x000fe200078e02ff */
        /* <DEDUP_REMOVED lines=8> */
.L_x_2246:
        /* <DEDUP_REMOVED lines=21> */
.L_x_2248:
[----:B------:R-:W-:Y:S05]  /*1100*/  @!P3 BRA `(.L_x_2249) ;  /* 0x00000000001cb947 */ /* 0x000fea0003800000 */
[----:B------:R-:W2:Y:S02]  /*1110*/  LDC R6, c[0x0][0x260] ;  /* 0x00009800ff067b82 */ /* 0x000ea40000000800 */
[----:B--2---:R-:W-:-:S04]  /*1120*/  VIMNMX R3, R47, R6, PT ;  /* 0x000000062f037248 */ /* 0x004fc80003fe0100 */
[----:B------:R-:W-:-:S04]  /*1130*/  IADD3 R3, R3, -R22, RZ ;  /* 0x8000001603037210 */ /* 0x000fc80007ffe0ff */
[----:B------:R-:W-:-:S04]  /*1140*/  SHF.R.S32.HI R6, RZ, 0x1f, R3 ;  /* 0x0000001fff067819 */ /* 0x000fc80000011403 */
[----:B------:R-:W-:-:S04]  /*1150*/  LEA.HI R6, R6, R3, RZ, 0x5 ;  /* 0x0000000306067211 */ /* 0x000fc800078f28ff */
[----:B------:R-:W-:-:S05]  /*1160*/  SHF.R.S32.HI R6, RZ, 0x5, R6 ;  /* 0x00000005ff067819 */ /* 0x000fca0000011406 */
[----:B------:R-:W-:-:S07]  /*1170*/  IMAD R3, R6, 0x5, RZ ;  /* 0x0000000506037824 */ /* 0x000fce00078e02ff */
.L_x_2249:
[----:B-1----:R-:W-:Y:S01]  /*1180*/  IMAD.MOV.U32 R5, RZ, RZ, RZ ;  /* 0x000000ffff057224 */ /* 0x002fe200078e00ff */
[----:B0-----:R-:W-:Y:S02]  /*1190*/  SHF.R.S32.HI R9, RZ, 0x5, R7 ;  /* 0x00000005ff097819 */ /* 0x001fe40000011407 */
        /* <DEDUP_REMOVED lines=9> */
.L_x_2250:
        /* <DEDUP_REMOVED lines=8> */
.L_x_2251:
        /* <DEDUP_REMOVED lines=9> */
.L_x_2252:
        /* <DEDUP_REMOVED lines=26> */
.L_x_2257:
[----:B0-----:R-:W0:Y:S02]  /*14e0*/  LDC R45, c[0x0][0x23c] ;  /* 0x00008f00ff2d7b82 */ /* 0x001e240000000800 */
[C---:B0-----:R-:W-:Y:S02]  /*14f0*/  IMAD.WIDE R4, R45.reuse, 0x4, R12 ;  /* 0x000000042d047825 */ /* 0x041fe400078e020c */
[----:B------:R-:W5:Y:S04]  /*1500*/  LDG.E.128.CONSTANT R12, desc[UR6][R12.64] ;  /* 0x000000060c0c7981 */ /* 0x000f68000c1e9d00 */
[----:B------:R0:W5:Y:S01]  /*1510*/  LDG.E.128.CONSTANT R8, desc[UR6][R4.64] ;  /* 0x0000000604087981 */ /* 0x000162000c1e9d00 */
[----:B------:R-:W-:Y:S01]  /*1520*/  IMAD.WIDE R2, R45, 0x4, R4 ;  /* 0x000000042d027825 */ /* 0x000fe200078e0204 */
[----:B------:R-:W-:Y:S06]  /*1530*/  @!P1 BRA `(.L_x_2254) ;  /* 0x0000001c005c9947 */ /* 0x000fec0003800000 */
[----:B0-----:R-:W2:Y:S01]  /*1540*/  LDG.E.128.CONSTANT R4, desc[UR6][R2.64] ;  /* 0x0000000602047981 */ /* 0x001ea2000c1e9d00 */
[--C-:B-----5:R-:W-:Y:S01]  /*1550*/  SHF.R.U32.HI R0, RZ, 0xf, R12.reuse ;  /* 0x0000000fff007819 */ /* 0x120fe2000001160c */
[----:B------:R-:W-:Y:S01]  /*1560*/  IMAD.MOV.U32 R23, RZ, RZ, 0x3000 ;  /* 0x00003000ff177424 */ /* 0x000fe200078e00ff */
[C---:B------:R-:W-:Y:S02]  /*1570*/  LOP3.LUT R16, R12.reuse, 0x380038, RZ, 0xc0, !PT ;  /* 0x003800380c107812 */ /* 0x040fe400078ec0ff */
[----:B------:R-:W-:Y:S02]  /*1580*/  SHF.R.U32.HI R52, RZ, 0x6, R12 ;  /* 0x00000006ff347819 */ /* 0x000fe4000001160c */
[----:B------:R-:W-:Y:S02]  /*1590*/  LOP3.LUT R55, R12, 0x70007, RZ, 0xc0, !PT ;  /* 0x000700070c377812 */ /* 0x000fe400078ec0ff */
        /* <DEDUP_REMOVED lines=22> */
[----:B------:R-:W-:Y:S02]  /*1700*/  PRMT R17, R50, 0x9910, RZ ;  /* 0x0000991032117816 */ /* 0x000fe400000000ff */
        /* <DEDUP_REMOVED lines=10> */
[----:B------:R-:W-:Y:S02]  /*17b0*/  LOP3.LUT R11, R27, 0x10001, RZ, 0xc0, !PT ;  /* 0x000100011b0b7812 */ /* 0x000fe400078ec0ff */
[----:B------:R-:W-:Y:S02]  /*17c0*/  LOP3.LUT R27, R21, 0x20002, R24, 0xf8, !PT ;  /* 0x00020002151b7812 */ /* 0x000fe400078ef818 */
[----:B------:R-:W-:Y:S02]  /*17d0*/  ISETP.NE.AND P2, PT, R17, RZ, PT ;  /* 0x000000ff1100720c */ /* 0x000fe40003f45270 */
[----:B------:R-:W-:Y:S02]  /*17e0*/  LOP3.LUT R31, R25, 0x20002, R30, 0xf8, !PT ;  /* 0x00020002191f7812 */ /* 0x000fe400078ef81e */
[----:B------:R-:W-:-:S02]  /*17f0*/  LOP3.LUT R71, R11, 0x20002, R34, 0xf8, !PT ;  /* 0x000200020b477812 */ /* 0x000fc400078ef822 */
[----:B------:R-:W-:Y:S02]  /*1800*/  LOP3.LUT R86, R19, 0x64006400, RZ, 0xfc, !PT ;  /* 0x6400640013567812 */ /* 0x000fe400078efcff */
[----:B------:R-:W-:Y:S02]  /*1810*/  LOP3.LUT R19, R15, 0x380038, RZ, 0xc0, !PT ;  /* 0x003800380f137812 */ /* 0x000fe400078ec0ff */
[----:B------:R-:W-:Y:S01]  /*1820*/  MOV R29, 0x2400 ;  /* 0x00002400001d7802 */ /* 0x000fe20000000f00 */
[-C--:B------:R-:W-:Y:S01]  /*1830*/  HFMA2 R86, R86, R23.reuse.H0_H0, -132, -132 ;  /* 0xd820d82056567431 */ /* 0x080fe20000040017 */
[----:B------:R-:W-:Y:S02]  /*1840*/  LOP3.LUT R68, R28, 0x64006400, RZ, 0xfc, !PT ;  /* 0x640064001c447812 */ /* 0x000fe400078efcff */
[----:B------:R-:W-:Y:S02]  /*1850*/  LOP3.LUT R16, R16, 0x64006400, RZ, 0xfc, !PT ;  /* 0x6400640010107812 */ /* 0x000fe400078efcff */
[----:B------:R-:W-:Y:S01]  /*1860*/  LOP3.LUT R28, R9, 0x380038, RZ, 0xc0, !PT ;  /* 0x00380038091c7812 */ /* 0x000fe200078ec0ff */
[-C--:B------:R-:W-:Y:S01]  /*1870*/  HFMA2 R75, R68, R23.reuse.H0_H0, -132, -132 ;  /* 0xd820d820444b7431 */ /* 0x080fe20000040017 */
[----:B------:R-:W-:Y:S01]  /*1880*/  LOP3.LUT R34, R19, 0x64006400, RZ, 0xfc, !PT ;  /* 0x6400640013227812 */ /* 0x000fe200078efcff */
[----:B------:R-:W-:Y:S01]  /*1890*/  HFMA2 R87, R16, R23.H0_H0, -132, -132 ;  /* 0xd820d82010577431 */ /* 0x000fe20000040017 */
[----:B------:R-:W-:-:S02]  /*18a0*/  PRMT R0, R29, 0x7610, R0 ;  /* 0x000076101d007816 */ /* 0x000fc40000000000 */
[----:B------:R-:W-:Y:S01]  /*18b0*/  LOP3.LUT R70, R28, 0x64006400, RZ, 0xfc, !PT ;  /* 0x640064001c467812 */ /* 0x000fe200078efcff */
[-C--:B------:R-:W-:Y:S01]  /*18c0*/  HFMA2 R34, R34, R23.reuse.H0_H0, -132, -132 ;  /* 0xd820d82022227431 */ /* 0x080fe20000040017 */
        /* <DEDUP_REMOVED lines=19> */
[----:B------:R-:W-:Y:S02]  /*1a00*/  LOP3.LUT R54, R54, 0x64006400, RZ, 0xfc, !PT ;  /* 0x6400640036367812 */ /* 0x000fe400078efcff */
[----:B------:R-:W-:Y:S01]  /*1a10*/  ISETP.GE.AND P3, PT, R48, 0x2, PT ;  /* 0x000000023000780c */ /* 0x000fe20003f66270 */
[----:B------:R-:W-:Y:S01]  /*1a20*/  HADD2 R94, R53, -1028, -1028 ;  /* 0xe404e404355e7430 */ /* 0x000fe20000000000 */
[----:B--2---:R-:W-:-:S02]  /*1a30*/  SHF.R.U32.HI R17, RZ, 0xd, R4 ;  /* 0x0000000dff117819 */ /* 0x004fc40000011604 */
[C---:B------:R-:W-:Y:S02]  /*1a40*/  LOP3.LUT R21, R4.reuse, 0x380038, RZ, 0xc0, !PT ;  /* 0x0038003804157812 */ /* 0x040fe400078ec0ff */
[----:B------:R-:W-:Y:S02]  /*1a50*/  SHF.R.U32.HI R57, RZ, 0x6, R4 ;  /* 0x00000006ff397819 */ /* 0x000fe40000011604 */
[----:B------:R-:W-:Y:S02]  /*1a60*/  LOP3.LUT R62, R4, 0x70007, RZ, 0xc0, !PT ;  /* 0x00070007043e7812 */ /* 0x000fe400078ec0ff */
[----:B------:R-:W-:Y:S02]  /*1a70*/  SHF.R.U32.HI R4, RZ, 0xd, R5 ;  /* 0x0000000dff047819 */ /* 0x000fe40000011605 */
[----:B------:R-:W-:Y:S02]  /*1a80*/  SHF.R.U32.HI R30, RZ, 0xd, R7 ;  /* 0x0000000dff1e7819 */ /* 0x000fe40000011607 */
[----:B------:R-:W-:-:S02]  /*1a90*/  SHF.R.U32.HI R11, RZ, 0x6, R5 ;  /* 0x00000006ff0b7819 */ /* 0x000fc40000011605 */
[C---:B------:R-:W-:Y:S02]  /*1aa0*/  LOP3.LUT R69, R7.reuse, 0x380038, RZ, 0xc0, !PT ;  /* 0x0038003807457812 */ /* 0x040fe400078ec0ff */
[----:B------:R-:W-:Y:S02]  /*1ab0*/  SHF.R.U32.HI R61, RZ, 0x6, R7 ;  /* 0x00000006ff3d7819 */ /* 0x000fe40000011607 */
[----:B------:R-:W-:Y:S02]  /*1ac0*/  LOP3.LUT R66, R7, 0x70007, RZ, 0xc0, !PT ;  /* 0x0007000707427812 */ /* 0x000fe400078ec0ff */
[----:B------:R-:W-:Y:S02]  /*1ad0*/  LOP3.LUT R7, R27, 0x40004, R4, 0xf8, !PT ;  /* 0x000400041b077812 */ /* 0x000fe400078ef804 */
[----:B------:R-:W-:Y:S02]  /*1ae0*/  LOP3.LUT R4, R71, 0x40004, R30, 0xf8, !PT ;  /* 0x0004000447047812 */ /* 0x000fe400078ef81e */
[----:B------:R-:W-:-:S02]  /*1af0*/  LOP3.LUT R25, R5, 0x380038, RZ, 0xc0, !PT ;  /* 0x0038003805197812 */ /* 0x000fc400078ec0ff */
[--C-:B------:R-:W-:Y:S02]  /*1b00*/  SHF.R.U32.HI R24, RZ, 0xd, R6.reuse ;  /* 0x0000000dff187819 */ /* 0x100fe40000011606 */
[----:B------:R-:W-:Y:S02]  /*1b10*/  LOP3.LUT R30, R14, 0x380038, RZ, 0xc0, !PT ;  /* 0x003800380e1e7812 */ /* 0x000fe400078ec0ff */
[----:B------:R-:W-:Y:S02]  /*1b20*/  LOP3.LUT R19, R11, 0x380038, RZ, 0xc0, !PT ;  /* 0x003800380b137812 */ /* 0x000fe400078ec0ff */
[----:B------:R-:W-:Y:S02]  /*1b30*/  LOP3.LUT R63, R5, 0x70007, RZ, 0xc0, !PT ;  /* 0x00070007053f7812 */ /* 0x000fe400078ec0ff */
[----:B------:R-:W-:Y:S02]  /*1b40*/  SHF.R.U32.HI R60, RZ, 0x6, R6 ;  /* 0x00000006ff3c7819 */ /* 0x000fe40000011606 */
[----:B------:R-:W-:-:S02]  /*1b50*/  LOP3.LUT R29, R6, 0x380038, RZ, 0xc0, !PT ;  /* 0x00380038061d7812 */ /* 0x000fc400078ec0ff */
[----:B------:R-:W-:Y:S02]  /*1b60*/  LOP3.LUT R65, R6, 0x70007, RZ, 0xc0, !PT ;  /* 0x0007000706417812 */ /* 0x000fe400078ec0ff */
[----:B------:R-:W-:Y:S02]  /*1b70*/  LOP3.LUT R5, R20, 0x40004, R17, 0xf8, !PT ;  /* 0x0004000414057812 */ /* 0x000fe400078ef811 */
        /* <DEDUP_REMOVED lines=57> */
[C---:B------:R-:W-:Y:S01]  /*1f10*/  LOP3.LUT R63, R61.reuse, 0x70007, RZ, 0xc0, !PT ;  /* 0x000700073d3f7812 */ /* 0x040fe200078ec0ff */
        /* <DEDUP_REMOVED lines=152> */
.L_x_2255:
        /* <DEDUP_REMOVED lines=82> */
.L_x_2256:
        /* <DEDUP_REMOVED lines=79> */
.L_x_2254:
        /* <DEDUP_REMOVED lines=8> */
.L_x_2253:
[----:B------:R-:W-:Y:S05]  /*3330*/  @!P1 EXIT ;  /* 0x000000000000994d */ /* 0x000fea0003800000 */
[----:B------:R-:W1:Y:S01]  /*3340*/  S2R R0, SR_CTAID.X ;  /* 0x0000000000007919 */ /* 0x000e620000002500 */
[----:B------:R-:W2:Y:S01]  /*3350*/  S2UR UR4, SR_CTAID.Y ;  /* 0x00000000000479c3 */ /* 0x000ea20000002600 */
[----:B------:R-:W-:Y:S01]  /*3360*/  HMUL2 R9, R40, R50.H0_H0 ;  /* 0x2000003228097232 */ /* 0x000fe20000000000 */
[----:B------:R-:W1:Y:S06]  /*3370*/  S2R R3, SR_TID.X ;  /* 0x0000000000037919 */ /* 0x000e6c0000002100 */
[----:B------:R-:W0:Y:S01]  /*3380*/  LDC.64 R6, c[0x0][0x230] ;  /* 0x00008c00ff067b82 */ /* 0x000e220000000a00 */
[----:B--2---:R-:W-:Y:S01]  /*3390*/  UIMAD UR4, UR4, 0x3, URZ ;  /* 0x00000003040478a4 */ /* 0x004fe2000f8e023f */
        /* <DEDUP_REMOVED lines=12> */
.L_x_2261:
[----:B------:R-:W0:Y:S02]  /*3460*/  LDS R2, [R0] ;  /* 0x0000000000027984 */ /* 0x000e240000000800 */
[----:B0-----:R-:W-:-:S06]  /*3470*/  HADD2 R3, R2, R9 ;  /* 0x0000000902037230 */ /* 0x001fcc0000000000 */
[----:B------:R-:W0:Y:S02]  /*3480*/  ATOMS.CAST.SPIN R3, [R0], R2, R3 ;  /* 0x000000020003738d */ /* 0x000e240001800003 */
[----:B0-----:R-:W-:-:S13]  /*3490*/  ISETP.EQ.U32.AND P0, PT, R3, 0x1, PT ;  /* 0x000000010300780c */ /* 0x001fda0003f02070 */
[----:B------:R-:W-:Y:S05]  /*34a0*/  @!P0 BRA `(.L_x_2261) ;  /* 0xfffffffc00ec8947 */ /* 0x000fea000383ffff */
[----:B------:R-:W-:Y:S05]  /*34b0*/  BRA `(.L_x_2259) ;  /* 0x00000000000c7947 */ /* 0x000fea0003800000 */
.L_x_2260:
[----:B------:R-:W2:Y:S02]  /*34c0*/  LD.E R0, desc[UR6][R4.64] ;  /* 0x0000000604007980 */ /* 0x000ea4000c101900 */
[----:B--2---:R-:W-:-:S05]  /*34d0*/  IADD3 R3, R9, R0, RZ ;  /* 0x0000000009037210 */ /* 0x004fca0007ffe0ff */
[----:B------:R0:W-:Y:S02]  /*34e0*/  ST.E desc[UR6][R4.64], R3 ;  /* 0x0000000304007985 */ /* 0x0001e4000c101906 */
.L_x_2259:
[----:B------:R-:W-:Y:S05]  /*34f0*/  BSYNC B0 ;  /* 0x0000000000007941 */ /* 0x000fea0003800000 */
.L_x_2258:
[----:B------:R1:W-:Y:S01]  /*3500*/  ATOM.E.ADD.F16x2.RN.STRONG.GPU P0, RZ, desc[UR6][R4.64+0x4], R39 ;  /* 0x0000042704ff79a2 */ /* 0x0003e2000810e1c6 */
[----:B------:R-:W-:Y:S04]  /*3510*/  BSSY B0, `(.L_x_2262) ;  /* 0x000000f000007945 */ /* 0x000fe80003800000 */
[----:B-1----:R-:W-:Y:S05]  /*3520*/  @P0 BRA `(.L_x_2263) ;  /* 0x0000000000340947 */ /* 0x002fea0003800000 */
[----:B------:R-:W1:Y:S02]  /*3530*/  QSPC.E.S P0, RZ, [R4+0x4] ;  /* 0x0000040004ff73aa */ /* 0x000e640000000500 */
[----:B-1----:R-:W-:Y:S05]  /*3540*/  @!P0 BRA `(.L_x_2264) ;  /* 0x0000000000208947 */ /* 0x002fea0003800000 */
[----:B------:R-:W-:-:S05]  /*3550*/  IMAD.MOV.U32 R2, RZ, RZ, R4 ;  /* 0x000000ffff027224 */ /* 0x000fca00078e0004 */
[----:B------:R-:W-:-:S07]  /*3560*/  MOV R0, R2 ;  /* 0x0000000200007202 */ /* 0x000fce0000000f00 */
.L_x_2265:
[----:B------:R-:W0:Y:S02]  /*3570*/  LDS R2, [R0+0x4] ;  /* 0x0000040000027984 */ /* 0x000e240000000800 */
[----:B0-----:R-:W-:-:S10]  /*3580*/  HFMA2.MMA R3, R2, 1, 1, R39 ;  /* 0x3c003c0002037835 */ /* 0x001fd40000000027 */
[----:B------:R-:W0:Y:S02]  /*3590*/  ATOMS.CAST.SPIN R3, [R0+0x4], R2, R3 ;  /* 0x000004020003738d */ /* 0x000e240001800003 */
[----:B0-----:R-:W-:-:S13]  /*35a0*/  ISETP.EQ.U32.AND P0, PT, R3, 0x1, PT ;  /* 0x000000010300780c */ /* 0x001fda0003f02070 */
[----:B------:R-:W-:Y:S05]  /*35b0*/  @!P0 BRA `(.L_x_2265) ;  /* 0xfffffffc00ec8947 */ /* 0x000fea000383ffff */
[----:B------:R-:W-:Y:S05]  /*35c0*/  BRA `(.L_x_2263) ;  /* 0x00000000000c7947 */ /* 0x000fea0003800000 */
.L_x_2264:
[----:B------:R-:W0:Y:S02]  /*35d0*/  LD.E R0, desc[UR6][R4.64+0x4] ;  /* 0x0000040604007980 */ /* 0x000e24000c101900 */
[----:B0-----:R-:W-:-:S05]  /*35e0*/  IADD3 R3, R39, R0, RZ ;  /* 0x0000000027037210 */ /* 0x001fca0007ffe0ff */
[----:B------:R1:W-:Y:S02]  /*35f0*/  ST.E desc[UR6][R4.64+0x4], R3 ;  /* 0x0000040304007985 */ /* 0x0003e4000c101906 */
.L_x_2263:
[----:B------:R-:W-:Y:S05]  /*3600*/  BSYNC B0 ;  /* 0x0000000000007941 */ /* 0x000fea0003800000 */
.L_x_2262:
        /* <DEDUP_REMOVED lines=13> */
.L_x_2269:
[----:B------:R-:W0:Y:S02]  /*36e0*/  LDS R2, [R0] ;  /* 0x0000000000027984 */ /* 0x000e240000000800 */
[----:B0-----:R-:W-:-:S06]  /*36f0*/  HADD2 R3, R2, R9 ;  /* 0x0000000902037230 */ /* 0x001fcc0000000000 */
[----:B------:R-:W0:Y:S02]  /*3700*/  ATOMS.CAST.SPIN R3, [R0], R2, R3 ;  /* 0x000000020003738d */ /* 0x000e240001800003 */
[----:B0-----:R-:W-:-:S13]  /*3710*/  ISETP.EQ.U32.AND P0, PT, R3, 0x1, PT ;  /* 0x000000010300780c */ /* 0x001fda0003f02070 */
[----:B------:R-:W-:Y:S05]  /*3720*/  @!P0 BRA `(.L_x_2269) ;  /* 0xfffffffc00ec8947 */ /* 0x000fea000383ffff */
[----:B------:R-:W-:Y:S05]  /*3730*/  BRA `(.L_x_2267) ;  /* 0x00000000000c7947 */ /* 0x000fea0003800000 */
.L_x_2268:
[----:B------:R-:W2:Y:S02]  /*3740*/  LD.E R0, desc[UR6][R4.64] ;  /* 0x0000000604007980 */ /* 0x000ea4000c101900 */
[----:B--2---:R-:W-:-:S05]  /*3750*/  IADD3 R3, R9, R0, RZ ;  /* 0x0000000009037210 */ /* 0x004fca0007ffe0ff */
[----:B------:R0:W-:Y:S02]  /*3760*/  ST.E desc[UR6][R4.64], R3 ;  /* 0x0000000304007985 */ /* 0x0001e4000c101906 */
.L_x_2267:
[----:B------:R-:W-:Y:S05]  /*3770*/  BSYNC B0 ;  /* 0x0000000000007941 */ /* 0x000fea0003800000 */
.L_x_2266:
[----:B------:R1:W-:Y:S01]  /*3780*/  ATOM.E.ADD.F16x2.RN.STRONG.GPU P0, RZ, desc[UR6][R4.64+0x4], R37 ;  /* 0x0000042504ff79a2 */ /* 0x0003e2000810e1c6 */
[----:B------:R-:W-:Y:S04]  /*3790*/  BSSY B0, `(.L_x_2270) ;  /* 0x000000f000007945 */ /* 0x000fe80003800000 */
[----:B-1----:R-:W-:Y:S05]  /*37a0*/  @P0 BRA `(.L_x_2271) ;  /* 0x0000000000340947 */ /* 0x002fea0003800000 */
[----:B------:R-:W1:Y:S02]  /*37b0*/  QSPC.E.S P0, RZ, [R4+0x4] ;  /* 0x0000040004ff73aa */ /* 0x000e640000000500 */
[----:B-1----:R-:W-:Y:S05]  /*37c0*/  @!P0 BRA `(.L_x_2272) ;  /* 0x0000000000208947 */ /* 0x002fea0003800000 */
[----:B------:R-:W-:-:S04]  /*37d0*/  MOV R2, R4 ;  /* 0x0000000400027202 */ /* 0x000fc80000000f00 */
[----:B------:R-:W-:-:S07]  /*37e0*/  MOV R0, R2 ;  /* 0x0000000200007202 */ /* 0x000fce0000000f00 */
.L_x_2273:
[----:B------:R-:W0:Y:S02]  /*37f0*/  LDS R2, [R0+0x4] ;  /* 0x0000040000027984 */ /* 0x000e240000000800 */
[----:B0-----:R-:W-:-:S10]  /*3800*/  HFMA2.MMA R3, R2, 1, 1, R37 ;  /* 0x3c003c0002037835 */ /* 0x001fd40000000025 */
[----:B------:R-:W0:Y:S02]  /*3810*/  ATOMS.CAST.SPIN R3, [R0+0x4], R2, R3 ;  /* 0x000004020003738d */ /* 0x000e240001800003 */
[----:B0-----:R-:W-:-:S13]  /*3820*/  ISETP.EQ.U32.AND P0, PT, R3, 0x1, PT ;  /* 0x000000010300780c */ /* 0x001fda0003f02070 */
[----:B------:R-:W-:Y:S05]  /*3830*/  @!P0 BRA `(.L_x_2273) ;  /* 0xfffffffc00ec8947 */ /* 0x000fea000383ffff */
[----:B------:R-:W-:Y:S05]  /*3840*/  BRA `(.L_x_2271) ;  /* 0x00000000000c7947 */ /* 0x000fea0003800000 */
.L_x_2272:
[----:B------:R-:W0:Y:S02]  /*3850*/  LD.E R0, desc[UR6][R4.64+0x4] ;  /* 0x0000040604007980 */ /* 0x000e24000c101900 */
[----:B0-----:R-:W-:-:S05]  /*3860*/  IMAD.IADD R3, R37, 0x1, R0 ;  /* 0x0000000125037824 */ /* 0x001fca00078e0200 */
[----:B------:R1:W-:Y:S02]  /*3870*/  ST.E desc[UR6][R4.64+0x4], R3 ;  /* 0x0000040304007985 */ /* 0x0003e4000c101906 */
.L_x_2271:
[----:B------:R-:W-:Y:S05]  /*3880*/  BSYNC B0 ;  /* 0x0000000000007941 */ /* 0x000fea0003800000 */
.L_x_2270:
        /* <DEDUP_REMOVED lines=13> */
.L_x_2277:
[----:B------:R-:W0:Y:S02]  /*3960*/  LDS R2, [R0] ;  /* 0x0000000000027984 */ /* 0x000e240000000800 */
[----:B0-----:R-:W-:-:S06]  /*3970*/  HADD2 R3, R2, R7 ;  /* 0x0000000702037230 */ /* 0x001fcc0000000000 */
[----:B------:R-:W0:Y:S02]  /*3980*/  ATOMS.CAST.SPIN R3, [R0], R2, R3 ;  /* 0x000000020003738d */ /* 0x000e240001800003 */
[----:B0-----:R-:W-:-:S13]  /*3990*/  ISETP.EQ.U32.AND P0, PT, R3, 0x1, PT ;  /* 0x000000010300780c */ /* 0x001fda0003f02070 */
[----:B------:R-:W-:Y:S05]  /*39a0*/  @!P0 BRA `(.L_x_2277) ;  /* 0xfffffffc00ec8947 */ /* 0x000fea000383ffff */
[----:B------:R-:W-:Y:S05]  /*39b0*/  BRA `(.L_x_2275) ;  /* 0x00000000000c7947 */ /* 0x000fea0003800000 */
.L_x_2276:
[----:B------:R-:W2:Y:S02]  /*39c0*/  LD.E R0, desc[UR6][R4.64] ;  /* 0x0000000604007980 */ /* 0x000ea4000c101900 */
[----:B--2---:R-:W-:-:S05]  /*39d0*/  IMAD.IADD R3, R7, 0x1, R0 ;  /* 0x0000000107037824 */ /* 0x004fca00078e0200 */
[----:B------:R0:W-:Y:S02]  /*39e0*/  ST.E desc[UR6][R4.64], R3 ;  /* 0x0000000304007985 */ /* 0x0001e4000c101906 */
.L_x_2275:
[----:B------:R-:W-:Y:S05]  /*39f0*/  BSYNC B0 ;  /* 0x0000000000007941 */ /* 0x000fea0003800000 */
.L_x_2274:
[----:B------:R1:W-:Y:S02]  /*3a00*/  ATOM.E.ADD.F16x2.RN.STRONG.GPU P0, RZ, desc[UR6][R4.64+0x4], R35 ;  /* 0x0000042304ff79a2 */ /* 0x0003e4000810e1c6 */
[----:B-1----:R-:W-:Y:S05]  /*3a10*/  @P0 EXIT ;  /* 0x000000000000094d */ /* 0x002fea0003800000 */
[----:B------:R-:W1:Y:S02]  /*3a20*/  QSPC.E.S P0, RZ, [R4+0x4] ;  /* 0x0000040004ff73aa */ /* 0x000e640000000500 */
[----:B-1----:R-:W-:Y:S05]  /*3a30*/  @!P0 BRA `(.L_x_2278) ;  /* 0x0000000000208947 */ /* 0x002fea0003800000 */
[----:B------:R-:W-:-:S04]  /*3a40*/  MOV R2, R4 ;  /* 0x0000000400027202 */ /* 0x000fc80000000f00 */
[----:B------:R-:W-:-:S07]  /*3a50*/  MOV R0, R2 ;  /* 0x0000000200007202 */ /* 0x000fce0000000f00 */
.L_x_2279:
[----:B------:R-:W0:Y:S02]  /*3a60*/  LDS R2, [R0+0x4] ;  /* 0x0000040000027984 */ /* 0x000e240000000800 */
[----:B0-----:R-:W-:-:S10]  /*3a70*/  HFMA2.MMA R3, R2, 1, 1, R35 ;  /* 0x3c003c0002037835 */ /* 0x001fd40000000023 */
[----:B------:R-:W0:Y:S02]  /*3a80*/  ATOMS.CAST.SPIN R3, [R0+0x4], R2, R3 ;  /* 0x000004020003738d */ /* 0x000e240001800003 */
[----:B0-----:R-:W-:-:S13]  /*3a90*/  ISETP.EQ.U32.AND P0, PT, R3, 0x1, PT ;  /* 0x000000010300780c */ /* 0x001fda0003f02070 */
[----:B------:R-:W-:Y:S05]  /*3aa0*/  @!P0 BRA `(.L_x_2279) ;  /* 0xfffffffc00ec8947 */ /* 0x000fea000383ffff */
[----:B------:R-:W-:Y:S05]  /*3ab0*/  EXIT ;  /* 0x000000000000794d */ /* 0x000fea0003800000 */
.L_x_2278:
[----:B------:R-:W0:Y:S02]  /*3ac0*/  LD.E R0, desc[UR6][R4.64+0x4] ;  /* 0x0000040604007980 */ /* 0x000e24000c101900 */
[----:B0-----:R-:W-:-:S05]  /*3ad0*/  IADD3 R3, R35, R0, RZ ;  /* 0x0000000023037210 */ /* 0x001fca0007ffe0ff */
[----:B------:R-:W-:Y:S01]  /*3ae0*/  ST.E desc[UR6][R4.64+0x4], R3 ;  /* 0x0000040304007985 */ /* 0x000fe2000c101906 */
[----:B------:R-:W-:Y:S05]  /*3af0*/  EXIT ;  /* 0x000000000000794d */ /* 0x000fea0003800000 */
.L_x_2280:
        /* <DEDUP_REMOVED lines=16> */
.L_x_3697:


//--------------------- .text._Z23gemm_half_q_half_kernelILi3ELi6ELb1ELb1ELi32EEvPK6__halfPKjS4_S2_PS0_iiiiPKtS7_iiiiiibS2_i --------------------------
	.section	.text._Z23gemm_half_q_half_kernelILi3ELi6ELb1ELb1ELi32EEvPK6__halfPKjS4_S2_PS0_iiiiPKtS7_iiiiiibS2_i,"ax",@progbits
	.align	128
        .global         _Z23gemm_half_q_half_kernelILi3ELi6ELb1ELb1ELi32EEvPK6__halfPKjS4_S2_PS0_iiiiPKtS7_iiiiiibS2_i
        .type           _Z23gemm_half_q_half_kernelILi3ELi6ELb1ELb1ELi32EEvPK6__halfPKjS4_S2_PS0_iiiiPKtS7_iiiiiibS2_i,@function
        .size           _Z23gemm_half_q_half_kernelILi3ELi6ELb1ELb1ELi32EEvPK6__halfPKjS4_S2_PS0_iiiiPKtS7_iiiiiibS2_i,(.L_x_3698 - _Z23gemm_half_q_half_kernelILi3ELi6ELb1ELb1ELi32EEvPK6__halfPKjS4_S2_PS0_iiiiPKtS7_iiiiiibS2_i)
        .other          _Z23gemm_half_q_half_kernelILi3ELi6ELb1ELb1ELi32EEvPK6__halfPKjS4_S2_PS0_iiiiPKtS7_iiiiiibS2_i,@"STO_CUDA_ENTRY STV_DEFAULT"
_Z23gemm_half_q_half_kernelILi3ELi6ELb1ELb1ELi32EEvPK6__halfPKjS4_S2_PS0_iiiiPKtS7_iiiiiibS2_i:
.text._Z23gemm_half_q_half_kernelILi3ELi6ELb1ELb1ELi32EEvPK6__halfPKjS4_S2_PS0_iiiiPKtS7_iiiiiibS2_i:
        /* <DEDUP_REMOVED lines=8> */
[----:B------:R-:W2:Y:S01]  /*0080*/  S2R R14, SR_CTAID.Z ;  /* 0x00000000000e7919 */ /* 0x000ea20000002700 */
[----:B------:R-:W3:Y:S01]  /*0090*/  LDC R15, c[0x0][0x240] ;  /* 0x00009000ff0f7b82 */ /* 0x000ee20000000800 */
[----:B------:R-:W-:Y:S01]  /*00a0*/  PRMT R7, RZ, 0x7610, R7 ;  /* 0x00007610ff077816 */ /* 0x000fe20000000007 */
[----:B------:R-:W4:Y:S01]  /*00b0*/  S2R R16, SR_TID.X ;  /* 0x0000000000107919 */ /* 0x000f220000002100 */
        /* <DEDUP_REMOVED lines=24> */
.L_x_2281:
        /* <DEDUP_REMOVED lines=36> */
.L_x_2286:
        /* <DEDUP_REMOVED lines=16> */
.L_x_2285:
        /* <DEDUP_REMOVED lines=16> */
.L_x_2284:
        /* <DEDUP_REMOVED lines=17> */
.L_x_2288:
        /* <DEDUP_REMOVED lines=16> */
.L_x_2287:
        /* <DEDUP_REMOVED lines=14> */
.L_x_2283:
[----:B------:R-:W-:Y:S05]  /*0970*/  BSYNC B0 ;  /* 0x0000000000007941 */ /* 0x000fea0003800000 */
.L_x_2282:
        /* <DEDUP_REMOVED lines=10> */
[----:B------:R-:W-:Y:S01]  /*0a20*/  ISETP.GT.AND P2, PT, R48, 0x3, PT ;  /* 0x000000033000780c */ /* 0x000fe20003f44270 */
[----:B------:R-:W-:Y:S01]  /*0a30*/  IMAD R5, R12, R47, RZ ;  /* 0x0000002f0c057224 */ /* 0x000fe200078e02ff */
[----:B0-----:R-:W-:Y:S01]  /*0a40*/  HFMA2.MMA R11, -RZ, RZ, 0, 0 ;  /* 0x00000000ff0b7435 */ /* 0x001fe200000001ff */
[----:B------:R-:W-:Y:S02]  /*0a50*/  PLOP3.LUT P0, PT, PT, PT, PT, 0x80, 0x0 ;  /* 0x000000000000781c */ /* 0x000fe40003f0f070 */
[----:B------:R-:W-:-:S05]  /*0a60*/  IMAD R5, R5, 0x3, R10 ;  /* 0x0000000305057824 */ /* 0x000fca00078e020a */
[----:B------:R-:W-:-:S05]  /*0a70*/  LEA R5, R16, R5, 0x2 ;  /* 0x0000000510057211 */ /* 0x000fca00078e10ff */
[----:B-1----:R-:W-:Y:S01]  /*0a80*/  IMAD.WIDE R2, R5, 0x2, R2 ;  /* 0x0000000205027825 */ /* 0x002fe200078e0202 */
[----:B------:R-:W-:Y:S06]  /*0a90*/  @!P2 BRA `(.L_x_2290) ;  /* 0x000000000034a947 */ /* 0x000fec0003800000 */
[----:B------:R-:W-:Y:S02]  /*0aa0*/  PLOP3.LUT P0, PT, PT, PT, PT, 0x8, 0x0 ;  /* 0x000000000000781c */ /* 0x000fe40003f0e170 */
[----:B------:R-:W-:-:S11]  /*0ab0*/  IADD3 R10, R48, -0x3, RZ ;  /* 0xfffffffd300a7810 */ /* 0x000fd60007ffe0ff */
.L_x_2291:
        /* <DEDUP_REMOVED lines=11> */
.L_x_2290:
        /* <DEDUP_REMOVED lines=10> */
.L_x_2289:
[----:B------:R-:W2:Y:S08]  /*0c10*/  LDC R21, c[0x0][0x25c] ;  /* 0x00009700ff157b82 */ /* 0x000eb00000000800 */
[----:B------:R-:W-:Y:S01]  /*0c20*/  BAR.SYNC.DEFER_BLOCKING 0x0 ;  /* 0x0000000000007b1d */ /* 0x000fe20000010000 */
[----:B------:R-:W-:-:S07]  /*0c30*/  ISETP.GE.AND P0, PT, R49, R46, PT ;  /* 0x0000002e3100720c */ /* 0x000fce0003f06270 */
[----:B------:R-:W3:Y:S06]  /*0c40*/  LDC R22, c[0x0][0x264] ;  /* 0x00009900ff167b82 */ /* 0x000eec0000000800 */
[----:B------:R-:W-:Y:S05]  /*0c50*/  @P0 BRA `(.L_x_2292) ;  /* 0x0000000000d40947 */ /* 0x000fea0003800000 */
[----:B------:R-:W4:Y:S01]  /*0c60*/  LDC.64 R8, c[0x0][0x248] ;  /* 0x00009200ff087b82 */ /* 0x000f220000000a00 */
[----:B-1----:R-:W-:-:S07]  /*0c70*/  SHF.L.U32 R3, R14, 0x6, RZ ;  /* 0x000000060e037819 */ /* 0x002fce00000006ff */
[----:B0-----:R-:W0:Y:S08]  /*0c80*/  LDC.64 R10, c[0x0][0x220] ;  /* 0x00008800ff0a7b82 */ /* 0x001e300000000a00 */
[----:B------:R-:W1:Y:S01]  /*0c90*/  LDC.64 R12, c[0x0][0x228] ;  /* 0x00008a00ff0c7b82 */ /* 0x000e620000000a00 */
[----:B----4-:R-:W-:-:S05]  /*0ca0*/  IMAD.WIDE R2, R3, 0x2, R8 ;  /* 0x0000000203027825 */ /* 0x010fca00078e0208 */
[----:B------:R4:W5:Y:S01]  /*0cb0*/  LDG.E.U16.CONSTANT R14, desc[UR6][R2.64] ;  /* 0x00000006020e7981 */ /* 0x000962000c1e9500 */
[----:B------:R-:W-:Y:S01]  /*0cc0*/  SHF.R.S32.HI R5, RZ, 0x1f, R0 ;  /* 0x0000001fff057819 */ /* 0x000fe20000011400 */
[----:B------:R-:W-:Y:S01]  /*0cd0*/  UMOV UR4, URZ ;  /* 0x0000003f00047c82 */ /* 0x000fe20008000000 */
[----:B------:R-:W-:Y:S02]  /*0ce0*/  SHF.L.U32 R4, R0, 0x2, RZ ;  /* 0x0000000200047819 */ /* 0x000fe400000006ff */
[----:B------:R-:W-:Y:S02]  /*0cf0*/  LEA.HI R5, R5, R0, RZ, 0x3 ;  /* 0x0000000005057211 */ /* 0x000fe400078f18ff */
[----:B------:R-:W-:Y:S02]  /*0d00*/  MOV R17, R49 ;  /* 0x0000003100117202 */ /* 0x000fe40000000f00 */
[----:B------:R-:W-:Y:S02]  /*0d10*/  LOP3.LUT R15, R4, 0x10, RZ, 0xc0, !PT ;  /* 0x00000010040f7812 */ /* 0x000fe400078ec0ff */
[----:B01--4-:R-:W-:-:S07]  /*0d20*/  SHF.R.S32.HI R16, RZ, 0x3, R5 ;  /* 0x00000003ff107819 */ /* 0x013fce0000011405 */
.L_x_2293:
[----:B-----5:R-:W-:-:S05]  /*0d30*/  IADD3 R4, R14, UR4, RZ ;  /* 0x000000040e047c10 */ /* 0x020fca000fffe0ff */
[----:B------:R-:W-:-:S05]  /*0d40*/  IMAD R2, R4, R47, RZ ;  /* 0x0000002f04027224 */ /* 0x000fca00078e02ff */
[----:B------:R-:W-:-:S04]  /*0d50*/  SHF.R.S32.HI R3, RZ, 0x1f, R2 ;  /* 0x0000001fff037819 */ /* 0x000fc80000011402 */
[----:B------:R-:W-:-:S04]  /*0d60*/  LEA.HI R3, R3, R2, RZ, 0x3 ;  /* 0x0000000203037211 */ /* 0x000fc800078f18ff */
[----:B------:R-:W-:-:S05]  /*0d70*/  LEA.HI.SX32 R3, R3, R16, 0x1d ;  /* 0x0000001003037211 */ /* 0x000fca00078feaff */
[----:B------:R-:W-:-:S06]  /*0d80*/  IMAD.WIDE R2, R3, 0x4, R10 ;  /* 0x0000000403027825 */ /* 0x000fcc00078e020a */
[----:B------:R-:W4:Y:S01]  /*0d90*/  LDG.E.CONSTANT R2, desc[UR6][R2.64] ;  /* 0x0000000602027981 */ /* 0x000f22000c1e9900 */
[----:B------:R-:W-:-:S05]  /*0da0*/  LEA R7, R17, 0x1, 0x1 ;  /* 0x0000000111077811 */ /* 0x000fca00078e08ff */
[----:B------:R-:W-:-:S06]  /*0db0*/  IMAD.WIDE R6, R7, 0x2, R8 ;  /* 0x0000000207067825 */ /* 0x000fcc00078e0208 */
[----:B------:R-:W2:Y:S01]  /*0dc0*/  LDG.E.U16.CONSTANT R6, desc[UR6][R6.64] ;  /* 0x0000000606067981 */ /* 0x000ea2000c1e9500 */
[----:B------:R-:W-:-:S06]  /*0dd0*/  IMAD.WIDE R4, R4, 0x2, R12 ;  /* 0x0000000204047825 */ /* 0x000fcc00078e020c */
[----:B------:R-:W3:Y:S01]  /*0de0*/  LDG.E.U16.CONSTANT R4, desc[UR6][R4.64] ;  /* 0x0000000604047981 */ /* 0x000ee2000c1e9500 */
[----:B------:R-:W-:Y:S01]  /*0df0*/  UIADD3 UR4, UR4, 0x1, URZ ;  /* 0x0000000104047890 */ /* 0x000fe2000fffe03f */
        /* <DEDUP_REMOVED lines=11> */
[----:B------:R-:W-:Y:S02]  /*0eb0*/  IADD3 R20, R20, 0x1, RZ ;  /* 0x0000000114147810 */ /* 0x000fe40007ffe0ff */
[----:B------:R-:W-:Y:S02]  /*0ec0*/  IADD3 R2, R2, 0x1, RZ ;  /* 0x0000000102027810 */ /* 0x000fe40007ffe0ff */
[----:B------:R-:W-:Y:S01]  /*0ed0*/  IADD3 R18, R18, 0x1, RZ ;  /* 0x0000000112127810 */ /* 0x000fe20007ffe0ff */
[----:B------:R-:W-:Y:S01]  /*0ee0*/  IMAD R20, R20, R20, RZ ;  /* 0x0000001414147224 */ /* 0x000fe200078e02ff */
[----:B--2---:R-:W-:Y:S01]  /*0ef0*/  IADD3 R17, R6, R17, RZ ;  /* 0x0000001106117210 */ /* 0x004fe20007ffe0ff */
[----:B------:R-:W-:Y:S02]  /*0f00*/  IMAD R2, R2, R2, RZ ;  /* 0x0000000202027224 */ /* 0x000fe400078e02ff */
[----:B------:R-:W-:Y:S01]  /*0f10*/  IMAD R18, R18, R18, RZ ;  /* 0x0000001212127224 */ /* 0x000fe200078e02ff */
[----:B------:R-:W0:Y:S01]  /*0f20*/  I2F.F16 R3, R20 ;  /* 0x0000001400037306 */ /* 0x000e220000200c00 */
[----:B------:R-:W-:Y:S01]  /*0f30*/  ISETP.GE.AND P2, PT, R17, R46, PT ;  /* 0x0000002e1100720c */ /* 0x000fe20003f46270 */
[----:B---3--:R-:W-:-:S06]  /*0f40*/  HMUL2 R45, R45.H0_H0, R4.H0_H0 ;  /* 0x200000042d2d7232 */ /* 0x008fcc0000000800 */
[----:B------:R-:W1:Y:S01]  /*0f50*/  I2F.F16 R43, R2 ;  /* 0x00000002002b7306 */ /* 0x000e620000200c00 */
[----:B0-----:R-:W-:-:S07]  /*0f60*/  HMUL2 R44, R3.H0_H0, R4.H0_H0 ;  /* 0x20000004032c7232 */ /* 0x001fce0000000800 */
[----:B------:R-:W0:Y:S01]  /*0f70*/  I2F.F16 R5, R18 ;  /* 0x0000001200057306 */ /* 0x000e220000200c00 */
[-C--:B-1----:R-:W-:Y:S02]  /*0f80*/  HMUL2 R43, R43.H0_H0, R4.reuse.H0_H0 ;  /* 0x200000042b2b7232 */ /* 0x082fe40000000800 */
[----:B0-----:R-:W-:Y:S01]  /*0f90*/  HMUL2 R42, R5.H0_H0, R4.H0_H0 ;  /* 0x20000004052a7232 */ /* 0x001fe20000000800 */
[----:B------:R-:W-:Y:S06]  /*0fa0*/  @!P2 BRA `(.L_x_2293) ;  /* 0xfffffffc0060a947 */ /* 0x000fec000383ffff */
.L_x_2292:
        /* <DEDUP_REMOVED lines=8> */
[----:B0-----:R-:W-:Y:S02]  /*1030*/  LEA.HI R6, R3, R2, RZ, 0x5 ;  /* 0x0000000203067211 */ /* 0x001fe400078f28ff */
[----:B------:R-:W-:Y:S02]  /*1040*/  CS2R R2, SRZ ;  /* 0x0000000000027805 */ /* 0x000fe4000001ff00 */
[C---:B--2---:R-:W-:Y:S02]  /*1050*/  ISETP.GT.AND P3, PT, R49.reuse, R21, PT ;  /* 0x000000153100720c */ /* 0x044fe40003f64270 */
[----:B---3--:R-:W-:Y:S01]  /*1060*/  ISETP.GT.AND P5, PT, R49, R22, PT ;  /* 0x000000163100720c */ /* 0x008fe20003fa4270 */
        /* <DEDUP_REMOVED lines=8> */
.L_x_2294:
        /* <DEDUP_REMOVED lines=8> */
.L_x_2295:
        /* <DEDUP_REMOVED lines=10> */
.L_x_2296:
        /* <DEDUP_REMOVED lines=8> */
.L_x_2297:
        /* <DEDUP_REMOVED lines=9> */
.L_x_2298:
        /* <DEDUP_REMOVED lines=24> */
.L_x_2303:
[----:B0-----:R-:W0:Y:S01]  /*14a0*/  LDC R47, c[0x0][0x23c] ;  /* 0x00008f00ff2f7b82 */ /* 0x001e220000000800 */
[----:B-----5:R-:W-:Y:S01]  /*14b0*/  MOV R13, R3 ;  /* 0x00000003000d7202 */ /* 0x020fe20000000f00 */
[----:B------:R-:W-:-:S04]  /*14c0*/  IMAD.MOV.U32 R12, RZ, RZ, R0 ;  /* 0x000000ffff0c7224 */ /* 0x000fc800078e0000 */
[C---:B0-----:R-:W-:Y:S02]  /*14d0*/  IMAD.WIDE R4, R47.reuse, 0x4, R12 ;  /* 0x000000042f047825 */ /* 0x041fe400078e020c */
[----:B------:R-:W5:Y:S04]  /*14e0*/  LDG.E.128.CONSTANT R12, desc[UR6][R12.64] ;  /* 0x000000060c0c7981 */ /* 0x000f68000c1e9d00 */
[----:B------:R0:W5:Y:S01]  /*14f0*/  LDG.E.128.CONSTANT R8, desc[UR6][R4.64] ;  /* 0x0000000604087981 */ /* 0x000162000c1e9d00 */
[----:B------:R-:W-:Y:S01]  /*1500*/  IMAD.WIDE R2, R47, 0x4, R4 ;  /* 0x000000042f027825 */ /* 0x000fe200078e0204 */
[----:B------:R-:W-:Y:S06]  /*1510*/  @!P1 BRA `(.L_x_2300) ;  /* 0x0000001c00689947 */ /* 0x000fec0003800000 */
[----:B0-----:R-:W2:Y:S01]  /*1520*/  LDG.E.128.CONSTANT R4, desc[UR6][R2.64] ;  /* 0x0000000602047981 */ /* 0x001ea2000c1e9d00 */
[--C-:B-----5:R-:W-:Y:S01]  /*1530*/  SHF.R.U32.HI R16, RZ, 0xf, R12.reuse ;  /* 0x0000000fff107819 */ /* 0x120fe2000001160c */
[----:B------:R-:W-:Y:S01]  /*1540*/  HFMA2.MMA R24, -RZ, RZ, 0, 0.125 ;  /* 0x00003000ff187435 */ /* 0x000fe200000001ff */
        /* <DEDUP_REMOVED lines=19> */
[----:B------:R-:W-:Y:S02]  /*1680*/  MOV R20, 0x2400 ;  /* 0x0000240000147802 */ /* 0x000fe40000000f00 */
[----:B------:R-:W-:Y:S02]  /*1690*/  LOP3.LUT R10, R16, 0x10001, RZ, 0xc0, !PT ;  /* 0x00010001100a7812 */ /* 0x000fe400078ec0ff */
[----:B------:R-:W-:Y:S02]  /*16a0*/  SHF.R.U32.HI R21, RZ, 0xf, R13 ;  /* 0x0000000fff157819 */ /* 0x000fe4000001160d */
[----:B------:R-:W-:-:S02]  /*16b0*/  SHF.R.U32.HI R28, RZ, 0xf, R15 ;  /* 0x0000000fff1c7819 */ /* 0x000fc4000001160f */
[----:B------:R-:W-:Y:S02]  /*16c0*/  PRMT R16, R20, 0x7610, R16 ;  /* 0x0000761014107816 */ /* 0x000fe40000000010 */
[----:B------:R-:W-:Y:S02]  /*16d0*/  LOP3.LUT R20, R10, 0x20002, R19, 0xf8, !PT ;  /* 0x000200020a147812 */ /* 0x000fe400078ef813 */
[C---:B------:R-:W-:Y:S02]  /*16e0*/  LOP3.LUT R22, R13.reuse, 0x380038, RZ, 0xc0, !PT ;  /* 0x003800380d167812 */ /* 0x040fe400078ec0ff */
[----:B------:R-:W-:Y:S02]  /*16f0*/  SHF.R.U32.HI R0, RZ, 0x6, R13 ;  /* 0x00000006ff007819 */ /* 0x000fe4000001160d */
[----:B------:R-:W-:Y:S02]  /*1700*/  LOP3.LUT R55, R13, 0x70007, RZ, 0xc0, !PT ;  /* 0x000700070d377812 */ /* 0x000fe400078ec0ff */
[----:B------:R-:W-:-:S02]  /*1710*/  SHF.R.U32.HI R31, RZ, 0xe, R11 ;  /* 0x0000000eff1f7819 */ /* 0x000fc4000001160b */
[----:B------:R-:W-:Y:S02]  /*1720*/  LOP3.LUT R21, R21, 0x10001, RZ, 0xc0, !PT ;  /* 0x0001000115157812 */ /* 0x000fe400078ec0ff */
[----:B------:R-:W-:Y:S02]  /*1730*/  LOP3.LUT R10, R28, 0x10001, RZ, 0xc0, !PT ;  /* 0x000100011c0a7812 */ /* 0x000fe400078ec0ff */
[C---:B------:R-:W-:Y:S02]  /*1740*/  LOP3.LUT R33, R15.reuse, 0x380038, RZ, 0xc0, !PT ;  /* 0x003800380f217812 */ /* 0x040fe400078ec0ff */
[----:B------:R-:W-:Y:S02]  /*1750*/  SHF.R.U32.HI R13, RZ, 0x6, R15 ;  /* 0x00000006ff0d7819 */ /* 0x000fe4000001160f */
[----:B------:R-:W-:Y:S02]  /*1760*/  LOP3.LUT R58, R15, 0x70007, RZ, 0xc0, !PT ;  /* 0x000700070f3a7812 */ /* 0x000fe400078ec0ff */
[----:B------:R-:W-:-:S02]  /*1770*/  LOP3.LUT R25, R25, 0x10001, RZ, 0xc0, !PT ;  /* 0x0001000119197812 */ /* 0x000fc400078ec0ff */
[C---:B------:R-:W-:Y:S02]  /*1780*/  LOP3.LUT R34, R11.reuse, 0x380038, RZ, 0xc0, !PT ;  /* 0x003800380b227812 */ /* 0x040fe400078ec0ff */
[----:B------:R-:W-:Y:S02]  /*1790*/  SHF.R.U32.HI R15, RZ, 0x6, R11 ;  /* 0x00000006ff0f7819 */ /* 0x000fe4000001160b */
[----:B------:R-:W-:Y:S02]  /*17a0*/  LOP3.LUT R66, R11, 0x70007, RZ, 0xc0, !PT ;  /* 0x000700070b427812 */ /* 0x000fe400078ec0ff */
[----:B------:R-:W-:Y:S02]  /*17b0*/  PRMT R11, R51, 0x9910, RZ ;  /* 0x00009910330b7816 */ /* 0x000fe400000000ff */
[----:B------:R-:W-:Y:S02]  /*17c0*/  LOP3.LUT R28, R21, 0x20002, R26, 0xf8, !PT ;  /* 0x00020002151c7812 */ /* 0x000fe400078ef81a */
[----:B------:R-:W-:-:S02]  /*17d0*/  LOP3.LUT R72, R10, 0x20002, R31, 0xf8, !PT ;  /* 0x000200020a487812 */ /* 0x000fc400078ef81f */
[----:B------:R-:W-:Y:S02]  /*17e0*/  LOP3.LUT R32, R25, 0x20002, R30, 0xf8, !PT ;  /* 0x0002000219207812 */ /* 0x000fe400078ef81e */
[----:B------:R-:W-:Y:S02]  /*17f0*/  LOP3.LUT R79, R18, 0x64006400, RZ, 0xfc, !PT ;  /* 0x64006400124f7812 */ /* 0x000fe400078efcff */
[----:B------:R-:W-:Y:S02]  /*1800*/  LOP3.LUT R87, R22, 0x64006400, RZ, 0xfc, !PT ;  /* 0x6400640016577812 */ /* 0x000fe400078efcff */
[----:B------:R-:W-:Y:S01]  /*1810*/  LOP3.LUT R77, R29, 0x64006400, RZ, 0xfc, !PT ;  /* 0x640064001d4d7812 */ /* 0x000fe200078efcff */
[-C--:B------:R-:W-:Y:S01]  /*1820*/  HFMA2 R79, R79, R24.reuse.H0_H0, -132, -132 ;  /* 0xd820d8204f4f7431 */ /* 0x080fe20000040018 */
[----:B------:R-:W-:Y:S01]  /*1830*/  ISETP.NE.AND P0, PT, R11, RZ, PT ;  /* 0x000000ff0b00720c */ /* 0x000fe20003f05270 */
        /* <DEDUP_REMOVED lines=25> */
[----:B------:R-:W-:Y:S01]  /*19d0*/  LOP3.LUT R60, R60, 0x64006400, RZ, 0xfc, !PT ;  /* 0x640064003c3c7812 */ /* 0x000fe200078efcff */
[----:B------:R-:W-:Y:S01]  /*19e0*/  HADD2 R96, R57, -1028, -1028 ;  /* 0xe404e40439607430 */ /* 0x000fe20000000000 */
        /* <DEDUP_REMOVED lines=10> */
[----:B------:R-:W-:Y:S02]  /*1a90*/  LOP3.LUT R4, R20, 0x40004, R19, 0xf8, !PT ;  /* 0x0004000414047812 */ /* 0x000fe400078ef813 */
[----:B------:R-:W-:Y:S02]  /*1aa0*/  LOP3.LUT R20, R14, 0x380038, RZ, 0xc0, !PT ;  /* 0x003800380e147812 */ /* 0x000fe400078ec0ff */
[C---:B------:R-:W-:Y:S02]  /*1ab0*/  LOP3.LUT R26, R5.reuse, 0x380038, RZ, 0xc0, !PT ;  /* 0x00380038051a7812 */ /* 0x040fe400078ec0ff */
[----:B------:R-:W-:Y:S02]  /*1ac0*/  SHF.R.U32.HI R11, RZ, 0x6, R5 ;  /* 0x00000006ff0b7819 */ /* 0x000fe40000011605 */
[----:B------:R-:W-:Y:S02]  /*1ad0*/  SHF.R.U32.HI R61, RZ, 0x6, R6 ;  /* 0x00000006ff3d7819 */ /* 0x000fe40000011606 */
[----:B------:R-:W-:-:S02]  /*1ae0*/  LOP3.LUT R64, R5, 0x70007, RZ, 0xc0, !PT ;  /* 0x0007000705407812 */ /* 0x000fc400078ec0ff */
[C---:B------:R-:W-:Y:S02]  /*1af0*/  LOP3.LUT R30, R6.reuse, 0x380038, RZ, 0xc0, !PT ;  /* 0x00380038061e7812 */ /* 0x040fe400078ec0ff */
[----:B------:R-:W-:Y:S02]  /*1b00*/  LOP3.LUT R67, R6, 0x70007, RZ, 0xc0, !PT ;  /* 0x0007000706437812 */ /* 0x000fe400078ec0ff */
[C---:B------:R-:W-:Y:S02]  /*1b10*/  LOP3.LUT R70, R7.reuse, 0x380038, RZ, 0xc0, !PT ;  /* 0x0038003807467812 */ /* 0x040fe400078ec0ff */
[----:B------:R-:W-:Y:S02]  /*1b20*/  SHF.R.U32.HI R65, RZ, 0x6, R7 ;  /* 0x00000006ff417819 */ /* 0x000fe40000011607 */
[----:B------:R-:W-:Y:S02]  /*1b30*/  LOP3.LUT R68, R7, 0x70007, RZ, 0xc0, !PT ;  /* 0x0007000707447812 */ /* 0x000fe400078ec0ff */
[----:B------:R-:W-:-:S02]  /*1b40*/  LOP3.LUT R5, R28, 0x40004, R25, 0xf8, !PT ;  /* 0x000400041c057812 */ /* 0x000fc400078ef819 */
[----:B------:R-:W-:Y:S02]  /*1b50*/  LOP3.LUT R6, R32, 0x40004, R31, 0xf8, !PT ;  /* 0x0004000420067812 */ /* 0x000fe400078ef81f */
[----:B------:R-:W-:Y:S02]  /*1b60*/  LOP3.LUT R7, R72, 0x40004, R35, 0xf8, !PT ;  /* 0x0004000448077812 */ /* 0x000fe400078ef823 */
[----:B------:R-:W-:Y:S02]  /*1b70*/  LOP3.LUT R25, R8, 0x380038, RZ, 0xc0, !PT ;  /* 0x0038003808197812 */ /* 0x000fe400078ec0ff */
        /* <DEDUP_REMOVED lines=208> */
.L_x_2301:
        /* <DEDUP_REMOVED lines=85> */
.L_x_2302:
        /* <DEDUP_REMOVED lines=46> */
[----:B------:R-:W-:Y:S01]  /*30b0*/  HFMA2 R0, R57, R10, R0 ;  /* 0x0000000a39007231 */ /* 0x000fe20000000000 */
[----:B------:R-:W-:-:S03]  /*30c0*/  HFMA2.MMA R85, R21, R9, R85 ;  /* 0x0000000915557235 */ /* 0x000fc60000000055 */
[----:B------:R-:W-:-:S03]  /*30d0*/  HFMA2 R0, R30, R11, R0 ;  /* 0x0000000b1e007231 */ /* 0x000fc60000000000 */
[-C--:B------:R-:W-:Y:S02]  /*30e0*/  HFMA2.MMA R5, R56, R10.reuse, R5 ;  /* 0x0000000a38057235 */ /* 0x080fe40000000005 */
[----:B------:R-:W-:Y:S01]  /*30f0*/  HFMA2.MMA R85, R58, R10, R85 ;  /* 0x0000000a3a557235 */ /* 0x000fe20000000055 */
[----:B------:R-:W-:-:S04]  /*3100*/  HFMA2 R10, R59, R10, R6 ;  /* 0x0000000a3b0a7231 */ /* 0x000fc80000000006 */
[----:B------:R-:W-:Y:S01]  /*3110*/  HFMA2 R10, R28, R11, R10 ;  /* 0x0000000b1c0a7231 */ /* 0x000fe2000000000a */
        /* <DEDUP_REMOVED lines=26> */
.L_x_2300:
[----:B------:R-:W1:Y:S01]  /*32c0*/  S2UR UR5, SR_CTAID.Z ;  /* 0x00000000000579c3 */ /* 0x000e620000002700 */
[----:B------:R-:W-:Y:S01]  /*32d0*/  IADD3 R49, R49, 0x20, RZ ;  /* 0x0000002031317810 */ /* 0x000fe20007ffe0ff */
[----:B------:R-:W-:Y:S01]  /*32e0*/  IMAD.WIDE R2, R47, 0x4, R2 ;  /* 0x000000042f027825 */ /* 0x000fe200078e0202 */
[----:B------:R-:W-:Y:S02]  /*32f0*/  UIADD3 UR4, UR4, 0x40, URZ ;  /* 0x0000004004047890 */ /* 0x000fe4000fffe03f */
[----:B------:R-:W-:Y:S02]  /*3300*/  ISETP.GE.AND P0, PT, R49, UR8, PT ;  /* 0x0000000831007c0c */ /* 0x000fe4000bf06270 */
[----:B------:R-:W-:Y:S01]  /*3310*/  MOV R0, R2 ;  /* 0x0000000200007202 */ /* 0x000fe20000000f00 */
[----:B-1----:R-:W-:-:S04]  /*3320*/  ULEA UR5, UR5, 0x20, 0x5 ;  /* 0x0000002005057891 */ /* 0x002fc8000f8e283f */
[----:B------:R-:W-:-:S04]  /*3330*/  UISETP.LT.AND UP0, UPT, UR5, UR9, UPT ;  /* 0x000000090500728c */ /* 0x000fc8000bf01270 */
[----:B------:R-:W-:-:S06]  /*3340*/  USEL UR5, UR5, UR9, UP0 ;  /* 0x0000000905057287 */ /* 0x000fcc0008000000 */
[----:B------:R-:W-:-:S13]  /*3350*/  ISETP.LT.AND P2, PT, R49, UR5, PT ;  /* 0x0000000531007c0c */ /* 0x000fda000bf41270 */
[----:B------:R-:W-:Y:S05]  /*3360*/  @!P0 BRA P2, `(.L_x_2303) ;  /* 0xffffffe0004c8947 */ /* 0x000fea000103ffff */
.L_x_2299:
[----:B------:R-:W-:Y:S01]  /*3370*/  ISETP.GE.AND P0, PT, R49, R46, PT ;  /* 0x0000002e3100720c */ /* 0x000fe20003f06270 */
[----:B------:R-:W-:-:S03]  /*3380*/  ULDC UR5, c[0x0][0x26c] ;  /* 0x00009b0000057ab9 */ /* 0x000fc60000000800 */
[----:B------:R-:W-:-:S13]  /*3390*/  ISETP.GE.OR P0, PT, R49, UR5, P0 ;  /* 0x0000000531007c0c */ /* 0x000fda0008706670 */
[----:B------:R-:W-:Y:S05]  /*33a0*/  @P0 BRA `(.L_x_2304) ;  /* 0x0000001000200947 */ /* 0x000fea0003800000 */
[----:B------:R-:W-:Y:S01]  /*33b0*/  PRMT R2, R52, 0x9910, RZ ;  /* 0x0000991034027816 */ /* 0x000fe200000000ff */
[----:B------:R-:W-:Y:S01]  /*33c0*/  ULDC UR5, c[0x0][0x26c] ;  /* 0x00009b0000057ab9 */ /* 0x000fe20000000800 */
[----:B-----5:R-:W-:Y:S02]  /*33d0*/  SHF.L.U32 R13, R47, 0x2, RZ ;  /* 0x000000022f0d7819 */ /* 0x020fe400000006ff */
[----:B------:R-:W-:Y:S02]  /*33e0*/  ISETP.NE.AND P0, PT, R2, RZ, PT ;  /* 0x000000ff0200720c */ /* 0x000fe40003f05270 */
[----:B------:R-:W-:Y:S02]  /*33f0*/  SHF.R.S32.HI R2, RZ, 0x1f, R47 ;  /* 0x0000001fff027819 */ /* 0x000fe4000001142f */
[----:B------:R-:W-:Y:S02]  /*3400*/  ISETP.LT.OR P0, PT, R53, 0x3, !P0 ;  /* 0x000000033500780c */ /* 0x000fe40004701670 */
[----:B------:R-:W-:-:S11]  /*3410*/  SHF.L.U64.HI R2, R47, 0x2, R2 ;  /* 0x000000022f027819 */ /* 0x000fd60000010202 */
.L_x_2308:
[----:B------:R-:W-:Y:S05]  /*3420*/  @!P1 BRA `(.L_x_2305) ;  /* 0x0000000c00e49947 */ /* 0x000fea0003800000 */
[----:B0-----:R-:W-:Y:S02]  /*3430*/  MOV R4, R0 ;  /* 0x0000000000047202 */ /* 0x001fe40000000f00 */
        /* <DEDUP_REMOVED lines=154> */
.L_x_2306:
        /* <DEDUP_REMOVED lines=48> */
.L_x_2307:
        /* <DEDUP_REMOVED lines=34> */
[----:B------:R-:W-:-:S06]  /*4300*/  HFMA2.MMA R54, R19, R9, R54 ;  /* 0x0000000913367235 */ /* 0x000fcc0000000036 */
[-C--:B------:R-:W-:Y:S02]  /*4310*/  HFMA2.MMA R5, R25, R10.reuse, R5 ;  /* 0x0000000a19057235 */ /* 0x080fe40000000005 */
        /* <DEDUP_REMOVED lines=10> */
.L_x_2305:
[----:B------:R-:W-:Y:S01]  /*43c0*/  IADD3 R49, R49, 0x10, RZ ;  /* 0x0000001031317810 */ /* 0x000fe20007ffe0ff */
[----:B------:R-:W-:Y:S01]  /*43d0*/  UIADD3 UR4, UR4, 0x20, URZ ;  /* 0x0000002004047890 */ /* 0x000fe2000fffe03f */
[----:B------:R-:W-:Y:S02]  /*43e0*/  IADD3 R0, P3, R0, R13, RZ ;  /* 0x0000000d00007210 */ /* 0x000fe40007f7e0ff */
[C---:B------:R-:W-:Y:S02]  /*43f0*/  ISETP.GE.AND P2, PT, R49.reuse, UR5, PT ;  /* 0x0000000531007c0c */ /* 0x040fe4000bf46270 */
[----:B------:R-:W-:Y:S01]  /*4400*/  ISETP.LT.AND P4, PT, R49, R46, PT ;  /* 0x0000002e3100720c */ /* 0x000fe20003f81270 */
[----:B------:R-:W-:-:S12]  /*4410*/  IMAD.X R3, R3, 0x1, R2, P3 ;  /* 0x0000000103037824 */ /* 0x000fd800018e0602 */
[----:B------:R-:W-:Y:S05]  /*4420*/  @!P2 BRA P4, `(.L_x_2308) ;  /* 0xffffffec00fca947 */ /* 0x000fea000203ffff */
.L_x_2304:
[----:B------:R-:W-:Y:S05]  /*4430*/  @!P1 EXIT ;  /* 0x000000000000994d */ /* 0x000fea0003800000 */
[----:B------:R-:W1:Y:S01]  /*4440*/  S2R R0, SR_CTAID.X ;  /* 0x0000000000007919 */ /* 0x000e620000002500 */
[----:B------:R-:W2:Y:S01]  /*4450*/  S2UR UR4, SR_CTAID.Y ;  /* 0x00000000000479c3 */ /* 0x000ea20000002600 */
[----:B------:R-:W-:Y:S01]  /*4460*/  HMUL2 R41, R41, R51.H0_H0 ;  /* 0x2000003329297232 */ /* 0x000fe20000000000 */
[----:B------:R-:W1:Y:S06]  /*4470*/  S2R R3, SR_TID.X ;  /* 0x0000000000037919 */ /* 0x000e6c0000002100 */
[----:B-----5:R-:W3:Y:S08]  /*4480*/  LDC R8, c[0x0][0x23c] ;  /* 0x00008f00ff087b82 */ /* 0x020ef00000000800 */
[----:B------:R-:W4:Y:S01]  /*4490*/  LDC.64 R6, c[0x0][0x230] ;  /* 0x00008c00ff067b82 */ /* 0x000f220000000a00 */
[----:B--2---:R-:W-:Y:S01]  /*44a0*/  UIMAD UR4, UR4, 0x3, URZ ;  /* 0x00000003040478a4 */ /* 0x004fe2000f8e023f */
[----:B-1----:R-:W-:-:S04]  /*44b0*/  LEA R0, R0, R3, 0x5 ;  /* 0x0000000300007211 */ /* 0x002fc800078e28ff */
[----:B------:R-:W-:-:S05]  /*44c0*/  SHF.L.U32 R0, R0, 0x2, RZ ;  /* 0x0000000200007819 */ /* 0x000fca00000006ff */
        /* <DEDUP_REMOVED lines=8> */
[----:B0-----:R-:W-:-:S04]  /*4550*/  MOV R4, R2 ;  /* 0x0000000200047202 */ /* 0x001fc80000000f00 */
[----:B------:R-:W-:-:S07]  /*4560*/  MOV R4, R4 ;  /* 0x0000000400047202 */ /* 0x000fce0000000f00 */
.L_x_2312:
[----:B------:R-:W0:Y:S02]  /*4570*/  LDS R10, [R4] ;  /* 0x00000000040a7984 */ /* 0x000e240000000800 */
[----:B0-----:R-:W-:-:S06]  /*4580*/  HADD2 R11, R10, R41 ;  /* 0x000000290a0b7230 */ /* 0x001fcc0000000000 */
[----:B------:R-:W0:Y:S02]  /*4590*/  ATOMS.CAST.SPIN R11, [R4], R10, R11 ;  /* 0x0000000a040b738d */ /* 0x000e24000180000b */
[----:B0-----:R-:W-:-:S13]  /*45a0*/  ISETP.EQ.U32.AND P0, PT, R11, 0x1, PT ;  /* 0x000000010b00780c */ /* 0x001fda0003f02070 */
[----:B------:R-:W-:Y:S05]  /*45b0*/  @!P0 BRA `(.L_x_2312) ;  /* 0xfffffffc00ec8947 */ /* 0x000fea000383ffff */
[----:B------:R-:W-:Y:S05]  /*45c0*/  BRA `(.L_x_2310) ;  /* 0x00000000000c7947 */ /* 0x000fea0003800000 */
.L_x_2311:
[----:B------:R-:W0:Y:S02]  /*45d0*/  LD.E R0, desc[UR6][R2.64] ;  /* 0x0000000602007980 */ /* 0x000e24000c101900 */
[----:B0-----:R-:W-:-:S05]  /*45e0*/  IADD3 R5, R41, R0, RZ ;  /* 0x0000000029057210 */ /* 0x001fca0007ffe0ff */
[----:B------:R1:W-:Y:S02]  /*45f0*/  ST.E desc[UR6][R2.64], R5 ;  /* 0x0000000502007985 */ /* 0x0003e4000c101906 */
.L_x_2310:
[----:B------:R-:W-:Y:S05]  /*4600*/  BSYNC B0 ;  /* 0x0000000000007941 */ /* 0x000fea0003800000 */
.L_x_2309:
[----:B------:R2:W-:Y:S01]  /*4610*/  ATOM.E.ADD.F16x2.RN.STRONG.GPU P0, RZ, desc[UR6][R2.64+0x4], R51 ;  /* 0x0000043302ff79a2 */ /* 0x0005e2000810e1c6 */
[----:B------:R-:W-:Y:S04]  /*4620*/  BSSY B0, `(.L_x_2313) ;  /* 0x000000e000007945 */ /* 0x000fe80003800000 */
[----:B--2---:R-:W-:Y:S05]  /*4630*/  @P0 BRA `(.L_x_2314) ;  /* 0x0000000000300947 */ /* 0x004fea0003800000 */
[----:B------:R-:W2:Y:S02]  /*4640*/  QSPC.E.S P0, RZ, [R2+0x4] ;  /* 0x0000040002ff73aa */ /* 0x000ea40000000500 */
[----:B--2---:R-:W-:Y:S05]  /*4650*/  @!P0 BRA `(.L_x_2315) ;  /* 0x00000000001c8947 */ /* 0x004fea0003800000 */
[----:B-1----:R-:W-:-:S07]  /*4660*/  MOV R2, R2 ;  /* 0x0000000200027202 */ /* 0x002fce0000000f00 */
.L_x_2316:
[----:B0-----:R-:W0:Y:S02]  /*4670*/  LDS R4, [R2+0x4] ;  /* 0x0000040002047984 */ /* 0x001e240000000800 */
[----:B0-----:R-:W-:-:S10]  /*4680*/  HFMA2.MMA R5, R4, 1, 1, R51 ;  /* 0x3c003c0004057835 */ /* 0x001fd40000000033 */
[----:B------:R-:W0:Y:S02]  /*4690*/  ATOMS.CAST.SPIN R5, [R2+0x4], R4, R5 ;  /* 0x000004040205738d */ /* 0x000e240001800005 */
[----:B0-----:R-:W-:-:S13]  /*46a0*/  ISETP.EQ.U32.AND P0, PT, R5, 0x1, PT ;  /* 0x000000010500780c */ /* 0x001fda0003f02070 */
[----:B------:R-:W-:Y:S05]  /*46b0*/  @!P0 BRA `(.L_x_2316) ;  /* 0xfffffffc00ec8947 */ /* 0x000fea000383ffff */
[----:B------:R-:W-:Y:S05]  /*46c0*/  BRA `(.L_x_2314) ;  /* 0x00000000000c7947 */ /* 0x000fea0003800000 */
.L_x_2315:
[----:B------:R-:W0:Y:S02]  /*46d0*/  LD.E R0, desc[UR6][R2.64+0x4] ;  /* 0x0000040602007980 */ /* 0x000e24000c101900 */
[----:B01----:R-:W-:-:S05]  /*46e0*/  IADD3 R5, R51, R0, RZ ;  /* 0x0000000033057210 */ /* 0x003fca0007ffe0ff */
[----:B------:R2:W-:Y:S02]  /*46f0*/  ST.E desc[UR6][R2.64+0x4], R5 ;  /* 0x0000040502007985 */ /* 0x0005e4000c101906 */
.L_x_2314:
[----:B------:R-:W-:Y:S05]  /*4700*/  BSYNC B0 ;  /* 0x0000000000007941 */ /* 0x000fea0003800000 */
.L_x_2313:
[----:B------:R-:W-:-:S13]  /*4710*/  ISETP.GE.AND P0, PT, R48, 0x2, PT ;  /* 0x000000023000780c */ /* 0x000fda0003f06270 */
[----:B------:R-:W-:Y:S05]  /*4720*/  @!P0 EXIT ;  /* 0x000000000000894d */ /* 0x000fea0003800000 */
[----:B------:R-:W-:Y:S01]  /*4730*/  IADD3 R9, R9, R8, RZ ;  /* 0x0000000809097210 */ /* 0x000fe20007ffe0ff */
[----:B------:R-:W-:-:S04]  /*4740*/  HMUL2 R39, R39, R50.H0_H0 ;  /* 0x2000003227277232 */ /* 0x000fc80000000000 */
[----:B-12---:R-:W-:-:S05]  /*4750*/  IMAD.WIDE R2, R9, 0x2, R6 ;  /* 0x0000000209027825 */ /* 0x006fca00078e0206 */
        /* <DEDUP_REMOVED lines=8> */
.L_x_2320:
[----:B------:R-:W0:Y:S02]  /*47e0*/  LDS R10, [R4] ;  /* 0x00000000040a7984 */ /* 0x000e240000000800 */
[----:B0-----:R-:W-:-:S06]  /*47f0*/  HADD2 R11, R10, R39 ;  /* 0x000000270a0b7230 */ /* 0x001fcc0000000000 */
[----:B------:R-:W0:Y:S02]  /*4800*/  ATOMS.CAST.SPIN R11, [R4], R10, R11 ;  /* 0x0000000a040b738d */ /* 0x000e24000180000b */
[----:B0-----:R-:W-:-:S13]  /*4810*/  ISETP.EQ.U32.AND P0, PT, R11, 0x1, PT ;  /* 0x000000010b00780c */ /* 0x001fda0003f02070 */
[----:B------:R-:W-:Y:S05]  /*4820*/  @!P0 BRA `(.L_x_2320) ;  /* 0xfffffffc00ec8947 */ /* 0x000fea000383ffff */
[----:B------:R-:W-:Y:S05]  /*4830*/  BRA `(.L_x_2318) ;  /* 0x00000000000c7947 */ /* 0x000fea0003800000 */
.L_x_2319:
[----:B------:R-:W0:Y:S02]  /*4840*/  LD.E R0, desc[UR6][R2.64] ;  /* 0x0000000602007980 */ /* 0x000e24000c101900 */
[----:B0-----:R-:W-:-:S05]  /*4850*/  IADD3 R5, R39, R0, RZ ;  /* 0x0000000027057210 */ /* 0x001fca0007ffe0ff */
[----:B------:R1:W-:Y:S02]  /*4860*/  ST.E desc[UR6][R2.64], R5 ;  /* 0x0000000502007985 */ /* 0x0003e4000c101906 */
.L_x_2318:
[----:B------:R-:W-:Y:S05]  /*4870*/  BSYNC B0 ;  /* 0x0000000000007941 */ /* 0x000fea0003800000 */
.L_x_2317:
[----:B------:R2:W-:Y:S01]  /*4880*/  ATOM.E.ADD.F16x2.RN.STRONG.GPU P0, RZ, desc[UR6][R2.64+0x4], R13 ;  /* 0x0000040d02ff79a2 */ /* 0x0005e2000810e1c6 */
[----:B------:R-:W-:Y:S04]  /*4890*/  BSSY B0, `(.L_x_2321) ;  /* 0x000000e000007945 */ /* 0x000fe80003800000 */
[----:B--2---:R-:W-:Y:S05]  /*48a0*/  @P0 BRA `(.L_x_2322) ;  /* 0x0000000000300947 */ /* 0x004fea0003800000 */
[----:B------:R-:W2:Y:S02]  /*48b0*/  QSPC.E.S P0, RZ, [R2+0x4] ;  /* 0x0000040002ff73aa */ /* 0x000ea40000000500 */
[----:B--2---:R-:W-:Y:S05]  /*48c0*/  @!P0 BRA `(.L_x_2323) ;  /* 0x00000000001c8947 */ /* 0x004fea0003800000 */
[----:B-1----:R-:W-:-:S07]  /*48d0*/  MOV R2, R2 ;  /* 0x0000000200027202 */ /* 0x002fce0000000f00 */
.L_x_2324:
[----:B0-----:R-:W0:Y:S02]  /*48e0*/  LDS R4, [R2+0x4] ;  /* 0x0000040002047984 */ /* 0x001e240000000800 */
[----:B0-----:R-:W-:-:S10]  /*48f0*/  HFMA2.MMA R5, R4, 1, 1, R13 ;  /* 0x3c003c0004057835 */ /* 0x001fd4000000000d */
[----:B------:R-:W0:Y:S02]  /*4900*/  ATOMS.CAST.SPIN R5, [R2+0x4], R4, R5 ;  /* 0x000004040205738d */ /* 0x000e240001800005 */
[----:B0-----:R-:W-:-:S13]  /*4910*/  ISETP.EQ.U32.AND P0, PT, R5, 0x1, PT ;  /* 0x000000010500780c */ /* 0x001fda0003f02070 */
[----:B------:R-:W-:Y:S05]  /*4920*/  @!P0 BRA `(.L_x_2324) ;  /* 0xfffffffc00ec8947 */ /* 0x000fea000383ffff */
[----:B------:R-:W-:Y:S05]  /*4930*/  BRA `(.L_x_2322) ;  /* 0x00000000000c7947 */ /* 0x000fea0003800000 */
.L_x_2323:
[----:B------:R-:W0:Y:S02]  /*4940*/  LD.E R0, desc[UR6][R2.64+0x4] ;  /* 0x0000040602007980 */ /* 0x000e24000c101900 */
[----:B01----:R-:W-:-:S05]  /*4950*/  IADD3 R5, R13, R0, RZ ;  /* 0x000000000d057210 */ /* 0x003fca0007ffe0ff */
[----:B------:R2:W-:Y:S02]  /*4960*/  ST.E desc[UR6][R2.64+0x4], R5 ;  /* 0x0000040502007985 */ /* 0x0005e4000c101906 */
.L_x_2322:
[----:B------:R-:W-:Y:S05]  /*4970*/  BSYNC B0 ;  /* 0x0000000000007941 */ /* 0x000fea0003800000 */
.L_x_2321:
[----:B------:R-:W-:-:S13]  /*4980*/  ISETP.NE.AND P0, PT, R48, 0x2, PT ;  /* 0x000000023000780c */ /* 0x000fda0003f05270 */
[----:B------:R-:W-:Y:S05]  /*4990*/  @!P0 EXIT ;  /* 0x000000000000894d */ /* 0x000fea0003800000 */
[----:B-12---:R-:W-:Y:S01]  /*49a0*/  IADD3 R3, R9, R8, RZ ;  /* 0x0000000809037210 */ /* 0x006fe20007ffe0ff */
[----:B------:R-:W-:-:S04]  /*49b0*/  HMUL2 R37, R37, R52.H0_H0 ;  /* 0x2000003425257232 */ /* 0x000fc80000000000 */
[----:B------:R-:W-:-:S05]  /*49c0*/  IMAD.WIDE R2, R3, 0x2, R6 ;  /* 0x0000000203027825 */ /* 0x000fca00078e0206 */
        /* <DEDUP_REMOVED lines=8> */
.L_x_2328:
[----:B------:R-:W0:Y:S02]  /*4a50*/  LDS R6, [R4] ;  /* 0x0000000004067984 */ /* 0x000e240000000800 */
[----:B0-----:R-:W-:-:S06]  /*4a60*/  HADD2 R7, R6, R37 ;  /* 0x0000002506077230 */ /* 0x001fcc0000000000 */
[----:B------:R-:W0:Y:S02]  /*4a70*/  ATOMS.CAST.SPIN R7, [R4], R6, R7 ;  /* 0x000000060407738d */ /* 0x000e240001800007 */
[----:B0-----:R-:W-:-:S13]  /*4a80*/  ISETP.EQ.U32.AND P0, PT, R7, 0x1, PT ;  /* 0x000000010700780c */ /* 0x001fda0003f02070 */
[----:B------:R-:W-:Y:S05]  /*4a90*/  @!P0 BRA `(.L_x_2328) ;  /* 0xfffffffc00ec8947 */ /* 0x000fea000383ffff */
[----:B------:R-:W-:Y:S05]  /*4aa0*/  BRA `(.L_x_2326) ;  /* 0x00000000000c7947 */ /* 0x000fea0003800000 */
.L_x_2327:
[----:B------:R-:W0:Y:S02]  /*4ab0*/  LD.E R0, desc[UR6][R2.64] ;  /* 0x0000000602007980 */ /* 0x000e24000c101900 */
[----:B0-----:R-:W-:-:S05]  /*4ac0*/  IADD3 R5, R37, R0, RZ ;  /* 0x0000000025057210 */ /* 0x001fca0007ffe0ff */
[----:B------:R1:W-:Y:S02]  /*4ad0*/  ST.E desc[UR6][R2.64], R5 ;  /* 0x0000000502007985 */ /* 0x0003e4000c101906 */
.L_x_2326:
[----:B------:R-:W-:Y:S05]  /*4ae0*/  BSYNC B0 ;  /* 0x0000000000007941 */ /* 0x000fea0003800000 */
.L_x_2325:
[----:B------:R2:W-:Y:S02]  /*4af0*/  ATOM.E.ADD.F16x2.RN.STRONG.GPU P0, RZ, desc[UR6][R2.64+0x4], R9 ;  /* 0x0000040902ff79a2 */ /* 0x0005e4000810e1c6 */
[----:B--2---:R-:W-:Y:S05]  /*4b00*/  @P0 EXIT ;  /* 0x000000000000094d */ /* 0x004fea0003800000 */
[----:B------:R-:W2:Y:S02]  /*4b10*/  QSPC.E.S P0, RZ, [R2+0x4] ;  /* 0x0000040002ff73aa */ /* 0x000ea40000000500 */
[----:B--2---:R-:W-:Y:S05]  /*4b20*/  @!P0 BRA `(.L_x_2329) ;  /* 0x00000000001c8947 */ /* 0x004fea0003800000 */
[----:B-1----:R-:W-:-:S07]  /*4b30*/  MOV R2, R2 ;  /* 0x0000000200027202 */ /* 0x002fce0000000f00 */
.L_x_2330:
[----:B0-----:R-:W0:Y:S02]  /*4b40*/  LDS R4, [R2+0x4] ;  /* 0x0000040002047984 */ /* 0x001e240000000800 */
[----:B0-----:R-:W-:-:S10]  /*4b50*/  HFMA2.MMA R5, R4, 1, 1, R9 ;  /* 0x3c003c0004057835 */ /* 0x001fd40000000009 */
[----:B------:R-:W0:Y:S02]  /*4b60*/  ATOMS.CAST.SPIN R5, [R2+0x4], R4, R5 ;  /* 0x000004040205738d */ /* 0x000e240001800005 */
[----:B0-----:R-:W-:-:S13]  /*4b70*/  ISETP.EQ.U32.AND P0, PT, R5, 0x1, PT ;  /* 0x000000010500780c */ /* 0x001fda0003f02070 */
[----:B------:R-:W-:Y:S05]  /*4b80*/  @!P0 BRA `(.L_x_2330) ;  /* 0xfffffffc00ec8947 */ /* 0x000fea000383ffff */
[----:B------:R-:W-:Y:S05]  /*4b90*/  EXIT ;  /* 0x000000000000794d */ /* 0x000fea0003800000 */
.L_x_2329:
[----:B------:R-:W0:Y:S02]  /*4ba0*/  LD.E R0, desc[UR6][R2.64+0x4] ;  /* 0x0000040602007980 */ /* 0x000e24000c101900 */
[----:B01----:R-:W-:-:S05]  /*4bb0*/  IADD3 R5, R9, R0, RZ ;  /* 0x0000000009057210 */ /* 0x003fca0007ffe0ff */
[----:B------:R-:W-:Y:S01]  /*4bc0*/  ST.E desc[UR6][R2.64+0x4], R5 ;  /* 0x0000040502007985 */ /* 0x000fe2000c101906 */
[----:B------:R-:W-:Y:S05]  /*4bd0*/  EXIT ;  /* 0x000000000000794d */ /* 0x000fea0003800000 */
.L_x_2331:
        /* <DEDUP_REMOVED lines=10> */
.L_x_3698:


//--------------------- .text._Z23gemm_half_q_half_kernelILi3ELi2ELb1ELb1ELi32EEvPK6__halfPKjS4_S2_PS0_iiiiPKtS7_iiiiiibS2_i --------------------------
	.section	.text._Z23gemm_half_q_half_kernelILi3ELi2ELb1ELb1ELi32EEvPK6__halfPKjS4_S2_PS0_iiiiPKtS7_iiiiiibS2_i,"ax",@progbits
	.align	128
        .global         _Z23gemm_half_q_half_kernelILi3ELi2ELb1ELb1ELi32EEvPK6__halfPKjS4_S2_PS0_iiiiPKtS7_iiiiiibS2_i
        .type           _Z23gemm_half_q_half_kernelILi3ELi2ELb1ELb1ELi32EEvPK6__halfPKjS4_S2_PS0_iiiiPKtS7_iiiiiibS2_i,@function
        .size           _Z23gemm_half_q_half_kernelILi3ELi2ELb1ELb1ELi32EEvPK6__halfPKjS4_S2_PS0_iiiiPKtS7_iiiiiibS2_i,(.L_x_3699 - _Z23gemm_half_q_half_kernelILi3ELi2ELb1ELb1ELi32EEvPK6__halfPKjS4_S2_PS0_iiiiPKtS7_iiiiiibS2_i)
        .other          _Z23gemm_half_q_half_kernelILi3ELi2ELb1ELb1ELi32EEvPK6__halfPKjS4_S2_PS0_iiiiPKtS7_iiiiiibS2_i,@"STO_CUDA_ENTRY STV_DEFAULT"
_Z23gemm_half_q_half_kernelILi3ELi2ELb1ELb1ELi32EEvPK6__halfPKjS4_S2_PS0_iiiiPKtS7_iiiiiibS2_i:
.text._Z23gemm_half_q_half_kernelILi3ELi2ELb1ELb1ELi32EEvPK6__halfPKjS4_S2_PS0_iiiiPKtS7_iiiiiibS2_i:
        /* <DEDUP_REMOVED lines=24> */
[----:B0-----:R-:W-:Y:S01]  /*0180*/  IMAD.SHL.U32 R9, R7, 0x2, RZ ;  /* 0x0000000207097824 */ /* 0x001fe200078e00ff */
[----:B------:R-:W-:-:S04]  /*0190*/  SHF.R.S32.HI R4, RZ, 0x1f, R7 ;  /* 0x0000001fff047819 */ /* 0x000fc80000011407 */
        /* <DEDUP_REMOVED lines=10> */
.L_x_2332:
        /* <DEDUP_REMOVED lines=36> */
.L_x_2337:
        /* <DEDUP_REMOVED lines=16> */
.L_x_2336:
        /* <DEDUP_REMOVED lines=16> */
.L_x_2335:
        /* <DEDUP_REMOVED lines=17> */
.L_x_2339:
        /* <DEDUP_REMOVED lines=16> */
.L_x_2338:
[----:B------:R-:W-:-:S05]  /*0890*/  IMAD.IADD R8, R60, 0x1, -R15 ;  /* 0x000000013c087824 */ /* 0x000fca00078e0a0f */
        /* <DEDUP_REMOVED lines=13> */
.L_x_2334:
[----:B------:R-:W-:Y:S05]  /*0970*/  BSYNC B0 ;  /* 0x0000000000007941 */ /* 0x000fea0003800000 */
.L_x_2333:
        /* <DEDUP_REMOVED lines=20> */
.L_x_2342:
        /* <DEDUP_REMOVED lines=11> */
.L_x_2341:
        /* <DEDUP_REMOVED lines=10> */
.L_x_2340:
[----:B01----:R-:W0:Y:S08]  /*0c10*/  LDC R13, c[0x0][0x25c] ;  /* 0x00009700ff0d7b82 */ /* 0x003e300000000800 */
[----:B------:R-:W-:Y:S01]  /*0c20*/  BAR.SYNC.DEFER_BLOCKING 0x0 ;  /* 0x0000000000007b1d */ /* 0x000fe20000010000 */
[----:B------:R-:W-:-:S07]  /*0c30*/  ISETP.GE.AND P0, PT, R58, R59, PT ;  /* 0x0000003b3a00720c */ /* 0x000fce0003f06270 */
[----:B------:R-:W1:Y:S06]  /*0c40*/  LDC R15, c[0x0][0x264] ;  /* 0x00009900ff0f7b82 */ /* 0x000e6c0000000800 */
[----:B------:R-:W-:Y:S05]  /*0c50*/  @P0 BRA `(.L_x_2343) ;  /* 0x0000000000d40947 */ /* 0x000fea0003800000 */
[----:B--2---:R-:W2:Y:S01]  /*0c60*/  LDC.64 R2, c[0x0][0x248] ;  /* 0x00009200ff027b82 */ /* 0x004ea20000000a00 */
[----:B------:R-:W-:-:S07]  /*0c70*/  IMAD.SHL.U32 R7, R0, 0x40, RZ ;  /* 0x0000004000077824 */ /* 0x000fce00078e00ff */
[----:B------:R-:W3:Y:S08]  /*0c80*/  LDC.64 R4, c[0x0][0x220] ;  /* 0x00008800ff047b82 */ /* 0x000ef00000000a00 */
[----:B------:R-:W4:Y:S01]  /*0c90*/  LDC.64 R16, c[0x0][0x228] ;  /* 0x00008a00ff107b82 */ /* 0x000f220000000a00 */
        /* <DEDUP_REMOVED lines=9> */
.L_x_2344:
[----:B-----5:R-:W-:-:S04]  /*0d30*/  VIADD R8, R0, UR4 ;  /* 0x0000000400087c36 */ /* 0x020fc80008000000 */
        /* <DEDUP_REMOVED lines=9> */
[----:B----4-:R-:W-:-:S05]  /*0dd0*/  IMAD.WIDE R8, R8, 0x2, R16 ;  /* 0x0000000208087825 */ /* 0x010fca00078e0210 */
        /* <DEDUP_REMOVED lines=8> */
[----:B------:R-:W-:Y:S02]  /*0e60*/  LOP3.LUT R24, R24, 0xf, RZ, 0xc0, !PT ;  /* 0x0000000f18187812 */ /* 0x000fe400078ec0ff */
[----:B------:R-:W-:Y:S01]  /*0e70*/  LOP3.LUT R6, R6, 0xf, RZ, 0xc0, !PT ;  /* 0x0000000f06067812 */ /* 0x000fe200078ec0ff */
[----:B------:R-:W-:Y:S01]  /*0e80*/  IMAD R23, R23, R23, RZ ;  /* 0x0000001717177224 */ /* 0x000fe200078e02ff */
[----:B------:R-:W-:-:S02]  /*0e90*/  LOP3.LUT R10, R10, 0xf, RZ, 0xc0, !PT ;  /* 0x0000000f0a0a7812 */ /* 0x000fc400078ec0ff */
[----:B------:R-:W-:Y:S01]  /*0ea0*/  IADD3 R24, R24, 0x1, RZ ;  /* 0x0000000118187810 */ /* 0x000fe20007ffe0ff */
[----:B------:R-:W-:Y:S01]  /*0eb0*/  VIADD R6, R6, 0x1 ;  /* 0x0000000106067836 */ /* 0x000fe20000000000 */
[----:B---3--:R-:W-:Y:S01]  /*0ec0*/  IADD3 R22, R27, R22, RZ ;  /* 0x000000161b167210 */ /* 0x008fe20007ffe0ff */
[----:B------:R-:W-:Y:S01]  /*0ed0*/  VIADD R10, R10, 0x1 ;  /* 0x000000010a0a7836 */ /* 0x000fe20000000000 */
[----:B------:R-:W4:Y:S01]  /*0ee0*/  I2F.F16 R18, R23 ;  /* 0x0000001700127306 */ /* 0x000f220000200c00 */
[----:B------:R-:W-:Y:S01]  /*0ef0*/  IMAD R24, R24, R24, RZ ;  /* 0x0000001818187224 */ /* 0x000fe200078e02ff */
[----:B------:R-:W-:Y:S01]  /*0f00*/  ISETP.GE.AND P2, PT, R22, R59, PT ;  /* 0x0000003b1600720c */ /* 0x000fe20003f46270 */
[----:B------:R-:W-:Y:S02]  /*0f10*/  IMAD R6, R6, R6, RZ ;  /* 0x0000000606067224 */ /* 0x000fe400078e02ff */
[----:B------:R-:W-:-:S03]  /*0f20*/  IMAD R19, R10, R10, RZ ;  /* 0x0000000a0a137224 */ /* 0x000fc600078e02ff */
[----:B------:R-:W2:Y:S01]  /*0f30*/  I2F.F16 R24, R24 ;  /* 0x0000001800187306 */ /* 0x000ea20000200c00 */
[----:B----4-:R-:W-:-:S07]  /*0f40*/  HMUL2 R10, R18.H0_H0, R25.H0_H0 ;  /* 0x20000019120a7232 */ /* 0x010fce0000000800 */
[----:B------:R-:W3:Y:S01]  /*0f50*/  I2F.F16 R8, R6 ;  /* 0x0000000600087306 */ /* 0x000ee20000200c00 */
[----:B--2---:R-:W-:-:S07]  /*0f60*/  HMUL2 R9, R24.H0_H0, R25.H0_H0 ;  /* 0x2000001918097232 */ /* 0x004fce0000000800 */
[----:B------:R-:W2:Y:S01]  /*0f70*/  I2F.F16 R26, R19 ;  /* 0x00000013001a7306 */ /* 0x000ea20000200c00 */
[-C--:B---3--:R-:W-:Y:S02]  /*0f80*/  HMUL2 R8, R8.H0_H0, R25.reuse.H0_H0 ;  /* 0x2000001908087232 */ /* 0x088fe40000000800 */
[----:B--2---:R-:W-:Y:S01]  /*0f90*/  HMUL2 R7, R26.H0_H0, R25.H0_H0 ;  /* 0x200000191a077232 */ /* 0x004fe20000000800 */
[----:B------:R-:W-:Y:S06]  /*0fa0*/  @!P2 BRA `(.L_x_2344) ;  /* 0xfffffffc0060a947 */ /* 0x000fec000383ffff */
.L_x_2343:
[----:B------:R-:W-:Y:S01]  /*0fb0*/  ULDC UR4, c[0x0][0x258] ;  /* 0x0000960000047ab9 */ /* 0x000fe20000000800 */
[----:B------:R-:W-:Y:S01]  /*0fc0*/  ULDC UR5, c[0x0][0x260] ;  /* 0x0000980000057ab9 */ /* 0x000fe20000000800 */
[C---:B------:R-:W-:Y:S01]  /*0fd0*/  ISETP.GT.AND P2, PT, R58.reuse, UR4, PT ;  /* 0x000000043a007c0c */ /* 0x040fe2000bf44270 */
[----:B------:R-:W-:Y:S01]  /*0fe0*/  ULDC UR8, c[0x0][0x268] ;  /* 0x00009a0000087ab9 */ /* 0x000fe20000000800 */
[C---:B------:R-:W-:Y:S01]  /*0ff0*/  VIMNMX R0, R58.reuse, UR4, PT ;  /* 0x000000043a007c48 */ /* 0x040fe2000bfe0100 */
[----:B--2---:R-:W-:Y:S01]  /*1000*/  IMAD.MOV.U32 R2, RZ, RZ, RZ ;  /* 0x000000ffff027224 */ /* 0x004fe200078e00ff */
[C---:B------:R-:W-:Y:S02]  /*1010*/  ISETP.GT.AND P4, PT, R58.reuse, UR5, PT ;  /* 0x000000053a007c0c */ /* 0x040fe4000bf84270 */
[----:B------:R-:W-:Y:S02]  /*1020*/  SHF.R.S32.HI R3, RZ, 0x1f, R0 ;  /* 0x0000001fff037819 */ /* 0x000fe40000011400 */
[----:B------:R-:W-:-:S02]  /*1030*/  ISETP.GT.AND P6, PT, R58, UR8, PT ;  /* 0x000000083a007c0c */ /* 0x000fc4000bfc4270 */
[----:B------:R-:W-:Y:S01]  /*1040*/  LEA.HI R4, R3, R0, RZ, 0x5 ;  /* 0x0000000003047211 */ /* 0x000fe200078f28ff */
[----:B------:R-:W-:Y:S01]  /*1050*/  IMAD.MOV.U32 R0, RZ, RZ, RZ ;  /* 0x000000ffff007224 */ /* 0x000fe200078e00ff */
[C---:B0-----:R-:W-:Y:S02]  /*1060*/  ISETP.GT.AND P3, PT, R58.reuse, R13, PT ;  /* 0x0000000d3a00720c */ /* 0x041fe40003f64270 */
        /* <DEDUP_REMOVED lines=9> */
.L_x_2345:
        /* <DEDUP_REMOVED lines=8> */
.L_x_2346:
[----:B------:R-:W-:Y:S01]  /*1180*/  HFMA2.MMA R5, -RZ, RZ, 0, 0 ;  /* 0x00000000ff057435 */ /* 0x000fe200000001ff */
[----:B------:R-:W-:Y:S01]  /*1190*/  IMAD.MOV.U32 R3, RZ, RZ, RZ ;  /* 0x000000ffff037224 */ /* 0x000fe200078e00ff */
[----:B------:R-:W-:Y:S01]  /*11a0*/  SHF.R.S32.HI R17, RZ, 0x5, R4 ;  /* 0x00000005ff117819 */ /* 0x000fe20000011404 */
[----:B------:R-:W-:Y:S08]  /*11b0*/  @!P4 BRA `(.L_x_2347) ;  /* 0x00000000001cc947 */ /* 0x000ff00003800000 */
[----:B------:R-:W0:Y:S02]  /*11c0*/  LDC R5, c[0x0][0x264] ;  /* 0x00009900ff057b82 */ /* 0x000e240000000800 */
[----:B0-----:R-:W-:-:S05]  /*11d0*/  VIMNMX R4, R58, R5, PT ;  /* 0x000000053a047248 */ /* 0x001fca0003fe0100 */
[----:B------:R-:W-:-:S05]  /*11e0*/  VIADD R4, R4, -UR5 ;  /* 0x8000000504047c36 */ /* 0x000fca0008000000 */
[----:B------:R-:W-:-:S04]  /*11f0*/  SHF.R.S32.HI R5, RZ, 0x1f, R4 ;  /* 0x0000001fff057819 */ /* 0x000fc80000011404 */
[----:B------:R-:W-:-:S04]  /*1200*/  LEA.HI R5, R5, R4, RZ, 0x5 ;  /* 0x0000000405057211 */ /* 0x000fc800078f28ff */
[----:B------:R-:W-:-:S05]  /*1210*/  SHF.R.S32.HI R5, RZ, 0x5, R5 ;  /* 0x00000005ff057819 */ /* 0x000fca0000011405 */
[----:B------:R-:W-:-:S07]  /*1220*/  IMAD.SHL.U32 R5, R5, 0x4, RZ ;  /* 0x0000000405057824 */ /* 0x000fce00078e00ff */
.L_x_2347:
        /* <DEDUP_REMOVED lines=8> */
.L_x_2348:
[----:B------:R-:W-:Y:S01]  /*12b0*/  IMAD.MOV.U32 R4, RZ, RZ, RZ ;  /* 0x000000ffff047224 */ /* 0x000fe200078e00ff */
        /* <DEDUP_REMOVED lines=8> */
.L_x_2349:
        /* <DEDUP_REMOVED lines=22> */
[----:B------:R-:W-:Y:S02]  /*14a0*/  ISETP.LT.OR P0, PT, R12, 0x3, !P0 ;  /* 0x000000030c00780c */ /* 0x000fe40004701670 */
[C---:B------:R-:W-:Y:S02]  /*14b0*/  LEA R54, P2, R13.reuse, UR8, 0x2 ;  /* 0x000000080d367c11 */ /* 0x040fe4000f8410ff */
[----:B------:R-:W-:Y:S02]  /*14c0*/  SHF.R.S32.HI R12, RZ, 0x1f, R11 ;  /* 0x0000001fff0c7819 */ /* 0x000fe4000001140b */
[----:B------:R-:W-:Y:S02]  /*14d0*/  LEA.HI.X R13, R13, UR9, R14, 0x2, P2 ;  /* 0x000000090d0d7c11 */ /* 0x000fe400090f140e */
[----:B------:R-:W-:Y:S01]  /*14e0*/  SHF.L.U64.HI R12, R11, 0x2, R12 ;  /* 0x000000020b0c7819 */ /* 0x000fe2000001020c */
[----:B0-----:R-:W-:-:S03]  /*14f0*/  ULEA UR4, UR5, UR4, 0x18 ;  /* 0x0000000405047291 */ /* 0x001fc6000f8ec03f */
[----:B------:R-:W-:-:S09]  /*1500*/  ULDC UR5, c[0x0][0x26c] ;  /* 0x00009b0000057ab9 */ /* 0x000fd20000000800 */
.L_x_2354:
[----:B------:R-:W-:Y:S05]  /*1510*/  @!P1 BRA `(.L_x_2351) ;  /* 0x0000000c00e09947 */ /* 0x000fea0003800000 */
[----:B------:R-:W-:Y:S01]  /*1520*/  IMAD.MOV.U32 R14, RZ, RZ, R54 ;  /* 0x000000ffff0e7224 */ /* 0x000fe200078e0036 */
[----:B------:R-:W-:-:S05]  /*1530*/  MOV R15, R13 ;  /* 0x0000000d000f7202 */ /* 0x000fca0000000f00 */
[----:B------:R-:W2:Y:S01]  /*1540*/  LDG.E.128.CONSTANT R16, desc[UR6][R14.64] ;  /* 0x000000060e107981 */ /* 0x000ea2000c1e9d00 */
        /* <DEDUP_REMOVED lines=14> */
[C---:B------:R-:W-:Y:S02]  /*1630*/  LOP3.LUT R31, R17.reuse, 0x300030, RZ, 0xc0, !PT ;  /* 0x00300030111f7812 */ /* 0x040fe400078ec0ff */
[C---:B------:R-:W-:Y:S02]  /*1640*/  LOP3.LUT R38, R17.reuse, 0xc000c0, RZ, 0xc0, !PT ;  /* 0x00c000c011267812 */ /* 0x040fe400078ec0ff */
[----:B------:R-:W-:Y:S02]  /*1650*/  LOP3.LUT R21, R17, 0x30003, RZ, 0xc0, !PT ;  /* 0x0003000311157812 */ /* 0x000fe400078ec0ff */
[----:B------:R-:W-:Y:S02]  /*1660*/  SHF.R.U32.HI R17, RZ, 0x8, R18 ;  /* 0x00000008ff117819 */ /* 0x000fe40000011612 */
        /* <DEDUP_REMOVED lines=133> */
.L_x_2352:
        /* <DEDUP_REMOVED lines=48> */
.L_x_2353:
[----:B------:R-:W-:Y:S05]  /*21c0*/  @P0 BRA `(.L_x_2351) ;  /* 0x0000000000b40947 */ /* 0x000fea0003800000 */
[----:B------:R-:W0:Y:S01]  /*21d0*/  LDS.128 R16, [UR4+0x80] ;  /* 0x00008004ff107984 */ /* 0x000e220008000c00 */
[----:B------:R-:W-:Y:S01]  /*21e0*/  IMAD.MOV.U32 R61, RZ, RZ, R14 ;  /* 0x000000ffff3d7224 */ /* 0x000fe200078e000e */
[----:B------:R-:W-:Y:S02]  /*21f0*/  PRMT R10, R10, 0x5410, R9 ;  /* 0x000054100a0a7816 */ /* 0x000fe40000000009 */
        /* <DEDUP_REMOVED lines=42> */
.L_x_2351:
[----:B------:R-:W-:Y:S01]  /*24a0*/  VIADD R58, R58, 0x10 ;  /* 0x000000103a3a7836 */ /* 0x000fe20000000000 */
[----:B------:R-:W-:Y:S01]  /*24b0*/  LEA R54, P3, R11, R54, 0x2 ;  /* 0x000000360b367211 */ /* 0x000fe200078610ff */
[----:B------:R-:W-:-:S03]  /*24c0*/  UIADD3 UR4, UR4, 0x20, URZ ;  /* 0x0000002004047890 */ /* 0x000fc6000fffe03f */
[C---:B------:R-:W-:Y:S02]  /*24d0*/  ISETP.GE.AND P2, PT, R58.reuse, UR5, PT ;  /* 0x000000053a007c0c */ /* 0x040fe4000bf46270 */
[----:B------:R-:W-:Y:S02]  /*24e0*/  ISETP.LT.AND P4, PT, R58, R59, PT ;  /* 0x0000003b3a00720c */ /* 0x000fe40003f81270 */
[----:B------:R-:W-:-:S11]  /*24f0*/  IADD3.X R13, R13, R12, RZ, P3, !PT ;  /* 0x0000000c0d0d7210 */ /* 0x000fd60001ffe4ff */
[----:B------:R-:W-:Y:S05]  /*2500*/  @!P2 BRA P4, `(.L_x_2354) ;  /* 0xfffffff00000a947 */ /* 0x000fea000203ffff */
.L_x_2350:
        /* <DEDUP_REMOVED lines=8> */
[----:B0-----:R-:W-:-:S04]  /*2590*/  IMAD R7, R7, 0x20, R10 ;  /* 0x0000002007077824 */ /* 0x001fc800078e020a */
        /* <DEDUP_REMOVED lines=11> */
.L_x_2358:
[----:B------:R-:W0:Y:S02]  /*2650*/  LDS R14, [R10] ;  /* 0x000000000a0e7984 */ /* 0x000e240000000800 */
[----:B0-----:R-:W-:-:S10]  /*2660*/  HFMA2.MMA R15, R14, 1, 1, R17 ;  /* 0x3c003c000e0f7835 */ /* 0x001fd40000000011 */
[----:B------:R-:W0:Y:S02]  /*2670*/  ATOMS.CAST.SPIN R15, [R10], R14, R15 ;  /* 0x0000000e0a0f738d */ /* 0x000e24000180000f */
[----:B0-----:R-:W-:-:S13]  /*2680*/  ISETP.EQ.U32.AND P0, PT, R15, 0x1, PT ;  /* 0x000000010f00780c */ /* 0x001fda0003f02070 */
[----:B------:R-:W-:Y:S05]  /*2690*/  @!P0 BRA `(.L_x_2358) ;  /* 0xfffffffc00ec8947 */ /* 0x000fea000383ffff */
[----:B------:R-:W-:Y:S05]  /*26a0*/  BRA `(.L_x_2356) ;  /* 0x00000000000c7947 */ /* 0x000fea0003800000 */
.L_x_2357:
[----:B------:R-:W2:Y:S02]  /*26b0*/  LD.E R5, desc[UR6][R6.64] ;  /* 0x0000000606057980 */ /* 0x000ea4000c101900 */
[----:B--2---:R-:W-:-:S05]  /*26c0*/  IMAD.IADD R5, R17, 0x1, R5 ;  /* 0x0000000111057824 */ /* 0x004fca00078e0205 */
[----:B------:R0:W-:Y:S02]  /*26d0*/  ST.E desc[UR6][R6.64], R5 ;  /* 0x0000000506007985 */ /* 0x0001e4000c101906 */
.L_x_2356:
[----:B------:R-:W-:Y:S05]  /*26e0*/  BSYNC B0 ;  /* 0x0000000000007941 */ /* 0x000fea0003800000 */
.L_x_2355:
[----:B------:R1:W-:Y:S01]  /*26f0*/  ATOM.E.ADD.F16x2.RN.STRONG.GPU P0, RZ, desc[UR6][R6.64+0x4], R19 ;  /* 0x0000041306ff79a2 */ /* 0x0003e2000810e1c6 */
[----:B------:R-:W-:Y:S04]  /*2700*/  BSSY B0, `(.L_x_2359) ;  /* 0x000000e000007945 */ /* 0x000fe80003800000 */
[----:B-1----:R-:W-:Y:S05]  /*2710*/  @P0 BRA `(.L_x_2360) ;  /* 0x0000000000300947 */ /* 0x002fea0003800000 */
[----:B------:R-:W1:Y:S02]  /*2720*/  QSPC.E.S P0, RZ, [R6+0x4] ;  /* 0x0000040006ff73aa */ /* 0x000e640000000500 */
[----:B-1----:R-:W-:Y:S05]  /*2730*/  @!P0 BRA `(.L_x_2361) ;  /* 0x00000000001c8947 */ /* 0x002fea0003800000 */
[----:B0-----:R-:W-:-:S07]  /*2740*/  MOV R6, R6 ;  /* 0x0000000600067202 */ /* 0x001fce0000000f00 */
.L_x_2362:
[----:B------:R-:W0:Y:S02]  /*2750*/  LDS R10, [R6+0x4] ;  /* 0x00000400060a7984 */ /* 0x000e240000000800 */
[----:B0-----:R-:W-:-:S06]  /*2760*/  HADD2 R11, R10, R19 ;  /* 0x000000130a0b7230 */ /* 0x001fcc0000000000 */
[----:B------:R-:W0:Y:S02]  /*2770*/  ATOMS.CAST.SPIN R11, [R6+0x4], R10, R11 ;  /* 0x0000040a060b738d */ /* 0x000e24000180000b */
[----:B0-----:R-:W-:-:S13]  /*2780*/  ISETP.EQ.U32.AND P0, PT, R11, 0x1, PT ;  /* 0x000000010b00780c */ /* 0x001fda0003f02070 */
[----:B------:R-:W-:Y:S05]  /*2790*/  @!P0 BRA `(.L_x_2362) ;  /* 0xfffffffc00ec8947 */ /* 0x000fea000383ffff */
[----:B------:R-:W-:Y:S05]  /*27a0*/  BRA `(.L_x_2360) ;  /* 0x00000000000c7947 */ /* 0x000fea0003800000 */
.L_x_2361:
[----:B0-----:R-:W2:Y:S02]  /*27b0*/  LD.E R5, desc[UR6][R6.64+0x4] ;  /* 0x0000040606057980 */ /* 0x001ea4000c101900 */
[----:B--2---:R-:W-:-:S05]  /*27c0*/  IMAD.IADD R5, R19, 0x1, R5 ;  /* 0x0000000113057824 */ /* 0x004fca00078e0205 */
[----:B------:R1:W-:Y:S02]  /*27d0*/  ST.E desc[UR6][R6.64+0x4], R5 ;  /* 0x0000040506007985 */ /* 0x0003e4000c101906 */
.L_x_2360:
[----:B------:R-:W-:Y:S05]  /*27e0*/  BSYNC B0 ;  /* 0x0000000000007941 */ /* 0x000fea0003800000 */
.L_x_2359:
        /* <DEDUP_REMOVED lines=13> */
.L_x_2366:
[----:B------:R-:W0:Y:S02]  /*28c0*/  LDS R10, [R6] ;  /* 0x00000000060a7984 */ /* 0x000e240000000800 */
[----:B0-----:R-:W-:-:S10]  /*28d0*/  HFMA2.MMA R11, R10, 1, 1, R15 ;  /* 0x3c003c000a0b7835 */ /* 0x001fd4000000000f */
[----:B------:R-:W0:Y:S02]  /*28e0*/  ATOMS.CAST.SPIN R11, [R6], R10, R11 ;  /* 0x0000000a060b738d */ /* 0x000e24000180000b */
[----:B0-----:R-:W-:-:S13]  /*28f0*/  ISETP.EQ.U32.AND P0, PT, R11, 0x1, PT ;  /* 0x000000010b00780c */ /* 0x001fda0003f02070 */
[----:B------:R-:W-:Y:S05]  /*2900*/  @!P0 BRA `(.L_x_2366) ;  /* 0xfffffffc00ec8947 */ /* 0x000fea000383ffff */
[----:B------:R-:W-:Y:S05]  /*2910*/  BRA `(.L_x_2364) ;  /* 0x00000000000c7947 */ /* 0x000fea0003800000 */
.L_x_2365:
[----:B------:R-:W2:Y:S02]  /*2920*/  LD.E R3, desc[UR6][R4.64] ;  /* 0x0000000604037980 */ /* 0x000ea4000c101900 */
[----:B--2---:R-:W-:-:S05]  /*2930*/  IMAD.IADD R3, R15, 0x1, R3 ;  /* 0x000000010f037824 */ /* 0x004fca00078e0203 */
[----:B------:R0:W-:Y:S02]  /*2940*/  ST.E desc[UR6][R4.64], R3 ;  /* 0x0000000304007985 */ /* 0x0001e4000c101906 */
.L_x_2364:
[----:B------:R-:W-:Y:S05]  /*2950*/  BSYNC B0 ;  /* 0x0000000000007941 */ /* 0x000fea0003800000 */
.L_x_2363:
[----:B------:R1:W-:Y:S01]  /*2960*/  ATOM.E.ADD.F16x2.RN.STRONG.GPU P0, RZ, desc[UR6][R4.64+0x4], R55 ;  /* 0x0000043704ff79a2 */ /* 0x0003e2000810e1c6 */
[----:B------:R-:W-:Y:S04]  /*2970*/  BSSY B0, `(.L_x_2367) ;  /* 0x000000e000007945 */ /* 0x000fe80003800000 */
[----:B-1----:R-:W-:Y:S05]  /*2980*/  @P0 BRA `(.L_x_2368) ;  /* 0x0000000000300947 */ /* 0x002fea0003800000 */
[----:B------:R-:W1:Y:S02]  /*2990*/  QSPC.E.S P0, RZ, [R4+0x4] ;  /* 0x0000040004ff73aa */ /* 0x000e640000000500 */
[----:B-1----:R-:W-:Y:S05]  /*29a0*/  @!P0 BRA `(.L_x_2369) ;  /* 0x00000000001c8947 */ /* 0x002fea0003800000 */
[----:B0-----:R-:W-:-:S07]  /*29b0*/  MOV R4, R4 ;  /* 0x0000000400047202 */ /* 0x001fce0000000f00 */
.L_x_2370:
[----:B------:R-:W0:Y:S02]  /*29c0*/  LDS R6, [R4+0x4] ;  /* 0x0000040004067984 */ /* 0x000e240000000800 */
[----:B0-----:R-:W-:-:S06]  /*29d0*/  HADD2 R7, R6, R55 ;  /* 0x0000003706077230 */ /* 0x001fcc0000000000 */
[----:B------:R-:W0:Y:S02]  /*29e0*/  ATOMS.CAST.SPIN R7, [R4+0x4], R6, R7 ;  /* 0x000004060407738d */ /* 0x000e240001800007 */
[----:B0-----:R-:W-:-:S13]  /*29f0*/  ISETP.EQ.U32.AND P0, PT, R7, 0x1, PT ;  /* 0x000000010700780c */ /* 0x001fda0003f02070 */
[----:B------:R-:W-:Y:S05]  /*2a00*/  @!P0 BRA `(.L_x_2370) ;  /* 0xfffffffc00ec8947 */ /* 0x000fea000383ffff */
[----:B------:R-:W-:Y:S05]  /*2a10*/  BRA `(.L_x_2368) ;  /* 0x00000000000c7947 */ /* 0x000fea0003800000 */
.L_x_2369:
[----:B0-----:R-:W2:Y:S02]  /*2a20*/  LD.E R3, desc[UR6][R4.64+0x4] ;  /* 0x0000040604037980 */ /* 0x001ea4000c101900 */
[----:B--2---:R-:W-:-:S05]  /*2a30*/  IADD3 R3, R55, R3, RZ ;  /* 0x0000000337037210 */ /* 0x004fca0007ffe0ff */
[----:B------:R1:W-:Y:S02]  /*2a40*/  ST.E desc[UR6][R4.64+0x4], R3 ;  /* 0x0000040304007985 */ /* 0x0003e4000c101906 */
.L_x_2368:
[----:B------:R-:W-:Y:S05]  /*2a50*/  BSYNC B0 ;  /* 0x0000000000007941 */ /* 0x000fea0003800000 */
.L_x_2367:
[----:B------:R-:W-:-:S13]  /*2a60*/  ISETP.NE.AND P0, PT, R60, 0x2, PT ;  /* 0x000000023c00780c */ /* 0x000fda0003f05270 */
        /* <DEDUP_REMOVED lines=12> */
.L_x_2374:
[----:B01----:R-:W0:Y:S02]  /*2b30*/  LDS R4, [R2] ;  /* 0x0000000002047984 */ /* 0x003e240000000800 */
[----:B0-----:R-:W-:-:S10]  /*2b40*/  HFMA2.MMA R5, R4, 1, 1, R7 ;  /* 0x3c003c0004057835 */ /* 0x001fd40000000007 */
[----:B------:R-:W0:Y:S02]  /*2b50*/  ATOMS.CAST.SPIN R5, [R2], R4, R5 ;  /* 0x000000040205738d */ /* 0x000e240001800005 */
[----:B0-----:R-:W-:-:S13]  /*2b60*/  ISETP.EQ.U32.AND P0, PT, R5, 0x1, PT ;  /* 0x000000010500780c */ /* 0x001fda0003f02070 */
[----:B------:R-:W-:Y:S05]  /*2b70*/  @!P0 BRA `(.L_x_2374) ;  /* 0xfffffffc00ec8947 */ /* 0x000fea000383ffff */
[----:B------:R-:W-:Y:S05]  /*2b80*/  BRA `(.L_x_2372) ;  /* 0x00000000000c7947 */ /* 0x000fea0003800000 */
.L_x_2373:
[----:B------:R-:W0:Y:S02]  /*2b90*/  LD.E R0, desc[UR6][R8.64] ;  /* 0x0000000608007980 */ /* 0x000e24000c101900 */
[----:B01----:R-:W-:-:S05]  /*2ba0*/  IMAD.IADD R3, R7, 0x1, R0 ;  /* 0x0000000107037824 */ /* 0x003fca00078e0200 */
[----:B------:R2:W-:Y:S02]  /*2bb0*/  ST.E desc[UR6][R8.64], R3 ;  /* 0x0000000308007985 */ /* 0x0005e4000c101906 */
.L_x_2372:
[----:B------:R-:W-:Y:S05]  /*2bc0*/  BSYNC B0 ;  /* 0x0000000000007941 */ /* 0x000fea0003800000 */
.L_x_2371:
[----:B------:R3:W-:Y:S02]  /*2bd0*/  ATOM.E.ADD.F16x2.RN.STRONG.GPU P0, RZ, desc[UR6][R8.64+0x4], R57 ;  /* 0x0000043908ff79a2 */ /* 0x0007e4000810e1c6 */
[----:B---3--:R-:W-:Y:S05]  /*2be0*/  @P0 EXIT ;  /* 0x000000000000094d */ /* 0x008fea0003800000 */
[----:B------:R-:W3:Y:S02]  /*2bf0*/  QSPC.E.S P0, RZ, [R8+0x4] ;  /* 0x0000040008ff73aa */ /* 0x000ee40000000500 */
[----:B---3--:R-:W-:Y:S05]  /*2c00*/  @!P0 BRA `(.L_x_2375) ;  /* 0x00000000001c8947 */ /* 0x008fea0003800000 */
[----:B--2---:R-:W-:-:S07]  /*2c10*/  MOV R8, R8 ;  /* 0x0000000800087202 */ /* 0x004fce0000000f00 */
.L_x_2376:
[----:B------:R-:W0:Y:S02]  /*2c20*/  LDS R2, [R8+0x4] ;  /* 0x0000040008027984 */ /* 0x000e240000000800 */
[----:B01----:R-:W-:-:S06]  /*2c30*/  HADD2 R3, R2, R57 ;  /* 0x0000003902037230 */ /* 0x003fcc0000000000 */
[----:B------:R-:W0:Y:S02]  /*2c40*/  ATOMS.CAST.SPIN R3, [R8+0x4], R2, R3 ;  /* 0x000004020803738d */ /* 0x000e240001800003 */
[----:B0-----:R-:W-:-:S13]  /*2c50*/  ISETP.EQ.U32.AND P0, PT, R3, 0x1, PT ;  /* 0x000000010300780c */ /* 0x001fda0003f02070 */
[----:B------:R-:W-:Y:S05]  /*2c60*/  @!P0 BRA `(.L_x_2376) ;  /* 0xfffffffc00ec8947 */ /* 0x000fea000383ffff */
[----:B------:R-:W-:Y:S05]  /*2c70*/  EXIT ;  /* 0x000000000000794d */ /* 0x000fea0003800000 */
.L_x_2375:
[----:B------:R-:W0:Y:S02]  /*2c80*/  LD.E R0, desc[UR6][R8.64+0x4] ;  /* 0x0000040608007980 */ /* 0x000e24000c101900 */
[----:B012---:R-:W-:-:S05]  /*2c90*/  IADD3 R3, R57, R0, RZ ;  /* 0x0000000039037210 */ /* 0x007fca0007ffe0ff */
[----:B------:R-:W-:Y:S01]  /*2ca0*/  ST.E desc[UR6][R8.64+0x4], R3 ;  /* 0x0000040308007985 */ /* 0x000fe2000c101906 */
[----:B------:R-:W-:Y:S05]  /*2cb0*/  EXIT ;  /* 0x000000000000794d */ /* 0x000fea0003800000 */
.L_x_2377:
        /* <DEDUP_REMOVED lines=12> */
.L_x_3699:


//--------------------- .text._Z23gemm_half_q_half_kernelILi2ELi32ELb1ELb1ELi64EEvPK6__halfPKjS4_S2_PS0_iiiiPKtS7_iiiiiibS2_i --------------------------
	.section	.text._Z23gemm_half_q_half_kernelILi2ELi32ELb1ELb1ELi64EEvPK6__halfPKjS4_S2_PS0_iiiiPKtS7_iiiiiibS2_i,"ax",@progbits
	.align	128
        .global         _Z23gemm_half_q_half_kernelILi2ELi32ELb1ELb1ELi64EEvPK6__halfPKjS4_S2_PS0_iiiiPKtS7_iiiiiibS2_i
        .type           _Z23gemm_half_q_half_kernelILi2ELi32ELb1ELb1ELi64EEvPK6__halfPKjS4_S2_PS0_iiiiPKtS7_iiiiiibS2_i,@function
        .size           _Z23gemm_half_q_half_kernelILi2ELi32ELb1ELb1ELi64EEvPK6__halfPKjS4_S2_PS0_iiiiPKtS7_iiiiiibS2_i,(.L_x_3700 - _Z23gemm_half_q_half_kernelILi2ELi32ELb1ELb1ELi64EEvPK6__halfPKjS4_S2_PS0_iiiiPKtS7_iiiiiibS2_i)
        .other          _Z23gemm_half_q_half_kernelILi2ELi32ELb1ELb1ELi64EEvPK6__halfPKjS4_S2_PS0_iiiiPKtS7_iiiiiibS2_i,@"STO_CUDA_ENTRY STV_DEFAULT"
_Z23gemm_half_q_half_kernelILi2ELi32ELb1ELb1ELi64EEvPK6__halfPKjS4_S2_PS0_iiiiPKtS7_iiiiiibS2_i:
.text._Z23gemm_half_q_half_kernelILi2ELi32ELb1ELb1ELi64EEvPK6__halfPKjS4_S2_PS0_iiiiPKtS7_iiiiiibS2_i:
[----:B------:R-:W0:Y:S01]  /*0000*/  LDC R1, c[0x0][0x28] ;  /* 0x00000a00ff017b82 */ /* 0x000e220000000800 */
[----:B------:R-:W1:Y:S07]  /*0010*/  S2R R11, SR_CTAID.Y ;  /* 0x00000000000b7919 */ /* 0x000e6e0000002600 */
[----:B------:R-:W1:Y:S01]  /*0020*/  LDC R2, c[0x0][0x238] ;  /* 0x00008e00ff027b82 */ /* 0x000e620000000800 */
[----:B------:R-:W-:Y:S01]  /*0030*/  ULDC.64 UR8, c[0x0][0x208] ;  /* 0x0000820000087ab9 */ /* 0x000fe20000000a00 */
[----:B0-----:R-:W-:Y:S01]  /*0040*/  VIADD R1, R1, 0xfffffff0 ;  /* 0xfffffff001017836 */ /* 0x001fe20000000000 */
[----:B------:R-:W0:Y:S01]  /*0050*/  S2R R5, SR_TID.X ;  /* 0x0000000000057919 */ /* 0x000e220000002100 */
[----:B------:R-:W-:-:S02]  /*0060*/  PRMT R3, RZ, 0x7610, R3 ;  /* 0x00007610ff037816 */ /* 0x000fc40000000003 */
[----:B------:R-:W-:Y:S01]  /*0070*/  PRMT R10, RZ, 0x7610, R10 ;  /* 0x00007610ff0a7816 */ /* 0x000fe2000000000a */
[----:B------:R-:W2:Y:S01]  /*0080*/  S2R R0, SR_CTAID.Z ;  /* 0x0000000000007919 */ /* 0x000ea20000002700 */
[----:B------:R-:W3:Y:S01]  /*0090*/  LDC R6, c[0x0][0x240] ;  /* 0x00009000ff067b82 */ /* 0x000ee20000000800 */
[--C-:B-1----:R-:W-:Y:S01]  /*00a0*/  IMAD R7, R11, -0x2, R2.reuse ;  /* 0xfffffffe0b077824 */ /* 0x102fe200078e0202 */
[----:B------:R-:W-:-:S04]  /*00b0*/  PRMT R2, RZ, 0x7610, R2 ;  /* 0x00007610ff027816 */ /* 0x000fc80000000002 */
[C---:B------:R-:W-:Y:S02]  /*00c0*/  ISETP.GE.AND P1, PT, R7.reuse, 0x1, PT ;  /* 0x000000010700780c */ /* 0x040fe40003f26270 */
[----:B------:R-:W-:-:S11]  /*00d0*/  VIMNMX R4, R7, 0x2, PT ;  /* 0x0000000207047848 */ /* 0x000fd60003fe0100 */
[----:B------:R-:W-:Y:S05]  /*00e0*/  @!P1 BRA `(.L_x_2378) ;  /* 0x0000000000289947 */ /* 0x000fea0003800000 */
[----:B------:R-:W-:Y:S01]  /*00f0*/  ISETP.GE.AND P0, PT, R4, 0x2, PT ;  /* 0x000000020400780c */ /* 0x000fe20003f06270 */
[----:B------:R-:W1:-:S12]  /*0100*/  LDC.64 R8, c[0x0][0x278] ;  /* 0x00009e00ff087b82 */ /* 0x000e580000000a00 */
[----:B------:R-:W4:Y:S08]  /*0110*/  @P0 LDC R3, c[0x0][0x280] ;  /* 0x0000a000ff030b82 */ /* 0x000f300000000800 */
[----:B------:R-:W4:Y:S02]  /*0120*/  @P0 LDC.64 R12, c[0x0][0x278] ;  /* 0x00009e00ff0c0b82 */ /* 0x000f240000000a00 */
[----:B----4-:R-:W-:-:S02]  /*0130*/  @P0 IMAD.WIDE R12, R3, 0x2, R12 ;  /* 0x00000002030c0825 */ /* 0x010fc400078e020c */
[----:B-1----:R-:W4:Y:S04]  /*0140*/  LDG.E.U16 R3, desc[UR8][R8.64] ;  /* 0x0000000808037981 */ /* 0x002f28000c1e1500 */
[----:B------:R-:W5:Y:S01]  /*0150*/  @P0 LDG.E.U16 R2, desc[UR8][R12.64] ;  /* 0x000000080c020981 */ /* 0x000f62000c1e1500 */
[----:B----4-:R-:W-:Y:S02]  /*0160*/  PRMT R10, R3, 0x7610, R10 ;  /* 0x00007610030a7816 */ /* 0x010fe4000000000a */
[----:B-----5:R-:W-:-:S04]  /*0170*/  @P0 LOP3.LUT R14, R2, R3, RZ, 0xfc, !PT ;  /* 0x00000003020e0212 */ /* 0x020fc800078efcff */
[----:B------:R-:W-:-:S07]  /*0180*/  @P0 PRMT R10, R14, 0x7610, R10 ;  /* 0x000076100e0a0816 */ /* 0x000fce000000000a */
.L_x_2378:
[----:B------:R-:W-:Y:S01]  /*0190*/  PRMT R8, R10, 0x9910, RZ ;  /* 0x000099100a087816 */ /* 0x000fe200000000ff */
[----:B--2---:R-:W-:Y:S01]  /*01a0*/  IMAD.SHL.U32 R16, R0, 0x40, RZ ;  /* 0x0000004000107824 */ /* 0x004fe200078e00ff */
[----:B------:R-:W1:Y:S02]  /*01b0*/  S2UR UR4, SR_CTAID.X ;  /* 0x00000000000479c3 */ /* 0x000e640000002500 */
[----:B------:R-:W-:Y:S02]  /*01c0*/  ISETP.NE.AND P0, PT, R8, RZ, PT ;  /* 0x000000ff0800720c */ /* 0x000fe40003f05270 */
[----:B---3--:R-:W-:-:S11]  /*01d0*/  VIADDMNMX R17, R16, 0x40, R6, PT ;  /* 0x0000004010117846 */ /* 0x008fd60003800106 */
[----:B-1----:R-:W-:Y:S05]  /*01e0*/  @!P0 EXIT ;  /* 0x000000000000894d */ /* 0x002fea0003800000 */
[----:B0-----:R-:W-:Y:S01]  /*01f0*/  IMAD.IADD R8, R16, 0x1, R5 ;  /* 0x0000000110087824 */ /* 0x001fe200078e0205 */
[----:B------:R-:W-:Y:S01]  /*0200*/  USHF.L.U32 UR4, UR4, 0x8, URZ ;  /* 0x0000000804047899 */ /* 0x000fe2000800063f */
[----:B------:R-:W-:Y:S03]  /*0210*/  BSSY B0, `(.L_x_2379) ;  /* 0x000006c000007945 */ /* 0x000fe60003800000 */
[----:B------:R-:W-:Y:S02]  /*0220*/  ISETP.GE.OR P0, PT, R8, R17, !P1 ;  /* 0x000000110800720c */ /* 0x000fe40004f06670 */
[----:B------:R-:W-:-:S11]  /*0230*/  LEA R9, R5, UR4, 0x2 ;  /* 0x0000000405097c11 */ /* 0x000fd6000f8e10ff */
        /* <DEDUP_REMOVED lines=26> */
.L_x_2383:
        /* <DEDUP_REMOVED lines=16> */
.L_x_2382:
        /* <DEDUP_REMOVED lines=16> */
.L_x_2381:
[----:B------:R-:W0:Y:S01]  /*05e0*/  S2UR UR6, SR_CgaCtaId ;  /* 0x00000000000679c3 */ /* 0x000e220000008800 */
[----:B------:R-:W-:Y:S01]  /*05f0*/  IMAD R10, R11, R6, RZ ;  /* 0x000000060b0a7224 */ /* 0x000fe200078e02ff */
[----:B------:R-:W-:Y:S01]  /*0600*/  ISETP.GT.AND P2, PT, R4, 0x3, PT ;  /* 0x000000030400780c */ /* 0x000fe20003f44270 */
[----:B------:R-:W-:Y:S01]  /*0610*/  UMOV UR5, 0x400 ;  /* 0x0000040000057882 */ /* 0x000fe20000000000 */
[----:B------:R-:W-:Y:S01]  /*0620*/  ULDC.64 UR10, c[0x0][0x210] ;  /* 0x00008400000a7ab9 */ /* 0x000fe20000000a00 */
[----:B------:R-:W-:Y:S02]  /*0630*/  IMAD.SHL.U32 R10, R10, 0x2, RZ ;  /* 0x000000020a0a7824 */ /* 0x000fe400078e00ff */
        /* <DEDUP_REMOVED lines=11> */
.L_x_2385:
        /* <DEDUP_REMOVED lines=16> */
.L_x_2384:
        /* <DEDUP_REMOVED lines=14> */
.L_x_2380:
[----:B------:R-:W-:Y:S05]  /*08d0*/  BSYNC B0 ;  /* 0x0000000000007941 */ /* 0x000fea0003800000 */
.L_x_2379:
[----:B------:R-:W-:Y:S02]  /*08e0*/  ULDC UR5, c[0x0][0x23c] ;  /* 0x00008f0000057ab9 */ /* 0x000fe40000000800 */
[----:B------:R-:W-:-:S05]  /*08f0*/  IMAD.U32 R18, RZ, RZ, UR5 ;  /* 0x00000005ff127e24 */ /* 0x000fca000f8e00ff */
        /* <DEDUP_REMOVED lines=11> */
[----:B------:R-:W-:Y:S02]  /*09b0*/  PLOP3.LUT P0, PT, PT, PT, PT, 0x80, 0x0 ;  /* 0x000000000000781c */ /* 0x000fe40003f0f070 */
[----:B------:R-:W-:-:S05]  /*09c0*/  LEA R6, R11, UR4, 0x1 ;  /* 0x000000040b067c11 */ /* 0x000fca000f8e08ff */
[----:B------:R-:W-:-:S04]  /*09d0*/  IMAD R5, R5, 0x4, R6 ;  /* 0x0000000405057824 */ /* 0x000fc800078e0206 */
[----:B-1----:R-:W-:-:S04]  /*09e0*/  IMAD.WIDE R10, R5, 0x2, R12 ;  /* 0x00000002050a7825 */ /* 0x002fc800078e020c */
[----:B------:R-:W-:Y:S01]  /*09f0*/  IMAD.MOV.U32 R5, RZ, RZ, RZ ;  /* 0x000000ffff057224 */ /* 0x000fe200078e00ff */
[----:B------:R-:W-:Y:S06]  /*0a00*/  @!P2 BRA `(.L_x_2387) ;  /* 0x000000000034a947 */ /* 0x000fec0003800000 */
[----:B------:R-:W-:Y:S01]  /*0a10*/  PLOP3.LUT P0, PT, PT, PT, PT, 0x8, 0x0 ;  /* 0x000000000000781c */ /* 0x000fe20003f0e170 */
[----:B------:R-:W-:-:S12]  /*0a20*/  VIADD R6, R4, 0xfffffffd ;  /* 0xfffffffd04067836 */ /* 0x000fd80000000000 */
.L_x_2388:
[C---:B--2---:R-:W-:Y:S01]  /*0a30*/  IMAD.WIDE R12, R18.reuse, 0x2, R10 ;  /* 0x00000002120c7825 */ /* 0x044fe200078e020a */
        /* <DEDUP_REMOVED lines=8> */
[----:B-1----:R-:W-:-:S04]  /*0ac0*/  IMAD.WIDE R10, R18, 0x2, R20 ;  /* 0x00000002120a7825 */ /* 0x002fc800078e0214 */
[----:B------:R-:W-:Y:S05]  /*0ad0*/  @!P2 BRA `(.L_x_2388) ;  /* 0xfffffffc00d4a947 */ /* 0x000fea000383ffff */
.L_x_2387:
[----:B------:R-:W-:-:S05]  /*0ae0*/  IMAD.IADD R6, R4, 0x1, -R5 ;  /* 0x0000000104067824 */ /* 0x000fca00078e0a05 */
[----:B------:R-:W-:-:S13]  /*0af0*/  ISETP.GT.AND P2, PT, R6, 0x1, PT ;  /* 0x000000010600780c */ /* 0x000fda0003f44270 */
[----:B------:R-:W-:Y:S01]  /*0b00*/  @P2 VIADD R5, R5, 0x2 ;  /* 0x0000000205052836 */ /* 0x000fe20000000000 */
[----:B------:R-:W-:Y:S01]  /*0b10*/  @P2 PLOP3.LUT P0, PT, PT, PT, PT, 0x8, 0x0 ;  /* 0x000000000000281c */ /* 0x000fe20003f0e170 */
[----:B------:R1:W-:Y:S03]  /*0b20*/  @P2 STG.E.64 desc[UR8][R10.64], RZ ;  /* 0x000000ff0a002986 */ /* 0x0003e6000c101b08 */
[----:B------:R-:W-:Y:S01]  /*0b30*/  ISETP.LT.OR P0, PT, R5, R4, P0 ;  /* 0x000000040500720c */ /* 0x000fe20000701670 */
[----:B------:R-:W-:-:S05]  /*0b40*/  @P2 IMAD.WIDE R4, R18, 0x2, R10 ;  /* 0x0000000212042825 */ /* 0x000fca00078e020a */
[----:B------:R3:W-:Y:S01]  /*0b50*/  @P2 STG.E.64 desc[UR8][R4.64], RZ ;  /* 0x000000ff04002986 */ /* 0x0007e2000c101b08 */
[----:B-1----:R-:W-:-:S06]  /*0b60*/  @P2 IMAD.WIDE R10, R18, 0x2, R4 ;  /* 0x00000002120a2825 */ /* 0x002fcc00078e0204 */
[----:B------:R3:W-:Y:S02]  /*0b70*/  @P0 STG.E.64 desc[UR8][R10.64], RZ ;  /* 0x000000ff0a000986 */ /* 0x0007e4000c101b08 */
.L_x_2386:
[----:B---3--:R-:W3:Y:S08]  /*0b80*/  LDC.64 R4, c[0x0][0x248] ;  /* 0x00009200ff047b82 */ /* 0x008ef00000000a00 */
[----:B------:R-:W-:Y:S01]  /*0b90*/  BAR.SYNC.DEFER_BLOCKING 0x0 ;  /* 0x0000000000007b1d */ /* 0x000fe20000010000 */
[----:B------:R-:W-:Y:S01]  /*0ba0*/  ISETP.GE.AND P0, PT, R16, R17, PT ;  /* 0x000000111000720c */ /* 0x000fe20003f06270 */
[----:B------:R-:W-:-:S06]  /*0bb0*/  IMAD.SHL.U32 R11, R0, 0x80, RZ ;  /* 0x00000080000b7824 */ /* 0x000fcc00078e00ff */
[----:B-12---:R-:W1:Y:S08]  /*0bc0*/  LDC R13, c[0x0][0x25c] ;  /* 0x00009700ff0d7b82 */ /* 0x006e700000000800 */
[----:B------:R-:W2:Y:S01]  /*0bd0*/  LDC R15, c[0x0][0x264] ;  /* 0x00009900ff0f7b82 */ /* 0x000ea20000000800 */
[----:B---3--:R-:W-:Y:S01]  /*0be0*/  IMAD.WIDE R10, R11, 0x2, R4 ;  /* 0x000000020b0a7825 */ /* 0x008fe200078e0204 */
[----:B------:R-:W-:Y:S06]  /*0bf0*/  @P0 BRA `(.L_x_2389) ;  /* 0x0000000000d00947 */ /* 0x000fec0003800000 */
[----:B------:R3:W5:Y:S01]  /*0c00*/  LDG.E.U16.CONSTANT R0, desc[UR8][R10.64] ;  /* 0x000000080a007981 */ /* 0x000762000c1e9500 */
[----:B0-----:R-:W-:Y:S01]  /*0c10*/  SHF.R.S32.HI R8, RZ, 0x1f, R9 ;  /* 0x0000001fff087819 */ /* 0x001fe20000011409 */
[----:B------:R-:W-:Y:S02]  /*0c20*/  IMAD.SHL.U32 R6, R9, 0x4, RZ ;  /* 0x0000000409067824 */ /* 0x000fe400078e00ff */
[----:B------:R-:W-:Y:S01]  /*0c30*/  IMAD.MOV.U32 R12, RZ, RZ, RZ ;  /* 0x000000ffff0c7224 */ /* 0x000fe200078e00ff */
[----:B------:R-:W-:Y:S01]  /*0c40*/  LEA.HI R8, R8, R9, RZ, 0x3 ;  /* 0x0000000908087211 */ /* 0x000fe200078f18ff */
[----:B------:R-:W-:Y:S01]  /*0c50*/  IMAD.MOV.U32 R14, RZ, RZ, R16 ;  /* 0x000000ffff0e7224 */ /* 0x000fe200078e0010 */
[----:B------:R-:W-:Y:S02]  /*0c60*/  LOP3.LUT R6, R6, 0x10, RZ, 0xc0, !PT ;  /* 0x0000001006067812 */ /* 0x000fe400078ec0ff */
[----:B------:R-:W-:-:S07]  /*0c70*/  SHF.R.S32.HI R8, RZ, 0x3, R8 ;  /* 0x00000003ff087819 */ /* 0x000fce0000011408 */
.L_x_2390:
[----:B------:R-:W0:Y:S01]  /*0c80*/  LDC.64 R20, c[0x0][0x220] ;  /* 0x00008800ff147b82 */ /* 0x000e220000000a00 */
[----:B-----5:R-:W-:-:S04]  /*0c90*/  IMAD.IADD R19, R0, 0x1, R12 ;  /* 0x0000000100137824 */ /* 0x020fc800078e020c */
        /* <DEDUP_REMOVED lines=8> */
[----:B------:R-:W-:-:S06]  /*0d20*/  IMAD.WIDE R24, R25, 0x2, R4 ;  /* 0x0000000219187825 */ /* 0x000fcc00078e0204 */
[----:B------:R1:W3:Y:S01]  /*0d30*/  LDG.E.U16.CONSTANT R25, desc[UR8][R24.64] ;  /* 0x0000000818197981 */ /* 0x0002e2000c1e9500 */
[----:B0-----:R-:W-:-:S06]  /*0d40*/  IMAD.WIDE R22, R19, 0x2, R22 ;  /* 0x0000000213167825 */ /* 0x001fcc00078e0216 */
        /* <DEDUP_REMOVED lines=9> */
[----:B------:R-:W-:Y:S02]  /*0de0*/  VIADD R26, R26, 0x1 ;  /* 0x000000011a1a7836 */ /* 0x000fe40000000000 */
[----:B------:R-:W-:Y:S02]  /*0df0*/  VIADD R27, R27, 0x1 ;  /* 0x000000011b1b7836 */ /* 0x000fe40000000000 */
[----:B------:R-:W-:Y:S02]  /*0e00*/  VIADD R20, R20, 0x1 ;  /* 0x0000000114147836 */ /* 0x000fe40000000000 */
[----:B------:R-:W-:Y:S02]  /*0e10*/  VIADD R19, R19, 0x1 ;  /* 0x0000000113137836 */ /* 0x000fe40000000000 */
[----:B------:R-:W-:Y:S02]  /*0e20*/  IMAD R26, R26, R26, RZ ;  /* 0x0000001a1a1a7224 */ /* 0x000fe400078e02ff */
[----:B------:R-:W-:-:S02]  /*0e30*/  IMAD R27, R27, R27, RZ ;  /* 0x0000001b1b1b7224 */ /* 0x000fc400078e02ff */
[----:B-1----:R-:W-:Y:S02]  /*0e40*/  IMAD R24, R20, R20, RZ ;  /* 0x0000001414187224 */ /* 0x002fe400078e02ff */
[----:B0-----:R-:W-:Y:S01]  /*0e50*/  IMAD R23, R19, R19, RZ ;  /* 0x0000001313177224 */ /* 0x001fe200078e02ff */
[----:B------:R-:W-:Y:S08]  /*0e60*/  I2F.F16 R26, R26 ;  /* 0x0000001a001a7306 */ /* 0x000ff00000200c00 */
[----:B------:R-:W0:Y:S08]  /*0e70*/  I2F.F16 R27, R27 ;  /* 0x0000001b001b7306 */ /* 0x000e300000200c00 */
[----:B------:R-:W-:Y:S08]  /*0e80*/  I2F.F16 R24, R24 ;  /* 0x0000001800187306 */ /* 0x000ff00000200c00 */
[----:B------:R-:W1:Y:S01]  /*0e90*/  I2F.F16 R23, R23 ;  /* 0x0000001700177306 */ /* 0x000e620000200c00 */
[----:B0-----:R-:W-:Y:S01]  /*0ea0*/  PRMT R27, R26, 0x5410, R27 ;  /* 0x000054101a1b7816 */ /* 0x001fe2000000001b */
[----:B------:R-:W-:-:S04]  /*0eb0*/  IMAD R19, R12, 0x8, R1 ;  /* 0x000000080c137824 */ /* 0x000fc800078e0201 */
[----:B--2---:R-:W-:Y:S01]  /*0ec0*/  HMUL2 R20, R27, R22.H0_H0 ;  /* 0x200000161b147232 */ /* 0x004fe20000000000 */
[----:B-1----:R-:W-:-:S05]  /*0ed0*/  PRMT R21, R23, 0x5410, R24 ;  /* 0x0000541017157816 */ /* 0x002fca0000000018 */
[----:B------:R-:W-:Y:S02]  /*0ee0*/  HMUL2 R21, R21, R22.H0_H0 ;  /* 0x2000001615157232 */ /* 0x000fe40000000000 */
[----:B---3--:R-:W-:-:S03]  /*0ef0*/  IMAD.IADD R14, R25, 0x1, R14 ;  /* 0x00000001190e7824 */ /* 0x008fc600078e020e */
[----:B------:R4:W-:Y:S02]  /*0f00*/  STL.64 [R19], R20 ;  /* 0x0000001413007387 */ /* 0x0009e40000100a00 */
[----:B------:R-:W-:Y:S01]  /*0f10*/  ISETP.GE.AND P2, PT, R14, R17, PT ;  /* 0x000000110e00720c */ /* 0x000fe20003f46270 */
[----:B------:R-:W-:-:S12]  /*0f20*/  VIADD R12, R12, 0x1 ;  /* 0x000000010c0c7836 */ /* 0x000fd80000000000 */
[----:B----4-:R-:W-:Y:S05]  /*0f30*/  @!P2 BRA `(.L_x_2390) ;  /* 0xfffffffc0050a947 */ /* 0x010fea000383ffff */
.L_x_2389:
[----:B------:R-:W-:Y:S01]  /*0f40*/  ULDC UR4, c[0x0][0x258] ;  /* 0x0000960000047ab9 */ /* 0x000fe20000000800 */
[----:B------:R-:W-:Y:S01]  /*0f50*/  ULDC UR5, c[0x0][0x260] ;  /* 0x0000980000057ab9 */ /* 0x000fe20000000800 */
[C---:B------:R-:W-:Y:S01]  /*0f60*/  ISETP.GT.AND P2, PT, R16.reuse, UR4, PT ;  /* 0x0000000410007c0c */ /* 0x040fe2000bf44270 */
[----:B------:R-:W-:Y:S01]  /*0f70*/  ULDC UR6, c[0x0][0x268] ;  /* 0x00009a0000067ab9 */ /* 0x000fe20000000800 */
[C---:B------:R-:W-:Y:S01]  /*0f80*/  VIMNMX R0, R16.reuse, UR4, PT ;  /* 0x0000000410007c48 */ /* 0x040fe2000bfe0100 */
[----:B------:R-:W-:Y:S01]  /*0f90*/  IMAD.MOV.U32 R6, RZ, RZ, RZ ;  /* 0x000000ffff067224 */ /* 0x000fe200078e00ff */
[C---:B------:R-:W-:Y:S01]  /*0fa0*/  ISETP.GT.AND P4, PT, R16.reuse, UR5, PT ;  /* 0x0000000510007c0c */ /* 0x040fe2000bf84270 */
[----:B0-----:R-:W-:Y:S01]  /*0fb0*/  IMAD.MOV.U32 R19, RZ, RZ, RZ ;  /* 0x000000ffff137224 */ /* 0x001fe200078e00ff */
[----:B------:R-:W-:Y:S01]  /*0fc0*/  SHF.R.S32.HI R5, RZ, 0x1f, R0 ;  /* 0x0000001fff057819 */ /* 0x000fe20000011400 */
[----:B------:R-:W-:Y:S01]  /*0fd0*/  IMAD.MOV.U32 R4, RZ, RZ, RZ ;  /* 0x000000ffff047224 */ /* 0x000fe200078e00ff */
[----:B------:R-:W-:-:S02]  /*0fe0*/  ISETP.GT.AND P6, PT, R16, UR6, PT ;  /* 0x0000000610007c0c */ /* 0x000fc4000bfc4270 */
[----:B------:R-:W-:Y:S01]  /*0ff0*/  LEA.HI R5, R5, R0, RZ, 0x5 ;  /* 0x0000000005057211 */ /* 0x000fe200078f28ff */
[----:B------:R-:W-:Y:S01]  /*1000*/  IMAD.MOV.U32 R0, RZ, RZ, RZ ;  /* 0x000000ffff007224 */ /* 0x000fe200078e00ff */
[C---:B-1----:R-:W-:Y:S02]  /*1010*/  ISETP.GT.AND P3, PT, R16.reuse, R13, PT ;  /* 0x0000000d1000720c */ /* 0x042fe40003f64270 */
[----:B--2---:R-:W-:Y:S02]  /*1020*/  ISETP.GT.AND P5, PT, R16, R15, PT ;  /* 0x0000000f1000720c */ /* 0x004fe40003fa4270 */
[----:B------:R-:W-:Y:S01]  /*1030*/  SHF.R.S32.HI R21, RZ, 0x5, R5 ;  /* 0x00000005ff157819 */ /* 0x000fe20000011405 */
        /* <DEDUP_REMOVED lines=8> */
.L_x_2391:
        /* <DEDUP_REMOVED lines=8> */
.L_x_2392:
[----:B------:R-:W-:Y:S05]  /*1140*/  @!P4 BRA `(.L_x_2393) ;  /* 0x00000000001cc947 */ /* 0x000fea0003800000 */
[----:B------:R-:W0:Y:S02]  /*1150*/  LDC R5, c[0x0][0x264] ;  /* 0x00009900ff057b82 */ /* 0x000e240000000800 */
[----:B0-----:R-:W-:-:S05]  /*1160*/  VIMNMX R5, R16, R5, PT ;  /* 0x0000000510057248 */ /* 0x001fca0003fe0100 */
[----:B------:R-:W-:-:S05]  /*1170*/  VIADD R5, R5, -UR5 ;  /* 0x8000000505057c36 */ /* 0x000fca0008000000 */
[----:B------:R-:W-:-:S04]  /*1180*/  SHF.R.S32.HI R8, RZ, 0x1f, R5 ;  /* 0x0000001fff087819 */ /* 0x000fc80000011405 */
[----:B------:R-:W-:-:S04]  /*1190*/  LEA.HI R8, R8, R5, RZ, 0x5 ;  /* 0x0000000508087211 */ /* 0x000fc800078f28ff */
[----:B------:R-:W-:-:S05]  /*11a0*/  SHF.R.S32.HI R8, RZ, 0x5, R8 ;  /* 0x00000005ff087819 */ /* 0x000fca0000011408 */
[----:B------:R-:W-:-:S07]  /*11b0*/  IMAD.SHL.U32 R19, R8, 0x4, RZ ;  /* 0x0000000408137824 */ /* 0x000fce00078e00ff */
.L_x_2393:
        /* <DEDUP_REMOVED lines=8> */
.L_x_2394:
[----:B------:R-:W-:Y:S01]  /*1240*/  IMAD.MOV.U32 R5, RZ, RZ, RZ ;  /* 0x000000ffff057224 */ /* 0x000fe200078e00ff */
[----:B------:R-:W-:Y:S06]  /*1250*/  @!P6 BRA `(.L_x_2395) ;  /* 0x00000000001ce947 */ /* 0x000fec0003800000 */
[----:B------:R-:W0:Y:S02]  /*1260*/  LDC R5, c[0x0][0x26c] ;  /* 0x00009b00ff057b82 */ /* 0x000e240000000800 */
[----:B0-----:R-:W-:-:S05]  /*1270*/  VIMNMX R5, R16, R5, PT ;  /* 0x0000000510057248 */ /* 0x001fca0003fe0100 */
[----:B------:R-:W-:-:S05]  /*1280*/  VIADD R5, R5, -UR6 ;  /* 0x8000000605057c36 */ /* 0x000fca0008000000 */
[----:B------:R-:W-:-:S04]  /*1290*/  SHF.R.S32.HI R8, RZ, 0x1f, R5 ;  /* 0x0000001fff087819 */ /* 0x000fc80000011405 */
[----:B------:R-:W-:-:S04]  /*12a0*/  LEA.HI R8, R8, R5, RZ, 0x5 ;  /* 0x0000000508087211 */ /* 0x000fc800078f28ff */
[----:B------:R-:W-:-:S05]  /*12b0*/  SHF.R.S32.HI R8, RZ, 0x5, R8 ;  /* 0x00000005ff087819 */ /* 0x000fca0000011408 */
[----:B------:R-:W-:-:S07]  /*12c0*/  IMAD.SHL.U32 R5, R8, 0x2, RZ ;  /* 0x0000000208057824 */ /* 0x000fce00078e00ff */
.L_x_2395:
[----:B------:R-:W-:Y:S01]  /*12d0*/  ISETP.GE.OR P0, PT, R16, R13, P0 ;  /* 0x0000000d1000720c */ /* 0x000fe20000706670 */
[----:B------:R-:W-:Y:S01]  /*12e0*/  IMAD R4, R21, 0x8, R4 ;  /* 0x0000000815047824 */ /* 0x000fe200078e0204 */
[----:B------:R-:W-:Y:S02]  /*12f0*/  PRMT R23, RZ, 0x5410, RZ ;  /* 0x00005410ff177816 */ /* 0x000fe400000000ff */
[----:B------:R-:W-:Y:S02]  /*1300*/  PRMT R25, RZ, 0x5410, RZ ;  /* 0x00005410ff197816 */ /* 0x000fe400000000ff */
[----:B------:R-:W-:Y:S02]  /*1310*/  IADD3 R0, R19, R4, R0 ;  /* 0x0000000413007210 */ /* 0x000fe40007ffe000 */
[----:B------:R-:W-:Y:S02]  /*1320*/  PRMT R20, RZ, 0x5410, RZ ;  /* 0x00005410ff147816 */ /* 0x000fe400000000ff */
[----:B------:R-:W-:-:S02]  /*1330*/  IADD3 R5, R5, R0, R6 ;  /* 0x0000000005057210 */ /* 0x000fc40007ffe006 */
[----:B------:R-:W-:Y:S01]  /*1340*/  PRMT R21, RZ, 0x5410, RZ ;  /* 0x00005410ff157816 */ /* 0x000fe200000000ff */
[----:B------:R-:W-:Y:S06]  /*1350*/  @P0 BRA `(.L_x_2396) ;  /* 0x0000001c00dc0947 */ /* 0x000fec0003800000 */
[----:B------:R-:W2:Y:S04]  /*1360*/  LDL.64 R12, [R1] ;  /* 0x00000000010c7983 */ /* 0x000ea80000100a00 */
[----:B------:R-:W3:Y:S01]  /*1370*/  LDG.E.U16.CONSTANT R19, desc[UR8][R10.64+0x2] ;  /* 0x000002080a137981 */ /* 0x000ee2000c1e9500 */
[----:B------:R-:W-:Y:S01]  /*1380*/  IMAD R0, R5, R18, RZ ;  /* 0x0000001205007224 */ /* 0x000fe200078e02ff */
[----:B------:R-:W0:Y:S01]  /*1390*/  S2UR UR5, SR_CgaCtaId ;  /* 0x00000000000579c3 */ /* 0x000e220000008800 */
[----:B------:R-:W-:Y:S01]  /*13a0*/  PRMT R4, R2, 0x9910, RZ ;  /* 0x0000991002047816 */ /* 0x000fe200000000ff */
[----:B------:R-:W-:Y:S01]  /*13b0*/  ULDC.64 UR6, c[0x0][0x218] ;  /* 0x0000860000067ab9 */ /* 0x000fe20000000a00 */
[----:B------:R-:W-:Y:S01]  /*13c0*/  UMOV UR4, 0x400 ;  /* 0x0000040000047882 */ /* 0x000fe20000000000 */
[----:B------:R-:W-:Y:S01]  /*13d0*/  SHF.R.S32.HI R5, RZ, 0x1f, R0 ;  /* 0x0000001fff057819 */ /* 0x000fe20000011400 */
[----:B------:R-:W-:Y:S01]  /*13e0*/  IMAD.MOV.U32 R24, RZ, RZ, RZ ;  /* 0x000000ffff187224 */ /* 0x000fe200078e00ff */
[----:B------:R-:W-:-:S02]  /*13f0*/  IADD3 R6, P2, R9, R0, RZ ;  /* 0x0000000009067210 */ /* 0x000fc40007f5e0ff */
[----:B------:R-:W1:Y:S01]  /*1400*/  LDC R0, c[0x0][0x23c] ;  /* 0x00008f00ff007b82 */ /* 0x000e620000000800 */
[----:B------:R-:W-:Y:S02]  /*1410*/  ISETP.NE.AND P0, PT, R4, RZ, PT ;  /* 0x000000ff0400720c */ /* 0x000fe40003f05270 */
[----:B------:R-:W-:Y:S02]  /*1420*/  LEA.HI.X.SX32 R5, R9, R5, 0x1, P2 ;  /* 0x0000000509057211 */ /* 0x000fe400010f0eff */
[C---:B------:R-:W-:Y:S02]  /*1430*/  LEA R26, P2, R6.reuse, UR6, 0x2 ;  /* 0x00000006061a7c11 */ /* 0x040fe4000f8410ff */
[----:B------:R-:W-:Y:S02]  /*1440*/  ISETP.LT.OR P0, PT, R7, 0x2, !P0 ;  /* 0x000000020700780c */ /* 0x000fe40004701670 */
[----:B------:R-:W-:Y:S02]  /*1450*/  LEA.HI.X R27, R6, UR7, R5, 0x2, P2 ;  /* 0x00000007061b7c11 */ /* 0x000fe400090f1405 */
[----:B------:R-:W-:-:S02]  /*1460*/  SHF.R.S32.HI R22, RZ, 0x1f, R18 ;  /* 0x0000001fff167819 */ /* 0x000fc40000011412 */
[----:B------:R-:W-:Y:S01]  /*1470*/  PRMT R23, R23, 0x5410, RZ ;  /* 0x0000541017177816 */ /* 0x000fe200000000ff */
[----:B0-----:R-:W-:-:S03]  /*1480*/  ULEA UR4, UR5, UR4, 0x18 ;  /* 0x0000000405047291 */ /* 0x001fc6000f8ec03f */
[----:B------:R-:W-:Y:S01]  /*1490*/  ULDC UR5, c[0x0][0x25c] ;  /* 0x0000970000057ab9 */ /* 0x000fe20000000800 */
[----:B--2---:R-:W-:Y:S02]  /*14a0*/  PRMT R29, R12, 0x7610, R12 ;  /* 0x000076100c1d7816 */ /* 0x004fe4000000000c */
[----:B------:R-:W-:Y:S01]  /*14b0*/  PRMT R28, R13, 0x7610, R13 ;  /* 0x000076100d1c7816 */ /* 0x000fe2000000000d */
[----:B-1-3--:R-:W-:-:S07]  /*14c0*/  IMAD.IADD R19, R16, 0x1, R19 ;  /* 0x0000000110137824 */ /* 0x00afce00078e0213 */
.L_x_2401:
[----:B------:R-:W-:-:S13]  /*14d0*/  ISETP.NE.AND P2, PT, R16, R19, PT ;  /* 0x000000131000720c */ /* 0x000fda0003f45270 */
[----:B------:R-:W0:Y:S01]  /*14e0*/  @!P2 LDC.64 R8, c[0x0][0x248] ;  /* 0x00009200ff08ab82 */ /* 0x000e220000000a00 */
[----:B------:R-:W-:Y:S02]  /*14f0*/  @!P2 VIADD R24, R24, 0x1 ;  /* 0x000000011818a836 */ /* 0x000fe40000000000 */
[----:B------:R-:W-:Y:S02]  /*1500*/  @!P2 IMAD.SHL.U32 R5, R16, 0x2, RZ ;  /* 0x000000021005a824 */ /* 0x000fe400078e00ff */
[----:B------:R-:W-:-:S06]  /*1510*/  @!P2 IMAD R10, R24, 0x8, R1 ;  /* 0x00000008180aa824 */ /* 0x000fcc00078e0201 */
[----:B------:R-:W2:Y:S01]  /*1520*/  @!P2 LDL.64 R10, [R10] ;  /* 0x000000000a0aa983 */ /* 0x000ea20000100a00 */
[----:B0-----:R-:W-:-:S03]  /*1530*/  @!P2 IMAD.WIDE R8, R5, 0x2, R8 ;  /* 0x000000020508a825 */ /* 0x001fc600078e0208 */
[----:B------:R0:W5:Y:S04]  /*1540*/  LDG.E.128.CONSTANT R4, desc[UR8][R26.64] ;  /* 0x000000081a047981 */ /* 0x000168000c1e9d00 */
[----:B------:R-:W3:Y:S01]  /*1550*/  @!P2 LDG.E.U16.CONSTANT R9, desc[UR8][R8.64+0x2] ;  /* 0x000002080809a981 */ /* 0x000ee2000c1e9500 */
[----:B------:R-:W-:Y:S01]  /*1560*/  IMAD.MOV.U32 R18, RZ, RZ, R0 ;  /* 0x000000ffff127224 */ /* 0x000fe200078e0000 */
[----:B--2---:R-:W-:Y:S02]  /*1570*/  @!P2 PRMT R29, R10, 0x7610, R29 ;  /* 0x000076100a1da816 */ /* 0x004fe4000000001d */
[----:B------:R-:W-:Y:S02]  /*1580*/  @!P2 PRMT R28, R11, 0x7610, R28 ;  /* 0x000076100b1ca816 */ /* 0x000fe4000000001c */
[----:B------:R-:W-:-:S02]  /*1590*/  @!P2 PRMT R29, R29, 0x7610, R10 ;  /* 0x000076101d1da816 */ /* 0x000fc4000000000a */
[----:B------:R-:W-:Y:S01]  /*15a0*/  @!P2 PRMT R28, R28, 0x7610, R11 ;  /* 0x000076101c1ca816 */ /* 0x000fe2000000000b */
[----:B---3--:R-:W-:Y:S01]  /*15b0*/  @!P2 IMAD.IADD R19, R9, 0x1, R16 ;  /* 0x000000010913a824 */ /* 0x008fe200078e0210 */
[----:B0-----:R-:W-:Y:S06]  /*15c0*/  @!P1 BRA `(.L_x_2397) ;  /* 0x0000000c00889947 */ /* 0x001fec0003800000 */
        /* <DEDUP_REMOVED lines=9> */
[----:B------:R-:W-:Y:S02]  /*1660*/  ISETP.NE.AND P2, PT, R4, RZ, PT ;  /* 0x000000ff0400720c */ /* 0x000fe40003f45270 */
[----:B------:R-:W-:Y:S02]  /*1670*/  LOP3.LUT R36, R7, 0x3f003f, RZ, 0xc0, !PT ;  /* 0x003f003f07247812 */ /* 0x000fe400078ec0ff */
[----:B------:R-:W-:Y:S02]  /*1680*/  SHF.R.U32.HI R37, RZ, 0x6, R7 ;  /* 0x00000006ff257819 */ /* 0x000fe40000011607 */
[----:B------:R-:W-:-:S02]  /*1690*/  LOP3.LUT R51, R51, 0xf000f, RZ, 0xc0, !PT ;  /* 0x000f000f33337812 */ /* 0x000fc400078ec0ff */
[--C-:B------:R-:W-:Y:S02]  /*16a0*/  SHF.R.U32.HI R47, RZ, 0xc, R5.reuse ;  /* 0x0000000cff2f7819 */ /* 0x100fe40000011605 */
[----:B------:R-:W-:Y:S02]  /*16b0*/  LOP3.LUT R30, R5, 0x3f003f, RZ, 0xc0, !PT ;  /* 0x003f003f051e7812 */ /* 0x000fe400078ec0ff */
[----:B------:R-:W-:Y:S02]  /*16c0*/  SHF.R.U32.HI R31, RZ, 0x6, R5 ;  /* 0x00000006ff1f7819 */ /* 0x000fe40000011605 */
[--C-:B------:R-:W-:Y:S02]  /*16d0*/  SHF.R.U32.HI R48, RZ, 0xc, R6.reuse ;  /* 0x0000000cff307819 */ /* 0x100fe40000011606 */
        /* <DEDUP_REMOVED lines=10> */
[----:B------:R-:W-:-:S04]  /*1780*/  LOP3.LUT R33, R33, 0x3f003f, RZ, 0xc0, !PT ;  /* 0x003f003f21217812 */ /* 0x000fc800078ec0ff */
[----:B------:R-:W-:-:S05]  /*1790*/  LOP3.LUT R33, R33, 0x64006400, RZ, 0xfc, !PT ;  /* 0x6400640021217812 */ /* 0x000fca00078efcff */
        /* <DEDUP_REMOVED lines=10> */
[----:B------:R-:W-:Y:S02]  /*1840*/  SHF.R.U32.HI R52, RZ, 0x8, R11 ;  /* 0x00000008ff347819 */ /* 0x000fe4000001160b */
[----:B------:R-:W-:Y:S02]  /*1850*/  LOP3.LUT R9, R9, 0x300030, R4, 0xf8, !PT ;  /* 0x0030003009097812 */ /* 0x000fe400078ef804 */
[----:B------:R-:W-:-:S02]  /*1860*/  LOP3.LUT R4, R51, 0x300030, R52, 0xf8, !PT ;  /* 0x0030003033047812 */ /* 0x000fc400078ef834 */
[--C-:B------:R-:W-:Y:S02]  /*1870*/  SHF.R.U32.HI R5, RZ, 0xa, R11.reuse ;  /* 0x0000000aff057819 */ /* 0x100fe4000001160b */
[----:B------:R-:W-:Y:S02]  /*1880*/  LOP3.LUT R44, R11, 0x3f003f, RZ, 0xc0, !PT ;  /* 0x003f003f0b2c7812 */ /* 0x000fe400078ec0ff */
[----:B------:R-:W-:Y:S02]  /*1890*/  SHF.R.U32.HI R45, RZ, 0x6, R11 ;  /* 0x00000006ff2d7819 */ /* 0x000fe4000001160b */
[----:B--2---:R-:W-:Y:S02]  /*18a0*/  SHF.R.U32.HI R52, RZ, 0xc, R14 ;  /* 0x0000000cff347819 */ /* 0x004fe4000001160e */
[----:B------:R-:W-:Y:S02]  /*18b0*/  SHF.R.U32.HI R11, RZ, 0xc, R12 ;  /* 0x0000000cff0b7819 */ /* 0x000fe4000001160c */
[----:B------:R-:W-:-:S02]  /*18c0*/  SHF.R.U32.HI R49, RZ, 0x8, R10 ;  /* 0x00000008ff317819 */ /* 0x000fc4000001160a */
[--C-:B------:R-:W-:Y:S02]  /*18d0*/  SHF.R.U32.HI R6, RZ, 0xa, R10.reuse ;  /* 0x0000000aff067819 */ /* 0x100fe4000001160a */
[----:B------:R-:W-:Y:S02]  /*18e0*/  LOP3.LUT R40, R10, 0x3f003f, RZ, 0xc0, !PT ;  /* 0x003f003f0a287812 */ /* 0x000fe400078ec0ff */
[----:B------:R-:W-:Y:S02]  /*18f0*/  SHF.R.U32.HI R43, RZ, 0x6, R10 ;  /* 0x00000006ff2b7819 */ /* 0x000fe4000001160a */
[----:B------:R-:W-:Y:S02]  /*1900*/  LOP3.LUT R10, R47, 0xf000f, RZ, 0xc0, !PT ;  /* 0x000f000f2f0a7812 */ /* 0x000fe400078ec0ff */
[----:B------:R-:W-:Y:S02]  /*1910*/  SHF.R.U32.HI R51, RZ, 0xc, R13 ;  /* 0x0000000cff337819 */ /* 0x000fe4000001160d */
[----:B------:R-:W-:-:S02]  /*1920*/  LOP3.LUT R53, R52, 0xf000f, RZ, 0xc0, !PT ;  /* 0x000f000f34357812 */ /* 0x000fc400078ec0ff */
[----:B------:R-:W-:Y:S02]  /*1930*/  LOP3.LUT R11, R11, 0xf000f, RZ, 0xc0, !PT ;  /* 0x000f000f0b0b7812 */ /* 0x000fe400078ec0ff */
[----:B------:R-:W-:Y:S02]  /*1940*/  SHF.R.U32.HI R54, RZ, 0xc, R15 ;  /* 0x0000000cff367819 */ /* 0x000fe4000001160f */
[----:B------:R-:W-:Y:S02]  /*1950*/  LOP3.LUT R10, R10, 0x300030, R7, 0xf8, !PT ;  /* 0x003000300a0a7812 */ /* 0x000fe400078ef807 */
[----:B------:R-:W-:Y:S02]  /*1960*/  LOP3.LUT R7, R48, 0x300030, R49, 0xf8, !PT ;  /* 0x0030003030077812 */ /* 0x000fe400078ef831 */
[----:B------:R-:W-:Y:S02]  /*1970*/  LOP3.LUT R51, R51, 0xf000f, RZ, 0xc0, !PT ;  /* 0x000f000f33337812 */ /* 0x000fe400078ec0ff */
[----:B------:R-:W-:-:S02]  /*1980*/  LOP3.LUT R6, R53, 0x300030, R6, 0xf8, !PT ;  /* 0x0030003035067812 */ /* 0x000fc400078ef806 */
[----:B------:R-:W-:Y:S02]  /*1990*/  LOP3.LUT R52, R35, 0x64006400, RZ, 0xfc, !PT ;  /* 0x6400640023347812 */ /* 0x000fe400078efcff */
[----:B------:R-:W-:Y:S02]  /*19a0*/  LOP3.LUT R48, R12, 0x3f003f, RZ, 0xc0, !PT ;  /* 0x003f003f0c307812 */ /* 0x000fe400078ec0ff */
[----:B------:R-:W-:Y:S02]  /*19b0*/  SHF.R.U32.HI R49, RZ, 0x6, R12 ;  /* 0x00000006ff317819 */ /* 0x000fe4000001160c */
[----:B------:R-:W-:Y:S02]  /*19c0*/  LOP3.LUT R11, R11, 0x300030, R50, 0xf8, !PT ;  /* 0x003000300b0b7812 */ /* 0x000fe400078ef832 */
        /* <DEDUP_REMOVED lines=8> */
[----:B------:R-:W-:Y:S02]  /*1a50*/  SHF.R.U32.HI R13, RZ, 0x6, R13 ;  /* 0x00000006ff0d7819 */ /* 0x000fe4000001160d */
[----:B------:R-:W-:-:S02]  /*1a60*/  SHF.R.U32.HI R14, RZ, 0x6, R14 ;  /* 0x00000006ff0e7819 */ /* 0x000fc4000001160e */
[----:B------:R-:W-:Y:S01]  /*1a70*/  SHF.R.U32.HI R15, RZ, 0x6, R15 ;  /* 0x00000006ff0f7819 */ /* 0x000fe2000001160f */
[----:B------:R-:W-:Y:S01]  /*1a80*/  HADD2 R36, R30, -1056, -1056 ;  /* 0xe420e4201e247430 */ /* 0x000fe20000000000 */
[----:B------:R-:W-:Y:S01]  /*1a90*/  LOP3.LUT R8, R51, 0x300030, R8, 0xf8, !PT ;  /* 0x0030003033087812 */ /* 0x000fe200078ef808 */
[----:B------:R-:W-:Y:S01]  /*1aa0*/  HADD2 R31, R52, -1056, -1056 ;  /* 0xe420e420341f7430 */ /* 0x000fe20000000000 */
[----:B------:R-:W-:Y:S01]  /*1ab0*/  LOP3.LUT R51, R49, 0x3f003f, RZ, 0xc0, !PT ;  /* 0x003f003f31337812 */ /* 0x000fe200078ec0ff */
[----:B------:R-:W-:Y:S01]  /*1ac0*/  HADD2 R37, R34, -1056, -1056 ;  /* 0xe420e42022257430 */ /* 0x000fe20000000000 */
[----:B------:R-:W-:Y:S01]  /*1ad0*/  LOP3.LUT R38, R38, 0x3f003f, RZ, 0xc0, !PT ;  /* 0x003f003f26267812 */ /* 0x000fe200078ec0ff */
[----:B------:R-:W-:Y:S01]  /*1ae0*/  HADD2 R30, R53, -1056, -1056 ;  /* 0xe420e420351e7430 */ /* 0x000fe20000000000 */
[----:B------:R-:W-:Y:S01]  /*1af0*/  LOP3.LUT R5, R54, 0x300030, R5, 0xf8, !PT ;  /* 0x0030003036057812 */ /* 0x000fe200078ef805 */
        /* <DEDUP_REMOVED lines=66> */
[-C--:B------:R-:W-:Y:S02]  /*1f20*/  HFMA2 R5, R14, R6.reuse, R4 ;  /* 0x000000060e057231 */ /* 0x080fe40000000004 */
[----:B------:R-:W-:Y:S02]  /*1f30*/  HFMA2 R60, R12, R6, R60 ;  /* 0x000000060c3c7231 */ /* 0x000fe4000000003c */
[-C--:B------:R-:W-:Y:S01]  /*1f40*/  HFMA2 R5, R46, R7.reuse, R5 ;  /* 0x000000072e057231 */ /* 0x080fe20000000005 */
[-C--:B------:R-:W-:Y:S01]  /*1f50*/  HFMA2.MMA R59, R15, R6.reuse, R59 ;  /* 0x000000060f3b7235 */ /* 0x080fe2000000003b */
[----:B------:R-:W-:Y:S01]  /*1f60*/  HFMA2 R60, R44, R7, R60 ;  /* 0x000000072c3c7231 */ /* 0x000fe2000000003c */
[----:B------:R-:W-:Y:S01]  /*1f70*/  HFMA2.MMA R58, R13, R6, R58 ;  /* 0x000000060d3a7235 */ /* 0x000fe2000000003a */
[----:B-1----:R-:W-:-:S02]  /*1f80*/  HFMA2 R6, R50, R8, R5 ;  /* 0x0000000832067231 */ /* 0x002fc40000000005 */
[----:B------:R-:W-:Y:S02]  /*1f90*/  HFMA2 R60, R48, R8, R60 ;  /* 0x00000008303c7231 */ /* 0x000fe4000000003c */
[-C--:B------:R-:W-:Y:S01]  /*1fa0*/  HFMA2 R6, R41, R9.reuse, R6 ;  /* 0x0000000929067231 */ /* 0x080fe20000000006 */
[-C--:B------:R-:W-:Y:S01]  /*1fb0*/  HFMA2.MMA R4, R47, R7.reuse, R59 ;  /* 0x000000072f047235 */ /* 0x080fe2000000003b */
[----:B------:R-:W-:Y:S01]  /*1fc0*/  HFMA2 R60, R52, R9, R60 ;  /* 0x00000009343c7231 */ /* 0x000fe2000000003c */
[----:B------:R-:W-:Y:S01]  /*1fd0*/  HFMA2.MMA R58, R45, R7, R58 ;  /* 0x000000072d3a7235 */ /* 0x000fe2000000003a */
[-C--:B------:R-:W-:Y:S02]  /*1fe0*/  HFMA2 R6, R40, R10.reuse, R6 ;  /* 0x0000000a28067231 */ /* 0x080fe40000000006 */
[----:B------:R-:W-:Y:S02]  /*1ff0*/  HFMA2 R60, R53, R10, R60 ;  /* 0x0000000a353c7231 */ /* 0x000fe4000000003c */
[-C--:B------:R-:W-:Y:S01]  /*2000*/  HFMA2 R6, R55, R11.reuse, R6 ;  /* 0x0000000b37067231 */ /* 0x080fe20000000006 */
[-C--:B------:R-:W-:Y:S01]  /*2010*/  HFMA2.MMA R4, R51, R8.reuse, R4 ;  /* 0x0000000833047235 */ /* 0x080fe20000000004 */
[----:B------:R-:W-:Y:S01]  /*2020*/  HFMA2 R60, R57, R11, R60 ;  /* 0x0000000b393c7231 */ /* 0x000fe2000000003c */
[----:B------:R-:W-:Y:S01]  /*2030*/  HFMA2.MMA R58, R49, R8, R58 ;  /* 0x00000008313a7235 */ /* 0x000fe2000000003a */
[----:B------:R-:W-:-:S02]  /*2040*/  HADD2 R6, R6.H0_H0, R6.H1_H1 ;  /* 0x3000000606067230 */ /* 0x000fc40000000800 */
[----:B------:R-:W-:-:S03]  /*2050*/  HADD2 R60, R60.H0_H0, R60.H1_H1 ;  /* 0x3000003c3c3c7230 */ /* 0x000fc60000000800 */
        /* <DEDUP_REMOVED lines=12> */
.L_x_2398:
[----:B------:R-:W-:Y:S05]  /*2120*/  @P0 BRA `(.L_x_2397) ;  /* 0x0000000000b00947 */ /* 0x000fea0003800000 */
[----:B------:R-:W0:Y:S01]  /*2130*/  LDS.128 R4, [UR4+0x80] ;  /* 0x00008004ff047984 */ /* 0x000e220008000c00 */
[----:B------:R-:W-:Y:S02]  /*2140*/  IMAD.MOV.U32 R58, RZ, RZ, R33 ;  /* 0x000000ffff3a7224 */ /* 0x000fe400078e0021 */
[----:B------:R-:W-:Y:S01]  /*2150*/  IMAD.MOV.U32 R59, RZ, RZ, R34 ;  /* 0x000000ffff3b7224 */ /* 0x000fe200078e0022 */
        /* <DEDUP_REMOVED lines=41> */
.L_x_2397:
        /* <DEDUP_REMOVED lines=11> */
[--C-:B--2---:R-:W-:Y:S02]  /*24a0*/  SHF.R.U32.HI R48, RZ, 0xc, R5.reuse ;  /* 0x0000000cff307819 */ /* 0x104fe40000011605 */
[----:B------:R-:W-:Y:S02]  /*24b0*/  LOP3.LUT R34, R5, 0x3f003f, RZ, 0xc0, !PT ;  /* 0x003f003f05227812 */ /* 0x000fe400078ec0ff */
[----:B------:R-:W-:Y:S02]  /*24c0*/  SHF.R.U32.HI R35, RZ, 0x6, R5 ;  /* 0x00000006ff237819 */ /* 0x000fe40000011605 */
[----:B------:R-:W-:Y:S02]  /*24d0*/  SHF.R.U32.HI R49, RZ, 0xc, R6 ;  /* 0x0000000cff317819 */ /* 0x000fe40000011606 */
[----:B------:R-:W-:-:S02]  /*24e0*/  SHF.R.U32.HI R50, RZ, 0xc, R7 ;  /* 0x0000000cff327819 */ /* 0x000fc40000011607 */
[----:B------:R-:W-:Y:S02]  /*24f0*/  LOP3.LUT R43, R7, 0x3f003f, RZ, 0xc0, !PT ;  /* 0x003f003f072b7812 */ /* 0x000fe400078ec0ff */
[----:B------:R-:W-:Y:S02]  /*2500*/  SHF.R.U32.HI R45, RZ, 0x6, R7 ;  /* 0x00000006ff2d7819 */ /* 0x000fe40000011607 */
[--C-:B----4-:R-:W-:Y:S02]  /*2510*/  SHF.R.U32.HI R5, RZ, 0x8, R8.reuse ;  /* 0x00000008ff057819 */ /* 0x110fe40000011608 */
[--C-:B------:R-:W-:Y:S02]  /*2520*/  SHF.R.U32.HI R47, RZ, 0xa, R8.reuse ;  /* 0x0000000aff2f7819 */ /* 0x100fe40000011608 */
[----:B------:R-:W-:Y:S02]  /*2530*/  LOP3.LUT R38, R8, 0x3f003f, RZ, 0xc0, !PT ;  /* 0x003f003f08267812 */ /* 0x000fe400078ec0ff */
[----:B------:R-:W-:-:S02]  /*2540*/  SHF.R.U32.HI R33, RZ, 0x6, R8 ;  /* 0x00000006ff217819 */ /* 0x000fc40000011608 */
[----:B------:R-:W-:Y:S02]  /*2550*/  SHF.R.U32.HI R46, RZ, 0xc, R4 ;  /* 0x0000000cff2e7819 */ /* 0x000fe40000011604 */
[----:B------:R-:W-:Y:S02]  /*2560*/  LOP3.LUT R36, R6, 0x3f003f, RZ, 0xc0, !PT ;  /* 0x003f003f06247812 */ /* 0x000fe400078ec0ff */
[----:B------:R-:W-:Y:S02]  /*2570*/  SHF.R.U32.HI R37, RZ, 0x6, R6 ;  /* 0x00000006ff257819 */ /* 0x000fe40000011606 */
        /* <DEDUP_REMOVED lines=10> */
[----:B------:R-:W-:Y:S02]  /*2620*/  LOP3.LUT R46, R46, 0xf000f, RZ, 0xc0, !PT ;  /* 0x000f000f2e2e7812 */ /* 0x000fe400078ec0ff */
[----:B------:R-:W-:Y:S02]  /*2630*/  LOP3.LUT R44, R4, 0x3f003f, RZ, 0xc0, !PT ;  /* 0x003f003f042c7812 */ /* 0x000fe400078ec0ff */
[----:B------:R-:W-:Y:S02]  /*2640*/  SHF.R.U32.HI R42, RZ, 0x6, R4 ;  /* 0x00000006ff2a7819 */ /* 0x000fe40000011604 */
[----:B------:R-:W-:Y:S02]  /*2650*/  LOP3.LUT R10, R10, 0x300030, R7, 0xf8, !PT ;  /* 0x003000300a0a7812 */ /* 0x000fe400078ef807 */
[----:B------:R-:W-:-:S02]  /*2660*/  SHF.R.U32.HI R51, RZ, 0x8, R11 ;  /* 0x00000008ff337819 */ /* 0x000fc4000001160b */
[--C-:B------:R-:W-:Y:S02]  /*2670*/  SHF.R.U32.HI R4, RZ, 0xa, R11.reuse ;  /* 0x0000000aff047819 */ /* 0x100fe4000001160b */
[----:B------:R-:W-:Y:S02]  /*2680*/  LOP3.LUT R41, R11, 0x3f003f, RZ, 0xc0, !PT ;  /* 0x003f003f0b297812 */ /* 0x000fe400078ec0ff */
[----:B------:R-:W-:Y:S02]  /*2690*/  SHF.R.U32.HI R32, RZ, 0x6, R11 ;  /* 0x00000006ff207819 */ /* 0x000fe4000001160b */
[----:B------:R-:W-:Y:S02]  /*26a0*/  LOP3.LUT R7, R48, 0x300030, R9, 0xf8, !PT ;  /* 0x0030003030077812 */ /* 0x000fe400078ef809 */
[----:B------:R-:W-:Y:S02]  /*26b0*/  LOP3.LUT R11, R46, 0x300030, R5, 0xf8, !PT ;  /* 0x003000302e0b7812 */ /* 0x000fe400078ef805 */
[----:B---3--:R-:W-:-:S02]  /*26c0*/  SHF.R.U32.HI R9, RZ, 0xc, R12 ;  /* 0x0000000cff097819 */ /* 0x008fc4000001160c */
[--C-:B------:R-:W-:Y:S02]  /*26d0*/  SHF.R.U32.HI R55, RZ, 0xc, R13.reuse ;  /* 0x0000000cff377819 */ /* 0x100fe4000001160d */
[----:B------:R-:W-:Y:S02]  /*26e0*/  LOP3.LUT R46, R13, 0x3f003f, RZ, 0xc0, !PT ;  /* 0x003f003f0d2e7812 */ /* 0x000fe400078ec0ff */
[----:B------:R-:W-:Y:S02]  /*26f0*/  SHF.R.U32.HI R49, RZ, 0x6, R13 ;  /* 0x00000006ff317819 */ /* 0x000fe4000001160d */
[----:B------:R-:W-:Y:S02]  /*2700*/  LOP3.LUT R50, R50, 0xf000f, RZ, 0xc0, !PT ;  /* 0x000f000f32327812 */ /* 0x000fe400078ec0ff */
        /* <DEDUP_REMOVED lines=8> */
[----:B------:R-:W-:Y:S02]  /*2790*/  SHF.R.U32.HI R14, RZ, 0xc, R15 ;  /* 0x0000000cff0e7819 */ /* 0x000fe4000001160f */
[----:B------:R-:W-:Y:S02]  /*27a0*/  LOP3.LUT R9, R12, 0x300030, R47, 0xf8, !PT ;  /* 0x003000300c097812 */ /* 0x000fe400078ef82f */
[----:B------:R-:W-:Y:S02]  /*27b0*/  LOP3.LUT R12, R45, 0x3f003f, RZ, 0xc0, !PT ;  /* 0x003f003f2d0c7812 */ /* 0x000fe400078ec0ff */
[----:B------:R-:W-:Y:S02]  /*27c0*/  LOP3.LUT R48, R15, 0x3f003f, RZ, 0xc0, !PT ;  /* 0x003f003f0f307812 */ /* 0x000fe400078ec0ff */
[----:B------:R-:W-:Y:S02]  /*27d0*/  LOP3.LUT R6, R13, 0x300030, R6, 0xf8, !PT ;  /* 0x003000300d067812 */ /* 0x000fe400078ef806 */
        /* <DEDUP_REMOVED lines=123> */
.L_x_2400:
        /* <DEDUP_REMOVED lines=44> */
.L_x_2399:
[----:B------:R-:W-:Y:S01]  /*3250*/  VIADD R16, R16, 0x20 ;  /* 0x0000002010107836 */ /* 0x000fe20000000000 */
[----:B------:R-:W-:Y:S01]  /*3260*/  UIADD3 UR4, UR4, 0x40, URZ ;  /* 0x0000004004047890 */ /* 0x000fe2000fffe03f */
[----:B------:R-:W-:-:S03]  /*3270*/  IMAD.WIDE.U32 R26, R18, 0x18, R26 ;  /* 0x00000018121a7825 */ /* 0x000fc600078e001a */
[----:B------:R-:W-:Y:S01]  /*3280*/  ISETP.GE.AND P2, PT, R16, UR5, PT ;  /* 0x0000000510007c0c */ /* 0x000fe2000bf46270 */
[----:B-----5:R-:W-:Y:S01]  /*3290*/  IMAD R5, R22, 0x18, RZ ;  /* 0x0000001816057824 */ /* 0x020fe200078e02ff */
[----:B------:R-:W-:-:S03]  /*32a0*/  ISETP.LT.AND P3, PT, R16, R17, PT ;  /* 0x000000111000720c */ /* 0x000fc60003f61270 */
[----:B------:R-:W-:-:S10]  /*32b0*/  IMAD.IADD R27, R27, 0x1, R5 ;  /* 0x000000011b1b7824 */ /* 0x000fd400078e0205 */
[----:B------:R-:W-:Y:S05]  /*32c0*/  @!P2 BRA P3, `(.L_x_2401) ;  /* 0xffffffe00080a947 */ /* 0x000fea000183ffff */
.L_x_2396:
[----:B------:R-:W-:Y:S05]  /*32d0*/  @!P1 EXIT ;  /* 0x000000000000994d */ /* 0x000fea0003800000 */
[----:B------:R-:W0:Y:S01]  /*32e0*/  S2R R7, SR_CTAID.X ;  /* 0x0000000000077919 */ /* 0x000e220000002500 */
[----:B------:R-:W1:Y:S01]  /*32f0*/  S2UR UR4, SR_CTAID.Y ;  /* 0x00000000000479c3 */ /* 0x000e620000002600 */
[----:B------:R-:W-:Y:S01]  /*3300*/  HMUL2 R21, R21, R3.H0_H0 ;  /* 0x2000000315157232 */ /* 0x000fe20000000000 */
[----:B------:R-:W0:Y:S06]  /*3310*/  S2R R0, SR_TID.X ;  /* 0x0000000000007919 */ /* 0x000e2c0000002100 */
[----:B------:R-:W2:Y:S01]  /*3320*/  LDC.64 R4, c[0x0][0x230] ;  /* 0x00008c00ff047b82 */ /* 0x000ea20000000a00 */
[----:B-1----:R-:W-:Y:S01]  /*3330*/  USHF.L.U32 UR4, UR4, 0x1, URZ ;  /* 0x0000000104047899 */ /* 0x002fe2000800063f */
[----:B0-----:R-:W-:-:S04]  /*3340*/  IMAD R7, R7, 0x40, R0 ;  /* 0x0000004007077824 */ /* 0x001fc800078e0200 */
[----:B------:R-:W-:-:S04]  /*3350*/  IMAD.SHL.U32 R7, R7, 0x4, RZ ;  /* 0x0000000407077824 */ /* 0x000fc800078e00ff */
[----:B------:R-:W-:Y:S02]  /*3360*/  IMAD R13, R18, UR4, R7 ;  /* 0x00000004120d7c24 */ /* 0x000fe4000f8e0207 */
[----:B------:R-:W0:Y:S02]  /*3370*/  LDC R7, c[0x0][0x238] ;  /* 0x00008e00ff077b82 */ /* 0x000e240000000800 */
[----:B--2---:R-:W-:-:S05]  /*3380*/  IMAD.WIDE R8, R13, 0x2, R4 ;  /* 0x000000020d087825 */ /* 0x004fca00078e0204 */
[----:B------:R1:W-:Y:S01]  /*3390*/  ATOM.E.ADD.F16x2.RN.STRONG.GPU P0, RZ, desc[UR8][R8.64], R21 ;  /* 0x0000001508ff79a2 */ /* 0x0003e2000810e1c8 */
[----:B------:R-:W-:Y:S01]  /*33a0*/  IMAD R0, RZ, RZ, -UR4 ;  /* 0x80000004ff007e24 */ /* 0x000fe2000f8e02ff */
[----:B------:R-:W-:Y:S01]  /*33b0*/  BSSY B0, `(.L_x_2402) ;  /* 0x0000011000007945 */ /* 0x000fe20003800000 */
[----:B------:R-:W-:-:S03]  /*33c0*/  HMUL2 R11, R20, R3.H0_H0 ;  /* 0x20000003140b7232 */ /* 0x000fc60000000000 */
[----:B0-----:R-:W-:Y:S01]  /*33d0*/  VIADDMNMX R0, R0, R7, 0x2, PT ;  /* 0x0000000200007446 */ /* 0x001fe20003800107 */
[----:B-1----:R-:W-:Y:S06]  /*33e0*/  @P0 BRA `(.L_x_2403) ;  /* 0x0000000000340947 */ /* 0x002fec0003800000 */
[----:B------:R-:W0:Y:S02]  /*33f0*/  QSPC.E.S P0, RZ, [R8] ;  /* 0x0000000008ff73aa */ /* 0x000e240000000500 */
[----:B0-----:R-:W-:Y:S05]  /*3400*/  @!P0 BRA `(.L_x_2404) ;  /* 0x0000000000208947 */ /* 0x001fea0003800000 */
[----:B------:R-:W-:-:S05]  /*3410*/  IMAD.MOV.U32 R6, RZ, RZ, R8 ;  /* 0x000000ffff067224 */ /* 0x000fca00078e0008 */
[----:B------:R-:W-:-:S07]  /*3420*/  MOV R3, R6 ;  /* 0x0000000600037202 */ /* 0x000fce0000000f00 */
.L_x_2405:
[----:B------:R-:W0:Y:S02]  /*3430*/  LDS R6, [R3] ;  /* 0x0000000003067984 */ /* 0x000e240000000800 */
[----:B0-----:R-:W-:-:S10]  /*3440*/  HFMA2.MMA R7, R6, 1, 1, R21 ;  /* 0x3c003c0006077835 */ /* 0x001fd40000000015 */
[----:B------:R-:W0:Y:S02]  /*3450*/  ATOMS.CAST.SPIN R7, [R3], R6, R7 ;  /* 0x000000060307738d */ /* 0x000e240001800007 */
[----:B0-----:R-:W-:-:S13]  /*3460*/  ISETP.EQ.U32.AND P0, PT, R7, 0x1, PT ;  /* 0x000000010700780c */ /* 0x001fda0003f02070 */
[----:B------:R-:W-:Y:S05]  /*3470*/  @!P0 BRA `(.L_x_2405) ;  /* 0xfffffffc00ec8947 */ /* 0x000fea000383ffff */
[----:B------:R-:W-:Y:S05]  /*3480*/  BRA `(.L_x_2403) ;  /* 0x00000000000c7947 */ /* 0x000fea0003800000 */
.L_x_2404:
[----:B------:R-:W2:Y:S02]  /*3490*/  LD.E R3, desc[UR8][R8.64] ;  /* 0x0000000808037980 */ /* 0x000ea4000c101900 */
[----:B--2---:R-:W-:-:S05]  /*34a0*/  IMAD.IADD R3, R21, 0x1, R3 ;  /* 0x0000000115037824 */ /* 0x004fca00078e0203 */
[----:B------:R0:W-:Y:S02]  /*34b0*/  ST.E desc[UR8][R8.64], R3 ;  /* 0x0000000308007985 */ /* 0x0001e4000c101908 */
.L_x_2403:
[----:B------:R-:W-:Y:S05]  /*34c0*/  BSYNC B0 ;  /* 0x0000000000007941 */ /* 0x000fea0003800000 */
.L_x_2402:
[----:B------:R1:W-:Y:S01]  /*34d0*/  ATOM.E.ADD.F16x2.RN.STRONG.GPU P0, RZ, desc[UR8][R8.64+0x4], R11 ;  /* 0x0000040b08ff79a2 */ /* 0x0003e2000810e1c8 */
[----:B------:R-:W-:Y:S04]  /*34e0*/  BSSY B0, `(.L_x_2406) ;  /* 0x000000f000007945 */ /* 0x000fe80003800000 */
[----:B-1----:R-:W-:Y:S05]  /*34f0*/  @P0 BRA `(.L_x_2407) ;  /* 0x0000000000340947 */ /* 0x002fea0003800000 */
[----:B------:R-:W1:Y:S02]  /*3500*/  QSPC.E.S P0, RZ, [R8+0x4] ;  /* 0x0000040008ff73aa */ /* 0x000e640000000500 */
[----:B-1----:R-:W-:Y:S05]  /*3510*/  @!P0 BRA `(.L_x_2408) ;  /* 0x0000000000208947 */ /* 0x002fea0003800000 */
[----:B------:R-:W-:-:S05]  /*3520*/  IMAD.MOV.U32 R6, RZ, RZ, R8 ;  /* 0x000000ffff067224 */ /* 0x000fca00078e0008 */
[----:B0-----:R-:W-:-:S07]  /*3530*/  MOV R3, R6 ;  /* 0x0000000600037202 */ /* 0x001fce0000000f00 */
.L_x_2409:
[----:B------:R-:W0:Y:S02]  /*3540*/  LDS R6, [R3+0x4] ;  /* 0x0000040003067984 */ /* 0x000e240000000800 */
[----:B0-----:R-:W-:-:S06]  /*3550*/  HADD2 R7, R6, R11 ;  /* 0x0000000b06077230 */ /* 0x001fcc0000000000 */
[----:B------:R-:W0:Y:S02]  /*3560*/  ATOMS.CAST.SPIN R7, [R3+0x4], R6, R7 ;  /* 0x000004060307738d */ /* 0x000e240001800007 */
[----:B0-----:R-:W-:-:S13]  /*3570*/  ISETP.EQ.U32.AND P0, PT, R7, 0x1, PT ;  /* 0x000000010700780c */ /* 0x001fda0003f02070 */
[----:B------:R-:W-:Y:S05]  /*3580*/  @!P0 BRA `(.L_x_2409) ;  /* 0xfffffffc00ec8947 */ /* 0x000fea000383ffff */
[----:B------:R-:W-:Y:S05]  /*3590*/  BRA `(.L_x_2407) ;  /* 0x00000000000c7947 */ /* 0x000fea0003800000 */
.L_x_2408:
[----:B0-----:R-:W2:Y:S02]  /*35a0*/  LD.E R3, desc[UR8][R8.64+0x4] ;  /* 0x0000040808037980 */ /* 0x001ea4000c101900 */
[----:B--2---:R-:W-:-:S05]  /*35b0*/  IMAD.IADD R3, R11, 0x1, R3 ;  /* 0x000000010b037824 */ /* 0x004fca00078e0203 */
[----:B------:R1:W-:Y:S02]  /*35c0*/  ST.E desc[UR8][R8.64+0x4], R3 ;  /* 0x0000040308007985 */ /* 0x0003e4000c101908 */
.L_x_2407:
[----:B------:R-:W-:Y:S05]  /*35d0*/  BSYNC B0 ;  /* 0x0000000000007941 */ /* 0x000fea0003800000 */
.L_x_2406:
[----:B------:R-:W-:-:S13]  /*35e0*/  ISETP.GE.AND P0, PT, R0, 0x2, PT ;  /* 0x000000020000780c */ /* 0x000fda0003f06270 */
[----:B------:R-:W-:Y:S05]  /*35f0*/  @!P0 EXIT ;  /* 0x000000000000894d */ /* 0x000fea0003800000 */
[----:B01----:R-:W-:Y:S02]  /*3600*/  IMAD.IADD R3, R13, 0x1, R18 ;  /* 0x000000010d037824 */ /* 0x003fe400078e0212 */
[----:B------:R-:W-:Y:S02]  /*3610*/  HMUL2 R25, R25, R2.H0_H0 ;  /* 0x2000000219197232 */ /* 0x000fe40000000000 */
        /* <DEDUP_REMOVED lines=9> */
.L_x_2413:
[----:B------:R-:W0:Y:S02]  /*36b0*/  LDS R2, [R0] ;  /* 0x0000000000027984 */ /* 0x000e240000000800 */
[----:B0-----:R-:W-:-:S10]  /*36c0*/  HFMA2.MMA R3, R2, 1, 1, R25 ;  /* 0x3c003c0002037835 */ /* 0x001fd40000000019 */
[----:B------:R-:W0:Y:S02]  /*36d0*/  ATOMS.CAST.SPIN R3, [R0], R2, R3 ;  /* 0x000000020003738d */ /* 0x000e240001800003 */
[----:B0-----:R-:W-:-:S13]  /*36e0*/  ISETP.EQ.U32.AND P0, PT, R3, 0x1, PT ;  /* 0x000000010300780c */ /* 0x001fda0003f02070 */
[----:B------:R-:W-:Y:S05]  /*36f0*/  @!P0 BRA `(.L_x_2413) ;  /* 0xfffffffc00ec8947 */ /* 0x000fea000383ffff */
[----:B------:R-:W-:Y:S05]  /*3700*/  BRA `(.L_x_2411) ;  /* 0x00000000000c7947 */ /* 0x000fea0003800000 */
.L_x_2412:
[----:B------:R-:W2:Y:S02]  /*3710*/  LD.E R0, desc[UR8][R4.64] ;  /* 0x0000000804007980 */ /* 0x000ea4000c101900 */
[----:B--2---:R-:W-:-:S05]  /*3720*/  IMAD.IADD R3, R25, 0x1, R0 ;  /* 0x0000000119037824 */ /* 0x004fca00078e0200 */
[----:B------:R0:W-:Y:S02]  /*3730*/  ST.E desc[UR8][R4.64], R3 ;  /* 0x0000000304007985 */ /* 0x0001e4000c101908 */
.L_x_2411:
[----:B------:R-:W-:Y:S05]  /*3740*/  BSYNC B0 ;  /* 0x0000000000007941 */ /* 0x000fea0003800000 */
.L_x_2410:
[----:B------:R1:W-:Y:S02]  /*3750*/  ATOM.E.ADD.F16x2.RN.STRONG.GPU P0, RZ, desc[UR8][R4.64+0x4], R23 ;  /* 0x0000041704ff79a2 */ /* 0x0003e4000810e1c8 */
[----:B-1----:R-:W-:Y:S05]  /*3760*/  @P0 EXIT ;  /* 0x000000000000094d */ /* 0x002fea0003800000 */
[----:B------:R-:W1:Y:S02]  /*3770*/  QSPC.E.S P0, RZ, [R4+0x4] ;  /* 0x0000040004ff73aa */ /* 0x000e640000000500 */
[----:B-1----:R-:W-:Y:S05]  /*3780*/  @!P0 BRA `(.L_x_2414) ;  /* 0x0000000000208947 */ /* 0x002fea0003800000 */
[----:B------:R-:W-:-:S05]  /*3790*/  IMAD.MOV.U32 R2, RZ, RZ, R4 ;  /* 0x000000ffff027224 */ /* 0x000fca00078e0004 */
[----:B------:R-:W-:-:S07]  /*37a0*/  MOV R0, R2 ;  /* 0x0000000200007202 */ /* 0x000fce0000000f00 */
.L_x_2415:
[----:B------:R-:W0:Y:S02]  /*37b0*/  LDS R2, [R0+0x4] ;  /* 0x0000040000027984 */ /* 0x000e240000000800 */
[----:B0-----:R-:W-:-:S06]  /*37c0*/  HADD2 R3, R2, R23 ;  /* 0x0000001702037230 */ /* 0x001fcc0000000000 */
[----:B------:R-:W0:Y:S02]  /*37d0*/  ATOMS.CAST.SPIN R3, [R0+0x4], R2, R3 ;  /* 0x000004020003738d */ /* 0x000e240001800003 */
[----:B0-----:R-:W-:-:S13]  /*37e0*/  ISETP.EQ.U32.AND P0, PT, R3, 0x1, PT ;  /* 0x000000010300780c */ /* 0x001fda0003f02070 */
[----:B------:R-:W-:Y:S05]  /*37f0*/  @!P0 BRA `(.L_x_2415) ;  /* 0xfffffffc00ec8947 */ /* 0x000fea000383ffff */
[----:B------:R-:W-:Y:S05]  /*3800*/  EXIT ;  /* 0x000000000000794d */ /* 0x000fea0003800000 */
.L_x_2414:
[----:B------:R-:W0:Y:S02]  /*3810*/  LD.E R0, desc[UR8][R4.64+0x4] ;  /* 0x0000040804007980 */ /* 0x000e24000c101900 */
[----:B0-----:R-:W-:-:S05]  /*3820*/  IMAD.IADD R3, R23, 0x1, R0 ;  /* 0x0000000117037824 */ /* 0x001fca00078e0200 */
[----:B------:R-:W-:Y:S01]  /*3830*/  ST.E desc[UR8][R4.64+0x4], R3 ;  /* 0x0000040304007985 */ /* 0x000fe2000c101908 */
[----:B------:R-:W-:Y:S05]  /*3840*/  EXIT ;  /* 0x000000000000794d */ /* 0x000fea0003800000 */
.L_x_2416:
        /* <DEDUP_REMOVED lines=11> */
.L_x_3700:


//--------------------- .text._Z23gemm_half_q_half_kernelILi2ELi48ELb1ELb1ELi64EEvPK6__halfPKjS4_S2_PS0_iiiiPKtS7_iiiiiibS2_i --------------------------
	.section	.text._Z23gemm_half_q_half_kernelILi2ELi48ELb1ELb1ELi64EEvPK6__halfPKjS4_S2_PS0_iiiiPKtS7_iiiiiibS2_i,"ax",@progbits
	.align	128
        .global         _Z23gemm_half_q_half_kernelILi2ELi48ELb1ELb1ELi64EEvPK6__halfPKjS4_S2_PS0_iiiiPKtS7_iiiiiibS2_i
        .type           _Z23gemm_half_q_half_kernelILi2ELi48ELb1ELb1ELi64EEvPK6__halfPKjS4_S2_PS0_iiiiPKtS7_iiiiiibS2_i,@function
        .size           _Z23gemm_half_q_half_kernelILi2ELi48ELb1ELb1ELi64EEvPK6__halfPKjS4_S2_PS0_iiiiPKtS7_iiiiiibS2_i,(.L_x_3701 - _Z23gemm_half_q_half_kernelILi2ELi48ELb1ELb1ELi64EEvPK6__halfPKjS4_S2_PS0_iiiiPKtS7_iiiiiibS2_i)
        .other          _Z23gemm_half_q_half_kernelILi2ELi48ELb1ELb1ELi64EEvPK6__halfPKjS4_S2_PS0_iiiiPKtS7_iiiiiibS2_i,@"STO_CUDA_ENTRY STV_DEFAULT"
_Z23gemm_half_q_half_kernelILi2ELi48ELb1ELb1ELi64EEvPK6__halfPKjS4_S2_PS0_iiiiPKtS7_iiiiiibS2_i:
.text._Z23gemm_half_q_half_kernelILi2ELi48ELb1ELb1ELi64EEvPK6__halfPKjS4_S2_PS0_iiiiPKtS7_iiiiiibS2_i:
        /* <DEDUP_REMOVED lines=10> */
[----:B------:R-:W-:Y:S01]  /*00a0*/  PRMT R5, RZ, 0x7610, R5 ;  /* 0x00007610ff057816 */ /* 0x000fe20000000005 */
[----:B-1----:R-:W-:-:S05]  /*00b0*/  IMAD R4, R15, -0x2, R4 ;  /* 0xfffffffe0f047824 */ /* 0x002fca00078e0204 */
[C---:B------:R-:W-:Y:S02]  /*00c0*/  ISETP.GE.AND P1, PT, R4.reuse, 0x1, PT ;  /* 0x000000010400780c */ /* 0x040fe40003f26270 */
[----:B------:R-:W-:-:S11]  /*00d0*/  VIMNMX R0, R4, 0x2, PT ;  /* 0x0000000204007848 */ /* 0x000fd60003fe0100 */
[----:B------:R-:W-:Y:S05]  /*00e0*/  @!P1 BRA `(.L_x_2417) ;  /* 0x0000000000289947 */ /* 0x000fea0003800000 */
[----:B------:R-:W-:Y:S01]  /*00f0*/  ISETP.GE.AND P0, PT, R0, 0x2, PT ;  /* 0x000000020000780c */ /* 0x000fe20003f06270 */
[----:B------:R-:W1:-:S12]  /*0100*/  LDC.64 R2, c[0x0][0x278] ;  /* 0x00009e00ff027b82 */ /* 0x000e580000000a00 */
[----:B------:R-:W4:Y:S08]  /*0110*/  @P0 LDC R5, c[0x0][0x280] ;  /* 0x0000a000ff050b82 */ /* 0x000f300000000800 */
[----:B------:R-:W4:Y:S01]  /*0120*/  @P0 LDC.64 R6, c[0x0][0x278] ;  /* 0x00009e00ff060b82 */ /* 0x000f220000000a00 */
[----:B-1----:R-:W5:Y:S01]  /*0130*/  LDG.E.U16 R19, desc[UR8][R2.64] ;  /* 0x0000000802137981 */ /* 0x002f62000c1e1500 */
[----:B----4-:R-:W-:-:S05]  /*0140*/  @P0 IMAD.WIDE R6, R5, 0x2, R6 ;  /* 0x0000000205060825 */ /* 0x010fca00078e0206 */
[----:B------:R-:W4:Y:S01]  /*0150*/  @P0 LDG.E.U16 R20, desc[UR8][R6.64] ;  /* 0x0000000806140981 */ /* 0x000f22000c1e1500 */
[----:B-----5:R-:W-:Y:S02]  /*0160*/  PRMT R5, R19, 0x7610, R5 ;  /* 0x0000761013057816 */ /* 0x020fe40000000005 */
[----:B----4-:R-:W-:-:S04]  /*0170*/  @P0 LOP3.LUT R8, R20, R19, RZ, 0xfc, !PT ;  /* 0x0000001314080212 */ /* 0x010fc800078efcff */
[----:B------:R-:W-:-:S07]  /*0180*/  @P0 PRMT R5, R8, 0x7610, R5 ;  /* 0x0000761008050816 */ /* 0x000fce0000000005 */
.L_x_2417:
        /* <DEDUP_REMOVED lines=37> */
.L_x_2422:
        /* <DEDUP_REMOVED lines=16> */
.L_x_2421:
        /* <DEDUP_REMOVED lines=16> */
.L_x_2420:
        /* <DEDUP_REMOVED lines=17> */
.L_x_2424:
        /* <DEDUP_REMOVED lines=16> */
.L_x_2423:
        /* <DEDUP_REMOVED lines=14> */
.L_x_2419:
[----:B------:R-:W-:Y:S05]  /*08d0*/  BSYNC B0 ;  /* 0x0000000000007941 */ /* 0x000fea0003800000 */
.L_x_2418:
        /* <DEDUP_REMOVED lines=14> */
[----:B------:R-:W-:-:S03]  /*09c0*/  IMAD.MOV.U32 R13, RZ, RZ, RZ ;  /* 0x000000ffff0d7224 */ /* 0x000fc600078e00ff */
[----:B------:R-:W-:-:S05]  /*09d0*/  LEA R6, R6, UR4, 0x1 ;  /* 0x0000000406067c11 */ /* 0x000fca000f8e08ff */
[----:B------:R-:W-:-:S04]  /*09e0*/  IMAD R7, R21, 0x4, R6 ;  /* 0x0000000415077824 */ /* 0x000fc800078e0206 */
[----:B-1----:R-:W-:Y:S01]  /*09f0*/  IMAD.WIDE R2, R7, 0x2, R2 ;  /* 0x0000000207027825 */ /* 0x002fe200078e0202 */
[----:B------:R-:W-:Y:S06]  /*0a00*/  @!P2 BRA `(.L_x_2426) ;  /* 0x000000000034a947 */ /* 0x000fec0003800000 */
[----:B------:R-:W-:Y:S01]  /*0a10*/  PLOP3.LUT P0, PT, PT, PT, PT, 0x8, 0x0 ;  /* 0x000000000000781c */ /* 0x000fe20003f0e170 */
[----:B0-----:R-:W-:-:S12]  /*0a20*/  VIADD R12, R0, 0xfffffffd ;  /* 0xfffffffd000c7836 */ /* 0x001fd80000000000 */
.L_x_2427:
        /* <DEDUP_REMOVED lines=11> */
.L_x_2426:
        /* <DEDUP_REMOVED lines=8> */
[----:B-1----:R-:W-:-:S11]  /*0b60*/  @P2 IMAD.WIDE R2, R16, 0x2, R6 ;  /* 0x0000000210022825 */ /* 0x002fd600078e0206 */
[----:B------:R2:W-:Y:S02]  /*0b70*/  @P0 STG.E.64 desc[UR8][R2.64], RZ ;  /* 0x000000ff02000986 */ /* 0x0005e4000c101b08 */
.L_x_2425:
[----:B------:R-:W3:Y:S01]  /*0b80*/  LDC.64 R10, c[0x0][0x248] ;  /* 0x00009200ff0a7b82 */ /* 0x000ee20000000a00 */
[----:B-12---:R-:W-:-:S04]  /*0b90*/  IMAD.SHL.U32 R3, R14, 0x80, RZ ;  /* 0x000000800e037824 */ /* 0x006fc800078e00ff */
[----:B---3--:R-:W-:-:S05]  /*0ba0*/  IMAD.WIDE R2, R3, 0x2, R10 ;  /* 0x0000000203027825 */ /* 0x008fca00078e020a */
[----:B------:R1:W5:Y:S01]  /*0bb0*/  LDG.E.U16.CONSTANT R27, desc[UR8][R2.64+0x2] ;  /* 0x00000208021b7981 */ /* 0x000362000c1e9500 */
[----:B------:R-:W-:Y:S01]  /*0bc0*/  BAR.SYNC.DEFER_BLOCKING 0x0 ;  /* 0x0000000000007b1d */ /* 0x000fe20000010000 */
[----:B------:R-:W-:-:S13]  /*0bd0*/  ISETP.GE.AND P0, PT, R18, R17, PT ;  /* 0x000000111200720c */ /* 0x000fda0003f06270 */
[----:B-1----:R-:W-:Y:S05]  /*0be0*/  @P0 BRA `(.L_x_2428) ;  /* 0x0000000000d00947 */ /* 0x002fea0003800000 */
[----:B------:R1:W5:Y:S01]  /*0bf0*/  LDG.E.U16.CONSTANT R0, desc[UR8][R2.64] ;  /* 0x0000000802007981 */ /* 0x000362000c1e9500 */
[----:B------:R-:W-:Y:S01]  /*0c00*/  SHF.R.S32.HI R8, RZ, 0x1f, R5 ;  /* 0x0000001fff087819 */ /* 0x000fe20000011405 */
[----:B------:R-:W-:Y:S02]  /*0c10*/  IMAD.SHL.U32 R6, R5, 0x4, RZ ;  /* 0x0000000405067824 */ /* 0x000fe400078e00ff */
[----:B------:R-:W-:Y:S01]  /*0c20*/  IMAD.MOV.U32 R14, RZ, RZ, RZ ;  /* 0x000000ffff0e7224 */ /* 0x000fe200078e00ff */
[----:B------:R-:W-:Y:S01]  /*0c30*/  LEA.HI R8, R8, R5, RZ, 0x3 ;  /* 0x0000000508087211 */ /* 0x000fe200078f18ff */
[----:B------:R-:W-:Y:S01]  /*0c40*/  IMAD.MOV.U32 R22, RZ, RZ, R18 ;  /* 0x000000ffff167224 */ /* 0x000fe200078e0012 */
[----:B0-----:R-:W-:Y:S02]  /*0c50*/  LOP3.LUT R12, R6, 0x10, RZ, 0xc0, !PT ;  /* 0x00000010060c7812 */ /* 0x001fe400078ec0ff */
[----:B------:R-:W-:-:S07]  /*0c60*/  SHF.R.S32.HI R13, RZ, 0x3, R8 ;  /* 0x00000003ff0d7819 */ /* 0x000fce0000011408 */
.L_x_2429:
[----:B-12---:R-:W0:Y:S01]  /*0c70*/  LDC.64 R2, c[0x0][0x220] ;  /* 0x00008800ff027b82 */ /* 0x006e220000000a00 */
        /* <DEDUP_REMOVED lines=8> */
[----:B0-----:R-:W-:Y:S01]  /*0d00*/  IMAD.WIDE R6, R9, 0x2, R6 ;  /* 0x0000000209067825 */ /* 0x001fe200078e0206 */
[----:B------:R-:W-:-:S05]  /*0d10*/  LEA R9, R22, 0x1, 0x1 ;  /* 0x0000000116097811 */ /* 0x000fca00078e08ff */
[----:B------:R0:W3:Y:S01]  /*0d20*/  LDG.E.U16.CONSTANT R6, desc[UR8][R6.64] ;  /* 0x0000000806067981 */ /* 0x0000e2000c1e9500 */
[----:B------:R-:W-:-:S06]  /*0d30*/  IMAD.WIDE R8, R9, 0x2, R10 ;  /* 0x0000000209087825 */ /* 0x000fcc00078e020a */
[----:B------:R1:W4:Y:S01]  /*0d40*/  LDG.E.U16.CONSTANT R9, desc[UR8][R8.64] ;  /* 0x0000000808097981 */ /* 0x000322000c1e9500 */
        /* <DEDUP_REMOVED lines=10> */
[----:B------:R-:W-:Y:S02]  /*0df0*/  VIADD R23, R23, 0x1 ;  /* 0x0000000117177836 */ /* 0x000fe40000000000 */
[----:B------:R-:W-:Y:S01]  /*0e00*/  VIADD R15, R15, 0x1 ;  /* 0x000000010f0f7836 */ /* 0x000fe20000000000 */
[----:B------:R-:W-:Y:S01]  /*0e10*/  I2F.F16 R21, R21 ;  /* 0x0000001500157306 */ /* 0x000fe20000200c00 */
[----:B------:R-:W-:Y:S02]  /*0e20*/  VIADD R2, R2, 0x1 ;  /* 0x0000000102027836 */ /* 0x000fe40000000000 */
[----:B------:R-:W-:Y:S02]  /*0e30*/  IMAD R15, R15, R15, RZ ;  /* 0x0000000f0f0f7224 */ /* 0x000fe400078e02ff */
[----:B------:R-:W-:Y:S02]  /*0e40*/  IMAD R23, R23, R23, RZ ;  /* 0x0000001717177224 */ /* 0x000fe400078e02ff */
[----:B0-----:R-:W-:-:S02]  /*0e50*/  IMAD R7, R2, R2, RZ ;  /* 0x0000000202077224 */ /* 0x001fc400078e02ff */
[----:B-1----:R-:W0:Y:S01]  /*0e60*/  I2F.F16 R8, R23 ;  /* 0x0000001700087306 */ /* 0x002e220000200c00 */
[----:B----4-:R-:W-:-:S07]  /*0e70*/  IMAD.IADD R22, R9, 0x1, R22 ;  /* 0x0000000109167824 */ /* 0x010fce00078e0216 */
[----:B------:R-:W-:Y:S01]  /*0e80*/  I2F.F16 R2, R7 ;  /* 0x0000000700027306 */ /* 0x000fe20000200c00 */
[----:B------:R-:W-:Y:S02]  /*0e90*/  ISETP.GE.AND P2, PT, R22, R17, PT ;  /* 0x000000111600720c */ /* 0x000fe40003f46270 */
[----:B0-----:R-:W-:-:S05]  /*0ea0*/  PRMT R21, R21, 0x5410, R8 ;  /* 0x0000541015157816 */ /* 0x001fca0000000008 */
[----:B------:R-:W0:Y:S02]  /*0eb0*/  I2F.F16 R15, R15 ;  /* 0x0000000f000f7306 */ /* 0x000e240000200c00 */
[----:B0-----:R-:W-:Y:S01]  /*0ec0*/  PRMT R3, R15, 0x5410, R2 ;  /* 0x000054100f037816 */ /* 0x001fe20000000002 */
[----:B---3--:R-:W-:-:S04]  /*0ed0*/  HMUL2 R2, R21, R6.H0_H0 ;  /* 0x2000000615027232 */ /* 0x008fc80000000000 */
[----:B------:R-:W-:Y:S02]  /*0ee0*/  HMUL2 R3, R3, R6.H0_H0 ;  /* 0x2000000603037232 */ /* 0x000fe40000000000 */
[C---:B------:R-:W-:Y:S01]  /*0ef0*/  IMAD R6, R14.reuse, 0x8, R1 ;  /* 0x000000080e067824 */ /* 0x040fe200078e0201 */
[----:B------:R-:W-:-:S04]  /*0f00*/  IADD3 R14, R14, 0x1, RZ ;  /* 0x000000010e0e7810 */ /* 0x000fc80007ffe0ff */
[----:B------:R2:W-:Y:S01]  /*0f10*/  STL.64 [R6], R2 ;  /* 0x0000000206007387 */ /* 0x0005e20000100a00 */
[----:B------:R-:W-:Y:S05]  /*0f20*/  @!P2 BRA `(.L_x_2429) ;  /* 0xfffffffc0050a947 */ /* 0x000fea000383ffff */
.L_x_2428:
[----:B--2---:R1:W5:Y:S01]  /*0f30*/  LDL.64 R6, [R1] ;  /* 0x0000000001067983 */ /* 0x0043620000100a00 */
[----:B------:R-:W2:Y:S01]  /*0f40*/  LDC R2, c[0x0][0x25c] ;  /* 0x00009700ff027b82 */ /* 0x000ea20000000800 */
[----:B------:R-:W-:Y:S01]  /*0f50*/  ULDC UR4, c[0x0][0x258] ;  /* 0x0000960000047ab9 */ /* 0x000fe20000000800 */
[----:B------:R-:W-:Y:S01]  /*0f60*/  ULDC UR5, c[0x0][0x260] ;  /* 0x0000980000057ab9 */ /* 0x000fe20000000800 */
[C---:B------:R-:W-:Y:S01]  /*0f70*/  ISETP.GT.AND P2, PT, R18.reuse, UR4, PT ;  /* 0x0000000412007c0c */ /* 0x040fe2000bf44270 */
[----:B------:R-:W-:Y:S01]  /*0f80*/  ULDC UR6, c[0x0][0x268] ;  /* 0x00009a0000067ab9 */ /* 0x000fe20000000800 */
[C---:B------:R-:W-:Y:S02]  /*0f90*/  VIMNMX R0, R18.reuse, UR4, PT ;  /* 0x0000000412007c48 */ /* 0x040fe4000bfe0100 */
[----:B------:R-:W-:Y:S02]  /*0fa0*/  CS2R R10, SRZ ;  /* 0x00000000000a7805 */ /* 0x000fe4000001ff00 */
[C---:B------:R-:W-:Y:S01]  /*0fb0*/  ISETP.GT.AND P4, PT, R18.reuse, UR5, PT ;  /* 0x0000000512007c0c */ /* 0x040fe2000bf84270 */
[----:B------:R-:W3:Y:S01]  /*0fc0*/  LDC R3, c[0x0][0x264] ;  /* 0x00009900ff037b82 */ /* 0x000ee20000000800 */
[----:B0-----:R-:W-:Y:S01]  /*0fd0*/  SHF.R.S32.HI R9, RZ, 0x1f, R0 ;  /* 0x0000001fff097819 */ /* 0x001fe20000011400 */
[----:B------:R-:W-:Y:S01]  /*0fe0*/  IMAD.MOV.U32 R8, RZ, RZ, RZ ;  /* 0x000000ffff087224 */ /* 0x000fe200078e00ff */
[----:B------:R-:W-:-:S02]  /*0ff0*/  ISETP.GT.AND P6, PT, R18, UR6, PT ;  /* 0x0000000612007c0c */ /* 0x000fc4000bfc4270 */
[----:B------:R-:W-:Y:S01]  /*1000*/  LEA.HI R13, R9, R0, RZ, 0x5 ;  /* 0x00000000090d7211 */ /* 0x000fe200078f28ff */
[----:B------:R-:W-:Y:S01]  /*1010*/  IMAD.MOV.U32 R0, RZ, RZ, RZ ;  /* 0x000000ffff007224 */ /* 0x000fe200078e00ff */
[C---:B--2---:R-:W-:Y:S02]  /*1020*/  ISETP.GT.AND P3, PT, R18.reuse, R2, PT ;  /* 0x000000021200720c */ /* 0x044fe40003f64270 */
[----:B---3--:R-:W-:Y:S01]  /*1030*/  ISETP.GT.AND P5, PT, R18, R3, PT ;  /* 0x000000031200720c */ /* 0x008fe20003fa4270 */
[----:B-1----:R-:W-:-:S12]  /*1040*/  @!P2 BRA `(.L_x_2430) ;  /* 0x00000000001ca947 */ /* 0x002fd80003800000 */
[----:B------:R-:W0:Y:S02]  /*1050*/  LDC R9, c[0x0][0x25c] ;  /* 0x00009700ff097b82 */ /* 0x000e240000000800 */
[----:B0-----:R-:W-:-:S05]  /*1060*/  VIMNMX R8, R18, R9, PT ;  /* 0x0000000912087248 */ /* 0x001fca0003fe0100 */
[----:B------:R-:W-:-:S05]  /*1070*/  VIADD R8, R8, -UR4 ;  /* 0x8000000408087c36 */ /* 0x000fca0008000000 */
[----:B------:R-:W-:-:S04]  /*1080*/  SHF.R.S32.HI R9, RZ, 0x1f, R8 ;  /* 0x0000001fff097819 */ /* 0x000fc80000011408 */
[----:B------:R-:W-:-:S04]  /*1090*/  LEA.HI R9, R9, R8, RZ, 0x5 ;  /* 0x0000000809097211 */ /* 0x000fc800078f28ff */
[----:B------:R-:W-:-:S05]  /*10a0*/  SHF.R.S32.HI R9, RZ, 0x5, R9 ;  /* 0x00000005ff097819 */ /* 0x000fca0000011409 */
[----:B------:R-:W-:-:S07]  /*10b0*/  IMAD R8, R9, 0x6, RZ ;  /* 0x0000000609087824 */ /* 0x000fce00078e02ff */
.L_x_2430:
        /* <DEDUP_REMOVED lines=8> */
.L_x_2431:
        /* <DEDUP_REMOVED lines=8> */
.L_x_2432:
        /* <DEDUP_REMOVED lines=8> */
.L_x_2433:
[----:B------:R-:W-:Y:S01]  /*1240*/  SHF.R.S32.HI R13, RZ, 0x5, R13 ;  /* 0x00000005ff0d7819 */ /* 0x000fe2000001140d */
        /* <DEDUP_REMOVED lines=9> */
.L_x_2434:
[----:B------:R-:W-:Y:S01]  /*12e0*/  IMAD R8, R13, 0x8, R8 ;  /* 0x000000080d087824 */ /* 0x000fe200078e0208 */
[----:B------:R-:W0:Y:S01]  /*12f0*/  S2UR UR5, SR_CgaCtaId ;  /* 0x00000000000579c3 */ /* 0x000e220000008800 */
[----:B------:R-:W-:Y:S01]  /*1300*/  ISETP.GE.OR P0, PT, R18, R2, P0 ;  /* 0x000000021200720c */ /* 0x000fe20000706670 */
[----:B------:R-:W-:Y:S01]  /*1310*/  ULDC.64 UR6, c[0x0][0x218] ;  /* 0x0000860000067ab9 */ /* 0x000fe20000000a00 */
[----:B------:R-:W-:Y:S01]  /*1320*/  UMOV UR4, 0x400 ;  /* 0x0000040000047882 */ /* 0x000fe20000000000 */
[----:B------:R-:W-:Y:S01]  /*1330*/  IADD3 R0, R11, R8, R0 ;  /* 0x000000080b007210 */ /* 0x000fe20007ffe000 */
        /* <DEDUP_REMOVED lines=9> */
[----:B------:R-:W-:-:S04]  /*13d0*/  IADD3 R5, P2, R5, R0, RZ ;  /* 0x0000000005057210 */ /* 0x000fc80007f5e0ff */
[----:B------:R-:W-:Y:S02]  /*13e0*/  LEA.HI.X.SX32 R0, R0, R3, 0x1, P2 ;  /* 0x0000000300007211 */ /* 0x000fe400010f0eff */
[C---:B------:R-:W-:Y:S01]  /*13f0*/  LEA R12, P2, R5.reuse, UR6, 0x2 ;  /* 0x00000006050c7c11 */ /* 0x040fe2000f8410ff */
[----:B0-----:R-:W-:Y:S01]  /*1400*/  ULEA UR4, UR5, UR4, 0x18 ;  /* 0x0000000405047291 */ /* 0x001fe2000f8ec03f */
[----:B------:R-:W-:Y:S02]  /*1410*/  PRMT R3, RZ, 0x5410, RZ ;  /* 0x00005410ff037816 */ /* 0x000fe400000000ff */
[----:B------:R-:W-:Y:S02]  /*1420*/  LEA.HI.X R13, R5, UR7, R0, 0x2, P2 ;  /* 0x00000007050d7c11 */ /* 0x000fe400090f1400 */
[----:B------:R-:W-:Y:S01]  /*1430*/  PRMT R0, R7, 0x7610, R7 ;  /* 0x0000761007007816 */ /* 0x000fe20000000007 */
[----:B------:R-:W-:Y:S06]  /*1440*/  @P0 BRA `(.L_x_2435) ;  /* 0x0000001c00940947 */ /* 0x000fec0003800000 */
[----:B------:R-:W0:Y:S01]  /*1450*/  LDC R14, c[0x0][0x23c] ;  /* 0x00008f00ff0e7b82 */ /* 0x000e220000000800 */
[----:B------:R-:W-:Y:S01]  /*1460*/  PRMT R5, R20, 0x9910, RZ ;  /* 0x0000991014057816 */ /* 0x000fe200000000ff */
[----:B------:R-:W-:Y:S01]  /*1470*/  IMAD.MOV.U32 R24, RZ, RZ, RZ ;  /* 0x000000ffff187224 */ /* 0x000fe200078e00ff */
[----:B------:R-:W-:Y:S01]  /*1480*/  SHF.R.S32.HI R57, RZ, 0x1f, R16 ;  /* 0x0000001fff397819 */ /* 0x000fe20000011410 */
[----:B------:R-:W-:Y:S01]  /*1490*/  ULDC UR5, c[0x0][0x25c] ;  /* 0x0000970000057ab9 */ /* 0x000fe20000000800 */
[----:B------:R-:W-:Y:S02]  /*14a0*/  ISETP.NE.AND P0, PT, R5, RZ, PT ;  /* 0x000000ff0500720c */ /* 0x000fe40003f05270 */
[----:B------:R-:W-:Y:S02]  /*14b0*/  PRMT R3, RZ, 0x7610, R3 ;  /* 0x00007610ff037816 */ /* 0x000fe40000000003 */
[----:B------:R-:W-:-:S13]  /*14c0*/  ISETP.LT.OR P0, PT, R4, 0x2, !P0 ;  /* 0x000000020400780c */ /* 0x000fda0004701670 */
.L_x_2440:
[----:B------:R-:W-:Y:S01]  /*14d0*/  ISETP.NE.AND P2, PT, R18, R27, PT ;  /* 0x0000001b1200720c */ /* 0x000fe20003f45270 */
[----:B-----5:R1:W5:-:S12]  /*14e0*/  LDG.E.128.CONSTANT R28, desc[UR8][R12.64] ;  /* 0x000000080c1c7981 */ /* 0x020358000c1e9d00 */
[----:B------:R-:W2:Y:S01]  /*14f0*/  @!P2 LDC.64 R4, c[0x0][0x248] ;  /* 0x00009200ff04ab82 */ /* 0x000ea20000000a00 */
[----:B------:R-:W-:Y:S02]  /*1500*/  @!P2 VIADD R24, R24, 0x1 ;  /* 0x000000011818a836 */ /* 0x000fe40000000000 */
[----:B------:R-:W-:Y:S02]  /*1510*/  @!P2 IMAD.SHL.U32 R7, R18, 0x2, RZ ;  /* 0x000000021207a824 */ /* 0x000fe400078e00ff */
[----:B------:R-:W-:Y:S02]  /*1520*/  @!P2 IMAD R6, R24, 0x8, R1 ;  /* 0x000000081806a824 */ /* 0x000fe400078e0201 */
[----:B--2---:R-:W-:-:S04]  /*1530*/  @!P2 IMAD.WIDE R4, R7, 0x2, R4 ;  /* 0x000000020704a825 */ /* 0x004fc800078e0204 */
[----:B------:R-:W2:Y:S04]  /*1540*/  @!P2 LDL.64 R6, [R6] ;  /* 0x000000000606a983 */ /* 0x000ea80000100a00 */
[----:B------:R-:W3:Y:S01]  /*1550*/  @!P2 LDG.E.U16.CONSTANT R5, desc[UR8][R4.64+0x2] ;  /* 0x000002080405a981 */ /* 0x000ee2000c1e9500 */
[----:B0-----:R-:W-:Y:S01]  /*1560*/  IMAD.MOV.U32 R16, RZ, RZ, R14 ;  /* 0x000000ffff107224 */ /* 0x001fe200078e000e */
[----:B--2---:R-:W-:Y:S02]  /*1570*/  @!P2 PRMT R2, R6, 0x7610, R2 ;  /* 0x000076100602a816 */ /* 0x004fe40000000002 */
[----:B------:R-:W-:Y:S01]  /*1580*/  @!P2 PRMT R0, R7, 0x7610, R0 ;  /* 0x000076100700a816 */ /* 0x000fe20000000000 */
[----:B---3--:R-:W-:Y:S01]  /*1590*/  @!P2 IMAD.IADD R27, R5, 0x1, R18 ;  /* 0x00000001051ba824 */ /* 0x008fe200078e0212 */
[----:B------:R-:W-:-:S02]  /*15a0*/  @!P2 PRMT R2, R2, 0x7610, R6 ;  /* 0x000076100202a816 */ /* 0x000fc40000000006 */
[----:B------:R-:W-:Y:S01]  /*15b0*/  @!P2 PRMT R0, R0, 0x7610, R7 ;  /* 0x000076100000a816 */ /* 0x000fe20000000007 */
[----:B-1----:R-:W-:Y:S06]  /*15c0*/  @!P1 BRA `(.L_x_2436) ;  /* 0x0000000c00809947 */ /* 0x002fec0003800000 */
[----:B------:R-:W-:-:S04]  /*15d0*/  IMAD.WIDE R4, R16, 0x4, R12 ;  /* 0x0000000410047825 */ /* 0x000fc800078e020c */
[----:B------:R-:W-:Y:S02]  /*15e0*/  IMAD.WIDE R8, R16, 0x4, R4 ;  /* 0x0000000410087825 */ /* 0x000fe400078e0204 */
[----:B------:R-:W2:Y:S04]  /*15f0*/  LDG.E.128.CONSTANT R4, desc[UR8][R4.64] ;  /* 0x0000000804047981 */ /* 0x000ea8000c1e9d00 */
[----:B------:R-:W3:Y:S01]  /*1600*/  LDG.E.128.CONSTANT R8, desc[UR8][R8.64] ;  /* 0x0000000808087981 */ /* 0x000ee2000c1e9d00 */
[----:B------:R-:W-:Y:S02]  /*1610*/  PRMT R23, R19, 0x9910, RZ ;  /* 0x0000991013177816 */ /* 0x000fe400000000ff */
[----:B-----5:R-:W-:Y:S02]  /*1620*/  SHF.R.U32.HI R36, RZ, 0xc, R29 ;  /* 0x0000000cff247819 */ /* 0x020fe4000001161d */
[----:B------:R-:W-:-:S02]  /*1630*/  SHF.R.U32.HI R22, RZ, 0xc, R28 ;  /* 0x0000000cff167819 */ /* 0x000fc4000001161c */
[----:B------:R-:W-:Y:S02]  /*1640*/  LOP3.LUT R32, R29, 0x3f003f, RZ, 0xc0, !PT ;  /* 0x003f003f1d207812 */ /* 0x000fe400078ec0ff */
[----:B------:R-:W-:Y:S02]  /*1650*/  SHF.R.U32.HI R35, RZ, 0x6, R29 ;  /* 0x00000006ff237819 */ /* 0x000fe4000001161d */
[--C-:B------:R-:W-:Y:S02]  /*1660*/  SHF.R.U32.HI R40, RZ, 0xc, R30.reuse ;  /* 0x0000000cff287819 */ /* 0x100fe4000001161e */
[----:B------:R-:W-:Y:S02]  /*1670*/  ISETP.NE.AND P2, PT, R23, RZ, PT ;  /* 0x000000ff1700720c */ /* 0x000fe40003f45270 */
[----:B------:R-:W-:Y:S02]  /*1680*/  LOP3.LUT R37, R30, 0x3f003f, RZ, 0xc0, !PT ;  /* 0x003f003f1e257812 */ /* 0x000fe400078ec0ff */
        /* <DEDUP_REMOVED lines=12> */
[----:B------:R-:W-:-:S02]  /*1750*/  LOP3.LUT R48, R48, 0x3f003f, RZ, 0xc0, !PT ;  /* 0x003f003f30307812 */ /* 0x000fc400078ec0ff */
        /* <DEDUP_REMOVED lines=18> */
[----:B------:R-:W-:Y:S02]  /*1880*/  LOP3.LUT R45, R36, 0x300030, R31, 0xf8, !PT ;  /* 0x00300030242d7812 */ /* 0x000fe400078ef81f */
[----:B--2---:R-:W-:-:S02]  /*1890*/  SHF.R.U32.HI R22, RZ, 0xc, R5 ;  /* 0x0000000cff167819 */ /* 0x004fc40000011605 */
[----:B------:R-:W-:Y:S02]  /*18a0*/  SHF.R.U32.HI R31, RZ, 0xc, R7 ;  /* 0x0000000cff1f7819 */ /* 0x000fe40000011607 */
[----:B------:R-:W-:Y:S02]  /*18b0*/  LOP3.LUT R40, R9, 0x300030, R8, 0xf8, !PT ;  /* 0x0030003009287812 */ /* 0x000fe400078ef808 */
[----:B------:R-:W-:Y:S02]  /*18c0*/  LOP3.LUT R53, R42, 0x300030, R49, 0xf8, !PT ;  /* 0x003000302a357812 */ /* 0x000fe400078ef831 */
[----:B------:R-:W-:Y:S02]  /*18d0*/  SHF.R.U32.HI R9, RZ, 0xc, R4 ;  /* 0x0000000cff097819 */ /* 0x000fe40000011604 */
[----:B------:R-:W-:Y:S02]  /*18e0*/  SHF.R.U32.HI R23, RZ, 0xc, R6 ;  /* 0x0000000cff177819 */ /* 0x000fe40000011606 */
[----:B------:R-:W-:-:S02]  /*18f0*/  SHF.R.U32.HI R54, RZ, 0xa, R11 ;  /* 0x0000000aff367819 */ /* 0x000fc4000001160b */
        /* <DEDUP_REMOVED lines=8> */
[----:B------:R-:W-:Y:S02]  /*1980*/  SHF.R.U32.HI R5, RZ, 0x6, R5 ;  /* 0x00000006ff057819 */ /* 0x000fe40000011605 */
[----:B------:R-:W-:Y:S02]  /*1990*/  LOP3.LUT R36, R6, 0x3f003f, RZ, 0xc0, !PT ;  /* 0x003f003f06247812 */ /* 0x000fe400078ec0ff */
[----:B------:R-:W-:Y:S02]  /*19a0*/  SHF.R.U32.HI R42, RZ, 0x6, R6 ;  /* 0x00000006ff2a7819 */ /* 0x000fe40000011606 */
[----:B------:R-:W-:-:S02]  /*19b0*/  SHF.R.U32.HI R4, RZ, 0x6, R4 ;  /* 0x00000006ff047819 */ /* 0x000fc40000011604 */
[----:B------:R-:W-:Y:S02]  /*19c0*/  LOP3.LUT R6, R9, 0xf000f, RZ, 0xc0, !PT ;  /* 0x000f000f09067812 */ /* 0x000fe400078ec0ff */
[----:B------:R-:W-:Y:S02]  /*19d0*/  LOP3.LUT R23, R23, 0xf000f, RZ, 0xc0, !PT ;  /* 0x000f000f17177812 */ /* 0x000fe400078ec0ff */
[----:B------:R-:W-:Y:S02]  /*19e0*/  LOP3.LUT R9, R7, 0x300030, R30, 0xf8, !PT ;  /* 0x0030003007097812 */ /* 0x000fe400078ef81e */
[----:B------:R-:W-:Y:S02]  /*19f0*/  LOP3.LUT R54, R31, 0x300030, R54, 0xf8, !PT ;  /* 0x003000301f367812 */ /* 0x000fe400078ef836 */
[----:B------:R-:W-:Y:S02]  /*1a00*/  LOP3.LUT R31, R41, 0x64006400, RZ, 0xfc, !PT ;  /* 0x64006400291f7812 */ /* 0x000fe400078efcff */
[----:B------:R-:W-:-:S02]  /*1a10*/  LOP3.LUT R7, R5, 0x3f003f, RZ, 0xc0, !PT ;  /* 0x003f003f05077812 */ /* 0x000fc400078ec0ff */
[----:B------:R-:W-:Y:S02]  /*1a20*/  LOP3.LUT R42, R42, 0x3f003f, RZ, 0xc0, !PT ;  /* 0x003f003f2a2a7812 */ /* 0x000fe400078ec0ff */
        /* <DEDUP_REMOVED lines=111> */
.L_x_2437:
        /* <DEDUP_REMOVED lines=43> */
.L_x_2436:
[----:B------:R-:W-:Y:S05]  /*23d0*/  @!P1 BRA `(.L_x_2438) ;  /* 0x0000000c00909947 */ /* 0x000fea0003800000 */
[----:B------:R-:W-:Y:S02]  /*23e0*/  IMAD R5, R57, 0xc, RZ ;  /* 0x0000000c39057824 */ /* 0x000fe400078e02ff */
[----:B------:R-:W-:-:S04]  /*23f0*/  IMAD.WIDE.U32 R22, R16, 0xc, R12 ;  /* 0x0000000c10167825 */ /* 0x000fc800078e000c */
[----:B------:R-:W-:Y:S02]  /*2400*/  IMAD.IADD R23, R23, 0x1, R5 ;  /* 0x0000000117177824 */ /* 0x000fe400078e0205 */
[----:B------:R-:W-:-:S03]  /*2410*/  IMAD.WIDE R4, R16, 0x4, R22 ;  /* 0x0000000410047825 */ /* 0x000fc600078e0216 */
[----:B-----5:R-:W2:Y:S01]  /*2420*/  LDG.E.128.CONSTANT R28, desc[UR8][R22.64] ;  /* 0x00000008161c7981 */ /* 0x020ea2000c1e9d00 */
[----:B------:R-:W-:-:S03]  /*2430*/  IMAD.WIDE R8, R16, 0x4, R4 ;  /* 0x0000000410087825 */ /* 0x000fc600078e0204 */
[----:B------:R-:W3:Y:S04]  /*2440*/  LDG.E.128.CONSTANT R4, desc[UR8][R4.64] ;  /* 0x0000000804047981 */ /* 0x000ee8000c1e9d00 */
[----:B------:R-:W4:Y:S01]  /*2450*/  LDG.E.128.CONSTANT R8, desc[UR8][R8.64] ;  /* 0x0000000808087981 */ /* 0x000f22000c1e9d00 */
[----:B------:R-:W-:-:S04]  /*2460*/  PRMT R15, R19, 0x9910, RZ ;  /* 0x00009910130f7816 */ /* 0x000fc800000000ff */
[----:B------:R-:W-:Y:S02]  /*2470*/  ISETP.NE.AND P2, PT, R15, RZ, PT ;  /* 0x000000ff0f00720c */ /* 0x000fe40003f45270 */
[----:B--2---:R-:W-:Y:S02]  /*2480*/  SHF.R.U32.HI R32, RZ, 0xc, R28 ;  /* 0x0000000cff207819 */ /* 0x004fe4000001161c */
[----:B------:R-:W-:Y:S02]  /*2490*/  SHF.R.U32.HI R34, RZ, 0xc, R29 ;  /* 0x0000000cff227819 */ /* 0x000fe4000001161d */
[--C-:B------:R-:W-:Y:S02]  /*24a0*/  SHF.R.U32.HI R39, RZ, 0xc, R30.reuse ;  /* 0x0000000cff277819 */ /* 0x100fe4000001161e */
[----:B------:R-:W-:Y:S02]  /*24b0*/  LOP3.LUT R38, R30, 0x3f003f, RZ, 0xc0, !PT ;  /* 0x003f003f1e267812 */ /* 0x000fe400078ec0ff */
[----:B------:R-:W-:-:S02]  /*24c0*/  SHF.R.U32.HI R41, RZ, 0x6, R30 ;  /* 0x00000006ff297819 */ /* 0x000fc4000001161e */
[--C-:B------:R-:W-:Y:S02]  /*24d0*/  SHF.R.U32.HI R47, RZ, 0xc, R31.reuse ;  /* 0x0000000cff2f7819 */ /* 0x100fe4000001161f */
[----:B------:R-:W-:Y:S02]  /*24e0*/  LOP3.LUT R46, R31, 0x3f003f, RZ, 0xc0, !PT ;  /* 0x003f003f1f2e7812 */ /* 0x000fe400078ec0ff */
[----:B------:R-:W-:Y:S02]  /*24f0*/  SHF.R.U32.HI R49, RZ, 0x6, R31 ;  /* 0x00000006ff317819 */ /* 0x000fe4000001161f */
[--C-:B----4-:R-:W-:Y:S02]  /*2500*/  SHF.R.U32.HI R22, RZ, 0x8, R8.reuse ;  /* 0x00000008ff167819 */ /* 0x110fe40000011608 */
        /* <DEDUP_REMOVED lines=11> */
[----:B------:R-:W-:Y:S02]  /*25c0*/  LOP3.LUT R9, R32, 0xf000f, RZ, 0xc0, !PT ;  /* 0x000f000f20097812 */ /* 0x000fe400078ec0ff */
[----:B------:R-:W-:Y:S02]  /*25d0*/  LOP3.LUT R11, R34, 0xf000f, RZ, 0xc0, !PT ;  /* 0x000f000f220b7812 */ /* 0x000fe400078ec0ff */
[----:B------:R-:W-:-:S02]  /*25e0*/  SHF.R.U32.HI R40, RZ, 0x8, R10 ;  /* 0x00000008ff287819 */ /* 0x000fc4000001160a */
[--C-:B------:R-:W-:Y:S02]  /*25f0*/  SHF.R.U32.HI R42, RZ, 0xa, R10.reuse ;  /* 0x0000000aff2a7819 */ /* 0x100fe4000001160a */
[----:B------:R-:W-:Y:S02]  /*2600*/  LOP3.LUT R44, R10, 0x3f003f, RZ, 0xc0, !PT ;  /* 0x003f003f0a2c7812 */ /* 0x000fe400078ec0ff */
[----:B------:R-:W-:Y:S02]  /*2610*/  SHF.R.U32.HI R45, RZ, 0x6, R10 ;  /* 0x00000006ff2d7819 */ /* 0x000fe4000001160a */
[----:B------:R-:W-:Y:S02]  /*2620*/  LOP3.LUT R43, R39, 0xf000f, RZ, 0xc0, !PT ;  /* 0x000f000f272b7812 */ /* 0x000fe400078ec0ff */
[----:B------:R-:W-:Y:S02]  /*2630*/  LOP3.LUT R10, R9, 0x300030, R22, 0xf8, !PT ;  /* 0x00300030090a7812 */ /* 0x000fe400078ef816 */
[----:B------:R-:W-:-:S02]  /*2640*/  LOP3.LUT R39, R11, 0x300030, R8, 0xf8, !PT ;  /* 0x003000300b277812 */ /* 0x000fc400078ef808 */
[--C-:B---3--:R-:W-:Y:S02]  /*2650*/  SHF.R.U32.HI R22, RZ, 0xc, R5.reuse ;  /* 0x0000000cff167819 */ /* 0x108fe40000011605 */
[----:B------:R-:W-:Y:S02]  /*2660*/  LOP3.LUT R11, R5, 0x3f003f, RZ, 0xc0, !PT ;  /* 0x003f003f050b7812 */ /* 0x000fe400078ec0ff */
[----:B------:R-:W-:Y:S02]  /*2670*/  SHF.R.U32.HI R32, RZ, 0x6, R5 ;  /* 0x00000006ff207819 */ /* 0x000fe40000011605 */
[----:B------:R-:W-:Y:S02]  /*2680*/  SHF.R.U32.HI R5, RZ, 0xc, R6 ;  /* 0x0000000cff057819 */ /* 0x000fe40000011606 */
[----:B------:R-:W-:Y:S02]  /*2690*/  LOP3.LUT R51, R47, 0xf000f, RZ, 0xc0, !PT ;  /* 0x000f000f2f337812 */ /* 0x000fe400078ec0ff */
[----:B------:R-:W-:-:S02]  /*26a0*/  LOP3.LUT R15, R28, 0x3f003f, RZ, 0xc0, !PT ;  /* 0x003f003f1c0f7812 */ /* 0x000fc400078ec0ff */
[----:B------:R-:W-:Y:S02]  /*26b0*/  LOP3.LUT R47, R43, 0x300030, R40, 0xf8, !PT ;  /* 0x003000302b2f7812 */ /* 0x000fe400078ef828 */
[----:B------:R-:W-:Y:S02]  /*26c0*/  SHF.R.U32.HI R28, RZ, 0x6, R28 ;  /* 0x00000006ff1c7819 */ /* 0x000fe4000001161c */
[----:B------:R-:W-:Y:S02]  /*26d0*/  LOP3.LUT R33, R29, 0x3f003f, RZ, 0xc0, !PT ;  /* 0x003f003f1d217812 */ /* 0x000fe400078ec0ff */
[----:B------:R-:W-:Y:S02]  /*26e0*/  SHF.R.U32.HI R40, RZ, 0xc, R7 ;  /* 0x0000000cff287819 */ /* 0x000fe40000011607 */
[----:B------:R-:W-:Y:S02]  /*26f0*/  LOP3.LUT R5, R5, 0xf000f, RZ, 0xc0, !PT ;  /* 0x000f000f05057812 */ /* 0x000fe400078ec0ff */
[----:B------:R-:W-:-:S02]  /*2700*/  SHF.R.U32.HI R29, RZ, 0x6, R29 ;  /* 0x00000006ff1d7819 */ /* 0x000fc4000001161d */
[----:B------:R-:W-:Y:S02]  /*2710*/  LOP3.LUT R56, R51, 0x300030, R48, 0xf8, !PT ;  /* 0x0030003033387812 */ /* 0x000fe400078ef830 */
[----:B------:R-:W-:Y:S02]  /*2720*/  SHF.R.U32.HI R9, RZ, 0xc, R4 ;  /* 0x0000000cff097819 */ /* 0x000fe40000011604 */
[----:B------:R-:W-:Y:S02]  /*2730*/  LOP3.LUT R50, R7, 0x3f003f, RZ, 0xc0, !PT ;  /* 0x003f003f07327812 */ /* 0x000fe400078ec0ff */
[----:B------:R-:W-:Y:S02]  /*2740*/  SHF.R.U32.HI R51, RZ, 0x6, R7 ;  /* 0x00000006ff337819 */ /* 0x000fe40000011607 */
[----:B------:R-:W-:Y:S02]  /*2750*/  LOP3.LUT R34, R6, 0x3f003f, RZ, 0xc0, !PT ;  /* 0x003f003f06227812 */ /* 0x000fe400078ec0ff */
[----:B------:R-:W-:-:S02]  /*2760*/  LOP3.LUT R7, R40, 0xf000f, RZ, 0xc0, !PT ;  /* 0x000f000f28077812 */ /* 0x000fc400078ec0ff */
[----:B------:R-:W-:Y:S02]  /*2770*/  LOP3.LUT R48, R5, 0x300030, R42, 0xf8, !PT ;  /* 0x0030003005307812 */ /* 0x000fe400078ef82a */
[----:B------:R-:W-:Y:S02]  /*2780*/  LOP3.LUT R28, R28, 0x3f003f, RZ, 0xc0, !PT ;  /* 0x003f003f1c1c7812 */ /* 0x000fe400078ec0ff */
[----:B------:R-:W-:Y:S02]  /*2790*/  LOP3.LUT R46, R46, 0x64006400, RZ, 0xfc, !PT ;  /* 0x640064002e2e7812 */ /* 0x000fe400078efcff */
[----:B------:R-:W-:Y:S02]  /*27a0*/  LOP3.LUT R8, R4, 0x3f003f, RZ, 0xc0, !PT ;  /* 0x003f003f04087812 */ /* 0x000fe400078ec0ff */
[----:B------:R-:W-:Y:S02]  /*27b0*/  SHF.R.U32.HI R43, RZ, 0x6, R6 ;  /* 0x00000006ff2b7819 */ /* 0x000fe40000011606 */
[----:B------:R-:W-:-:S02]  /*27c0*/  LOP3.LUT R5, R29, 0x3f003f, RZ, 0xc0, !PT ;  /* 0x003f003f1d057812 */ /* 0x000fc400078ec0ff */
[----:B------:R-:W-:Y:S02]  /*27d0*/  SHF.R.U32.HI R4, RZ, 0x6, R4 ;  /* 0x00000006ff047819 */ /* 0x000fe40000011604 */
[----:B------:R-:W-:Y:S02]  /*27e0*/  LOP3.LUT R6, R9, 0xf000f, RZ, 0xc0, !PT ;  /* 0x000f000f09067812 */ /* 0x000fe400078ec0ff */
[----:B------:R-:W-:Y:S02]  /*27f0*/  LOP3.LUT R22, R22, 0xf000f, RZ, 0xc0, !PT ;  /* 0x000f000f16167812 */ /* 0x000fe400078ec0ff */
[----:B------:R-:W-:Y:S02]  /*2800*/  LOP3.LUT R49, R49, 0x3f003f, RZ, 0xc0, !PT ;  /* 0x003f003f31317812 */ /* 0x000fe400078ec0ff */
[----:B------:R-:W-:Y:S02]  /*2810*/  LOP3.LUT R58, R7, 0x300030, R54, 0xf8, !PT ;  /* 0x00300030073a7812 */ /* 0x000fe400078ef836 */
        /* <DEDUP_REMOVED lines=9> */
[----:B------:R-:W-:Y:S02]  /*28b0*/  LOP3.LUT R6, R6, 0x300030, R23, 0xf8, !PT ;  /* 0x0030003006067812 */ /* 0x000fe400078ef817 */
        /* <DEDUP_REMOVED lines=107> */
.L_x_2439:
        /* <DEDUP_REMOVED lines=43> */
.L_x_2438:
[----:B------:R-:W-:Y:S01]  /*3220*/  VIADD R18, R18, 0x20 ;  /* 0x0000002012127836 */ /* 0x000fe20000000000 */
[----:B------:R-:W-:Y:S01]  /*3230*/  UIADD3 UR4, UR4, 0x40, URZ ;  /* 0x0000004004047890 */ /* 0x000fe2000fffe03f */
[----:B------:R-:W-:-:S03]  /*3240*/  IMAD.WIDE.U32 R12, R16, 0x18, R12 ;  /* 0x00000018100c7825 */ /* 0x000fc600078e000c */
[C---:B------:R-:W-:Y:S01]  /*3250*/  ISETP.GE.AND P2, PT, R18.reuse, UR5, PT ;  /* 0x0000000512007c0c */ /* 0x040fe2000bf46270 */
[----:B------:R-:W-:Y:S01]  /*3260*/  IMAD R5, R57, 0x18, RZ ;  /* 0x0000001839057824 */ /* 0x000fe200078e02ff */
[----:B------:R-:W-:-:S03]  /*3270*/  ISETP.LT.AND P3, PT, R18, R17, PT ;  /* 0x000000111200720c */ /* 0x000fc60003f61270 */
[----:B------:R-:W-:-:S10]  /*3280*/  IMAD.IADD R13, R13, 0x1, R5 ;  /* 0x000000010d0d7824 */ /* 0x000fd400078e0205 */
[----:B------:R-:W-:Y:S05]  /*3290*/  @!P2 BRA P3, `(.L_x_2440) ;  /* 0xffffffe0008ca947 */ /* 0x000fea000183ffff */
.L_x_2435:
        /* <DEDUP_REMOVED lines=11> */
.L_x_2444:
[----:B------:R-:W-:Y:S01]  /*3350*/  ISETP.NE.AND P2, PT, R18, R27, PT ;  /* 0x0000001b1200720c */ /* 0x000fe20003f45270 */
[----:B------:R-:W0:Y:S01]  /*3360*/  LDC R16, c[0x0][0x23c] ;  /* 0x00008f00ff107b82 */ /* 0x000e220000000800 */
[----:B------:R-:W-:Y:S01]  /*3370*/  MOV R32, R12 ;  /* 0x0000000c00207202 */ /* 0x000fe20000000f00 */
[----:B------:R-:W-:-:S10]  /*3380*/  IMAD.MOV.U32 R33, RZ, RZ, R13 ;  /* 0x000000ffff217224 */ /* 0x000fd400078e000d */
[----:B------:R-:W1:Y:S01]  /*3390*/  @!P2 LDC.64 R4, c[0x0][0x248] ;  /* 0x00009200ff04ab82 */ /* 0x000e620000000a00 */
[----:B------:R-:W-:Y:S01]  /*33a0*/  @!P2 VIADD R24, R24, 0x1 ;  /* 0x000000011818a836 */ /* 0x000fe20000000000 */
[----:B------:R-:W-:-:S03]  /*33b0*/  @!P2 LEA R7, R18, 0x1, 0x1 ;  /* 0x000000011207a811 */ /* 0x000fc600078e08ff */
[----:B------:R-:W-:-:S06]  /*33c0*/  @!P2 IMAD R22, R24, 0x8, R1 ;  /* 0x000000081816a824 */ /* 0x000fcc00078e0201 */
[----:B------:R-:W2:Y:S01]  /*33d0*/  @!P2 LDL.64 R22, [R22] ;  /* 0x000000001616a983 */ /* 0x000ea20000100a00 */
[----:B0----5:R-:W-:-:S03]  /*33e0*/  IMAD.WIDE R28, R16, 0x4, R32 ;  /* 0x00000004101c7825 */ /* 0x021fc600078e0220 */
        /* <DEDUP_REMOVED lines=11> */
[----:B------:R-:W-:Y:S01]  /*34a0*/  @!P2 PRMT R0, R0, 0x7610, R23 ;  /* 0x000076100000a816 */ /* 0x000fe20000000017 */
[----:B------:R-:W-:-:S04]  /*34b0*/  IMAD.WIDE R22, R16, 0x4, R6 ;  /* 0x0000000410167825 */ /* 0x000fc800078e0206 */
[----:B---3--:R-:W-:Y:S01]  /*34c0*/  @!P2 IMAD.IADD R27, R5, 0x1, R18 ;  /* 0x00000001051ba824 */ /* 0x008fe200078e0212 */
[----:B0-----:R-:W-:Y:S06]  /*34d0*/  @!P1 BRA `(.L_x_2442) ;  /* 0x00000018005c9947 */ /* 0x001fec0003800000 */
[----:B------:R-:W2:Y:S01]  /*34e0*/  LDG.E.128.CONSTANT R4, desc[UR8][R22.64] ;  /* 0x0000000816047981 */ /* 0x000ea2000c1e9d00 */
[----:B-----5:R-:W-:Y:S01]  /*34f0*/  SHF.R.U32.HI R38, RZ, 0xf, R32 ;  /* 0x0000000fff267819 */ /* 0x020fe20000011620 */
[----:B------:R-:W-:Y:S01]  /*3500*/  IMAD.MOV.U32 R85, RZ, RZ, 0x2800 ;  /* 0x00002800ff557424 */ /* 0x000fe200078e00ff */
[----:B------:R-:W-:Y:S02]  /*3510*/  SHF.R.U32.HI R73, RZ, 0xf, R34 ;  /* 0x0000000fff497819 */ /* 0x000fe40000011622 */
[----:B------:R-:W-:Y:S02]  /*3520*/  SHF.R.U32.HI R80, RZ, 0xf, R35 ;  /* 0x0000000fff507819 */ /* 0x000fe40000011623 */
[----:B------:R-:W-:Y:S02]  /*3530*/  SHF.R.U32.HI R65, RZ, 0xf, R33 ;  /* 0x0000000fff417819 */ /* 0x000fe40000011621 */
[----:B------:R-:W-:Y:S02]  /*3540*/  SHF.R.U32.HI R46, RZ, 0xe, R28 ;  /* 0x0000000eff2e7819 */ /* 0x000fe4000001161c */
[----:B------:R-:W-:-:S02]  /*3550*/  SHF.R.U32.HI R74, RZ, 0xe, R30 ;  /* 0x0000000eff4a7819 */ /* 0x000fc4000001161e */
[----:B------:R-:W-:Y:S02]  /*3560*/  SHF.R.U32.HI R83, RZ, 0xe, R31 ;  /* 0x0000000eff537819 */ /* 0x000fe4000001161f */
[----:B------:R-:W-:Y:S02]  /*3570*/  LOP3.LUT R45, R38, 0x10001, RZ, 0xc0, !PT ;  /* 0x00010001262d7812 */ /* 0x000fe400078ec0ff */
[----:B------:R-:W-:Y:S02]  /*3580*/  LOP3.LUT R73, R73, 0x10001, RZ, 0xc0, !PT ;  /* 0x0001000149497812 */ /* 0x000fe400078ec0ff */
[----:B------:R-:W-:Y:S02]  /*3590*/  LOP3.LUT R80, R80, 0x10001, RZ, 0xc0, !PT ;  /* 0x0001000150507812 */ /* 0x000fe400078ec0ff */
[----:B------:R-:W-:Y:S02]  /*35a0*/  SHF.R.U32.HI R66, RZ, 0xe, R29 ;  /* 0x0000000eff427819 */ /* 0x000fe4000001161d */
[----:B------:R-:W-:-:S02]  /*35b0*/  LOP3.LUT R65, R65, 0x10001, RZ, 0xc0, !PT ;  /* 0x0001000141417812 */ /* 0x000fc400078ec0ff */
[----:B------:R-:W-:Y:S02]  /*35c0*/  SHF.R.U32.HI R47, RZ, 0xd, R12 ;  /* 0x0000000dff2f7819 */ /* 0x000fe4000001160c */
[----:B------:R-:W-:Y:S02]  /*35d0*/  SHF.R.U32.HI R76, RZ, 0xd, R14 ;  /* 0x0000000dff4c7819 */ /* 0x000fe4000001160e */
[----:B------:R-:W-:Y:S02]  /*35e0*/  SHF.R.U32.HI R82, RZ, 0xd, R15 ;  /* 0x0000000dff527819 */ /* 0x000fe4000001160f */
[----:B------:R-:W-:Y:S02]  /*35f0*/  LOP3.LUT R46, R45, 0x20002, R46, 0xf8, !PT ;  /* 0x000200022d2e7812 */ /* 0x000fe400078ef82e */
[----:B------:R-:W-:Y:S02]  /*3600*/  LOP3.LUT R73, R73, 0x20002, R74, 0xf8, !PT ;  /* 0x0002000249497812 */ /* 0x000fe400078ef84a */
[----:B------:R-:W-:-:S02]  /*3610*/  LOP3.LUT R83, R80, 0x20002, R83, 0xf8, !PT ;  /* 0x0002000250537812 */ /* 0x000fc400078ef853 */
[----:B------:R-:W-:Y:S02]  /*3620*/  SHF.R.U32.HI R71, RZ, 0xd, R13 ;  /* 0x0000000dff477819 */ /* 0x000fe4000001160d */
[----:B------:R-:W-:Y:S02]  /*3630*/  LOP3.LUT R66, R65, 0x20002, R66, 0xf8, !PT ;  /* 0x0002000241427812 */ /* 0x000fe400078ef842 */
[C---:B------:R-:W-:Y:S02]  /*3640*/  LOP3.LUT R37, R32.reuse, 0x3e003e0, RZ, 0xc0, !PT ;  /* 0x03e003e020257812 */ /* 0x040fe400078ec0ff */
[----:B------:R-:W-:Y:S02]  /*3650*/  LOP3.LUT R61, R32, 0x1f001f, RZ, 0xc0, !PT ;  /* 0x001f001f203d7812 */ /* 0x000fe400078ec0ff */
[----:B------:R-:W-:Y:S02]  /*3660*/  SHF.R.U32.HI R60, RZ, 0xa, R32 ;  /* 0x0000000aff3c7819 */ /* 0x000fe40000011620 */
[----:B------:R-:W-:-:S02]  /*3670*/  SHF.R.U32.HI R64, RZ, 0xc, R8 ;  /* 0x0000000cff407819 */ /* 0x000fc40000011608 */
[----:B------:R-:W-:Y:S02]  /*3680*/  SHF.R.U32.HI R81, RZ, 0xc, R10 ;  /* 0x0000000cff517819 */ /* 0x000fe4000001160a */
[----:B------:R-:W-:Y:S02]  /*3690*/  SHF.R.U32.HI R84, RZ, 0xc, R11 ;  /* 0x0000000cff547819 */ /* 0x000fe4000001160b */
[----:B------:R-:W-:Y:S02]  /*36a0*/  LOP3.LUT R47, R46, 0x40004, R47, 0xf8, !PT ;  /* 0x000400042e2f7812 */ /* 0x000fe400078ef82f */
[----:B------:R-:W-:Y:S02]  /*36b0*/  LOP3.LUT R76, R73, 0x40004, R76, 0xf8, !PT ;  /* 0x00040004494c7812 */ /* 0x000fe400078ef84c */
[----:B------:R-:W-:Y:S02]  /*36c0*/  LOP3.LUT R83, R83, 0x40004, R82, 0xf8, !PT ;  /* 0x0004000453537812 */ /* 0x000fe400078ef852 */
[----:B------:R-:W-:-:S02]  /*36d0*/  LOP3.LUT R32, R34, 0x3e003e0, RZ, 0xc0, !PT ;  /* 0x03e003e022207812 */ /* 0x000fc400078ec0ff */
[----:B------:R-:W-:Y:S02]  /*36e0*/  LOP3.LUT R50, R34, 0x1f001f, RZ, 0xc0, !PT ;  /* 0x001f001f22327812 */ /* 0x000fe400078ec0ff */
[----:B------:R-:W-:Y:S02]  /*36f0*/  SHF.R.U32.HI R51, RZ, 0xa, R34 ;  /* 0x0000000aff337819 */ /* 0x000fe40000011622 */
[----:B------:R-:W-:Y:S02]  /*3700*/  SHF.R.U32.HI R72, RZ, 0xc, R9 ;  /* 0x0000000cff487819 */ /* 0x000fe40000011609 */
[----:B------:R-:W-:Y:S02]  /*3710*/  LOP3.LUT R71, R66, 0x40004, R71, 0xf8, !PT ;  /* 0x0004000442477812 */ /* 0x000fe400078ef847 */
[C---:B------:R-:W-:Y:S02]  /*3720*/  LOP3.LUT R34, R29.reuse, 0x3e003e0, RZ, 0xc0, !PT ;  /* 0x03e003e01d227812 */ /* 0x040fe400078ec0ff */
[----:B------:R-:W-:-:S02]  /*3730*/  LOP3.LUT R58, R29, 0x1f001f, RZ, 0xc0, !PT ;  /* 0x001f001f1d3a7812 */ /* 0x000fc400078ec0ff */
[----:B------:R-:W-:Y:S02]  /*3740*/  SHF.R.U32.HI R59, RZ, 0xa, R29 ;  /* 0x0000000aff3b7819 */ /* 0x000fe4000001161d */
[----:B------:R-:W-:Y:S02]  /*3750*/  LOP3.LUT R29, R30, 0x3e003e0, RZ, 0xc0, !PT ;  /* 0x03e003e01e1d7812 */ /* 0x000fe400078ec0ff */
[----:B------:R-:W-:Y:S02]  /*3760*/  PRMT R38, R85, 0x7610, R38 ;  /* 0x0000761055267816 */ /* 0x000fe40000000026 */
[----:B------:R-:W-:Y:S02]  /*3770*/  PRMT R45, R19, 0x9910, RZ ;  /* 0x00009910132d7816 */ /* 0x000fe400000000ff */
[----:B------:R-:W-:Y:S02]  /*3780*/  LOP3.LUT R41, R28, 0x3e003e0, RZ, 0xc0, !PT ;  /* 0x03e003e01c297812 */ /* 0x000fe400078ec0ff */
[----:B------:R-:W-:-:S02]  /*3790*/  LOP3.LUT R80, R47, 0x80008, R64, 0xf8, !PT ;  /* 0x000800082f507812 */ /* 0x000fc400078ef840 */
[----:B------:R-:W-:Y:S02]  /*37a0*/  LOP3.LUT R86, R76, 0x80008, R81, 0xf8, !PT ;  /* 0x000800084c567812 */ /* 0x000fe400078ef851 */
        /* <DEDUP_REMOVED lines=8> */
[----:B------:R-:W-:Y:S02]  /*3830*/  LOP3.LUT R44, R8, 0x3e003e0, RZ, 0xc0, !PT ;  /* 0x03e003e0082c7812 */ /* 0x000fe400078ec0ff */
[----:B------:R-:W-:Y:S02]  /*3840*/  LOP3.LUT R56, R30, 0x1f001f, RZ, 0xc0, !PT ;  /* 0x001f001f1e387812 */ /* 0x000fe400078ec0ff */
[----:B------:R-:W-:-:S02]  /*3850*/  SHF.R.U32.HI R55, RZ, 0xa, R30 ;  /* 0x0000000aff377819 */ /* 0x000fc4000001161e */
[----:B------:R-:W-:Y:S02]  /*3860*/  LOP3.LUT R35, R13, 0x3e003e0, RZ, 0xc0, !PT ;  /* 0x03e003e00d237812 */ /* 0x000fe400078ec0ff */
[----:B------:R-:W-:Y:S02]  /*3870*/  ISETP.NE.AND P2, PT, R45, RZ, PT ;  /* 0x000000ff2d00720c */ /* 0x000fe40003f45270 */
[----:B------:R-:W-:Y:S02]  /*3880*/  LOP3.LUT R93, R29, 0x64006400, RZ, 0xfc, !PT ;  /* 0x640064001d5d7812 */ /* 0x000fe400078efcff */
[----:B------:R-:W-:Y:S02]  /*3890*/  LOP3.LUT R30, R15, 0x3e003e0, RZ, 0xc0, !PT ;  /* 0x03e003e00f1e7812 */ /* 0x000fe400078ec0ff */
        /* <DEDUP_REMOVED lines=13> */
[----:B------:R-:W-:-:S02]  /*3970*/  SHF.R.U32.HI R70, RZ, 0xa, R9 ;  /* 0x0000000aff467819 */ /* 0x000fc40000011609 */
[C---:B------:R-:W-:Y:S02]  /*3980*/  LOP3.LUT R28, R31.reuse, 0x3e003e0, RZ, 0xc0, !PT ;  /* 0x03e003e01f1c7812 */ /* 0x040fe400078ec0ff */
[----:B------:R-:W-:Y:S02]  /*3990*/  LOP3.LUT R52, R31, 0x1f001f, RZ, 0xc0, !PT ;  /* 0x001f001f1f347812 */ /* 0x000fe400078ec0ff */
[----:B------:R-:W-:Y:S02]  /*39a0*/  SHF.R.U32.HI R63, RZ, 0xa, R13 ;  /* 0x0000000aff3f7819 */ /* 0x000fe4000001160d */
[----:B------:R-:W-:Y:S02]  /*39b0*/  LOP3.LUT R12, R15, 0x1f001f, RZ, 0xc0, !PT ;  /* 0x001f001f0f0c7812 */ /* 0x000fe400078ec0ff */
[C---:B------:R-:W-:Y:S02]  /*39c0*/  LOP3.LUT R39, R10.reuse, 0x3e003e0, RZ, 0xc0, !PT ;  /* 0x03e003e00a277812 */ /* 0x040fe400078ec0ff */
        /* <DEDUP_REMOVED lines=9> */
[----:B------:R-:W-:Y:S01]  /*3a60*/  LOP3.LUT R87, R43, 0x64006400, RZ, 0xfc, !PT ;  /* 0x640064002b577812 */ /* 0x000fe200078efcff */
[----:B------:R-:W-:Y:S01]  /*3a70*/  HFMA2 R43, R41, R38.H0_H0, -48, -48 ;  /* 0xd200d200292b7431 */ /* 0x000fe20000040026 */
[----:B------:R-:W-:Y:S02]  /*3a80*/  LOP3.LUT R101, R30, 0x64006400, RZ, 0xfc, !PT ;  /* 0x640064001e657812 */ /* 0x000fe400078efcff */
[----:B------:R-:W-:Y:S02]  /*3a90*/  SHF.R.U32.HI R14, RZ, 0xa, R14 ;  /* 0x0000000aff0e7819 */ /* 0x000fe4000001160e */
        /* <DEDUP_REMOVED lines=33> */
[----:B------:R-:W-:Y:S01]  /*3cb0*/  HADD2 R58, R58, -1040, -1040 ;  /* 0xe410e4103a3a7430 */ /* 0x000fe20000000000 */
[----:B--2---:R-:W-:Y:S02]  /*3cc0*/  LOP3.LUT R46, R4, 0x3e003e0, RZ, 0xc0, !PT ;  /* 0x03e003e0042e7812 */ /* 0x004fe400078ec0ff */
[----:B------:R-:W-:Y:S02]  /*3cd0*/  SHF.R.U32.HI R85, RZ, 0xb, R7 ;  /* 0x0000000bff557819 */ /* 0x000fe40000011607 */
[----:B------:R-:W-:-:S02]  /*3ce0*/  SHF.R.U32.HI R81, RZ, 0xb, R5 ;  /* 0x0000000bff517819 */ /* 0x000fc40000011605 */
[----:B------:R-:W-:Y:S02]  /*3cf0*/  LOP3.LUT R47, R5, 0x3e003e0, RZ, 0xc0, !PT ;  /* 0x03e003e0052f7812 */ /* 0x000fe400078ec0ff */
[----:B------:R-:W-:Y:S02]  /*3d00*/  SHF.R.U32.HI R83, RZ, 0xb, R6 ;  /* 0x0000000bff537819 */ /* 0x000fe40000011606 */
[C---:B------:R-:W-:Y:S02]  /*3d10*/  LOP3.LUT R88, R7.reuse, 0x3e003e0, RZ, 0xc0, !PT ;  /* 0x03e003e007587812 */ /* 0x040fe400078ec0ff */
[----:B------:R-:W-:Y:S02]  /*3d20*/  LOP3.LUT R74, R7, 0x1f001f, RZ, 0xc0, !PT ;  /* 0x001f001f074a7812 */ /* 0x000fe400078ec0ff */
[----:B------:R-:W-:Y:S02]  /*3d30*/  SHF.R.U32.HI R76, RZ, 0xa, R7 ;  /* 0x0000000aff4c7819 */ /* 0x000fe40000011607 */
[----:B------:R-:W-:-:S02]  /*3d40*/  SHF.R.U32.HI R45, RZ, 0xb, R4 ;  /* 0x0000000bff2d7819 */ /* 0x000fc40000011604 */
[----:B------:R-:W-:Y:S02]  /*3d50*/  LOP3.LUT R65, R5, 0x1f001f, RZ, 0xc0, !PT ;  /* 0x001f001f05417812 */ /* 0x000fe400078ec0ff */
[----:B------:R-:W-:Y:S02]  /*3d60*/  SHF.R.U32.HI R71, RZ, 0xa, R5 ;  /* 0x0000000aff477819 */ /* 0x000fe40000011605 */
[C---:B------:R-:W-:Y:S02]  /*3d70*/  LOP3.LUT R84, R6.reuse, 0x3e003e0, RZ, 0xc0, !PT ;  /* 0x03e003e006547812 */ /* 0x040fe400078ec0ff */
[----:B------:R-:W-:Y:S02]  /*3d80*/  LOP3.LUT R72, R6, 0x1f001f, RZ, 0xc0, !PT ;  /* 0x001f001f06487812 */ /* 0x000fe400078ec0ff */
[----:B------:R-:W-:Y:S02]  /*3d90*/  SHF.R.U32.HI R73, RZ, 0xa, R6 ;  /* 0x0000000aff497819 */ /* 0x000fe40000011606 */
[----:B------:R-:W-:-:S02]  /*3da0*/  LOP3.LUT R7, R90, 0x100010, R85, 0xf8, !PT ;  /* 0x001000105a077812 */ /* 0x000fc400078ef855 */
[----:B------:R-:W-:Y:S02]  /*3db0*/  LOP3.LUT R29, R46, 0x64006400, RZ, 0xfc, !PT ;  /* 0x640064002e1d7812 */ /* 0x000fe400078efcff */
[----:B------:R-:W-:Y:S02]  /*3dc0*/  LOP3.LUT R5, R82, 0x100010, R81, 0xf8, !PT ;  /* 0x0010001052057812 */ /* 0x000fe400078ef851 */
[----:B------:R-:W-:Y:S01]  /*3dd0*/  LOP3.LUT R6, R86, 0x100010, R83, 0xf8, !PT ;  /* 0x0010001056067812 */ /* 0x000fe200078ef853 */
        /* <DEDUP_REMOVED lines=11> */
[----:B------:R-:W-:Y:S01]  /*3e90*/  SHF.R.U32.HI R66, RZ, 0xa, R4 ;  /* 0x0000000aff427819 */ /* 0x000fe20000011604 */
[-C--:B------:R-:W-:Y:S01]  /*3ea0*/  HFMA2 R46, R83, R38.reuse.H0_H0, -48, -48 ;  /* 0xd200d200532e7431 */ /* 0x080fe20000040026 */
        /* <DEDUP_REMOVED lines=173> */
.L_x_2443:
        /* <DEDUP_REMOVED lines=77> */
.L_x_2442:
[----:B------:R-:W-:Y:S01]  /*4e50*/  VIADD R18, R18, 0x20 ;  /* 0x0000002012127836 */ /* 0x000fe20000000000 */
[----:B------:R-:W-:Y:S01]  /*4e60*/  UIADD3 UR4, UR4, 0x40, URZ ;  /* 0x0000004004047890 */ /* 0x000fe2000fffe03f */
[----:B------:R-:W-:-:S03]  /*4e70*/  IMAD.WIDE R22, R16, 0x4, R22 ;  /* 0x0000000410167825 */ /* 0x000fc600078e0216 */
[C---:B------:R-:W-:Y:S01]  /*4e80*/  ISETP.GE.AND P2, PT, R18.reuse, UR5, PT ;  /* 0x0000000512007c0c */ /* 0x040fe2000bf46270 */
[----:B-----5:R-:W-:Y:S01]  /*4e90*/  IMAD.MOV.U32 R12, RZ, RZ, R22 ;  /* 0x000000ffff0c7224 */ /* 0x020fe200078e0016 */
[----:B------:R-:W-:Y:S01]  /*4ea0*/  ISETP.LT.AND P3, PT, R18, R17, PT ;  /* 0x000000111200720c */ /* 0x000fe20003f61270 */
[----:B------:R-:W-:-:S12]  /*4eb0*/  IMAD.MOV.U32 R13, RZ, RZ, R23 ;  /* 0x000000ffff0d7224 */ /* 0x000fd800078e0017 */
[----:B------:R-:W-:Y:S05]  /*4ec0*/  @!P2 BRA P3, `(.L_x_2444) ;  /* 0xffffffe40020a947 */ /* 0x000fea000183ffff */
.L_x_2441:
[----:B------:R-:W-:Y:S05]  /*4ed0*/  @!P1 EXIT ;  /* 0x000000000000994d */ /* 0x000fea0003800000 */
[----:B------:R-:W0:Y:S01]  /*4ee0*/  S2R R5, SR_CTAID.X ;  /* 0x0000000000057919 */ /* 0x000e220000002500 */
[----:B------:R-:W1:Y:S01]  /*4ef0*/  S2UR UR4, SR_CTAID.Y ;  /* 0x00000000000479c3 */ /* 0x000e620000002600 */
[----:B------:R-:W-:Y:S01]  /*4f00*/  HMUL2 R9, R3, R19.H0_H0 ;  /* 0x2000001303097232 */ /* 0x000fe20000000000 */
[----:B------:R-:W0:Y:S06]  /*4f10*/  S2R R0, SR_TID.X ;  /* 0x0000000000007919 */ /* 0x000e2c0000002100 */
[----:B------:R-:W2:Y:S08]  /*4f20*/  LDC.64 R6, c[0x0][0x230] ;  /* 0x00008c00ff067b82 */ /* 0x000eb00000000a00 */
[----:B------:R-:W3:Y:S01]  /*4f30*/  LDC R3, c[0x0][0x238] ;  /* 0x00008e00ff037b82 */ /* 0x000ee20000000800 */
[----:B-1----:R-:W-:Y:S01]  /*4f40*/  USHF.L.U32 UR4, UR4, 0x1, URZ ;  /* 0x0000000104047899 */ /* 0x002fe2000800063f */
[----:B0-----:R-:W-:-:S04]  /*4f50*/  IMAD R5, R5, 0x40, R0 ;  /* 0x0000004005057824 */ /* 0x001fc800078e0200 */
[----:B------:R-:W-:-:S04]  /*4f60*/  IMAD.SHL.U32 R5, R5, 0x4, RZ ;  /* 0x0000000405057824 */ /* 0x000fc800078e00ff */
[----:B------:R-:W-:-:S04]  /*4f70*/  IMAD R11, R16, UR4, R5 ;  /* 0x00000004100b7c24 */ /* 0x000fc8000f8e0205 */
[----:B--2---:R-:W-:-:S05]  /*4f80*/  IMAD.WIDE R4, R11, 0x2, R6 ;  /* 0x000000020b047825 */ /* 0x004fca00078e0206 */
[----:B------:R0:W-:Y:S01]  /*4f90*/  ATOM.E.ADD.F16x2.RN.STRONG.GPU P0, RZ, desc[UR8][R4.64], R9 ;  /* 0x0000000904ff79a2 */ /* 0x0001e2000810e1c8 */
[----:B------:R-:W-:Y:S01]  /*4fa0*/  IADD3 R0, RZ, -UR4, RZ ;  /* 0x80000004ff007c10 */ /* 0x000fe2000fffe0ff */
[----:B------:R-:W-:Y:S01]  /*4fb0*/  BSSY B0, `(.L_x_2445) ;  /* 0x0000011000007945 */ /* 0x000fe20003800000 */
[----:B------:R-:W-:Y:S02]  /*4fc0*/  HMUL2 R19, R21, R19.H0_H0 ;  /* 0x2000001315137232 */ /* 0x000fe40000000000 */
[----:B---3--:R-:W-:Y:S01]  /*4fd0*/  VIADDMNMX R0, R0, R3, 0x2, PT ;  /* 0x0000000200007446 */ /* 0x008fe20003800103 */
[----:B0-----:R-:W-:Y:S06]  /*4fe0*/  @P0 BRA `(.L_x_2446) ;  /* 0x0000000000340947 */ /* 0x001fec0003800000 */
[----:B------:R-:W0:Y:S02]  /*4ff0*/  QSPC.E.S P0, RZ, [R4] ;  /* 0x0000000004ff73aa */ /* 0x000e240000000500 */
[----:B0-----:R-:W-:Y:S05]  /*5000*/  @!P0 BRA `(.L_x_2447) ;  /* 0x0000000000208947 */ /* 0x001fea0003800000 */
[----:B------:R-:W-:-:S05]  /*5010*/  IMAD.MOV.U32 R2, RZ, RZ, R4 ;  /* 0x000000ffff027224 */ /* 0x000fca00078e0004 */
[----:B------:R-:W-:-:S07]  /*5020*/  MOV R8, R2 ;  /* 0x0000000200087202 */ /* 0x000fce0000000f00 */
.L_x_2448:
[----:B------:R-:W0:Y:S02]  /*5030*/  LDS R2, [R8] ;  /* 0x0000000008027984 */ /* 0x000e240000000800 */
[----:B0-----:R-:W-:-:S10]  /*5040*/  HFMA2.MMA R3, R2, 1, 1, R9 ;  /* 0x3c003c0002037835 */ /* 0x001fd40000000009 */
[----:B------:R-:W0:Y:S02]  /*5050*/  ATOMS.CAST.SPIN R3, [R8], R2, R3 ;  /* 0x000000020803738d */ /* 0x000e240001800003 */
[----:B0-----:R-:W-:-:S13]  /*5060*/  ISETP.EQ.U32.AND P0, PT, R3, 0x1, PT ;  /* 0x000000010300780c */ /* 0x001fda0003f02070 */
[----:B------:R-:W-:Y:S05]  /*5070*/  @!P0 BRA `(.L_x_2448) ;  /* 0xfffffffc00ec8947 */ /* 0x000fea000383ffff */
[----:B------:R-:W-:Y:S05]  /*5080*/  BRA `(.L_x_2446) ;  /* 0x00000000000c7947 */ /* 0x000fea0003800000 */
.L_x_2447:
[----:B------:R-:W2:Y:S02]  /*5090*/  LD.E R2, desc[UR8][R4.64] ;  /* 0x0000000804027980 */ /* 0x000ea4000c101900 */
[----:B--2---:R-:W-:-:S05]  /*50a0*/  IMAD.IADD R3, R9, 0x1, R2 ;  /* 0x0000000109037824 */ /* 0x004fca00078e0202 */
[----:B------:R0:W-:Y:S02]  /*50b0*/  ST.E desc[UR8][R4.64], R3 ;  /* 0x0000000304007985 */ /* 0x0001e4000c101908 */
.L_x_2446:
[----:B------:R-:W-:Y:S05]  /*50c0*/  BSYNC B0 ;  /* 0x0000000000007941 */ /* 0x000fea0003800000 */
.L_x_2445:
[----:B------:R1:W-:Y:S01]  /*50d0*/  ATOM.E.ADD.F16x2.RN.STRONG.GPU P0, RZ, desc[UR8][R4.64+0x4], R19 ;  /* 0x0000041304ff79a2 */ /* 0x0003e2000810e1c8 */
[----:B------:R-:W-:Y:S04]  /*50e0*/  BSSY B0, `(.L_x_2449) ;  /* 0x000000f000007945 */ /* 0x000fe80003800000 */
[----:B-1----:R-:W-:Y:S05]  /*50f0*/  @P0 BRA `(.L_x_2450) ;  /* 0x0000000000340947 */ /* 0x002fea0003800000 */
[----:B------:R-:W1:Y:S02]  /*5100*/  QSPC.E.S P0, RZ, [R4+0x4] ;  /* 0x0000040004ff73aa */ /* 0x000e640000000500 */
[----:B-1----:R-:W-:Y:S05]  /*5110*/  @!P0 BRA `(.L_x_2451) ;  /* 0x0000000000208947 */ /* 0x002fea0003800000 */
[----:B------:R-:W-:-:S05]  /*5120*/  IMAD.MOV.U32 R2, RZ, RZ, R4 ;  /* 0x000000ffff027224 */ /* 0x000fca00078e0004 */
[----:B0-----:R-:W-:-:S07]  /*5130*/  MOV R4, R2 ;  /* 0x0000000200047202 */ /* 0x001fce0000000f00 */
.L_x_2452:
[----:B------:R-:W0:Y:S02]  /*5140*/  LDS R2, [R4+0x4] ;  /* 0x0000040004027984 */ /* 0x000e240000000800 */
[----:B0-----:R-:W-:-:S06]  /*5150*/  HADD2 R3, R2, R19 ;  /* 0x0000001302037230 */ /* 0x001fcc0000000000 */
[----:B------:R-:W0:Y:S02]  /*5160*/  ATOMS.CAST.SPIN R3, [R4+0x4], R2, R3 ;  /* 0x000004020403738d */ /* 0x000e240001800003 */
[----:B0-----:R-:W-:-:S13]  /*5170*/  ISETP.EQ.U32.AND P0, PT, R3, 0x1, PT ;  /* 0x000000010300780c */ /* 0x001fda0003f02070 */
[----:B------:R-:W-:Y:S05]  /*5180*/  @!P0 BRA `(.L_x_2452) ;  /* 0xfffffffc00ec8947 */ /* 0x000fea000383ffff */
[----:B------:R-:W-:Y:S05]  /*5190*/  BRA `(.L_x_2450) ;  /* 0x00000000000c7947 */ /* 0x000fea0003800000 */
.L_x_2451:
[----:B------:R-:W0:Y:S02]  /*51a0*/  LD.E R2, desc[UR8][R4.64+0x4] ;  /* 0x0000040804027980 */ /* 0x000e24000c101900 */
[----:B0-----:R-:W-:-:S05]  /*51b0*/  IMAD.IADD R3, R19, 0x1, R2 ;  /* 0x0000000113037824 */ /* 0x001fca00078e0202 */
[----:B------:R1:W-:Y:S02]  /*51c0*/  ST.E desc[UR8][R4.64+0x4], R3 ;  /* 0x0000040304007985 */ /* 0x0003e4000c101908 */
.L_x_2450:
[----:B------:R-:W-:Y:S05]  /*51d0*/  BSYNC B0 ;  /* 0x0000000000007941 */ /* 0x000fea0003800000 */
.L_x_2449:
        /* <DEDUP_REMOVED lines=13> */
.L_x_2456:
[----:B------:R-:W0:Y:S02]  /*52b0*/  LDS R2, [R0] ;  /* 0x0000000000027984 */ /* 0x000e240000000800 */
[----:B0-----:R-:W-:-:S10]  /*52c0*/  HFMA2.MMA R3, R2, 1, 1, R25 ;  /* 0x3c003c0002037835 */ /* 0x001fd40000000019 */
[----:B------:R-:W0:Y:S02]  /*52d0*/  ATOMS.CAST.SPIN R3, [R0], R2, R3 ;  /* 0x000000020003738d */ /* 0x000e240001800003 */
[----:B0-----:R-:W-:-:S13]  /*52e0*/  ISETP.EQ.U32.AND P0, PT, R3, 0x1, PT ;  /* 0x000000010300780c */ /* 0x001fda0003f02070 */
[----:B------:R-:W-:Y:S05]  /*52f0*/  @!P0 BRA `(.L_x_2456) ;  /* 0xfffffffc00ec8947 */ /* 0x000fea000383ffff */
[----:B------:R-:W-:Y:S05]  /*5300*/  BRA `(.L_x_2454) ;  /* 0x00000000000c7947 */ /* 0x000fea0003800000 */
.L_x_2455:
[----:B------:R-:W2:Y:S02]  /*5310*/  LD.E R0, desc[UR8][R4.64] ;  /* 0x0000000804007980 */ /* 0x000ea4000c101900 */
[----:B--2---:R-:W-:-:S05]  /*5320*/  IMAD.IADD R3, R25, 0x1, R0 ;  /* 0x0000000119037824 */ /* 0x004fca00078e0200 */
[----:B------:R0:W-:Y:S02]  /*5330*/  ST.E desc[UR8][R4.64], R3 ;  /* 0x0000000304007985 */ /* 0x0001e4000c101908 */
.L_x_2454:
[----:B------:R-:W-:Y:S05]  /*5340*/  BSYNC B0 ;  /* 0x0000000000007941 */ /* 0x000fea0003800000 */
.L_x_2453:
[----:B------:R1:W-:Y:S02]  /*5350*/  ATOM.E.ADD.F16x2.RN.STRONG.GPU P0, RZ, desc[UR8][R4.64+0x4], R7 ;  /* 0x0000040704ff79a2 */ /* 0x0003e4000810e1c8 */
[----:B-1----:R-:W-:Y:S05]  /*5360*/  @P0 EXIT ;  /* 0x000000000000094d */ /* 0x002fea0003800000 */
[----:B------:R-:W1:Y:S02]  /*5370*/  QSPC.E.S P0, RZ, [R4+0x4] ;  /* 0x0000040004ff73aa */ /* 0x000e640000000500 */
[----:B-1----:R-:W-:Y:S05]  /*5380*/  @!P0 BRA `(.L_x_2457) ;  /* 0x0000000000208947 */ /* 0x002fea0003800000 */
[----:B------:R-:W-:-:S05]  /*5390*/  IMAD.MOV.U32 R2, RZ, RZ, R4 ;  /* 0x000000ffff027224 */ /* 0x000fca00078e0004 */
[----:B------:R-:W-:-:S07]  /*53a0*/  MOV R0, R2 ;  /* 0x0000000200007202 */ /* 0x000fce0000000f00 */
.L_x_2458:
[----:B------:R-:W0:Y:S02]  /*53b0*/  LDS R2, [R0+0x4] ;  /* 0x0000040000027984 */ /* 0x000e240000000800 */
[----:B0-----:R-:W-:-:S06]  /*53c0*/  HADD2 R3, R2, R7 ;  /* 0x0000000702037230 */ /* 0x001fcc0000000000 */
[----:B------:R-:W0:Y:S02]  /*53d0*/  ATOMS.CAST.SPIN R3, [R0+0x4], R2, R3 ;  /* 0x000004020003738d */ /* 0x000e240001800003 */
[----:B0-----:R-:W-:-:S13]  /*53e0*/  ISETP.EQ.U32.AND P0, PT, R3, 0x1, PT ;  /* 0x000000010300780c */ /* 0x001fda0003f02070 */
[----:B------:R-:W-:Y:S05]  /*53f0*/  @!P0 BRA `(.L_x_2458) ;  /* 0xfffffffc00ec8947 */ /* 0x000fea000383ffff */
[----:B------:R-:W-:Y:S05]  /*5400*/  EXIT ;  /* 0x000000000000794d */ /* 0x000fea0003800000 */
.L_x_2457:
[----:B------:R-:W0:Y:S02]  /*5410*/  LD.E R0, desc[UR8][R4.64+0x4] ;  /* 0x0000040804007980 */ /* 0x000e24000c101900 */
[----:B0-----:R-:W-:-:S05]  /*5420*/  IMAD.IADD R3, R7, 0x1, R0 ;  /* 0x0000000107037824 */ /* 0x001fca00078e0200 */
[----:B------:R-:W-:Y:S01]  /*5430*/  ST.E desc[UR8][R4.64+0x4], R3 ;  /* 0x0000040304007985 */ /* 0x000fe2000c101908 */
[----:B------:R-:W-:Y:S05]  /*5440*/  EXIT ;  /* 0x000000000000794d */ /* 0x000fea0003800000 */
.L_x_2459:
        /* <DEDUP_REMOVED lines=11> */
.L_x_3701:


//--------------------- .text._Z23gemm_half_q_half_kernelILi2ELi16ELb1ELb1ELi64EEvPK6__halfPKjS4_S2_PS0_iiiiPKtS7_iiiiiibS2_i --------------------------
	.section	.text._Z23gemm_half_q_half_kernelILi2ELi16ELb1ELb1ELi64EEvPK6__halfPKjS4_S2_PS0_iiiiPKtS7_iiiiiibS2_i,"ax",@progbits
	.align	128
        .global         _Z23gemm_half_q_half_kernelILi2ELi16ELb1ELb1ELi64EEvPK6__halfPKjS4_S2_PS0_iiiiPKtS7_iiiiiibS2_i
        .type           _Z23gemm_half_q_half_kernelILi2ELi16ELb1ELb1ELi64EEvPK6__halfPKjS4_S2_PS0_iiiiPKtS7_iiiiiibS2_i,@function
        .size           _Z23gemm_half_q_half_kernelILi2ELi16ELb1ELb1ELi64EEvPK6__halfPKjS4_S2_PS0_iiiiPKtS7_iiiiiibS2_i,(.L_x_3702 - _Z23gemm_half_q_half_kernelILi2ELi16ELb1ELb1ELi64EEvPK6__halfPKjS4_S2_PS0_iiiiPKtS7_iiiiiibS2_i)
        .other          _Z23gemm_half_q_half_kernelILi2ELi16ELb1ELb1ELi64EEvPK6__halfPKjS4_S2_PS0_iiiiPKtS7_iiiiiibS2_i,@"STO_CUDA_ENTRY STV_DEFAULT"
_Z23gemm_half_q_half_kernelILi2ELi16ELb1ELb1ELi64EEvPK6__halfPKjS4_S2_PS0_iiiiPKtS7_iiiiiibS2_i:
.text._Z23gemm_half_q_half_kernelILi2ELi16ELb1ELb1ELi64EEvPK6__halfPKjS4_S2_PS0_iiiiPKtS7_iiiiiibS2_i:
        /* <DEDUP_REMOVED lines=25> */
.L_x_2460:
        /* <DEDUP_REMOVED lines=26> */
[----:B------:R-:W-:Y:S01]  /*0330*/  IMAD.MOV.U32 R15, RZ, RZ, RZ ;  /* 0x000000ffff0f7224 */ /* 0x000fe200078e00ff */
[----:B0-----:R-:W-:Y:S02]  /*0340*/  ULEA UR5, UR6, UR5, 0x18 ;  /* 0x0000000506057291 */ /* 0x001fe4000f8ec03f */
        /* <DEDUP_REMOVED lines=9> */
.L_x_2465:
        /* <DEDUP_REMOVED lines=16> */
.L_x_2464:
        /* <DEDUP_REMOVED lines=16> */
.L_x_2463:
        /* <DEDUP_REMOVED lines=17> */
.L_x_2467:
        /* <DEDUP_REMOVED lines=16> */
.L_x_2466:
        /* <DEDUP_REMOVED lines=14> */
.L_x_2462:
[----:B------:R-:W-:Y:S05]  /*08d0*/  BSYNC B0 ;  /* 0x0000000000007941 */ /* 0x000fea0003800000 */
.L_x_2461:
        /* <DEDUP_REMOVED lines=12> */
[----:B0-----:R-:W-:Y:S01]  /*09a0*/  IMAD R4, R14, R31, RZ ;  /* 0x0000001f0e047224 */ /* 0x001fe200078e02ff */
[----:B------:R-:W-:Y:S01]  /*09b0*/  PLOP3.LUT P0, PT, PT, PT, PT, 0x80, 0x0 ;  /* 0x000000000000781c */ /* 0x000fe20003f0f070 */
[----:B------:R-:W-:-:S03]  /*09c0*/  IMAD.MOV.U32 R15, RZ, RZ, RZ ;  /* 0x000000ffff0f7224 */ /* 0x000fc600078e00ff */
[----:B------:R-:W-:-:S05]  /*09d0*/  LEA R4, R4, UR4, 0x1 ;  /* 0x0000000404047c11 */ /* 0x000fca000f8e08ff */
[----:B------:R-:W-:-:S04]  /*09e0*/  IMAD R9, R17, 0x4, R4 ;  /* 0x0000000411097824 */ /* 0x000fc800078e0204 */
[----:B-1----:R-:W-:Y:S01]  /*09f0*/  IMAD.WIDE R2, R9, 0x2, R2 ;  /* 0x0000000209027825 */ /* 0x002fe200078e0202 */
[----:B------:R-:W-:Y:S06]  /*0a00*/  @!P2 BRA `(.L_x_2469) ;  /* 0x000000000034a947 */ /* 0x000fec0003800000 */
[----:B------:R-:W-:Y:S01]  /*0a10*/  PLOP3.LUT P0, PT, PT, PT, PT, 0x8, 0x0 ;  /* 0x000000000000781c */ /* 0x000fe20003f0e170 */
[----:B------:R-:W-:-:S12]  /*0a20*/  VIADD R4, R0, 0xfffffffd ;  /* 0xfffffffd00047836 */ /* 0x000fd80000000000 */
.L_x_2470:
        /* <DEDUP_REMOVED lines=11> */
.L_x_2469:
        /* <DEDUP_REMOVED lines=10> */
.L_x_2468:
[----:B------:R-:W3:Y:S08]  /*0b80*/  LDC.64 R14, c[0x0][0x248] ;  /* 0x00009200ff0e7b82 */ /* 0x000ef00000000a00 */
[----:B------:R-:W-:Y:S01]  /*0b90*/  BAR.SYNC.DEFER_BLOCKING 0x0 ;  /* 0x0000000000007b1d */ /* 0x000fe20000010000 */
[----:B------:R-:W-:Y:S01]  /*0ba0*/  ISETP.GE.AND P0, PT, R25, R24, PT ;  /* 0x000000181900720c */ /* 0x000fe20003f06270 */
[----:B--2---:R-:W-:-:S06]  /*0bb0*/  IMAD.SHL.U32 R9, R16, 0x80, RZ ;  /* 0x0000008010097824 */ /* 0x004fcc00078e00ff */
[----:B------:R-:W2:Y:S08]  /*0bc0*/  LDC R23, c[0x0][0x25c] ;  /* 0x00009700ff177b82 */ /* 0x000eb00000000800 */
[----:B------:R-:W4:Y:S01]  /*0bd0*/  LDC R26, c[0x0][0x264] ;  /* 0x00009900ff1a7b82 */ /* 0x000f220000000800 */
[----:B---3--:R-:W-:Y:S01]  /*0be0*/  IMAD.WIDE R8, R9, 0x2, R14 ;  /* 0x0000000209087825 */ /* 0x008fe200078e020e */
[----:B------:R-:W-:Y:S06]  /*0bf0*/  @P0 BRA `(.L_x_2471) ;  /* 0x0000000000d00947 */ /* 0x000fec0003800000 */
[----:B------:R3:W5:Y:S01]  /*0c00*/  LDG.E.U16.CONSTANT R0, desc[UR8][R8.64] ;  /* 0x0000000808007981 */ /* 0x000762000c1e9500 */
[----:B01----:R-:W-:Y:S01]  /*0c10*/  SHF.R.S32.HI R4, RZ, 0x1f, R7 ;  /* 0x0000001fff047819 */ /* 0x003fe20000011407 */
[----:B------:R-:W-:Y:S02]  /*0c20*/  IMAD.SHL.U32 R2, R7, 0x4, RZ ;  /* 0x0000000407027824 */ /* 0x000fe400078e00ff */
[----:B------:R-:W-:Y:S01]  /*0c30*/  IMAD.MOV.U32 R16, RZ, RZ, RZ ;  /* 0x000000ffff107224 */ /* 0x000fe200078e00ff */
[----:B------:R-:W-:Y:S01]  /*0c40*/  LEA.HI R3, R4, R7, RZ, 0x3 ;  /* 0x0000000704037211 */ /* 0x000fe200078f18ff */
[----:B------:R-:W-:Y:S01]  /*0c50*/  IMAD.MOV.U32 R17, RZ, RZ, R25 ;  /* 0x000000ffff117224 */ /* 0x000fe200078e0019 */
[----:B------:R-:W-:Y:S02]  /*0c60*/  LOP3.LUT R4, R2, 0x10, RZ, 0xc0, !PT ;  /* 0x0000001002047812 */ /* 0x000fe400078ec0ff */
[----:B------:R-:W-:-:S07]  /*0c70*/  SHF.R.S32.HI R6, RZ, 0x3, R3 ;  /* 0x00000003ff067819 */ /* 0x000fce0000011403 */
.L_x_2472:
        /* <DEDUP_REMOVED lines=29> */
[----:B0-----:R-:W-:Y:S02]  /*0e50*/  IMAD R11, R2, R2, RZ ;  /* 0x00000002020b7224 */ /* 0x001fe400078e02ff */
[----:B------:R-:W-:-:S02]  /*0e60*/  IMAD R20, R20, R20, RZ ;  /* 0x0000001414147224 */ /* 0x000fc400078e02ff */
[----:B------:R-:W0:Y:S01]  /*0e70*/  I2F.F16 R22, R22 ;  /* 0x0000001600167306 */ /* 0x000e220000200c00 */
[----:B----4-:R-:W-:-:S05]  /*0e80*/  IMAD.IADD R17, R12, 0x1, R17 ;  /* 0x000000010c117824 */ /* 0x010fca00078e0211 */
[----:B------:R-:W-:Y:S02]  /*0e90*/  ISETP.GE.AND P2, PT, R17, R24, PT ;  /* 0x000000181100720c */ /* 0x000fe40003f46270 */
[----:B------:R-:W-:Y:S01]  /*0ea0*/  I2F.F16 R11, R11 ;  /* 0x0000000b000b7306 */ /* 0x000fe20000200c00 */
[----:B0-----:R-:W-:-:S07]  /*0eb0*/  PRMT R21, R21, 0x5410, R22 ;  /* 0x0000541015157816 */ /* 0x001fce0000000016 */
[----:B------:R-:W0:Y:S01]  /*0ec0*/  I2F.F16 R20, R20 ;  /* 0x0000001400147306 */ /* 0x000e220000200c00 */
[----:B---3--:R-:W-:Y:S01]  /*0ed0*/  HMUL2 R2, R21, R10.H0_H0 ;  /* 0x2000000a15027232 */ /* 0x008fe20000000000 */
[----:B0-----:R-:W-:-:S05]  /*0ee0*/  PRMT R3, R20, 0x5410, R11 ;  /* 0x0000541014037816 */ /* 0x001fca000000000b */
[----:B------:R-:W-:Y:S02]  /*0ef0*/  HMUL2 R3, R3, R10.H0_H0 ;  /* 0x2000000a03037232 */ /* 0x000fe40000000000 */
[C---:B------:R-:W-:Y:S02]  /*0f00*/  IMAD R10, R16.reuse, 0x8, R1 ;  /* 0x00000008100a7824 */ /* 0x040fe400078e0201 */
[----:B------:R-:W-:-:S03]  /*0f10*/  VIADD R16, R16, 0x1 ;  /* 0x0000000110107836 */ /* 0x000fc60000000000 */
[----:B------:R0:W-:Y:S01]  /*0f20*/  STL.64 [R10], R2 ;  /* 0x000000020a007387 */ /* 0x0001e20000100a00 */
[----:B------:R-:W-:Y:S05]  /*0f30*/  @!P2 BRA `(.L_x_2472) ;  /* 0xfffffffc0050a947 */ /* 0x000fea000383ffff */
.L_x_2471:
[----:B------:R-:W-:Y:S01]  /*0f40*/  ULDC UR4, c[0x0][0x258] ;  /* 0x0000960000047ab9 */ /* 0x000fe20000000800 */
[----:B------:R-:W-:Y:S01]  /*0f50*/  ULDC UR5, c[0x0][0x260] ;  /* 0x0000980000057ab9 */ /* 0x000fe20000000800 */
[C---:B------:R-:W-:Y:S01]  /*0f60*/  ISETP.GT.AND P2, PT, R25.reuse, UR4, PT ;  /* 0x0000000419007c0c */ /* 0x040fe2000bf44270 */
[----:B------:R-:W-:Y:S01]  /*0f70*/  ULDC UR6, c[0x0][0x268] ;  /* 0x00009a0000067ab9 */ /* 0x000fe20000000800 */
[C---:B------:R-:W-:Y:S01]  /*0f80*/  VIMNMX R0, R25.reuse, UR4, PT ;  /* 0x0000000419007c48 */ /* 0x040fe2000bfe0100 */
[----:B0-----:R-:W-:Y:S01]  /*0f90*/  IMAD.MOV.U32 R2, RZ, RZ, RZ ;  /* 0x000000ffff027224 */ /* 0x001fe200078e00ff */
[C---:B------:R-:W-:Y:S02]  /*0fa0*/  ISETP.GT.AND P4, PT, R25.reuse, UR5, PT ;  /* 0x0000000519007c0c */ /* 0x040fe4000bf84270 */
[----:B-1----:R-:W-:Y:S02]  /*0fb0*/  SHF.R.S32.HI R3, RZ, 0x1f, R0 ;  /* 0x0000001fff037819 */ /* 0x002fe40000011400 */
[----:B------:R-:W-:-:S02]  /*0fc0*/  ISETP.GT.AND P6, PT, R25, UR6, PT ;  /* 0x0000000619007c0c */ /* 0x000fc4000bfc4270 */
[----:B------:R-:W-:Y:S01]  /*0fd0*/  LEA.HI R4, R3, R0, RZ, 0x5 ;  /* 0x0000000003047211 */ /* 0x000fe200078f28ff */
[----:B------:R-:W-:Y:S01]  /*0fe0*/  IMAD.MOV.U32 R0, RZ, RZ, RZ ;  /* 0x000000ffff007224 */ /* 0x000fe200078e00ff */
[C---:B--2---:R-:W-:Y:S02]  /*0ff0*/  ISETP.GT.AND P3, PT, R25.reuse, R23, PT ;  /* 0x000000171900720c */ /* 0x044fe40003f64270 */
[----:B----4-:R-:W-:Y:S01]  /*1000*/  ISETP.GT.AND P5, PT, R25, R26, PT ;  /* 0x0000001a1900720c */ /* 0x010fe20003fa4270 */
        /* <DEDUP_REMOVED lines=8> */
.L_x_2473:
        /* <DEDUP_REMOVED lines=8> */
.L_x_2474:
[----:B------:R-:W-:Y:S01]  /*1110*/  IMAD.MOV.U32 R3, RZ, RZ, RZ ;  /* 0x000000ffff037224 */ /* 0x000fe200078e00ff */
        /* <DEDUP_REMOVED lines=10> */
.L_x_2475:
        /* <DEDUP_REMOVED lines=8> */
.L_x_2476:
        /* <DEDUP_REMOVED lines=9> */
.L_x_2477:
[----:B------:R-:W-:Y:S01]  /*12d0*/  ISETP.GE.OR P0, PT, R25, UR5, P0 ;  /* 0x0000000519007c0c */ /* 0x000fe20008706670 */
        /* <DEDUP_REMOVED lines=18> */
[C---:B------:R-:W-:Y:S01]  /*1400*/  LEA R32, P2, R2.reuse, UR6, 0x2 ;  /* 0x0000000602207c11 */ /* 0x040fe2000f8410ff */
[----:B------:R-:W-:Y:S01]  /*1410*/  UMOV UR4, 0x400 ;  /* 0x0000040000047882 */ /* 0x000fe20000000000 */
[----:B------:R-:W-:Y:S01]  /*1420*/  ISETP.LT.OR P0, PT, R5, 0x2, !P0 ;  /* 0x000000020500780c */ /* 0x000fe20004701670 */
[----:B------:R-:W-:Y:S01]  /*1430*/  IMAD.MOV.U32 R30, RZ, RZ, RZ ;  /* 0x000000ffff1e7224 */ /* 0x000fe200078e00ff */
[----:B------:R-:W-:-:S02]  /*1440*/  LEA.HI.X R33, R2, UR7, R3, 0x2, P2 ;  /* 0x0000000702217c11 */ /* 0x000fc400090f1403 */
[----:B------:R-:W-:Y:S01]  /*1450*/  PRMT R26, RZ, 0x7610, R26 ;  /* 0x00007610ff1a7816 */ /* 0x000fe2000000001a */
[----:B-1----:R-:W-:-:S03]  /*1460*/  ULEA UR4, UR5, UR4, 0x18 ;  /* 0x0000000405047291 */ /* 0x002fc6000f8ec03f */
[----:B------:R-:W-:Y:S01]  /*1470*/  ULDC UR5, c[0x0][0x260] ;  /* 0x0000980000057ab9 */ /* 0x000fe20000000800 */
[----:B0-2---:R-:W-:-:S08]  /*1480*/  IMAD.IADD R0, R25, 0x1, R0 ;  /* 0x0000000119007824 */ /* 0x005fd000078e0200 */
.L_x_2481:
[----:B------:R-:W-:Y:S01]  /*1490*/  ISETP.NE.AND P2, PT, R25, R0, PT ;  /* 0x000000001900720c */ /* 0x000fe20003f45270 */
[----:B------:R-:W0:-:S12]  /*14a0*/  LDC R31, c[0x0][0x23c] ;  /* 0x00008f00ff1f7b82 */ /* 0x000e180000000800 */
[----:B------:R-:W1:Y:S01]  /*14b0*/  @!P2 LDC.64 R2, c[0x0][0x248] ;  /* 0x00009200ff02ab82 */ /* 0x000e620000000a00 */
[----:B------:R-:W-:Y:S02]  /*14c0*/  @!P2 VIADD R30, R30, 0x1 ;  /* 0x000000011e1ea836 */ /* 0x000fe40000000000 */
[----:B------:R-:W-:Y:S02]  /*14d0*/  @!P2 IMAD.SHL.U32 R5, R25, 0x2, RZ ;  /* 0x000000021905a824 */ /* 0x000fe400078e00ff */
[----:B------:R-:W-:-:S06]  /*14e0*/  @!P2 IMAD R6, R30, 0x8, R1 ;  /* 0x000000081e06a824 */ /* 0x000fcc00078e0201 */
[----:B------:R-:W2:Y:S01]  /*14f0*/  @!P2 LDL.64 R6, [R6] ;  /* 0x000000000606a983 */ /* 0x000ea20000100a00 */
[----:B0-----:R-:W-:-:S03]  /*1500*/  IMAD.WIDE R20, R31, 0x4, R32 ;  /* 0x000000041f147825 */ /* 0x001fc600078e0220 */
[----:B-----5:R-:W5:Y:S01]  /*1510*/  LDG.E.128.CONSTANT R32, desc[UR8][R32.64] ;  /* 0x0000000820207981 */ /* 0x020f62000c1e9d00 */
        /* <DEDUP_REMOVED lines=11> */
[----:B---3--:R-:W-:Y:S02]  /*15d0*/  @!P2 IMAD.IADD R0, R2, 0x1, R25 ;  /* 0x000000010200a824 */ /* 0x008fe400078e0219 */
[----:B------:R-:W-:Y:S01]  /*15e0*/  IMAD.WIDE R2, R31, 0x4, R4 ;  /* 0x000000041f027825 */ /* 0x000fe200078e0204 */
        /* <DEDUP_REMOVED lines=331> */
.L_x_2480:
        /* <DEDUP_REMOVED lines=77> */
.L_x_2479:
[----:B------:R-:W-:Y:S01]  /*2f70*/  IADD3 R25, R25, 0x20, RZ ;  /* 0x0000002019197810 */ /* 0x000fe20007ffe0ff */
[----:B------:R-:W-:Y:S01]  /*2f80*/  IMAD.WIDE R2, R31, 0x4, R2 ;  /* 0x000000041f027825 */ /* 0x000fe200078e0202 */
[----:B------:R-:W-:Y:S02]  /*2f90*/  UIADD3 UR4, UR4, 0x40, URZ ;  /* 0x0000004004047890 */ /* 0x000fe4000fffe03f */
[C---:B------:R-:W-:Y:S01]  /*2fa0*/  ISETP.GE.AND P2, PT, R25.reuse, UR5, PT ;  /* 0x0000000519007c0c */ /* 0x040fe2000bf46270 */
[----:B-----5:R-:W-:Y:S01]  /*2fb0*/  IMAD.MOV.U32 R32, RZ, RZ, R2 ;  /* 0x000000ffff207224 */ /* 0x020fe200078e0002 */
[----:B------:R-:W-:Y:S01]  /*2fc0*/  ISETP.LT.AND P3, PT, R25, R24, PT ;  /* 0x000000181900720c */ /* 0x000fe20003f61270 */
[----:B------:R-:W-:-:S12]  /*2fd0*/  IMAD.MOV.U32 R33, RZ, RZ, R3 ;  /* 0x000000ffff217224 */ /* 0x000fd800078e0003 */
[----:B------:R-:W-:Y:S05]  /*2fe0*/  @!P2 BRA P3, `(.L_x_2481) ;  /* 0xffffffe40028a947 */ /* 0x000fea000183ffff */
.L_x_2478:
[----:B------:R-:W-:Y:S05]  /*2ff0*/  @!P1 EXIT ;  /* 0x000000000000994d */ /* 0x000fea0003800000 */
[----:B------:R-:W0:Y:S01]  /*3000*/  S2R R0, SR_CTAID.X ;  /* 0x0000000000007919 */ /* 0x000e220000002500 */
[----:B------:R-:W1:Y:S01]  /*3010*/  S2UR UR4, SR_CTAID.Y ;  /* 0x00000000000479c3 */ /* 0x000e620000002600 */
[----:B------:R-:W-:Y:S01]  /*3020*/  HMUL2 R9, R26, R19.H0_H0 ;  /* 0x200000131a097232 */ /* 0x000fe20000000000 */
[----:B------:R-:W0:Y:S06]  /*3030*/  S2R R3, SR_TID.X ;  /* 0x0000000000037919 */ /* 0x000e2c0000002100 */
[----:B------:R-:W2:Y:S01]  /*3040*/  LDC.64 R6, c[0x0][0x230] ;  /* 0x00008c00ff067b82 */ /* 0x000ea20000000a00 */
[----:B-1----:R-:W-:Y:S01]  /*3050*/  USHF.L.U32 UR4, UR4, 0x1, URZ ;  /* 0x0000000104047899 */ /* 0x002fe2000800063f */
[----:B0-----:R-:W-:-:S06]  /*3060*/  IMAD R0, R0, 0x40, R3 ;  /* 0x0000004000007824 */ /* 0x001fcc00078e0203 */
[----:B------:R-:W0:Y:S01]  /*3070*/  LDC R3, c[0x0][0x238] ;  /* 0x00008e00ff037b82 */ /* 0x000e220000000800 */
[----:B------:R-:W-:-:S04]  /*3080*/  IMAD.SHL.U32 R0, R0, 0x4, RZ ;  /* 0x0000000400007824 */ /* 0x000fc800078e00ff */
[----:B------:R-:W-:-:S04]  /*3090*/  IMAD R8, R31, UR4, R0 ;  /* 0x000000041f087c24 */ /* 0x000fc8000f8e0200 */
        /* <DEDUP_REMOVED lines=11> */
.L_x_2485:
[----:B------:R-:W0:Y:S02]  /*3150*/  LDS R2, [R10] ;  /* 0x000000000a027984 */ /* 0x000e240000000800 */
[----:B0-----:R-:W-:-:S06]  /*3160*/  HADD2 R3, R2, R9 ;  /* 0x0000000902037230 */ /* 0x001fcc0000000000 */
[----:B------:R-:W0:Y:S02]  /*3170*/  ATOMS.CAST.SPIN R3, [R10], R2, R3 ;  /* 0x000000020a03738d */ /* 0x000e240001800003 */
[----:B0-----:R-:W-:-:S13]  /*3180*/  ISETP.EQ.U32.AND P0, PT, R3, 0x1, PT ;  /* 0x000000010300780c */ /* 0x001fda0003f02070 */
[----:B------:R-:W-:Y:S05]  /*3190*/  @!P0 BRA `(.L_x_2485) ;  /* 0xfffffffc00ec8947 */ /* 0x000fea000383ffff */
[----:B------:R-:W-:Y:S05]  /*31a0*/  BRA `(.L_x_2483) ;  /* 0x00000000000c7947 */ /* 0x000fea0003800000 */
.L_x_2484:
[----:B------:R-:W2:Y:S02]  /*31b0*/  LD.E R2, desc[UR8][R4.64] ;  /* 0x0000000804027980 */ /* 0x000ea4000c101900 */
[----:B--2---:R-:W-:-:S05]  /*31c0*/  IMAD.IADD R3, R9, 0x1, R2 ;  /* 0x0000000109037824 */ /* 0x004fca00078e0202 */
[----:B------:R0:W-:Y:S02]  /*31d0*/  ST.E desc[UR8][R4.64], R3 ;  /* 0x0000000304007985 */ /* 0x0001e4000c101908 */
.L_x_2483:
[----:B------:R-:W-:Y:S05]  /*31e0*/  BSYNC B0 ;  /* 0x0000000000007941 */ /* 0x000fea0003800000 */
.L_x_2482:
[----:B------:R1:W-:Y:S01]  /*31f0*/  ATOM.E.ADD.F16x2.RN.STRONG.GPU P0, RZ, desc[UR8][R4.64+0x4], R19 ;  /* 0x0000041304ff79a2 */ /* 0x0003e2000810e1c8 */
[----:B------:R-:W-:Y:S04]  /*3200*/  BSSY B0, `(.L_x_2486) ;  /* 0x000000f000007945 */ /* 0x000fe80003800000 */
[----:B-1----:R-:W-:Y:S05]  /*3210*/  @P0 BRA `(.L_x_2487) ;  /* 0x0000000000340947 */ /* 0x002fea0003800000 */
[----:B------:R-:W1:Y:S02]  /*3220*/  QSPC.E.S P0, RZ, [R4+0x4] ;  /* 0x0000040004ff73aa */ /* 0x000e640000000500 */
[----:B-1----:R-:W-:Y:S05]  /*3230*/  @!P0 BRA `(.L_x_2488) ;  /* 0x0000000000208947 */ /* 0x002fea0003800000 */
[----:B------:R-:W-:-:S05]  /*3240*/  IMAD.MOV.U32 R2, RZ, RZ, R4 ;  /* 0x000000ffff027224 */ /* 0x000fca00078e0004 */
[----:B0-----:R-:W-:-:S07]  /*3250*/  MOV R4, R2 ;  /* 0x0000000200047202 */ /* 0x001fce0000000f00 */
.L_x_2489:
[----:B------:R-:W0:Y:S02]  /*3260*/  LDS R2, [R4+0x4] ;  /* 0x0000040004027984 */ /* 0x000e240000000800 */
[----:B0-----:R-:W-:-:S10]  /*3270*/  HFMA2.MMA R3, R2, 1, 1, R19 ;  /* 0x3c003c0002037835 */ /* 0x001fd40000000013 */
[----:B------:R-:W0:Y:S02]  /*3280*/  ATOMS.CAST.SPIN R3, [R4+0x4], R2, R3 ;  /* 0x000004020403738d */ /* 0x000e240001800003 */
[----:B0-----:R-:W-:-:S13]  /*3290*/  ISETP.EQ.U32.AND P0, PT, R3, 0x1, PT ;  /* 0x000000010300780c */ /* 0x001fda0003f02070 */
[----:B------:R-:W-:Y:S05]  /*32a0*/  @!P0 BRA `(.L_x_2489) ;  /* 0xfffffffc00ec8947 */ /* 0x000fea000383ffff */
[----:B------:R-:W-:Y:S05]  /*32b0*/  BRA `(.L_x_2487) ;  /* 0x00000000000c7947 */ /* 0x000fea0003800000 */
.L_x_2488:
[----:B------:R-:W0:Y:S02]  /*32c0*/  LD.E R2, desc[UR8][R4.64+0x4] ;  /* 0x0000040804027980 */ /* 0x000e24000c101900 */
[----:B0-----:R-:W-:-:S05]  /*32d0*/  IMAD.IADD R3, R19, 0x1, R2 ;  /* 0x0000000113037824 */ /* 0x001fca00078e0202 */
[----:B------:R1:W-:Y:S02]  /*32e0*/  ST.E desc[UR8][R4.64+0x4], R3 ;  /* 0x0000040304007985 */ /* 0x0003e4000c101908 */
.L_x_2487:
[----:B------:R-:W-:Y:S05]  /*32f0*/  BSYNC B0 ;  /* 0x0000000000007941 */ /* 0x000fea0003800000 */
.L_x_2486:
[----:B------:R-:W-:-:S13]  /*3300*/  ISETP.GE.AND P0, PT, R0, 0x2, PT ;  /* 0x000000020000780c */ /* 0x000fda0003f06270 */
[----:B------:R-:W-:Y:S05]  /*3310*/  @!P0 EXIT ;  /* 0x000000000000894d */ /* 0x000fea0003800000 */
[----:B01----:R-:W-:-:S04]  /*3320*/  IMAD.IADD R5, R8, 0x1, R31 ;  /* 0x0000000108057824 */ /* 0x003fc800078e021f */
        /* <DEDUP_REMOVED lines=10> */
.L_x_2493:
[----:B------:R-:W0:Y:S02]  /*33d0*/  LDS R2, [R0] ;  /* 0x0000000000027984 */ /* 0x000e240000000800 */
[----:B0-----:R-:W-:-:S06]  /*33e0*/  HADD2 R3, R2, R7 ;  /* 0x0000000702037230 */ /* 0x001fcc0000000000 */
[----:B------:R-:W0:Y:S02]  /*33f0*/  ATOMS.CAST.SPIN R3, [R0], R2, R3 ;  /* 0x000000020003738d */ /* 0x000e240001800003 */
[----:B0-----:R-:W-:-:S13]  /*3400*/  ISETP.EQ.U32.AND P0, PT, R3, 0x1, PT ;  /* 0x000000010300780c */ /* 0x001fda0003f02070 */
[----:B------:R-:W-:Y:S05]  /*3410*/  @!P0 BRA `(.L_x_2493) ;  /* 0xfffffffc00ec8947 */ /* 0x000fea000383ffff */
[----:B------:R-:W-:Y:S05]  /*3420*/  BRA `(.L_x_2491) ;  /* 0x00000000000c7947 */ /* 0x000fea0003800000 */
.L_x_2492:
[----:B------:R-:W2:Y:S02]  /*3430*/  LD.E R0, desc[UR8][R4.64] ;  /* 0x0000000804007980 */ /* 0x000ea4000c101900 */
[----:B--2---:R-:W-:-:S05]  /*3440*/  IMAD.IADD R3, R7, 0x1, R0 ;  /* 0x0000000107037824 */ /* 0x004fca00078e0200 */
[----:B------:R0:W-:Y:S02]  /*3450*/  ST.E desc[UR8][R4.64], R3 ;  /* 0x0000000304007985 */ /* 0x0001e4000c101908 */
.L_x_2491:
[----:B------:R-:W-:Y:S05]  /*3460*/  BSYNC B0 ;  /* 0x0000000000007941 */ /* 0x000fea0003800000 */
.L_x_2490:
[----:B------:R1:W-:Y:S02]  /*3470*/  ATOM.E.ADD.F16x2.RN.STRONG.GPU P0, RZ, desc[UR8][R4.64+0x4], R29 ;  /* 0x0000041d04ff79a2 */ /* 0x0003e4000810e1c8 */
[----:B-1----:R-:W-:Y:S05]  /*3480*/  @P0 EXIT ;  /* 0x000000000000094d */ /* 0x002fea0003800000 */
[----:B------:R-:W1:Y:S02]  /*3490*/  QSPC.E.S P0, RZ, [R4+0x4] ;  /* 0x0000040004ff73aa */ /* 0x000e640000000500 */
[----:B-1----:R-:W-:Y:S05]  /*34a0*/  @!P0 BRA `(.L_x_2494) ;  /* 0x0000000000208947 */ /* 0x002fea0003800000 */
[----:B------:R-:W-:-:S05]  /*34b0*/  IMAD.MOV.U32 R2, RZ, RZ, R4 ;  /* 0x000000ffff027224 */ /* 0x000fca00078e0004 */
[----:B------:R-:W-:-:S07]  /*34c0*/  MOV R0, R2 ;  /* 0x0000000200007202 */ /* 0x000fce0000000f00 */
.L_x_2495:
[----:B------:R-:W0:Y:S02]  /*34d0*/  LDS R2, [R0+0x4] ;  /* 0x0000040000027984 */ /* 0x000e240000000800 */
[----:B0-----:R-:W-:-:S10]  /*34e0*/  HFMA2.MMA R3, R2, 1, 1, R29 ;  /* 0x3c003c0002037835 */ /* 0x001fd4000000001d */
[----:B------:R-:W0:Y:S02]  /*34f0*/  ATOMS.CAST.SPIN R3, [R0+0x4], R2, R3 ;  /* 0x000004020003738d */ /* 0x000e240001800003 */
[----:B0-----:R-:W-:-:S13]  /*3500*/  ISETP.EQ.U32.AND P0, PT, R3, 0x1, PT ;  /* 0x000000010300780c */ /* 0x001fda0003f02070 */
[----:B------:R-:W-:Y:S05]  /*3510*/  @!P0 BRA `(.L_x_2495) ;  /* 0xfffffffc00ec8947 */ /* 0x000fea000383ffff */
[----:B------:R-:W-:Y:S05]  /*3520*/  EXIT ;  /* 0x000000000000794d */ /* 0x000fea0003800000 */
.L_x_2494:
[----:B------:R-:W0:Y:S02]  /*3530*/  LD.E R0, desc[UR8][R4.64+0x4] ;  /* 0x0000040804007980 */ /* 0x000e24000c101900 */
[----:B0-----:R-:W-:-:S05]  /*3540*/  IMAD.IADD R3, R29, 0x1, R0 ;  /* 0x000000011d037824 */ /* 0x001fca00078e0200 */
[----:B------:R-:W-:Y:S01]  /*3550*/  ST.E desc[UR8][R4.64+0x4], R3 ;  /* 0x0000040304007985 */ /* 0x000fe2000c101908 */
[----:B------:R-:W-:Y:S05]  /*3560*/  EXIT ;  /* 0x000000000000794d */ /* 0x000fea0003800000 */
.L_x_2496:
        /* <DEDUP_REMOVED lines=9> */
.L_x_3702:


//--------------------- .text._Z23gemm_half_q_half_kernelILi2ELi24ELb1ELb1ELi64EEvPK6__halfPKjS4_S2_PS0_iiiiPKtS7_iiiiiibS2_i --------------------------
	.section	.text._Z23gemm_half_q_half_kernelILi2ELi24ELb1ELb1ELi64EEvPK6__halfPKjS4_S2_PS0_iiiiPKtS7_iiiiiibS2_i,"ax",@progbits
	.align	128
        .global         _Z23gemm_half_q_half_kernelILi2ELi24ELb1ELb1ELi64EEvPK6__halfPKjS4_S2_PS0_iiiiPKtS7_iiiiiibS2_i
        .type           _Z23gemm_half_q_half_kernelILi2ELi24ELb1ELb1ELi64EEvPK6__halfPKjS4_S2_PS0_iiiiPKtS7_iiiiiibS2_i,@function
        .size           _Z23gemm_half_q_half_kernelILi2ELi24ELb1ELb1ELi64EEvPK6__halfPKjS4_S2_PS0_iiiiPKtS7_iiiiiibS2_i,(.L_x_3703 - _Z23gemm_half_q_half_kernelILi2ELi24ELb1ELb1ELi64EEvPK6__halfPKjS4_S2_PS0_iiiiPKtS7_iiiiiibS2_i)
        .other          _Z23gemm_half_q_half_kernelILi2ELi24ELb1ELb1ELi64EEvPK6__halfPKjS4_S2_PS0_iiiiPKtS7_iiiiiibS2_i,@"STO_CUDA_ENTRY STV_DEFAULT"
_Z23gemm_half_q_half_kernelILi2ELi24ELb1ELb1ELi64EEvPK6__halfPKjS4_S2_PS0_iiiiPKtS7_iiiiiibS2_i:
.text._Z23gemm_half_q_half_kernelILi2ELi24ELb1ELb1ELi64EEvPK6__halfPKjS4_S2_PS0_iiiiPKtS7_iiiiiibS2_i:
        /* <DEDUP_REMOVED lines=25> */
.L_x_2497:
[----:B------:R-:W-:Y:S01]  /*0190*/  PRMT R2, R5, 0x9910, RZ ;  /* 0x0000991005027816 */ /* 0x000fe200000000ff */
[----:B------:R-:W1:Y:S01]  /*01a0*/  S2UR UR4, SR_CTAID.X ;  /* 0x00000000000479c3 */ /* 0x000e620000002500 */
[----:B--2---:R-:W-:Y:S02]  /*01b0*/  SHF.L.U32 R20, R16, 0x6, RZ ;  /* 0x0000000610147819 */ /* 0x004fe400000006ff */
[----:B------:R-:W-:Y:S02]  /*01c0*/  ISETP.NE.AND P0, PT, R2, RZ, PT ;  /* 0x000000ff0200720c */ /* 0x000fe40003f05270 */
[----:B---3--:R-:W-:-:S11]  /*01d0*/  VIADDMNMX R7, R20, 0x40, R19, PT ;  /* 0x0000004014077846 */ /* 0x008fd60003800113 */
[----:B-1----:R-:W-:Y:S05]  /*01e0*/  @!P0 EXIT ;  /* 0x000000000000894d */ /* 0x002fea0003800000 */
[----:B0-----:R-:W-:Y:S01]  /*01f0*/  IADD3 R2, R20, R17, RZ ;  /* 0x0000001114027210 */ /* 0x001fe20007ffe0ff */
[----:B------:R-:W-:Y:S01]  /*0200*/  USHF.L.U32 UR4, UR4, 0x8, URZ ;  /* 0x0000000804047899 */ /* 0x000fe2000800063f */
[----:B------:R-:W-:Y:S02]  /*0210*/  BSSY B0, `(.L_x_2498) ;  /* 0x000006c000007945 */ /* 0x000fe40003800000 */
[----:B------:R-:W-:-:S03]  /*0220*/  ISETP.GE.OR P0, PT, R2, R7, !P1 ;  /* 0x000000070200720c */ /* 0x000fc60004f06670 */
[----:B------:R-:W-:-:S10]  /*0230*/  LEA R6, R17, UR4, 0x2 ;  /* 0x0000000411067c11 */ /* 0x000fd4000f8e10ff */
        /* <DEDUP_REMOVED lines=26> */
.L_x_2502:
        /* <DEDUP_REMOVED lines=16> */
.L_x_2501:
        /* <DEDUP_REMOVED lines=16> */
.L_x_2500:
        /* <DEDUP_REMOVED lines=17> */
.L_x_2504:
        /* <DEDUP_REMOVED lines=16> */
.L_x_2503:
        /* <DEDUP_REMOVED lines=14> */
.L_x_2499:
[----:B------:R-:W-:Y:S05]  /*08d0*/  BSYNC B0 ;  /* 0x0000000000007941 */ /* 0x000fea0003800000 */
.L_x_2498:
[----:B------:R-:W-:Y:S02]  /*08e0*/  ULDC UR5, c[0x0][0x23c] ;  /* 0x00008f0000057ab9 */ /* 0x000fe40000000800 */
[----:B------:R-:W-:-:S04]  /*08f0*/  MOV R29, UR5 ;  /* 0x00000005001d7c02 */ /* 0x000fc80008000f00 */
[----:B------:R-:W-:-:S13]  /*0900*/  ISETP.GE.AND P0, PT, R6, R29, PT ;  /* 0x0000001d0600720c */ /* 0x000fda0003f06270 */
        /* <DEDUP_REMOVED lines=10> */
[----:B------:R-:W-:Y:S02]  /*09b0*/  PLOP3.LUT P0, PT, PT, PT, PT, 0x80, 0x0 ;  /* 0x000000000000781c */ /* 0x000fe40003f0f070 */
[----:B------:R-:W-:-:S04]  /*09c0*/  LEA R5, R5, UR4, 0x1 ;  /* 0x0000000405057c11 */ /* 0x000fc8000f8e08ff */
[----:B------:R-:W-:-:S05]  /*09d0*/  LEA R5, R17, R5, 0x2 ;  /* 0x0000000511057211 */ /* 0x000fca00078e10ff */
[----:B-1----:R-:W-:Y:S01]  /*09e0*/  IMAD.WIDE R2, R5, 0x2, R2 ;  /* 0x0000000205027825 */ /* 0x002fe200078e0202 */
[----:B------:R-:W-:Y:S01]  /*09f0*/  HFMA2.MMA R5, -RZ, RZ, 0, 0 ;  /* 0x00000000ff057435 */ /* 0x000fe200000001ff */
[----:B------:R-:W-:Y:S10]  /*0a00*/  @!P2 BRA `(.L_x_2506) ;  /* 0x000000000034a947 */ /* 0x000ff40003800000 */
[----:B------:R-:W-:Y:S02]  /*0a10*/  PLOP3.LUT P0, PT, PT, PT, PT, 0x8, 0x0 ;  /* 0x000000000000781c */ /* 0x000fe40003f0e170 */
[----:B------:R-:W-:-:S11]  /*0a20*/  IADD3 R14, R0, -0x3, RZ ;  /* 0xfffffffd000e7810 */ /* 0x000fd60007ffe0ff */
.L_x_2507:
        /* <DEDUP_REMOVED lines=11> */
.L_x_2506:
        /* <DEDUP_REMOVED lines=10> */
.L_x_2505:
[----:B------:R-:W2:Y:S01]  /*0b80*/  LDC.64 R12, c[0x0][0x248] ;  /* 0x00009200ff0c7b82 */ /* 0x000ea20000000a00 */
[----:B-1----:R-:W-:-:S05]  /*0b90*/  SHF.L.U32 R3, R16, 0x7, RZ ;  /* 0x0000000710037819 */ /* 0x002fca00000006ff */
[----:B--2---:R-:W-:-:S05]  /*0ba0*/  IMAD.WIDE R2, R3, 0x2, R12 ;  /* 0x0000000203027825 */ /* 0x004fca00078e020c */
[----:B------:R1:W5:Y:S01]  /*0bb0*/  LDG.E.U16.CONSTANT R23, desc[UR8][R2.64+0x2] ;  /* 0x0000020802177981 */ /* 0x000362000c1e9500 */
[----:B------:R-:W-:Y:S01]  /*0bc0*/  BAR.SYNC.DEFER_BLOCKING 0x0 ;  /* 0x0000000000007b1d */ /* 0x000fe20000010000 */
[----:B------:R-:W-:-:S13]  /*0bd0*/  ISETP.GE.AND P0, PT, R20, R7, PT ;  /* 0x000000071400720c */ /* 0x000fda0003f06270 */
[----:B-1----:R-:W-:Y:S05]  /*0be0*/  @P0 BRA `(.L_x_2508) ;  /* 0x0000000000d00947 */ /* 0x002fea0003800000 */
[----:B------:R1:W5:Y:S01]  /*0bf0*/  LDG.E.U16.CONSTANT R0, desc[UR8][R2.64] ;  /* 0x0000000802007981 */ /* 0x000362000c1e9500 */
[----:B------:R-:W-:Y:S02]  /*0c00*/  SHF.R.S32.HI R9, RZ, 0x1f, R6 ;  /* 0x0000001fff097819 */ /* 0x000fe40000011406 */
[----:B0-----:R-:W-:Y:S02]  /*0c10*/  SHF.L.U32 R5, R6, 0x2, RZ ;  /* 0x0000000206057819 */ /* 0x001fe400000006ff */
[----:B------:R-:W-:Y:S02]  /*0c20*/  LEA.HI R9, R9, R6, RZ, 0x3 ;  /* 0x0000000609097211 */ /* 0x000fe400078f18ff */
[----:B------:R-:W-:Y:S02]  /*0c30*/  MOV R15, RZ ;  /* 0x000000ff000f7202 */ /* 0x000fe40000000f00 */
[----:B------:R-:W-:Y:S02]  /*0c40*/  MOV R16, R20 ;  /* 0x0000001400107202 */ /* 0x000fe40000000f00 */
[----:B------:R-:W-:-:S02]  /*0c50*/  LOP3.LUT R5, R5, 0x10, RZ, 0xc0, !PT ;  /* 0x0000001005057812 */ /* 0x000fc400078ec0ff */
[----:B-1----:R-:W-:-:S07]  /*0c60*/  SHF.R.S32.HI R14, RZ, 0x3, R9 ;  /* 0x00000003ff0e7819 */ /* 0x002fce0000011409 */
.L_x_2509:
[----:B-1----:R-:W0:Y:S01]  /*0c70*/  LDC.64 R2, c[0x0][0x220] ;  /* 0x00008800ff027b82 */ /* 0x002e220000000a00 */
        /* <DEDUP_REMOVED lines=43> */
.L_x_2508:
[----:B------:R2:W5:Y:S01]  /*0f30*/  LDL.64 R12, [R1] ;  /* 0x00000000010c7983 */ /* 0x0005620000100a00 */
[----:B-1----:R-:W1:Y:S01]  /*0f40*/  LDC R2, c[0x0][0x25c] ;  /* 0x00009700ff027b82 */ /* 0x002e620000000800 */
[----:B------:R-:W-:Y:S01]  /*0f50*/  ULDC UR4, c[0x0][0x258] ;  /* 0x0000960000047ab9 */ /* 0x000fe20000000800 */
[----:B------:R-:W-:Y:S01]  /*0f60*/  ULDC UR10, c[0x0][0x260] ;  /* 0x00009800000a7ab9 */ /* 0x000fe20000000800 */
[C---:B------:R-:W-:Y:S01]  /*0f70*/  ISETP.GT.AND P2, PT, R20.reuse, UR4, PT ;  /* 0x0000000414007c0c */ /* 0x040fe2000bf44270 */
[----:B------:R-:W-:Y:S01]  /*0f80*/  ULDC UR5, c[0x0][0x268] ;  /* 0x00009a0000057ab9 */ /* 0x000fe20000000800 */
[C---:B------:R-:W-:Y:S02]  /*0f90*/  VIMNMX R0, R20.reuse, UR4, PT ;  /* 0x0000000414007c48 */ /* 0x040fe4000bfe0100 */
[----:B------:R-:W-:Y:S01]  /*0fa0*/  ISETP.GT.AND P4, PT, R20, UR10, PT ;  /* 0x0000000a14007c0c */ /* 0x000fe2000bf84270 */
[----:B------:R-:W3:Y:S01]  /*0fb0*/  LDC R3, c[0x0][0x264] ;  /* 0x00009900ff037b82 */ /* 0x000ee20000000800 */
[----:B0-----:R-:W-:-:S02]  /*0fc0*/  SHF.R.S32.HI R5, RZ, 0x1f, R0 ;  /* 0x0000001fff057819 */ /* 0x001fc40000011400 */
[C---:B------:R-:W-:Y:S02]  /*0fd0*/  ISETP.GT.AND P6, PT, R20.reuse, UR5, PT ;  /* 0x0000000514007c0c */ /* 0x040fe4000bfc4270 */
[----:B------:R-:W-:Y:S01]  /*0fe0*/  LEA.HI R10, R5, R0, RZ, 0x5 ;  /* 0x00000000050a7211 */ /* 0x000fe200078f28ff */
[----:B------:R-:W-:Y:S01]  /*0ff0*/  HFMA2.MMA R0, -RZ, RZ, 0, 0 ;  /* 0x00000000ff007435 */ /* 0x000fe200000001ff */
[----:B------:R-:W-:Y:S02]  /*1000*/  MOV R5, RZ ;  /* 0x000000ff00057202 */ /* 0x000fe40000000f00 */
[C---:B-1----:R-:W-:Y:S02]  /*1010*/  ISETP.GT.AND P3, PT, R20.reuse, R2, PT ;  /* 0x000000021400720c */ /* 0x042fe40003f64270 */
[----:B---3--:R-:W-:Y:S01]  /*1020*/  ISETP.GT.AND P5, PT, R20, R3, PT ;  /* 0x000000031400720c */ /* 0x008fe20003fa4270 */
[----:B--2---:R-:W-:-:S12]  /*1030*/  @!P2 BRA `(.L_x_2510) ;  /* 0x00000000001ca947 */ /* 0x004fd80003800000 */
[----:B------:R-:W0:Y:S02]  /*1040*/  LDC R5, c[0x0][0x25c] ;  /* 0x00009700ff057b82 */ /* 0x000e240000000800 */
[----:B0-----:R-:W-:-:S04]  /*1050*/  VIMNMX R5, R20, R5, PT ;  /* 0x0000000514057248 */ /* 0x001fc80003fe0100 */
[----:B------:R-:W-:-:S04]  /*1060*/  IADD3 R5, R5, -UR4, RZ ;  /* 0x8000000405057c10 */ /* 0x000fc8000fffe0ff */
[----:B------:R-:W-:-:S04]  /*1070*/  SHF.R.S32.HI R8, RZ, 0x1f, R5 ;  /* 0x0000001fff087819 */ /* 0x000fc80000011405 */
[----:B------:R-:W-:-:S04]  /*1080*/  LEA.HI R8, R8, R5, RZ, 0x5 ;  /* 0x0000000508087211 */ /* 0x000fc800078f28ff */
[----:B------:R-:W-:-:S05]  /*1090*/  SHF.R.S32.HI R8, RZ, 0x5, R8 ;  /* 0x00000005ff087819 */ /* 0x000fca0000011408 */
[----:B------:R-:W-:-:S07]  /*10a0*/  IMAD R5, R8, 0x6, RZ ;  /* 0x0000000608057824 */ /* 0x000fce00078e02ff */
.L_x_2510:
        /* <DEDUP_REMOVED lines=8> */
.L_x_2511:
        /* <DEDUP_REMOVED lines=10> */
.L_x_2512:
        /* <DEDUP_REMOVED lines=8> */
.L_x_2513:
        /* <DEDUP_REMOVED lines=10> */
.L_x_2514:
        /* <DEDUP_REMOVED lines=20> */
[----:B------:R-:W-:Y:S02]  /*1430*/  PRMT R6, R12, 0x7610, R12 ;  /* 0x000076100c067816 */ /* 0x000fe4000000000c */
[----:B------:R-:W-:Y:S01]  /*1440*/  IADD3 R23, R20, R23, RZ ;  /* 0x0000001714177210 */ /* 0x000fe20007ffe0ff */
[----:B------:R-:W-:Y:S06]  /*1450*/  @P0 BRA `(.L_x_2515) ;  /* 0x0000001800e40947 */ /* 0x000fec0003800000 */
[----:B------:R-:W-:Y:S01]  /*1460*/  PRMT R0, R22, 0x9910, RZ ;  /* 0x0000991016007816 */ /* 0x000fe200000000ff */
[----:B------:R-:W-:Y:S01]  /*1470*/  ULDC UR5, c[0x0][0x260] ;  /* 0x0000980000057ab9 */ /* 0x000fe20000000800 */
[----:B------:R-:W-:Y:S02]  /*1480*/  MOV R28, RZ ;  /* 0x000000ff001c7202 */ /* 0x000fe40000000f00 */
[----:B------:R-:W-:Y:S02]  /*1490*/  ISETP.NE.AND P0, PT, R0, RZ, PT ;  /* 0x000000ff0000720c */ /* 0x000fe40003f05270 */
[----:B------:R-:W-:Y:S02]  /*14a0*/  PRMT R27, RZ, 0x7610, R27 ;  /* 0x00007610ff1b7816 */ /* 0x000fe4000000001b */
[----:B------:R-:W-:-:S13]  /*14b0*/  ISETP.LT.OR P0, PT, R4, 0x2, !P0 ;  /* 0x000000020400780c */ /* 0x000fda0004701670 */
.L_x_2518:
[----:B------:R-:W-:Y:S01]  /*14c0*/  ISETP.NE.AND P2, PT, R20, R23, PT ;  /* 0x000000171400720c */ /* 0x000fe20003f45270 */
[----:B------:R-:W0:-:S12]  /*14d0*/  LDC R29, c[0x0][0x23c] ;  /* 0x00008f00ff1d7b82 */ /* 0x000e180000000800 */
[----:B------:R-:W1:Y:S01]  /*14e0*/  @!P2 LDC.64 R2, c[0x0][0x248] ;  /* 0x00009200ff02ab82 */ /* 0x000e620000000a00 */
[----:B------:R-:W-:Y:S02]  /*14f0*/  @!P2 IADD3 R28, R28, 0x1, RZ ;  /* 0x000000011c1ca810 */ /* 0x000fe40007ffe0ff */
[----:B------:R-:W-:Y:S02]  /*1500*/  @!P2 SHF.L.U32 R9, R20, 0x1, RZ ;  /* 0x000000011409a819 */ /* 0x000fe400000006ff */
[----:B------:R-:W-:-:S05]  /*1510*/  @!P2 LEA R0, R28, R1, 0x3 ;  /* 0x000000011c00a211 */ /* 0x000fca00078e18ff */
        /* <DEDUP_REMOVED lines=22> */
[----:B------:R-:W-:Y:S02]  /*1680*/  SHF.R.U32.HI R74, RZ, 0xe, R34 ;  /* 0x0000000eff4a7819 */ /* 0x000fe40000011622 */
[----:B------:R-:W-:-:S02]  /*1690*/  SHF.R.U32.HI R83, RZ, 0xe, R35 ;  /* 0x0000000eff537819 */ /* 0x000fc40000011623 */
[----:B------:R-:W-:Y:S02]  /*16a0*/  LOP3.LUT R73, R73, 0x10001, RZ, 0xc0, !PT ;  /* 0x0001000149497812 */ /* 0x000fe400078ec0ff */
[----:B------:R-:W-:Y:S02]  /*16b0*/  LOP3.LUT R80, R80, 0x10001, RZ, 0xc0, !PT ;  /* 0x0001000150507812 */ /* 0x000fe400078ec0ff */
[----:B------:R-:W-:Y:S02]  /*16c0*/  SHF.R.U32.HI R66, RZ, 0xe, R33 ;  /* 0x0000000eff427819 */ /* 0x000fe40000011621 */
[----:B------:R-:W-:Y:S02]  /*16d0*/  LOP3.LUT R65, R65, 0x10001, RZ, 0xc0, !PT ;  /* 0x0001000141417812 */ /* 0x000fe400078ec0ff */
[----:B------:R-:W-:Y:S02]  /*16e0*/  SHF.R.U32.HI R46, RZ, 0xe, R32 ;  /* 0x0000000eff2e7819 */ /* 0x000fe40000011620 */
[----:B------:R-:W-:-:S02]  /*16f0*/  SHF.R.U32.HI R76, RZ, 0xd, R18 ;  /* 0x0000000dff4c7819 */ /* 0x000fc40000011612 */
[----:B------:R-:W-:Y:S02]  /*1700*/  SHF.R.U32.HI R82, RZ, 0xd, R19 ;  /* 0x0000000dff527819 */ /* 0x000fe40000011613 */
[----:B------:R-:W-:Y:S02]  /*1710*/  LOP3.LUT R45, R45, 0x10001, RZ, 0xc0, !PT ;  /* 0x000100012d2d7812 */ /* 0x000fe400078ec0ff */
[----:B------:R-:W-:Y:S02]  /*1720*/  LOP3.LUT R73, R73, 0x20002, R74, 0xf8, !PT ;  /* 0x0002000249497812 */ /* 0x000fe400078ef84a */
[----:B------:R-:W-:Y:S02]  /*1730*/  LOP3.LUT R83, R80, 0x20002, R83, 0xf8, !PT ;  /* 0x0002000250537812 */ /* 0x000fe400078ef853 */
[----:B------:R-:W-:Y:S02]  /*1740*/  SHF.R.U32.HI R71, RZ, 0xd, R17 ;  /* 0x0000000dff477819 */ /* 0x000fe40000011611 */
[----:B------:R-:W-:-:S02]  /*1750*/  LOP3.LUT R66, R65, 0x20002, R66, 0xf8, !PT ;  /* 0x0002000241427812 */ /* 0x000fc400078ef842 */
[----:B------:R-:W-:Y:S02]  /*1760*/  SHF.R.U32.HI R47, RZ, 0xd, R16 ;  /* 0x0000000dff2f7819 */ /* 0x000fe40000011610 */
[----:B------:R-:W-:Y:S02]  /*1770*/  SHF.R.U32.HI R81, RZ, 0xc, R14 ;  /* 0x0000000cff517819 */ /* 0x000fe4000001160e */
[----:B------:R-:W-:Y:S02]  /*1780*/  SHF.R.U32.HI R85, RZ, 0xc, R15 ;  /* 0x0000000cff557819 */ /* 0x000fe4000001160f */
[----:B------:R-:W-:Y:S02]  /*1790*/  LOP3.LUT R46, R45, 0x20002, R46, 0xf8, !PT ;  /* 0x000200022d2e7812 */ /* 0x000fe400078ef82e */
[----:B------:R-:W-:Y:S02]  /*17a0*/  LOP3.LUT R76, R73, 0x40004, R76, 0xf8, !PT ;  /* 0x00040004494c7812 */ /* 0x000fe400078ef84c */
[----:B------:R-:W-:-:S02]  /*17b0*/  LOP3.LUT R82, R83, 0x40004, R82, 0xf8, !PT ;  /* 0x0004000453527812 */ /* 0x000fc400078ef852 */
[C---:B------:R-:W-:Y:S02]  /*17c0*/  LOP3.LUT R0, R38.reuse, 0x3e003e0, RZ, 0xc0, !PT ;  /* 0x03e003e026007812 */ /* 0x040fe400078ec0ff */
[----:B------:R-:W-:Y:S02]  /*17d0*/  LOP3.LUT R50, R38, 0x1f001f, RZ, 0xc0, !PT ;  /* 0x001f001f26327812 */ /* 0x000fe400078ec0ff */
[----:B------:R-:W-:Y:S01]  /*17e0*/  SHF.R.U32.HI R51, RZ, 0xa, R38 ;  /* 0x0000000aff337819 */ /* 0x000fe20000011626 */
[----:B------:R-:W-:Y:S01]  /*17f0*/  HFMA2.MMA R38, -RZ, RZ, 0, 0.03125 ;  /* 0x00002800ff267435 */ /* 0x000fe200000001ff */
[----:B------:R-:W-:Y:S02]  /*1800*/  SHF.R.U32.HI R72, RZ, 0xc, R13 ;  /* 0x0000000cff487819 */ /* 0x000fe4000001160d */
[----:B------:R-:W-:Y:S02]  /*1810*/  PRMT R45, R21, 0x9910, RZ ;  /* 0x00009910152d7816 */ /* 0x000fe400000000ff */
[----:B------:R-:W-:-:S02]  /*1820*/  LOP3.LUT R71, R66, 0x40004, R71, 0xf8, !PT ;  /* 0x0004000442477812 */ /* 0x000fc400078ef847 */
[C---:B------:R-:W-:Y:S02]  /*1830*/  LOP3.LUT R40, R36.reuse, 0x3e003e0, RZ, 0xc0, !PT ;  /* 0x03e003e024287812 */ /* 0x040fe400078ec0ff */
[----:B------:R-:W-:Y:S02]  /*1840*/  LOP3.LUT R61, R36, 0x1f001f, RZ, 0xc0, !PT ;  /* 0x001f001f243d7812 */ /* 0x000fe400078ec0ff */
[----:B------:R-:W-:Y:S02]  /*1850*/  SHF.R.U32.HI R60, RZ, 0xa, R36 ;  /* 0x0000000aff3c7819 */ /* 0x000fe40000011624 */
[----:B------:R-:W-:Y:S02]  /*1860*/  LOP3.LUT R41, R32, 0x3e003e0, RZ, 0xc0, !PT ;  /* 0x03e003e020297812 */ /* 0x000fe400078ec0ff */
[----:B------:R-:W-:Y:S02]  /*1870*/  SHF.R.U32.HI R64, RZ, 0xc, R12 ;  /* 0x0000000cff407819 */ /* 0x000fe4000001160c */
[----:B------:R-:W-:-:S02]  /*1880*/  LOP3.LUT R47, R46, 0x40004, R47, 0xf8, !PT ;  /* 0x000400042e2f7812 */ /* 0x000fc400078ef82f */
[----:B------:R-:W-:Y:S02]  /*1890*/  LOP3.LUT R88, R76, 0x80008, R81, 0xf8, !PT ;  /* 0x000800084c587812 */ /* 0x000fe400078ef851 */
[----:B------:R-:W-:Y:S02]  /*18a0*/  LOP3.LUT R92, R82, 0x80008, R85, 0xf8, !PT ;  /* 0x00080008525c7812 */ /* 0x000fe400078ef855 */
[----:B------:R-:W-:Y:S02]  /*18b0*/  LOP3.LUT R36, R33, 0x3e003e0, RZ, 0xc0, !PT ;  /* 0x03e003e021247812 */ /* 0x000fe400078ec0ff */
[C---:B------:R-:W-:Y:S02]  /*18c0*/  LOP3.LUT R30, R35.reuse, 0x3e003e0, RZ, 0xc0, !PT ;  /* 0x03e003e0231e7812 */ /* 0x040fe400078ec0ff */
[----:B------:R-:W-:Y:S02]  /*18d0*/  LOP3.LUT R52, R35, 0x1f001f, RZ, 0xc0, !PT ;  /* 0x001f001f23347812 */ /* 0x000fe400078ec0ff */
[----:B------:R-:W-:-:S02]  /*18e0*/  SHF.R.U32.HI R53, RZ, 0xa, R35 ;  /* 0x0000000aff357819 */ /* 0x000fc40000011623 */
[----:B------:R-:W-:Y:S02]  /*18f0*/  LOP3.LUT R44, R12, 0x3e003e0, RZ, 0xc0, !PT ;  /* 0x03e003e00c2c7812 */ /* 0x000fe400078ec0ff */
[----:B------:R-:W-:Y:S02]  /*1900*/  LOP3.LUT R35, R17, 0x3e003e0, RZ, 0xc0, !PT ;  /* 0x03e003e011237812 */ /* 0x000fe400078ec0ff */
[----:B------:R-:W-:Y:S02]  /*1910*/  ISETP.NE.AND P2, PT, R45, RZ, PT ;  /* 0x000000ff2d00720c */ /* 0x000fe40003f45270 */
[----:B------:R-:W-:Y:S02]  /*1920*/  LOP3.LUT R84, R71, 0x80008, R72, 0xf8, !PT ;  /* 0x0008000847547812 */ /* 0x000fe400078ef848 */
[----:B------:R-:W-:Y:S02]  /*1930*/  LOP3.LUT R43, R13, 0x3e003e0, RZ, 0xc0, !PT ;  /* 0x03e003e00d2b7812 */ /* 0x000fe400078ec0ff */
[----:B------:R-:W-:-:S02]  /*1940*/  LOP3.LUT R80, R47, 0x80008, R64, 0xf8, !PT ;  /* 0x000800082f507812 */ /* 0x000fc400078ef840 */
[----:B------:R-:W-:Y:S02]  /*1950*/  LOP3.LUT R41, R41, 0x64006400, RZ, 0xfc, !PT ;  /* 0x6400640029297812 */ /* 0x000fe400078efcff */
[C---:B------:R-:W-:Y:S02]  /*1960*/  LOP3.LUT R31, R37.reuse, 0x3e003e0, RZ, 0xc0, !PT ;  /* 0x03e003e0251f7812 */ /* 0x040fe400078ec0ff */
        /* <DEDUP_REMOVED lines=17> */
[----:B------:R-:W-:Y:S02]  /*1a80*/  SHF.R.U32.HI R70, RZ, 0xa, R13 ;  /* 0x0000000aff467819 */ /* 0x000fe4000001160d */
[----:B------:R-:W-:Y:S02]  /*1a90*/  LOP3.LUT R37, R14, 0x3e003e0, RZ, 0xc0, !PT ;  /* 0x03e003e00e257812 */ /* 0x000fe400078ec0ff */
[C---:B------:R-:W-:Y:S02]  /*1aa0*/  LOP3.LUT R32, R34.reuse, 0x3e003e0, RZ, 0xc0, !PT ;  /* 0x03e003e022207812 */ /* 0x040fe400078ec0ff */
[----:B------:R-:W-:Y:S02]  /*1ab0*/  LOP3.LUT R56, R34, 0x1f001f, RZ, 0xc0, !PT ;  /* 0x001f001f22387812 */ /* 0x000fe400078ec0ff */
[----:B------:R-:W-:-:S02]  /*1ac0*/  SHF.R.U32.HI R55, RZ, 0xa, R34 ;  /* 0x0000000aff377819 */ /* 0x000fc40000011622 */
[----:B------:R-:W-:Y:S02]  /*1ad0*/  SHF.R.U32.HI R63, RZ, 0xa, R17 ;  /* 0x0000000aff3f7819 */ /* 0x000fe40000011611 */
[C---:B------:R-:W-:Y:S02]  /*1ae0*/  LOP3.LUT R33, R19.reuse, 0x3e003e0, RZ, 0xc0, !PT ;  /* 0x03e003e013217812 */ /* 0x040fe400078ec0ff */
[----:B------:R-:W-:Y:S02]  /*1af0*/  LOP3.LUT R16, R19, 0x1f001f, RZ, 0xc0, !PT ;  /* 0x001f001f13107812 */ /* 0x000fe400078ec0ff */
[----:B------:R-:W-:Y:S02]  /*1b00*/  LOP3.LUT R12, R14, 0x1f001f, RZ, 0xc0, !PT ;  /* 0x001f001f0e0c7812 */ /* 0x000fe400078ec0ff */
[C---:B------:R-:W-:Y:S02]  /*1b10*/  LOP3.LUT R39, R15.reuse, 0x3e003e0, RZ, 0xc0, !PT ;  /* 0x03e003e00f277812 */ /* 0x040fe400078ec0ff */
[----:B------:R-:W-:-:S02]  /*1b20*/  LOP3.LUT R13, R15, 0x1f001f, RZ, 0xc0, !PT ;  /* 0x001f001f0f0d7812 */ /* 0x000fc400078ec0ff */
[----:B------:R-:W-:Y:S02]  /*1b30*/  LOP3.LUT R35, R35, 0x64006400, RZ, 0xfc, !PT ;  /* 0x6400640023237812 */ /* 0x000fe400078efcff */
[C---:B------:R-:W-:Y:S02]  /*1b40*/  LOP3.LUT R34, R18.reuse, 0x3e003e0, RZ, 0xc0, !PT ;  /* 0x03e003e012227812 */ /* 0x040fe400078ec0ff */
[----:B------:R-:W-:Y:S01]  /*1b50*/  LOP3.LUT R17, R18, 0x1f001f, RZ, 0xc0, !PT ;  /* 0x001f001f12117812 */ /* 0x000fe200078ec0ff */
[----:B------:R-:W-:Y:S01]  /*1b60*/  HFMA2 R36, R35, R38.H0_H0, -48, -48 ;  /* 0xd200d20023247431 */ /* 0x000fe20000040026 */
[----:B------:R-:W-:Y:S02]  /*1b70*/  SHF.R.U32.HI R19, RZ, 0xa, R19 ;  /* 0x0000000aff137819 */ /* 0x000fe40000011613 */
[----:B------:R-:W-:Y:S02]  /*1b80*/  SHF.R.U32.HI R14, RZ, 0xa, R14 ;  /* 0x0000000aff0e7819 */ /* 0x000fe4000001160e */
[----:B------:R-:W-:-:S02]  /*1b90*/  SHF.R.U32.HI R15, RZ, 0xa, R15 ;  /* 0x0000000aff0f7819 */ /* 0x000fc4000001160f */
[----:B------:R-:W-:Y:S01]  /*1ba0*/  LOP3.LUT R87, R43, 0x64006400, RZ, 0xfc, !PT ;  /* 0x640064002b577812 */ /* 0x000fe200078efcff */
[-C--:B------:R-:W-:Y:S01]  /*1bb0*/  HFMA2 R43, R41, R38.reuse.H0_H0, -48, -48 ;  /* 0xd200d200292b7431 */ /* 0x080fe20000040026 */
[----:B------:R-:W-:Y:S01]  /*1bc0*/  SHF.R.U32.HI R18, RZ, 0xa, R18 ;  /* 0x0000000aff127819 */ /* 0x000fe20000011612 */
        /* <DEDUP_REMOVED lines=44> */
[----:B--2---:R-:W-:Y:S02]  /*1e90*/  LOP3.LUT R82, R9, 0x3e003e0, RZ, 0xc0, !PT ;  /* 0x03e003e009527812 */ /* 0x004fe400078ec0ff */
[----:B------:R-:W-:Y:S02]  /*1ea0*/  SHF.R.U32.HI R81, RZ, 0xb, R10 ;  /* 0x0000000bff517819 */ /* 0x000fe4000001160a */
[----:B------:R-:W-:Y:S02]  /*1eb0*/  SHF.R.U32.HI R83, RZ, 0xb, R11 ;  /* 0x0000000bff537819 */ /* 0x000fe4000001160b */
        /* <DEDUP_REMOVED lines=8> */
[----:B------:R-:W-:Y:S02]  /*1f40*/  LOP3.LUT R10, R88, 0x100010, R81, 0xf8, !PT ;  /* 0x00100010580a7812 */ /* 0x000fe400078ef851 */
[----:B------:R-:W-:Y:S02]  /*1f50*/  LOP3.LUT R11, R92, 0x100010, R83, 0xf8, !PT ;  /* 0x001000105c0b7812 */ /* 0x000fe400078ef853 */
        /* <DEDUP_REMOVED lines=13> */
[----:B------:R-:W-:Y:S01]  /*2030*/  HFMA2 R31, R107, R38.H0_H0, -48, -48 ;  /* 0xd200d2006b1f7431 */ /* 0x000fe20000040026 */
[----:B------:R-:W-:-:S02]  /*2040*/  SHF.R.U32.HI R71, RZ, 0xa, R9 ;  /* 0x0000000aff477819 */ /* 0x000fc40000011609 */
[----:B------:R-:W-:Y:S02]  /*2050*/  LOP3.LUT R45, R42, 0x64006400, RZ, 0xfc, !PT ;  /* 0x640064002a2d7812 */ /* 0x000fe400078efcff */
[----:B------:R-:W-:Y:S02]  /*2060*/  LOP3.LUT R9, R84, 0x100010, R47, 0xf8, !PT ;  /* 0x0010001054097812 */ /* 0x000fe400078ef82f */
        /* <DEDUP_REMOVED lines=135> */
[----:B------:R-:W-:-:S03]  /*28e0*/  HFMA2 R9, R68, R15, R9 ;  /* 0x0000000f44097231 */ /* 0x000fc60000000009 */
[-C--:B------:R-:W-:Y:S02]  /*28f0*/  HFMA2.MMA R8, R37, R14.reuse, R8 ;  /* 0x0000000e25087235 */ /* 0x080fe40000000008 */
[----:B------:R-:W-:-:S06]  /*2900*/  HFMA2.MMA R92, R33, R14, R92 ;  /* 0x0000000e215c7235 */ /* 0x000fcc000000005c */
[-C--:B------:R-:W-:Y:S02]  /*2910*/  HFMA2.MMA R8, R63, R15.reuse, R8 ;  /* 0x0000000f3f087235 */ /* 0x080fe40000000008 */
[----:B------:R-:W-:Y:S01]  /*2920*/  HFMA2.MMA R92, R74, R15, R92 ;  /* 0x0000000f4a5c7235 */ /* 0x000fe2000000005c */
[----:B------:R-:W-:-:S05]  /*2930*/  HFMA2 R15, R72, R15, R10 ;  /* 0x0000000f480f7231 */ /* 0x000fca000000000a */
        /* <DEDUP_REMOVED lines=24> */
.L_x_2517:
        /* <DEDUP_REMOVED lines=77> */
.L_x_2516:
[----:B------:R-:W-:Y:S01]  /*2f90*/  IADD3 R20, R20, 0x20, RZ ;  /* 0x0000002014147810 */ /* 0x000fe20007ffe0ff */
[----:B------:R-:W-:Y:S01]  /*2fa0*/  UIADD3 UR4, UR4, 0x40, URZ ;  /* 0x0000004004047890 */ /* 0x000fe2000fffe03f */
[----:B-----5:R-:W-:Y:S02]  /*2fb0*/  IMAD.WIDE R36, R29, 0x4, R2 ;  /* 0x000000041d247825 */ /* 0x020fe400078e0202 */
[C---:B------:R-:W-:Y:S02]  /*2fc0*/  ISETP.GE.AND P2, PT, R20.reuse, UR5, PT ;  /* 0x0000000514007c0c */ /* 0x040fe4000bf46270 */
[----:B------:R-:W-:-:S13]  /*2fd0*/  ISETP.LT.AND P3, PT, R20, R7, PT ;  /* 0x000000071400720c */ /* 0x000fda0003f61270 */
[----:B------:R-:W-:Y:S05]  /*2fe0*/  @!P2 BRA P3, `(.L_x_2518) ;  /* 0xffffffe40034a947 */ /* 0x000fea000183ffff */
.L_x_2515:
        /* <DEDUP_REMOVED lines=11> */
.L_x_2528:
        /* <DEDUP_REMOVED lines=14> */
[----:B------:R-:W0:Y:S01]  /*3180*/  LDC R9, c[0x0][0x23c] ;  /* 0x00008f00ff097b82 */ /* 0x000e220000000800 */
[----:B------:R-:W2:Y:S01]  /*3190*/  LDG.E.128.CONSTANT R32, desc[UR8][R36.64] ;  /* 0x0000000824207981 */ /* 0x000ea2000c1e9d00 */
[----:B0-----:R-:W-:-:S04]  /*31a0*/  IMAD.WIDE R16, R9, 0x4, R36 ;  /* 0x0000000409107825 */ /* 0x001fc800078e0224 */
[C---:B------:R-:W-:Y:S02]  /*31b0*/  IMAD.WIDE R12, R9.reuse, 0x4, R16 ;  /* 0x00000004090c7825 */ /* 0x040fe400078e0210 */
[----:B------:R-:W5:Y:S02]  /*31c0*/  LDG.E.128.CONSTANT R16, desc[UR8][R16.64] ;  /* 0x0000000810107981 */ /* 0x000f64000c1e9d00 */
[----:B------:R-:W-:Y:S02]  /*31d0*/  IMAD.WIDE R8, R9, 0x4, R12 ;  /* 0x0000000409087825 */ /* 0x000fe400078e020c */
[----:B------:R-:W5:Y:S04]  /*31e0*/  LDG.E.128.CONSTANT R12, desc[UR8][R12.64] ;  /* 0x000000080c0c7981 */ /* 0x000f68000c1e9d00 */
[----:B------:R-:W5:Y:S01]  /*31f0*/  LDG.E.128.CONSTANT R8, desc[UR8][R8.64] ;  /* 0x0000000808087981 */ /* 0x000f62000c1e9d00 */
[----:B------:R-:W-:-:S04]  /*3200*/  PRMT R0, R21, 0x9910, RZ ;  /* 0x0000991015007816 */ /* 0x000fc800000000ff */
[----:B------:R-:W-:Y:S02]  /*3210*/  ISETP.NE.AND P2, PT, R0, RZ, PT ;  /* 0x000000ff0000720c */ /* 0x000fe40003f45270 */
[----:B------:R-:W-:Y:S02]  /*3220*/  MOV R29, 0x2c00 ;  /* 0x00002c00001d7802 */ /* 0x000fe40000000f00 */
[----:B--2---:R-:W-:Y:S02]  /*3230*/  SHF.R.U32.HI R41, RZ, 0x8, R34 ;  /* 0x00000008ff297819 */ /* 0x004fe40000011622 */
[C---:B------:R-:W-:Y:S02]  /*3240*/  LOP3.LUT R0, R32.reuse, 0xf000f, RZ, 0xc0, !PT ;  /* 0x000f000f20007812 */ /* 0x040fe400078ec0ff */
[----:B------:R-:W-:Y:S02]  /*3250*/  LOP3.LUT R2, R32, 0xf000f0, RZ, 0xc0, !PT ;  /* 0x00f000f020027812 */ /* 0x000fe400078ec0ff */
[----:B------:R-:W-:-:S02]  /*3260*/  SHF.R.U32.HI R31, RZ, 0x8, R33 ;  /* 0x00000008ff1f7819 */ /* 0x000fc40000011621 */
[C---:B------:R-:W-:Y:S02]  /*3270*/  LOP3.LUT R39, R34.reuse, 0xf000f0, RZ, 0xc0, !PT ;  /* 0x00f000f022277812 */ /* 0x040fe400078ec0ff */
[----:B------:R-:W-:Y:S02]  /*3280*/  SHF.R.U32.HI R32, RZ, 0x8, R32 ;  /* 0x00000008ff207819 */ /* 0x000fe40000011620 */
[C---:B------:R-:W-:Y:S02]  /*3290*/  LOP3.LUT R43, R35.reuse, 0xf000f0, RZ, 0xc0, !PT ;  /* 0x00f000f0232b7812 */ /* 0x040fe400078ec0ff */
        /* <DEDUP_REMOVED lines=29> */
[-C--:B------:R-:W-:Y:S02]  /*3470*/  HFMA2 R39, R40, R29.reuse.H0_H0, -72, -72 ;  /* 0xd480d48028277431 */ /* 0x080fe4000004001d */
[-C--:B------:R-:W-:Y:S02]  /*3480*/  HFMA2 R47, R48, R29.reuse.H0_H0, -72, -72 ;  /* 0xd480d480302f7431 */ /* 0x080fe4000004001d */
[----:B------:R-:W-:Y:S02]  /*3490*/  HADD2 R40, R42, -1032, -1032 ;  /* 0xe408e4082a287430 */ /* 0x000fe40000000000 */
[----:B------:R-:W-:Y:S02]  /*34a0*/  HFMA2 R45, R46, R29.H0_H0, -72, -72 ;  /* 0xd480d4802e2d7431 */ /* 0x000fe4000004001d */
[----:B------:R-:W-:-:S02]  /*34b0*/  HADD2 R48, R49, -1032, -1032 ;  /* 0xe408e40831307430 */ /* 0x000fc40000000000 */
[----:B------:R-:W-:Y:S02]  /*34c0*/  HADD2 R34, R0, -1032, -1032 ;  /* 0xe408e40800227430 */ /* 0x000fe40000000000 */
[-C--:B------:R-:W-:Y:S02]  /*34d0*/  HFMA2 R32, R2, R29.reuse.H0_H0, -72, -72 ;  /* 0xd480d48002207431 */ /* 0x080fe4000004001d */
[----:B------:R-:W-:Y:S02]  /*34e0*/  HADD2 R33, R33, -1032, -1032 ;  /* 0xe408e40821217430 */ /* 0x000fe40000000000 */
[-C--:B------:R-:W-:Y:S02]  /*34f0*/  HFMA2 R35, R30, R29.reuse.H0_H0, -72, -72 ;  /* 0xd480d4801e237431 */ /* 0x080fe4000004001d */
[----:B------:R-:W-:Y:S02]  /*3500*/  HADD2 R38, R38, -1032, -1032 ;  /* 0xe408e40826267430 */ /* 0x000fe40000000000 */
[----:B------:R-:W-:-:S02]  /*3510*/  HFMA2 R41, R50, R29.H0_H0, -72, -72 ;  /* 0xd480d48032297431 */ /* 0x000fc4000004001d */
[----:B------:R-:W-:Y:S02]  /*3520*/  HADD2 R42, R3, -1032, -1032 ;  /* 0xe408e408032a7430 */ /* 0x000fe40000000000 */
[-C--:B------:R-:W-:Y:S02]  /*3530*/  HFMA2 R43, R4, R29.reuse.H0_H0, -72, -72 ;  /* 0xd480d480042b7431 */ /* 0x080fe4000004001d */
[----:B------:R-:W-:Y:S02]  /*3540*/  HADD2 R44, R44, -1032, -1032 ;  /* 0xe408e4082c2c7430 */ /* 0x000fe40000000000 */
        /* <DEDUP_REMOVED lines=93> */
.L_x_2521:
        /* <DEDUP_REMOVED lines=91> */
.L_x_2522:
[C---:B-----5:R-:W-:Y:S02]  /*40d0*/  LOP3.LUT R0, R16.reuse, 0xf000f, RZ, 0xc0, !PT ;  /* 0x000f000f10007812 */ /* 0x060fe400078ec0ff */
[----:B------:R-:W-:Y:S02]  /*40e0*/  LOP3.LUT R2, R16, 0xf000f0, RZ, 0xc0, !PT ;  /* 0x00f000f010027812 */ /* 0x000fe400078ec0ff */
        /* <DEDUP_REMOVED lines=13> */
[----:B------:R-:W-:Y:S01]  /*41c0*/  LOP3.LUT R33, R31, 0x64006400, RZ, 0xfc, !PT ;  /* 0x640064001f217812 */ /* 0x000fe200078efcff */
[----:B------:R-:W-:Y:S01]  /*41d0*/  HFMA2 R32, R32, R29.H0_H0, -72, -72 ;  /* 0xd480d48020207431 */ /* 0x000fe2000004001d */
[----:B------:R-:W-:Y:S02]  /*41e0*/  LOP3.LUT R40, R39, 0xf000f, RZ, 0xc0, !PT ;  /* 0x000f000f27287812 */ /* 0x000fe400078ec0ff */
[----:B------:R-:W-:Y:S01]  /*41f0*/  LOP3.LUT R16, R16, 0xf000f0, RZ, 0xc0, !PT ;  /* 0x00f000f010107812 */ /* 0x000fe200078ec0ff */
[----:B------:R-:W-:Y:S01]  /*4200*/  HADD2 R33, R33, -1032, -1032 ;  /* 0xe408e40821217430 */ /* 0x000fe20000000000 */
        /* <DEDUP_REMOVED lines=124> */
.L_x_2523:
        /* <DEDUP_REMOVED lines=34> */
[-C--:B------:R-:W-:Y:S01]  /*4bf0*/  FFMA.FTZ R32, R31, R49.reuse, R4 ;  /* 0x000000311f207223 */ /* 0x080fe20000010004 */
[----:B------:R-:W-:Y:S01]  /*4c00*/  FFMA.FTZ R30, R3, R49, R2 ;  /* 0x00000031031e7223 */ /* 0x000fe20000010002 */
[----:B-1----:R-:W-:-:S02]  /*4c10*/  HADD2.F32 R2, -RZ, R17.H0_H0 ;  /* 0x20000011ff027230 */ /* 0x002fc40000004100 */
[-C--:B------:R-:W-:Y:S01]  /*4c20*/  FFMA.FTZ R0, R19, R49.reuse, R0 ;  /* 0x0000003113007223 */ /* 0x080fe20000010000 */
[----:B------:R-:W-:Y:S02]  /*4c30*/  HADD2.F32 R4, -RZ, R17.H1_H1 ;  /* 0x30000011ff047230 */ /* 0x000fe40000004100 */
[----:B------:R-:W-:Y:S02]  /*4c40*/  HADD2.F32 R33, -RZ, R38.H1_H1 ;  /* 0x30000026ff217230 */ /* 0x000fe40000004100 */
[--C-:B------:R-:W-:Y:S02]  /*4c50*/  HADD2.F32 R3, -RZ, R16.reuse.H0_H0 ;  /* 0x20000010ff037230 */ /* 0x100fe40000004100 */
[----:B------:R-:W-:Y:S02]  /*4c60*/  HADD2.F32 R17, -RZ, R39.H0_H0 ;  /* 0x20000027ff117230 */ /* 0x000fe40000004100 */
[----:B------:R-:W-:Y:S01]  /*4c70*/  FFMA.FTZ R50, R33, R49, R50 ;  /* 0x0000003121327223 */ /* 0x000fe20000010032 */
[----:B------:R-:W-:-:S02]  /*4c80*/  HADD2.F32 R16, -RZ, R16.H1_H1 ;  /* 0x30000010ff107230 */ /* 0x000fc40000004100 */
[----:B------:R-:W-:Y:S02]  /*4c90*/  HADD2.F32 R19, -RZ, R41.H0_H0 ;  /* 0x20000029ff137230 */ /* 0x000fe40000004100 */
[-C--:B------:R-:W-:Y:S01]  /*4ca0*/  FFMA.FTZ R17, R17, R3.reuse, R0 ;  /* 0x0000000311117223 */ /* 0x080fe20000010000 */
[----:B------:R-:W-:Y:S02]  /*4cb0*/  HADD2.F32 R34, -RZ, R39.H1_H1 ;  /* 0x30000027ff227230 */ /* 0x000fe40000004100 */
        /* <DEDUP_REMOVED lines=44> */
.L_x_2524:
[C---:B------:R-:W-:Y:S02]  /*4f80*/  LOP3.LUT R3, R13.reuse, 0xf000f, RZ, 0xc0, !PT ;  /* 0x000f000f0d037812 */ /* 0x040fe400078ec0ff */
[----:B------:R-:W-:Y:S02]  /*4f90*/  LOP3.LUT R4, R13, 0xf000f0, RZ, 0xc0, !PT ;  /* 0x00f000f00d047812 */ /* 0x000fe400078ec0ff */
[C---:B------:R-:W-:Y:S02]  /*4fa0*/  LOP3.LUT R17, R14.reuse, 0xf000f, RZ, 0xc0, !PT ;  /* 0x000f000f0e117812 */ /* 0x040fe400078ec0ff */
[----:B------:R-:W-:Y:S02]  /*4fb0*/  LOP3.LUT R19, R14, 0xf000f0, RZ, 0xc0, !PT ;  /* 0x00f000f00e137812 */ /* 0x000fe400078ec0ff */
[----:B------:R-:W-:Y:S02]  /*4fc0*/  LOP3.LUT R0, R12, 0xf000f0, RZ, 0xc0, !PT ;  /* 0x00f000f00c007812 */ /* 0x000fe400078ec0ff */
[----:B------:R-:W-:-:S02]  /*4fd0*/  SHF.R.U32.HI R13, RZ, 0x8, R13 ;  /* 0x00000008ff0d7819 */ /* 0x000fc4000001160d */
[----:B------:R-:W-:Y:S02]  /*4fe0*/  SHF.R.U32.HI R14, RZ, 0x8, R14 ;  /* 0x00000008ff0e7819 */ /* 0x000fe4000001160e */
[C---:B------:R-:W-:Y:S02]  /*4ff0*/  LOP3.LUT R31, R15.reuse, 0xf000f, RZ, 0xc0, !PT ;  /* 0x000f000f0f1f7812 */ /* 0x040fe400078ec0ff */
[----:B------:R-:W-:Y:S02]  /*5000*/  LOP3.LUT R34, R15, 0xf000f0, RZ, 0xc0, !PT ;  /* 0x00f000f00f227812 */ /* 0x000fe400078ec0ff */
        /* <DEDUP_REMOVED lines=38> */
[C---:B------:R-:W-:Y:S01]  /*5270*/  LOP3.LUT R14, R8.reuse, 0xf000f, RZ, 0xc0, !PT ;  /* 0x000f000f080e7812 */ /* 0x040fe200078ec0ff */
[----:B------:R-:W-:Y:S01]  /*5280*/  HFMA2 R35, R12, R29.H0_H0, -72, -72 ;  /* 0xd480d4800c237431 */ /* 0x000fe2000004001d */
[----:B------:R-:W-:Y:S01]  /*5290*/  LOP3.LUT R15, R8, 0xf000f0, RZ, 0xc0, !PT ;  /* 0x00f000f0080f7812 */ /* 0x000fe200078ec0ff */
[----:B------:R-:W-:-:S02]  /*52a0*/  HADD2 R38, R38, -1032, -1032 ;  /* 0xe408e40826267430 */ /* 0x000fc40000000000 */
[----:B------:R-:W-:Y:S02]  /*52b0*/  HADD2 R40, R13, -1032, -1032 ;  /* 0xe408e4080d287430 */ /* 0x000fe40000000000 */
        /* <DEDUP_REMOVED lines=92> */
.L_x_2525:
        /* <DEDUP_REMOVED lines=91> */
.L_x_2526:
[C---:B------:R-:W-:Y:S02]  /*5e30*/  LOP3.LUT R0, R9.reuse, 0xf000f0, RZ, 0xc0, !PT ;  /* 0x00f000f009007812 */ /* 0x040fe400078ec0ff */
[----:B------:R-:W-:Y:S02]  /*5e40*/  SHF.R.U32.HI R8, RZ, 0x8, R8 ;  /* 0x00000008ff087819 */ /* 0x000fe40000011608 */
[----:B------:R-:W-:Y:S02]  /*5e50*/  LOP3.LUT R4, R0, 0x64006400, RZ, 0xfc, !PT ;  /* 0x6400640000047812 */ /* 0x000fe400078efcff */
[----:B------:R-:W-:Y:S02]  /*5e60*/  SHF.R.U32.HI R19, RZ, 0x8, R10 ;  /* 0x00000008ff137819 */ /* 0x000fe4000001160a */
[----:B------:R-:W-:Y:S02]  /*5e70*/  LOP3.LUT R0, R8, 0xf000f0, RZ, 0xc0, !PT ;  /* 0x00f000f008007812 */ /* 0x000fe400078ec0ff */
[----:B------:R-:W-:-:S02]  /*5e80*/  LOP3.LUT R2, R9, 0xf000f, RZ, 0xc0, !PT ;  /* 0x000f000f09027812 */ /* 0x000fc400078ec0ff */
[----:B------:R-:W-:Y:S02]  /*5e90*/  LOP3.LUT R3, R10, 0xf000f0, RZ, 0xc0, !PT ;  /* 0x00f000f00a037812 */ /* 0x000fe400078ec0ff */
        /* <DEDUP_REMOVED lines=41> */
[----:B------:R-:W-:Y:S02]  /*6130*/  HADD2 R33, R33, -1032, -1032 ;  /* 0xe408e40821217430 */ /* 0x000fe40000000000 */
[----:B------:R-:W-:Y:S01]  /*6140*/  HADD2 R34, R0, -1032, -1032 ;  /* 0xe408e40800227430 */ /* 0x000fe20000000000 */
[----:B------:R-:W-:Y:S06]  /*6150*/  @!P2 BRA `(.L_x_2527) ;  /* 0x000000040068a947 */ /* 0x000fec0003800000 */
[----:B------:R-:W0:Y:S01]  /*6160*/  LDS.64 R38, [UR4+0x30] ;  /* 0x00003004ff267984 */ /* 0x000e220008000a00 */
[--C-:B------:R-:W-:Y:S02]  /*6170*/  HADD2.F32 R42, -RZ, R14.reuse.H0_H0 ;  /* 0x2000000eff2a7230 */ /* 0x100fe40000004100 */
[--C-:B------:R-:W-:Y:S01]  /*6180*/  HADD2.F32 R0, -RZ, R19.reuse.H0_H0 ;  /* 0x20000013ff007230 */ /* 0x100fe20000004100 */
        /* <DEDUP_REMOVED lines=87> */
.L_x_2527:
        /* <DEDUP_REMOVED lines=17> */
[----:B------:R-:W-:Y:S02]  /*6810*/  HADD2.F32 R18, -RZ, R18.H1_H1 ;  /* 0x30000012ff127230 */ /* 0x000fe40000004100 */
[-C--:B------:R-:W-:Y:S01]  /*6820*/  FFMA.FTZ R3, R3, R35.reuse, RZ ;  /* 0x0000002303037223 */ /* 0x080fe200000100ff */
[----:B------:R-:W-:Y:S01]  /*6830*/  FFMA.FTZ R35, R4, R35, RZ ;  /* 0x0000002304237223 */ /* 0x000fe200000100ff */
        /* <DEDUP_REMOVED lines=19> */
[--C-:B------:R-:W-:Y:S02]  /*6970*/  HADD2.F32 R2, -RZ, R9.reuse.H0_H0 ;  /* 0x20000009ff027230 */ /* 0x100fe40000004100 */
[----:B------:R-:W-:Y:S01]  /*6980*/  FFMA.FTZ R40, R13, R39, R40 ;  /* 0x000000270d287223 */ /* 0x000fe20000010028 */
[----:B------:R-:W-:-:S02]  /*6990*/  HADD2.F32 R4, -RZ, R9.H1_H1 ;  /* 0x30000009ff047230 */ /* 0x000fc40000004100 */
        /* <DEDUP_REMOVED lines=19> */
[--C-:B------:R-:W-:Y:S02]  /*6ad0*/  HADD2.F32 R8, -RZ, R17.reuse.H0_H0 ;  /* 0x20000011ff087230 */ /* 0x100fe40000004100 */
[-C--:B------:R-:W-:Y:S01]  /*6ae0*/  FFMA.FTZ R11, R10, R2.reuse, R11 ;  /* 0x000000020a0b7223 */ /* 0x080fe2000001000b */
[----:B------:R-:W-:Y:S02]  /*6af0*/  HADD2.F32 R10, -RZ, R17.H1_H1 ;  /* 0x30000011ff0a7230 */ /* 0x000fe40000004100 */
[----:B------:R-:W-:Y:S01]  /*6b00*/  FFMA.FTZ R9, R0, R2, R9 ;  /* 0x0000000200097223 */ /* 0x000fe20000010009 */
[----:B------:R-:W-:-:S02]  /*6b10*/  HADD2.F32 R12, -RZ, R29.H0_H0 ;  /* 0x2000001dff0c7230 */ /* 0x000fc40000004100 */
[----:B------:R-:W-:Y:S01]  /*6b20*/  FFMA.FTZ R13, R8, R2, R13 ;  /* 0x00000002080d7223 */ /* 0x000fe2000001000d */
[----:B------:R-:W-:Y:S02]  /*6b30*/  HADD2.F32 R0, -RZ, R15.H1_H1 ;  /* 0x3000000fff007230 */ /* 0x000fe40000004100 */
[----:B------:R-:W-:Y:S02]  /*6b40*/  HADD2.F32 R16, -RZ, R16.H1_H1 ;  /* 0x30000010ff107230 */ /* 0x000fe40000004100 */
[----:B------:R-:W-:Y:S01]  /*6b50*/  FFMA.FTZ R13, R10, R4, R13 ;  /* 0x000000040a0d7223 */ /* 0x000fe2000001000d */
[----:B------:R-:W-:Y:S01]  /*6b60*/  FFMA.FTZ R3, R12, R2, R3 ;  /* 0x000000020c037223 */ /* 0x000fe20000010003 */
[-C--:B------:R-:W-:Y:S01]  /*6b70*/  FFMA.FTZ R9, R0, R4.reuse, R9 ;  /* 0x0000000400097223 */ /* 0x080fe20000010009 */
[----:B------:R-:W-:Y:S02]  /*6b80*/  HADD2.F32 R10, -RZ, R29.H1_H1 ;  /* 0x3000001dff0a7230 */ /* 0x000fe40000004100 */
[----:B------:R-:W-:Y:S01]  /*6b90*/  FFMA.FTZ R11, R16, R4, R11 ;  /* 0x00000004100b7223 */ /* 0x000fe2000001000b */
[----:B------:R-:W-:-:S02]  /*6ba0*/  HADD2.F32 R0, -RZ, R6.H0_H0 ;  /* 0x20000006ff007230 */ /* 0x000fc40000004100 */
        /* <DEDUP_REMOVED lines=16> */
.L_x_2520:
[----:B------:R-:W0:Y:S01]  /*6cb0*/  LDC R29, c[0x0][0x23c] ;  /* 0x00008f00ff1d7b82 */ /* 0x000e220000000800 */
[----:B------:R-:W-:Y:S01]  /*6cc0*/  IADD3 R20, R20, 0x20, RZ ;  /* 0x0000002014147810 */ /* 0x000fe20007ffe0ff */
[----:B------:R-:W-:-:S03]  /*6cd0*/  UIADD3 UR4, UR4, 0x40, URZ ;  /* 0x0000004004047890 */ /* 0x000fc6000fffe03f */
[C---:B------:R-:W-:Y:S02]  /*6ce0*/  ISETP.GE.AND P2, PT, R20.reuse, UR5, PT ;  /* 0x0000000514007c0c */ /* 0x040fe4000bf46270 */
[----:B------:R-:W-:Y:S01]  /*6cf0*/  ISETP.LT.AND P3, PT, R20, R7, PT ;  /* 0x000000071400720c */ /* 0x000fe20003f61270 */
[----:B0-----:R-:W-:-:S12]  /*6d00*/  IMAD.WIDE R36, R29, 0x10, R36 ;  /* 0x000000101d247825 */ /* 0x001fd800078e0224 */
[----:B------:R-:W-:Y:S05]  /*6d10*/  @!P2 BRA P3, `(.L_x_2528) ;  /* 0xffffffc000e0a947 */ /* 0x000fea000183ffff */
.L_x_2519:
[----:B------:R-:W-:Y:S05]  /*6d20*/  @!P1 EXIT ;  /* 0x000000000000994d */ /* 0x000fea0003800000 */
[----:B------:R-:W0:Y:S01]  /*6d30*/  S2R R0, SR_CTAID.X ;  /* 0x0000000000007919 */ /* 0x000e220000002500 */
[----:B------:R-:W1:Y:S01]  /*6d40*/  S2UR UR4, SR_CTAID.Y ;  /* 0x00000000000479c3 */ /* 0x000e620000002600 */
[----:B------:R-:W-:Y:S01]  /*6d50*/  HMUL2 R27, R27, R21.H0_H0 ;  /* 0x200000151b1b7232 */ /* 0x000fe20000000000 */
[----:B------:R-:W0:Y:S06]  /*6d60*/  S2R R3, SR_TID.X ;  /* 0x0000000000037919 */ /* 0x000e2c0000002100 */
[----:B------:R-:W2:Y:S01]  /*6d70*/  LDC.64 R6, c[0x0][0x230] ;  /* 0x00008c00ff067b82 */ /* 0x000ea20000000a00 */
[----:B-1----:R-:W-:Y:S01]  /*6d80*/  USHF.L.U32 UR4, UR4, 0x1, URZ ;  /* 0x0000000104047899 */ /* 0x002fe2000800063f */
[----:B0-----:R-:W-:-:S06]  /*6d90*/  LEA R0, R0, R3, 0x6 ;  /* 0x0000000300007211 */ /* 0x001fcc00078e30ff */
[----:B------:R-:W0:Y:S01]  /*6da0*/  LDC R3, c[0x0][0x238] ;  /* 0x00008e00ff037b82 */ /* 0x000e220000000800 */
[----:B------:R-:W-:-:S05]  /*6db0*/  SHF.L.U32 R0, R0, 0x2, RZ ;  /* 0x0000000200007819 */ /* 0x000fca00000006ff */
[----:B------:R-:W-:-:S04]  /*6dc0*/  IMAD R8, R29, UR4, R0 ;  /* 0x000000041d087c24 */ /* 0x000fc8000f8e0200 */
[----:B--2---:R-:W-:-:S05]  /*6dd0*/  IMAD.WIDE R4, R8, 0x2, R6 ;  /* 0x0000000208047825 */ /* 0x004fca00078e0206 */
[----:B------:R1:W-:Y:S01]  /*6de0*/  ATOM.E.ADD.F16x2.RN.STRONG.GPU P0, RZ, desc[UR8][R4.64], R27 ;  /* 0x0000001b04ff79a2 */ /* 0x0003e2000810e1c8 */
[----:B------:R-:W-:Y:S01]  /*6df0*/  IADD3 R0, RZ, -UR4, RZ ;  /* 0x80000004ff007c10 */ /* 0x000fe2000fffe0ff */
[----:B------:R-:W-:Y:S01]  /*6e00*/  BSSY B0, `(.L_x_2529) ;  /* 0x0000011000007945 */ /* 0x000fe20003800000 */
[----:B------:R-:W-:Y:S02]  /*6e10*/  HMUL2 R21, R26, R21.H0_H0 ;  /* 0x200000151a157232 */ /* 0x000fe40000000000 */
[----:B0-----:R-:W-:Y:S01]  /*6e20*/  VIADDMNMX R0, R0, R3, 0x2, PT ;  /* 0x0000000200007446 */ /* 0x001fe20003800103 */
[----:B-1----:R-:W-:Y:S06]  /*6e30*/  @P0 BRA `(.L_x_2530) ;  /* 0x0000000000340947 */ /* 0x002fec0003800000 */
[----:B------:R-:W0:Y:S02]  /*6e40*/  QSPC.E.S P0, RZ, [R4] ;  /* 0x0000000004ff73aa */ /* 0x000e240000000500 */
[----:B0-----:R-:W-:Y:S05]  /*6e50*/  @!P0 BRA `(.L_x_2531) ;  /* 0x0000000000208947 */ /* 0x001fea0003800000 */
[----:B------:R-:W-:-:S04]  /*6e60*/  MOV R2, R4 ;  /* 0x0000000400027202 */ /* 0x000fc80000000f00 */
[----:B------:R-:W-:-:S07]  /*6e70*/  MOV R9, R2 ;  /* 0x0000000200097202 */ /* 0x000fce0000000f00 */
.L_x_2532:
[----:B------:R-:W0:Y:S02]  /*6e80*/  LDS R2, [R9] ;  /* 0x0000000009027984 */ /* 0x000e240000000800 */
[----:B0-----:R-:W-:-:S10]  /*6e90*/  HFMA2.MMA R3, R2, 1, 1, R27 ;  /* 0x3c003c0002037835 */ /* 0x001fd4000000001b */
[----:B------:R-:W0:Y:S02]  /*6ea0*/  ATOMS.CAST.SPIN R3, [R9], R2, R3 ;  /* 0x000000020903738d */ /* 0x000e240001800003 */
[----:B0-----:R-:W-:-:S13]  /*6eb0*/  ISETP.EQ.U32.AND P0, PT, R3, 0x1, PT ;  /* 0x000000010300780c */ /* 0x001fda0003f02070 */
[----:B------:R-:W-:Y:S05]  /*6ec0*/  @!P0 BRA `(.L_x_2532) ;  /* 0xfffffffc00ec8947 */ /* 0x000fea000383ffff */
[----:B------:R-:W-:Y:S05]  /*6ed0*/  BRA `(.L_x_2530) ;  /* 0x00000000000c7947 */ /* 0x000fea0003800000 */
.L_x_2531:
[----:B------:R-:W2:Y:S02]  /*6ee0*/  LD.E R2, desc[UR8][R4.64] ;  /* 0x0000000804027980 */ /* 0x000ea4000c101900 */
[----:B--2---:R-:W-:-:S05]  /*6ef0*/  IADD3 R3, R27, R2, RZ ;  /* 0x000000021b037210 */ /* 0x004fca0007ffe0ff */
[----:B------:R0:W-:Y:S02]  /*6f00*/  ST.E desc[UR8][R4.64], R3 ;  /* 0x0000000304007985 */ /* 0x0001e4000c101908 */
.L_x_2530:
[----:B------:R-:W-:Y:S05]  /*6f10*/  BSYNC B0 ;  /* 0x0000000000007941 */ /* 0x000fea0003800000 */
.L_x_2529:
[----:B------:R1:W-:Y:S01]  /*6f20*/  ATOM.E.ADD.F16x2.RN.STRONG.GPU P0, RZ, desc[UR8][R4.64+0x4], R21 ;  /* 0x0000041504ff79a2 */ /* 0x0003e2000810e1c8 */
[----:B------:R-:W-:Y:S04]  /*6f30*/  BSSY B0, `(.L_x_2533) ;  /* 0x000000f000007945 */ /* 0x000fe80003800000 */
[----:B-1----:R-:W-:Y:S05]  /*6f40*/  @P0 BRA `(.L_x_2534) ;  /* 0x0000000000340947 */ /* 0x002fea0003800000 */
[----:B------:R-:W1:Y:S02]  /*6f50*/  QSPC.E.S P0, RZ, [R4+0x4] ;  /* 0x0000040004ff73aa */ /* 0x000e640000000500 */
[----:B-1----:R-:W-:Y:S05]  /*6f60*/  @!P0 BRA `(.L_x_2535) ;  /* 0x0000000000208947 */ /* 0x002fea0003800000 */
[----:B------:R-:W-:-:S04]  /*6f70*/  MOV R2, R4 ;  /* 0x0000000400027202 */ /* 0x000fc80000000f00 */
[----:B0-----:R-:W-:-:S07]  /*6f80*/  MOV R4, R2 ;  /* 0x0000000200047202 */ /* 0x001fce0000000f00 */
.L_x_2536:
[----:B------:R-:W0:Y:S02]  /*6f90*/  LDS R2, [R4+0x4] ;  /* 0x0000040004027984 */ /* 0x000e240000000800 */
[----:B0-----:R-:W-:-:S06]  /*6fa0*/  HADD2 R3, R2, R21 ;  /* 0x0000001502037230 */ /* 0x001fcc0000000000 */
[----:B------:R-:W0:Y:S02]  /*6fb0*/  ATOMS.CAST.SPIN R3, [R4+0x4], R2, R3 ;  /* 0x000004020403738d */ /* 0x000e240001800003 */
[----:B0-----:R-:W-:-:S13]  /*6fc0*/  ISETP.EQ.U32.AND P0, PT, R3, 0x1, PT ;  /* 0x000000010300780c */ /* 0x001fda0003f02070 */
[----:B------:R-:W-:Y:S05]  /*6fd0*/  @!P0 BRA `(.L_x_2536) ;  /* 0xfffffffc00ec8947 */ /* 0x000fea000383ffff */
[----:B------:R-:W-:Y:S05]  /*6fe0*/  BRA `(.L_x_2534) ;  /* 0x00000000000c7947 */ /* 0x000fea0003800000 */
.L_x_2535:
[----:B------:R-:W0:Y:S02]  /*6ff0*/  LD.E R2, desc[UR8][R4.64+0x4] ;  /* 0x0000040804027980 */ /* 0x000e24000c101900 */
[----:B0-----:R-:W-:-:S05]  /*7000*/  IADD3 R3, R21, R2, RZ ;  /* 0x0000000215037210 */ /* 0x001fca0007ffe0ff */
[----:B------:R1:W-:Y:S02]  /*7010*/  ST.E desc[UR8][R4.64+0x4], R3 ;  /* 0x0000040304007985 */ /* 0x0003e4000c101908 */
.L_x_2534:
[----:B------:R-:W-:Y:S05]  /*7020*/  BSYNC B0 ;  /* 0x0000000000007941 */ /* 0x000fea0003800000 */
.L_x_2533:
[----:B------:R-:W-:-:S13]  /*7030*/  ISETP.GE.AND P0, PT, R0, 0x2, PT ;  /* 0x000000020000780c */ /* 0x000fda0003f06270 */
        /* <DEDUP_REMOVED lines=12> */
.L_x_2540:
[----:B------:R-:W0:Y:S02]  /*7100*/  LDS R2, [R0] ;  /* 0x0000000000027984 */ /* 0x000e240000000800 */
[----:B0-----:R-:W-:-:S10]  /*7110*/  HFMA2.MMA R3, R2, 1, 1, R25 ;  /* 0x3c003c0002037835 */ /* 0x001fd40000000019 */
[----:B------:R-:W0:Y:S02]  /*7120*/  ATOMS.CAST.SPIN R3, [R0], R2, R3 ;  /* 0x000000020003738d */ /* 0x000e240001800003 */
[----:B0-----:R-:W-:-:S13]  /*7130*/  ISETP.EQ.U32.AND P0, PT, R3, 0x1, PT ;  /* 0x000000010300780c */ /* 0x001fda0003f02070 */
[----:B------:R-:W-:Y:S05]  /*7140*/  @!P0 BRA `(.L_x_2540) ;  /* 0xfffffffc00ec8947 */ /* 0x000fea000383ffff */
[----:B------:R-:W-:Y:S05]  /*7150*/  BRA `(.L_x_2538) ;  /* 0x00000000000c7947 */ /* 0x000fea0003800000 */
.L_x_2539:
[----:B------:R-:W2:Y:S02]  /*7160*/  LD.E R0, desc[UR8][R4.64] ;  /* 0x0000000804007980 */ /* 0x000ea4000c101900 */
[----:B--2---:R-:W-:-:S05]  /*7170*/  IADD3 R3, R25, R0, RZ ;  /* 0x0000000019037210 */ /* 0x004fca0007ffe0ff */
[----:B------:R0:W-:Y:S02]  /*7180*/  ST.E desc[UR8][R4.64], R3 ;  /* 0x0000000304007985 */ /* 0x0001e4000c101908 */
.L_x_2538:
[----:B------:R-:W-:Y:S05]  /*7190*/  BSYNC B0 ;  /* 0x0000000000007941 */ /* 0x000fea0003800000 */
.L_x_2537:
[----:B------:R1:W-:Y:S02]  /*71a0*/  ATOM.E.ADD.F16x2.RN.STRONG.GPU P0, RZ, desc[UR8][R4.64+0x4], R7 ;  /* 0x0000040704ff79a2 */ /* 0x0003e4000810e1c8 */
[----:B-1----:R-:W-:Y:S05]  /*71b0*/  @P0 EXIT ;  /* 0x000000000000094d */ /* 0x002fea0003800000 */
[----:B------:R-:W1:Y:S02]  /*71c0*/  QSPC.E.S P0, RZ, [R4+0x4] ;  /* 0x0000040004ff73aa */ /* 0x000e640000000500 */
[----:B-1----:R-:W-:Y:S05]  /*71d0*/  @!P0 BRA `(.L_x_2541) ;  /* 0x0000000000208947 */ /* 0x002fea0003800000 */
[----:B------:R-:W-:-:S04]  /*71e0*/  MOV R2, R4 ;  /* 0x0000000400027202 */ /* 0x000fc80000000f00 */
[----:B------:R-:W-:-:S07]  /*71f0*/  MOV R0, R2 ;  /* 0x0000000200007202 */ /* 0x000fce0000000f00 */
.L_x_2542:
[----:B------:R-:W0:Y:S02]  /*7200*/  LDS R2, [R0+0x4] ;  /* 0x0000040000027984 */ /* 0x000e240000000800 */
[----:B0-----:R-:W-:-:S06]  /*7210*/  HADD2 R3, R2, R7 ;  /* 0x0000000702037230 */ /* 0x001fcc0000000000 */
[----:B------:R-:W0:Y:S02]  /*7220*/  ATOMS.CAST.SPIN R3, [R0+0x4], R2, R3 ;  /* 0x000004020003738d */ /* 0x000e240001800003 */
[----:B0-----:R-:W-:-:S13]  /*7230*/  ISETP.EQ.U32.AND P0, PT, R3, 0x1, PT ;  /* 0x000000010300780c */ /* 0x001fda0003f02070 */
[----:B------:R-:W-:Y:S05]  /*7240*/  @!P0 BRA `(.L_x_2542) ;  /* 0xfffffffc00ec8947 */ /* 0x000fea000383ffff */
[----:B------:R-:W-:Y:S05]  /*7250*/  EXIT ;  /* 0x000000000000794d */ /* 0x000fea0003800000 */
.L_x_2541:
[----:B------:R-:W0:Y:S02]  /*7260*/  LD.E R0, desc[UR8][R4.64+0x4] ;  /* 0x0000040804007980 */ /* 0x000e24000c101900 */
[----:B0-----:R-:W-:-:S05]  /*7270*/  IADD3 R3, R7, R0, RZ ;  /* 0x0000000007037210 */ /* 0x001fca0007ffe0ff */
[----:B------:R-:W-:Y:S01]  /*7280*/  ST.E desc[UR8][R4.64+0x4], R3 ;  /* 0x0000040304007985 */ /* 0x000fe2000c101908 */
[----:B------:R-:W-:Y:S05]  /*7290*/  EXIT ;  /* 0x000000000000794d */ /* 0x000fea0003800000 */
.L_x_2543:
        /* <DEDUP_REMOVED lines=14> */
.L_x_3703:


//--------------------- .text._Z23gemm_half_q_half_kernelILi2ELi8ELb1ELb1ELi64EEvPK6__halfPKjS4_S2_PS0_iiiiPKtS7_iiiiiibS2_i --------------------------
	.section	.text._Z23gemm_half_q_half_kernelILi2ELi8ELb1ELb1ELi64EEvPK6__halfPKjS4_S2_PS0_iiiiPKtS7_iiiiiibS2_i,"ax",@progbits
	.align	128
        .global         _Z23gemm_half_q_half_kernelILi2ELi8ELb1ELb1ELi64EEvPK6__halfPKjS4_S2_PS0_iiiiPKtS7_iiiiiibS2_i
        .type           _Z23gemm_half_q_half_kernelILi2ELi8ELb1ELb1ELi64EEvPK6__halfPKjS4_S2_PS0_iiiiPKtS7_iiiiiibS2_i,@function
        .size           _Z23gemm_half_q_half_kernelILi2ELi8ELb1ELb1ELi64EEvPK6__halfPKjS4_S2_PS0_iiiiPKtS7_iiiiiibS2_i,(.L_x_3704 - _Z23gemm_half_q_half_kernelILi2ELi8ELb1ELb1ELi64EEvPK6__halfPKjS4_S2_PS0_iiiiPKtS7_iiiiiibS2_i)
        .other          _Z23gemm_half_q_half_kernelILi2ELi8ELb1ELb1ELi64EEvPK6__halfPKjS4_S2_PS0_iiiiPKtS7_iiiiiibS2_i,@"STO_CUDA_ENTRY STV_DEFAULT"
_Z23gemm_half_q_half_kernelILi2ELi8ELb1ELb1ELi64EEvPK6__halfPKjS4_S2_PS0_iiiiPKtS7_iiiiiibS2_i:
.text._Z23gemm_half_q_half_kernelILi2ELi8ELb1ELb1ELi64EEvPK6__halfPKjS4_S2_PS0_iiiiPKtS7_iiiiiibS2_i:
        /* <DEDUP_REMOVED lines=25> */
.L_x_2544:
        /* <DEDUP_REMOVED lines=37> */
.L_x_2549:
        /* <DEDUP_REMOVED lines=16> */
.L_x_2548:
        /* <DEDUP_REMOVED lines=16> */
.L_x_2547:
        /* <DEDUP_REMOVED lines=17> */
.L_x_2551:
        /* <DEDUP_REMOVED lines=16> */
.L_x_2550:
        /* <DEDUP_REMOVED lines=14> */
.L_x_2546:
[----:B------:R-:W-:Y:S05]  /*08d0*/  BSYNC B0 ;  /* 0x0000000000007941 */ /* 0x000fea0003800000 */
.L_x_2545:
        /* <DEDUP_REMOVED lines=10> */
[----:B-1----:R-:W0:Y:S01]  /*0980*/  LDC.64 R6, c[0x0][0x230] ;  /* 0x00008c00ff067b82 */ /* 0x002e220000000a00 */
[----:B------:R-:W-:Y:S01]  /*0990*/  ISETP.GT.AND P2, PT, R2, 0x3, PT ;  /* 0x000000030200780c */ /* 0x000fe20003f44270 */
[----:B------:R-:W-:Y:S01]  /*09a0*/  IMAD R4, R4, R3, RZ ;  /* 0x0000000304047224 */ /* 0x000fe200078e02ff */
[----:B------:R-:W-:Y:S01]  /*09b0*/  HFMA2.MMA R19, -RZ, RZ, 0, 0 ;  /* 0x00000000ff137435 */ /* 0x000fe200000001ff */
[----:B------:R-:W-:-:S03]  /*09c0*/  PLOP3.LUT P0, PT, PT, PT, PT, 0x80, 0x0 ;  /* 0x000000000000781c */ /* 0x000fc60003f0f070 */
[----:B------:R-:W-:-:S04]  /*09d0*/  LEA R4, R4, UR4, 0x1 ;  /* 0x0000000404047c11 */ /* 0x000fc8000f8e08ff */
[----:B------:R-:W-:-:S05]  /*09e0*/  LEA R5, R5, R4, 0x2 ;  /* 0x0000000405057211 */ /* 0x000fca00078e10ff */
[----:B0-----:R-:W-:Y:S01]  /*09f0*/  IMAD.WIDE R4, R5, 0x2, R6 ;  /* 0x0000000205047825 */ /* 0x001fe200078e0206 */
[----:B------:R-:W-:Y:S06]  /*0a00*/  @!P2 BRA `(.L_x_2553) ;  /* 0x000000000034a947 */ /* 0x000fec0003800000 */
[----:B------:R-:W-:Y:S02]  /*0a10*/  PLOP3.LUT P0, PT, PT, PT, PT, 0x8, 0x0 ;  /* 0x000000000000781c */ /* 0x000fe40003f0e170 */
[----:B------:R-:W-:-:S11]  /*0a20*/  IADD3 R18, R2, -0x3, RZ ;  /* 0xfffffffd02127810 */ /* 0x000fd60007ffe0ff */
.L_x_2554:
        /* <DEDUP_REMOVED lines=11> */
.L_x_2553:
        /* <DEDUP_REMOVED lines=10> */
.L_x_2552:
[----:B-12---:R-:W0:Y:S08]  /*0b80*/  LDC.64 R6, c[0x0][0x248] ;  /* 0x00009200ff067b82 */ /* 0x006e300000000a00 */
        /* <DEDUP_REMOVED lines=15> */
.L_x_2556:
[----:B0-----:R-:W0:Y:S01]  /*0c80*/  LDC.64 R10, c[0x0][0x220] ;  /* 0x00008800ff0a7b82 */ /* 0x001e220000000a00 */
[----:B-----5:R-:W-:-:S05]  /*0c90*/  IADD3 R21, R0, R2, RZ ;  /* 0x0000000200157210 */ /* 0x020fca0007ffe0ff */
[----:B------:R-:W-:Y:S02]  /*0ca0*/  IMAD R22, R21, R3, RZ ;  /* 0x0000000315167224 */ /* 0x000fe400078e02ff */
[----:B------:R-:W3:Y:S03]  /*0cb0*/  LDC.64 R24, c[0x0][0x228] ;  /* 0x00008a00ff187b82 */ /* 0x000ee60000000a00 */
[----:B------:R-:W-:-:S04]  /*0cc0*/  SHF.R.S32.HI R23, RZ, 0x1f, R22 ;  /* 0x0000001fff177819 */ /* 0x000fc80000011416 */
[----:B------:R-:W-:-:S04]  /*0cd0*/  LEA.HI R23, R23, R22, RZ, 0x3 ;  /* 0x0000001617177211 */ /* 0x000fc800078f18ff */
[----:B------:R-:W-:-:S05]  /*0ce0*/  LEA.HI.SX32 R23, R23, R20, 0x1d ;  /* 0x0000001417177211 */ /* 0x000fca00078feaff */
[----:B0-----:R-:W-:-:S06]  /*0cf0*/  IMAD.WIDE R22, R23, 0x4, R10 ;  /* 0x0000000417167825 */ /* 0x001fcc00078e020a */
[----:B------:R-:W4:Y:S01]  /*0d00*/  LDG.E.CONSTANT R23, desc[UR8][R22.64] ;  /* 0x0000000816177981 */ /* 0x000f22000c1e9900 */
[----:B---3--:R-:W-:Y:S01]  /*0d10*/  IMAD.WIDE R24, R21, 0x2, R24 ;  /* 0x0000000215187825 */ /* 0x008fe200078e0218 */
[----:B------:R-:W-:-:S04]  /*0d20*/  LEA R27, R12, 0x1, 0x1 ;  /* 0x000000010c1b7811 */ /* 0x000fc800078e08ff */
[----:B------:R0:W3:Y:S01]  /*0d30*/  LDG.E.U16.CONSTANT R10, desc[UR8][R24.64] ;  /* 0x00000008180a7981 */ /* 0x0000e2000c1e9500 */
[----:B------:R-:W-:-:S05]  /*0d40*/  IMAD.WIDE R26, R27, 0x2, R6 ;  /* 0x000000021b1a7825 */ /* 0x000fca00078e0206 */
        /* <DEDUP_REMOVED lines=15> */
[----:B--2---:R-:W-:Y:S01]  /*0e40*/  IADD3 R12, R11, R12, RZ ;  /* 0x0000000c0b0c7210 */ /* 0x004fe20007ffe0ff */
[----:B0-----:R-:W-:-:S02]  /*0e50*/  IMAD R24, R22, R22, RZ ;  /* 0x0000001616187224 */ /* 0x001fc400078e02ff */
[----:B------:R-:W-:Y:S01]  /*0e60*/  IMAD R21, R21, R21, RZ ;  /* 0x0000001515157224 */ /* 0x000fe200078e02ff */
[----:B------:R-:W-:Y:S01]  /*0e70*/  I2F.F16 R28, R28 ;  /* 0x0000001c001c7306 */ /* 0x000fe20000200c00 */
[----:B------:R-:W-:-:S07]  /*0e80*/  ISETP.GE.AND P2, PT, R12, R17, PT ;  /* 0x000000110c00720c */ /* 0x000fce0003f46270 */
        /* <DEDUP_REMOVED lines=11> */
.L_x_2555:
        /* <DEDUP_REMOVED lines=8> */
[----:B0-----:R-:W-:Y:S01]  /*0fc0*/  LEA.HI R10, R7, R0, RZ, 0x5 ;  /* 0x00000000070a7211 */ /* 0x001fe200078f28ff */
        /* <DEDUP_REMOVED lines=12> */
.L_x_2557:
        /* <DEDUP_REMOVED lines=8> */
.L_x_2558:
        /* <DEDUP_REMOVED lines=11> */
.L_x_2559:
        /* <DEDUP_REMOVED lines=8> */
.L_x_2560:
        /* <DEDUP_REMOVED lines=8> */
.L_x_2561:
[----:B------:R-:W-:Y:S02]  /*12c0*/  ISETP.GE.OR P0, PT, R16, R13, P0 ;  /* 0x0000000d1000720c */ /* 0x000fe40000706670 */
[----:B------:R-:W-:Y:S02]  /*12d0*/  LEA R2, R21, R2, 0x3 ;  /* 0x0000000215027211 */ /* 0x000fe400078e18ff */
[----:B------:R-:W-:Y:S02]  /*12e0*/  PRMT R18, RZ, 0x5410, RZ ;  /* 0x00005410ff127816 */ /* 0x000fe400000000ff */
[----:B------:R-:W-:Y:S02]  /*12f0*/  IADD3 R0, R7, R2, R0 ;  /* 0x0000000207007210 */ /* 0x000fe40007ffe000 */
[----:B------:R-:W-:Y:S02]  /*1300*/  PRMT R22, RZ, 0x5410, RZ ;  /* 0x00005410ff167816 */ /* 0x000fe400000000ff */
[----:B------:R-:W-:-:S02]  /*1310*/  IADD3 R0, R19, R0, R6 ;  /* 0x0000000013007210 */ /* 0x000fc40007ffe006 */
[----:B------:R-:W-:Y:S02]  /*1320*/  PRMT R19, RZ, 0x5410, RZ ;  /* 0x00005410ff137816 */ /* 0x000fe400000000ff */
[----:B------:R-:W-:Y:S01]  /*1330*/  PRMT R13, RZ, 0x5410, RZ ;  /* 0x00005410ff0d7816 */ /* 0x000fe200000000ff */
[----:B------:R-:W-:Y:S06]  /*1340*/  @P0 BRA `(.L_x_2562) ;  /* 0x0000003c00980947 */ /* 0x000fec0003800000 */
[----:B------:R-:W2:Y:S04]  /*1350*/  LDL.64 R6, [R1] ;  /* 0x0000000001067983 */ /* 0x000ea80000100a00 */
[----:B------:R2:W3:Y:S01]  /*1360*/  LDG.E.U16.CONSTANT R21, desc[UR8][R4.64+0x2] ;  /* 0x0000020804157981 */ /* 0x0004e2000c1e9500 */
[----:B------:R-:W0:Y:S01]  /*1370*/  S2UR UR5, SR_CgaCtaId ;  /* 0x00000000000579c3 */ /* 0x000e220000008800 */
        /* <DEDUP_REMOVED lines=9> */
[----:B------:R-:W-:Y:S02]  /*1410*/  LEA R8, P2, R0, UR6, 0x2 ;  /* 0x0000000600087c11 */ /* 0x000fe4000f8410ff */
[----:B------:R-:W-:-:S02]  /*1420*/  ISETP.LT.OR P0, PT, R9, 0x2, !P0 ;  /* 0x000000020900780c */ /* 0x000fc40004701670 */
[----:B------:R-:W-:Y:S02]  /*1430*/  LEA.HI.X R9, R0, UR7, R3, 0x2, P2 ;  /* 0x0000000700097c11 */ /* 0x000fe400090f1403 */
[----:B------:R-:W-:Y:S01]  /*1440*/  PRMT R18, R18, 0x5410, RZ ;  /* 0x0000541012127816 */ /* 0x000fe200000000ff */
[----:B0-----:R-:W-:-:S03]  /*1450*/  ULEA UR4, UR5, UR4, 0x18 ;  /* 0x0000000405047291 */ /* 0x001fc6000f8ec03f */
[----:B------:R-:W-:Y:S01]  /*1460*/  ULDC UR5, c[0x0][0x264] ;  /* 0x0000990000057ab9 */ /* 0x000fe20000000800 */
[----:B--2---:R-:W-:Y:S02]  /*1470*/  PRMT R5, R6, 0x7610, R6 ;  /* 0x0000761006057816 */ /* 0x004fe40000000006 */
[----:B------:R-:W-:Y:S02]  /*1480*/  PRMT R12, R7, 0x7610, R7 ;  /* 0x00007610070c7816 */ /* 0x000fe40000000007 */
[----:B---3--:R-:W-:-:S07]  /*1490*/  IADD3 R21, R16, R21, RZ ;  /* 0x0000001510157210 */ /* 0x008fce0007ffe0ff */
.L_x_2571:
        /* <DEDUP_REMOVED lines=17> */
[----:B------:R-:W-:Y:S01]  /*15b0*/  PRMT R0, R15, 0x9910, RZ ;  /* 0x000099100f007816 */ /* 0x000fe200000000ff */
[----:B------:R-:W-:-:S03]  /*15c0*/  HFMA2.MMA R23, -RZ, RZ, 0, 0.0625 ;  /* 0x00002c00ff177435 */ /* 0x000fc600000001ff */
[----:B------:R-:W-:Y:S02]  /*15d0*/  ISETP.NE.AND P2, PT, R0, RZ, PT ;  /* 0x000000ff0000720c */ /* 0x000fe40003f45270 */
        /* <DEDUP_REMOVED lines=58> */
[----:B------:R-:W-:Y:S02]  /*1980*/  HADD2.F32 R41, -RZ, R37.H0_H0 ;  /* 0x20000025ff297230 */ /* 0x000fe40000004100 */
[--C-:B0-----:R-:W-:Y:S02]  /*1990*/  HADD2.F32 R0, -RZ, R8.reuse.H0_H0 ;  /* 0x20000008ff007230 */ /* 0x101fe40000004100 */
[----:B------:R-:W-:-:S02]  /*19a0*/  HADD2.F32 R8, -RZ, R8.H1_H1 ;  /* 0x30000008ff087230 */ /* 0x000fc40000004100 */
[----:B------:R-:W-:Y:S02]  /*19b0*/  HADD2.F32 R38, -RZ, R9.H0_H0 ;  /* 0x20000009ff267230 */ /* 0x000fe40000004100 */
[----:B------:R-:W-:Y:S01]  /*19c0*/  FFMA.FTZ R40, R3, R0, RZ ;  /* 0x0000000003287223 */ /* 0x000fe200000100ff */
[----:B------:R-:W-:Y:S01]  /*19d0*/  FFMA.FTZ R43, R0, R41, RZ ;  /* 0x00000029002b7223 */ /* 0x000fe200000100ff */
[----:B------:R-:W-:Y:S02]  /*19e0*/  HADD2.F32 R41, -RZ, R37.H1_H1 ;  /* 0x30000025ff297230 */ /* 0x000fe40000004100 */
[----:B------:R-:W-:Y:S01]  /*19f0*/  FFMA.FTZ R39, R39, R8, R40 ;  /* 0x0000000827277223 */ /* 0x000fe20000010028 */
[----:B------:R-:W-:Y:S02]  /*1a00*/  HADD2.F32 R40, -RZ, R25.H1_H1 ;  /* 0x30000019ff287230 */ /* 0x000fe40000004100 */
[----:B------:R-:W-:Y:S01]  /*1a10*/  FFMA.FTZ R41, R8, R41, R43 ;  /* 0x0000002908297223 */ /* 0x000fe2000001002b */
[----:B------:R-:W-:Y:S01]  /*1a20*/  FFMA.FTZ R3, R42, R38, R39 ;  /* 0x000000262a037223 */ /* 0x000fe20000010027 */
[----:B------:R-:W-:-:S02]  /*1a30*/  HADD2.F32 R39, -RZ, R9.H1_H1 ;  /* 0x30000009ff277230 */ /* 0x000fc40000004100 */
[----:B-1----:R-:W-:-:S03]  /*1a40*/  HADD2.F32 R9, -RZ, R10.H0_H0 ;  /* 0x2000000aff097230 */ /* 0x002fc60000004100 */
[----:B------:R-:W-:Y:S01]  /*1a50*/  FFMA.FTZ R40, R40, R39, R3 ;  /* 0x0000002728287223 */ /* 0x000fe20000010003 */
[----:B------:R-:W-:-:S05]  /*1a60*/  HADD2.F32 R3, -RZ, R29.H0_H0 ;  /* 0x2000001dff037230 */ /* 0x000fca0000004100 */
[----:B------:R-:W-:Y:S01]  /*1a70*/  FFMA.FTZ R42, R3, R9, R40 ;  /* 0x00000009032a7223 */ /* 0x000fe20000010028 */
[----:B------:R-:W-:Y:S02]  /*1a80*/  HADD2.F32 R3, -RZ, R29.H1_H1 ;  /* 0x3000001dff037230 */ /* 0x000fe40000004100 */
[----:B------:R-:W-:Y:S02]  /*1a90*/  HADD2.F32 R40, -RZ, R10.H1_H1 ;  /* 0x3000000aff287230 */ /* 0x000fe40000004100 */
[--C-:B------:R-:W-:Y:S02]  /*1aa0*/  HADD2.F32 R10, -RZ, R11.reuse.H0_H0 ;  /* 0x2000000bff0a7230 */ /* 0x100fe40000004100 */
[----:B------:R-:W-:Y:S02]  /*1ab0*/  HADD2.F32 R11, -RZ, R11.H1_H1 ;  /* 0x3000000bff0b7230 */ /* 0x000fe40000004100 */
[----:B------:R-:W-:Y:S01]  /*1ac0*/  FFMA.FTZ R3, R3, R40, R42 ;  /* 0x0000002803037223 */ /* 0x000fe2000001002a */
[----:B------:R-:W-:-:S05]  /*1ad0*/  HADD2.F32 R42, -RZ, R30.H0_H0 ;  /* 0x2000001eff2a7230 */ /* 0x000fca0000004100 */
[----:B------:R-:W-:Y:S01]  /*1ae0*/  FFMA.FTZ R3, R42, R10, R3 ;  /* 0x0000000a2a037223 */ /* 0x000fe20000010003 */
[----:B------:R-:W-:-:S05]  /*1af0*/  HADD2.F32 R42, -RZ, R30.H1_H1 ;  /* 0x3000001eff2a7230 */ /* 0x000fca0000004100 */
[----:B------:R-:W-:Y:S01]  /*1b00*/  FFMA.FTZ R3, R42, R11, R3 ;  /* 0x0000000b2a037223 */ /* 0x000fe20000010003 */
[----:B------:R-:W-:-:S05]  /*1b10*/  HADD2.F32 R42, -RZ, R5.H0_H0 ;  /* 0x20000005ff2a7230 */ /* 0x000fca0000004100 */
[----:B------:R-:W-:Y:S01]  /*1b20*/  FMUL.FTZ R3, R3, R42 ;  /* 0x0000002a03037220 */ /* 0x000fe20000410000 */
[----:B------:R-:W-:-:S04]  /*1b30*/  HADD2.F32 R42, -RZ, R24.H0_H0 ;  /* 0x20000018ff2a7230 */ /* 0x000fc80000004100 */
[----:B------:R-:W-:Y:S01]  /*1b40*/  F2FP.F16.F32.PACK_AB R3, RZ, R3 ;  /* 0x00000003ff03723e */ /* 0x000fe200000000ff */
[----:B------:R-:W-:Y:S01]  /*1b50*/  FFMA.FTZ R44, R38, R42, R41 ;  /* 0x0000002a262c7223 */ /* 0x000fe20000010029 */
[----:B------:R-:W-:Y:S02]  /*1b60*/  HADD2.F32 R42, -RZ, R24.H1_H1 ;  /* 0x30000018ff2a7230 */ /* 0x000fe40000004100 */
[----:B------:R-:W-:-:S03]  /*1b70*/  HADD2.F32 R41, -RZ, R31.H0_H0 ;  /* 0x2000001fff297230 */ /* 0x000fc60000004100 */
[----:B------:R-:W-:-:S04]  /*1b80*/  FFMA.FTZ R42, R39, R42, R44 ;  /* 0x0000002a272a7223 */ /* 0x000fc8000001002c */
[----:B------:R-:W-:Y:S01]  /*1b90*/  FFMA.FTZ R43, R9, R41, R42 ;  /* 0x00000029092b7223 */ /* 0x000fe2000001002a */
[----:B------:R-:W-:Y:S02]  /*1ba0*/  HADD2.F32 R41, -RZ, R31.H1_H1 ;  /* 0x3000001fff297230 */ /* 0x000fe40000004100 */
[----:B------:R-:W-:-:S03]  /*1bb0*/  HADD2.F32 R42, -RZ, R32.H0_H0 ;  /* 0x20000020ff2a7230 */ /* 0x000fc60000004100 */
[----:B------:R-:W-:-:S04]  /*1bc0*/  FFMA.FTZ R41, R40, R41, R43 ;  /* 0x0000002928297223 */ /* 0x000fc8000001002b */
[----:B------:R-:W-:Y:S01]  /*1bd0*/  FFMA.FTZ R44, R10, R42, R41 ;  /* 0x0000002a0a2c7223 */ /* 0x000fe20000010029 */
[----:B------:R-:W-:Y:S02]  /*1be0*/  HADD2.F32 R42, -RZ, R32.H1_H1 ;  /* 0x30000020ff2a7230 */ /* 0x000fe40000004100 */
[----:B------:R-:W-:-:S03]  /*1bf0*/  HADD2.F32 R41, -RZ, R5.H1_H1 ;  /* 0x30000005ff297230 */ /* 0x000fc60000004100 */
[----:B------:R-:W-:-:S04]  /*1c00*/  FFMA.FTZ R42, R11, R42, R44 ;  /* 0x0000002a0b2a7223 */ /* 0x000fc8000001002c */
[----:B------:R-:W-:-:S05]  /*1c10*/  FMUL.FTZ R41, R42, R41 ;  /* 0x000000292a297220 */ /* 0x000fca0000410000 */
[----:B------:R-:W-:-:S04]  /*1c20*/  F2FP.F16.F32.PACK_AB R41, RZ, R41 ;  /* 0x00000029ff29723e */ /* 0x000fc800000000ff */
[----:B------:R-:W-:Y:S01]  /*1c30*/  PRMT R3, R3, 0x5410, R41 ;  /* 0x0000541003037816 */ /* 0x000fe20000000029 */
[----:B------:R-:W-:-:S05]  /*1c40*/  HADD2.F32 R41, -RZ, R4.H0_H0 ;  /* 0x20000004ff297230 */ /* 0x000fca0000004100 */
[----:B------:R-:W-:Y:S01]  /*1c50*/  HFMA2.MMA R13, R3, 1, 1, R13 ;  /* 0x3c003c00030d7835 */ /* 0x000fe2000000000d */
[----:B------:R-:W-:Y:S02]  /*1c60*/  HADD2.F32 R3, -RZ, R27.H0_H0 ;  /* 0x2000001bff037230 */ /* 0x000fe40000004100 */
[----:B------:R-:W-:-:S03]  /*1c70*/  FFMA.FTZ R41, R0, R41, RZ ;  /* 0x0000002900297223 */ /* 0x000fc600000100ff */
[----:B------:R-:W-:Y:S01]  /*1c80*/  FFMA.FTZ R3, R0, R3, RZ ;  /* 0x0000000300037223 */ /* 0x000fe200000100ff */
[----:B------:R-:W-:-:S05]  /*1c90*/  HADD2.F32 R0, -RZ, R4.H1_H1 ;  /* 0x30000004ff007230 */ /* 0x000fca0000004100 */
[----:B------:R-:W-:Y:S01]  /*1ca0*/  FFMA.FTZ R41, R8, R0, R41 ;  /* 0x0000000008297223 */ /* 0x000fe20000010029 */
[----:B------:R-:W-:-:S05]  /*1cb0*/  HADD2.F32 R0, -RZ, R27.H1_H1 ;  /* 0x3000001bff007230 */ /* 0x000fca0000004100 */
[----:B------:R-:W-:Y:S01]  /*1cc0*/  FFMA.FTZ R3, R8, R0, R3 ;  /* 0x0000000008037223 */ /* 0x000fe20000010003 */
[----:B------:R-:W-:Y:S02]  /*1cd0*/  HADD2.F32 R0, -RZ, R26.H0_H0 ;  /* 0x2000001aff007230 */ /* 0x000fe40000004100 */
[----:B------:R-:W-:-:S03]  /*1ce0*/  HADD2.F32 R8, -RZ, R28.H0_H0 ;  /* 0x2000001cff087230 */ /* 0x000fc60000004100 */
[C---:B------:R-:W-:Y:S02]  /*1cf0*/  FFMA.FTZ R0, R38.reuse, R0, R41 ;  /* 0x0000000026007223 */ /* 0x040fe40000010029 */
[----:B------:R-:W-:Y:S01]  /*1d00*/  FFMA.FTZ R41, R38, R8, R3 ;  /* 0x0000000826297223 */ /* 0x000fe20000010003 */
[----:B------:R-:W-:Y:S02]  /*1d10*/  HADD2.F32 R3, -RZ, R26.H1_H1 ;  /* 0x3000001aff037230 */ /* 0x000fe40000004100 */
[----:B------:R-:W-:Y:S02]  /*1d20*/  HADD2.F32 R8, -RZ, R28.H1_H1 ;  /* 0x3000001cff087230 */ /* 0x000fe40000004100 */
[----:B------:R-:W-:Y:S02]  /*1d30*/  HADD2.F32 R38, -RZ, R36.H0_H0 ;  /* 0x20000024ff267230 */ /* 0x000fe40000004100 */
[----:B------:R-:W-:Y:S01]  /*1d40*/  FFMA.FTZ R0, R39, R3, R0 ;  /* 0x0000000327007223 */ /* 0x000fe20000010000 */
[----:B------:R-:W-:-:S02]  /*1d50*/  HADD2.F32 R3, -RZ, R33.H0_H0 ;  /* 0x20000021ff037230 */ /* 0x000fc40000004100 */
[----:B------:R-:W-:Y:S01]  /*1d60*/  FFMA.FTZ R8, R39, R8, R41 ;  /* 0x0000000827087223 */ /* 0x000fe20000010029 */
[----:B------:R-:W-:Y:S02]  /*1d70*/  HADD2.F32 R41, -RZ, R35.H0_H0 ;  /* 0x20000023ff297230 */ /* 0x000fe40000004100 */
[C---:B------:R-:W-:Y:S01]  /*1d80*/  FFMA.FTZ R39, R9.reuse, R3, R0 ;  /* 0x0000000309277223 */ /* 0x040fe20000010000 */
[--C-:B------:R-:W-:Y:S02]  /*1d90*/  HADD2.F32 R3, -RZ, R34.reuse.H0_H0 ;  /* 0x20000022ff037230 */ /* 0x100fe40000004100 */
[----:B------:R-:W-:Y:S01]  /*1da0*/  FFMA.FTZ R8, R9, R41, R8 ;  /* 0x0000002909087223 */ /* 0x000fe20000010008 */
[----:B------:R-:W-:Y:S02]  /*1db0*/  HADD2.F32 R9, -RZ, R33.H1_H1 ;  /* 0x30000021ff097230 */ /* 0x000fe40000004100 */
[----:B------:R-:W-:Y:S02]  /*1dc0*/  HADD2.F32 R41, -RZ, R35.H1_H1 ;  /* 0x30000023ff297230 */ /* 0x000fe40000004100 */
[----:B------:R-:W-:-:S02]  /*1dd0*/  HADD2.F32 R0, -RZ, R34.H1_H1 ;  /* 0x30000022ff007230 */ /* 0x000fc40000004100 */
[C---:B------:R-:W-:Y:S01]  /*1de0*/  FFMA.FTZ R9, R40.reuse, R9, R39 ;  /* 0x0000000928097223 */ /* 0x040fe20000010027 */
[----:B------:R-:W-:Y:S01]  /*1df0*/  FFMA.FTZ R41, R40, R41, R8 ;  /* 0x0000002928297223 */ /* 0x000fe20000010008 */
[----:B------:R-:W-:Y:S02]  /*1e00*/  HADD2.F32 R40, -RZ, R36.H1_H1 ;  /* 0x30000024ff287230 */ /* 0x000fe40000004100 */
[C---:B------:R-:W-:Y:S01]  /*1e10*/  FFMA.FTZ R8, R10.reuse, R3, R9 ;  /* 0x000000030a087223 */ /* 0x040fe20000010009 */
[--C-:B------:R-:W-:Y:S02]  /*1e20*/  HADD2.F32 R3, -RZ, R12.reuse.H0_H0 ;  /* 0x2000000cff037230 */ /* 0x100fe40000004100 */
[----:B------:R-:W-:Y:S01]  /*1e30*/  FFMA.FTZ R41, R10, R38, R41 ;  /* 0x000000260a297223 */ /* 0x000fe20000010029 */
[----:B------:R-:W-:Y:S02]  /*1e40*/  HADD2.F32 R9, -RZ, R12.H1_H1 ;  /* 0x3000000cff097230 */ /* 0x000fe40000004100 */
        /* <DEDUP_REMOVED lines=8> */
.L_x_2564:
        /* <DEDUP_REMOVED lines=9> */
[----:B------:R-:W-:Y:S02]  /*1f60*/  HADD2.F32 R4, -RZ, R27.H0_H0 ;  /* 0x2000001bff047230 */ /* 0x000fe40000004100 */
[--C-:B0-----:R-:W-:Y:S02]  /*1f70*/  HADD2.F32 R37, -RZ, R8.reuse.H0_H0 ;  /* 0x20000008ff257230 */ /* 0x101fe40000004100 */
[----:B------:R-:W-:Y:S02]  /*1f80*/  HADD2.F32 R41, -RZ, R8.H1_H1 ;  /* 0x30000008ff297230 */ /* 0x000fe40000004100 */
[----:B------:R-:W-:Y:S02]  /*1f90*/  HADD2.F32 R8, -RZ, R29.H1_H1 ;  /* 0x3000001dff087230 */ /* 0x000fe40000004100 */
[-C--:B------:R-:W-:Y:S01]  /*1fa0*/  FFMA.FTZ R43, R0, R37.reuse, RZ ;  /* 0x00000025002b7223 */ /* 0x080fe200000100ff */
[-C--:B------:R-:W-:Y:S01]  /*1fb0*/  FFMA.FTZ R2, R2, R37.reuse, RZ ;  /* 0x0000002502027223 */ /* 0x080fe200000100ff */
[-C--:B------:R-:W-:Y:S01]  /*1fc0*/  FFMA.FTZ R3, R3, R37.reuse, RZ ;  /* 0x0000002503037223 */ /* 0x080fe200000100ff */
[----:B------:R-:W-:Y:S01]  /*1fd0*/  FFMA.FTZ R4, R4, R37, RZ ;  /* 0x0000002504047223 */ /* 0x000fe200000100ff */
[-C--:B------:R-:W-:Y:S01]  /*1fe0*/  FFMA.FTZ R38, R38, R41.reuse, R43 ;  /* 0x0000002926267223 */ /* 0x080fe2000001002b */
[----:B------:R-:W-:Y:S01]  /*1ff0*/  FFMA.FTZ R2, R39, R41, R2 ;  /* 0x0000002927027223 */ /* 0x000fe20000010002 */
[----:B------:R-:W-:-:S02]  /*2000*/  HADD2.F32 R43, -RZ, R27.H1_H1 ;  /* 0x3000001bff2b7230 */ /* 0x000fc40000004100 */
[-C--:B------:R-:W-:Y:S01]  /*2010*/  FFMA.FTZ R3, R40, R41.reuse, R3 ;  /* 0x0000002928037223 */ /* 0x080fe20000010003 */
[----:B------:R-:W-:Y:S02]  /*2020*/  HADD2.F32 R39, -RZ, R25.H0_H0 ;  /* 0x20000019ff277230 */ /* 0x000fe40000004100 */
        /* <DEDUP_REMOVED lines=20> */
[----:B-1----:R-:W-:Y:S02]  /*2170*/  HADD2.F32 R9, -RZ, R10.H0_H0 ;  /* 0x2000000aff097230 */ /* 0x002fe40000004100 */
[----:B------:R-:W-:Y:S02]  /*2180*/  HADD2.F32 R24, -RZ, R33.H0_H0 ;  /* 0x20000021ff187230 */ /* 0x000fe40000004100 */
[----:B------:R-:W-:-:S02]  /*2190*/  HADD2.F32 R37, -RZ, R35.H0_H0 ;  /* 0x20000023ff257230 */ /* 0x000fc40000004100 */
[-C--:B------:R-:W-:Y:S01]  /*21a0*/  FFMA.FTZ R25, R25, R9.reuse, R38 ;  /* 0x0000000919197223 */ /* 0x080fe20000010026 */
[----:B------:R-:W-:Y:S02]  /*21b0*/  HADD2.F32 R10, -RZ, R10.H1_H1 ;  /* 0x3000000aff0a7230 */ /* 0x000fe40000004100 */
[-C--:B------:R-:W-:Y:S01]  /*21c0*/  FFMA.FTZ R27, R27, R9.reuse, R2 ;  /* 0x000000091b1b7223 */ /* 0x080fe20000010002 */
[-C--:B------:R-:W-:Y:S01]  /*21d0*/  FFMA.FTZ R3, R24, R9.reuse, R3 ;  /* 0x0000000918037223 */ /* 0x080fe20000010003 */
[----:B------:R-:W-:Y:S01]  /*21e0*/  FFMA.FTZ R9, R37, R9, R4 ;  /* 0x0000000925097223 */ /* 0x000fe20000010004 */
[----:B------:R-:W-:Y:S02]  /*21f0*/  HADD2.F32 R4, -RZ, R31.H1_H1 ;  /* 0x3000001fff047230 */ /* 0x000fe40000004100 */
[----:B------:R-:W-:Y:S01]  /*2200*/  FFMA.FTZ R25, R8, R10, R25 ;  /* 0x0000000a08197223 */ /* 0x000fe20000010019 */
[----:B------:R-:W-:Y:S02]  /*2210*/  HADD2.F32 R0, -RZ, R11.H0_H0 ;  /* 0x2000000bff007230 */ /* 0x000fe40000004100 */
[----:B------:R-:W-:-:S02]  /*2220*/  HADD2.F32 R8, -RZ, R32.H0_H0 ;  /* 0x20000020ff087230 */ /* 0x000fc40000004100 */
[----:B------:R-:W-:Y:S01]  /*2230*/  FFMA.FTZ R27, R4, R10, R27 ;  /* 0x0000000a041b7223 */ /* 0x000fe2000001001b */
[----:B------:R-:W-:Y:S02]  /*2240*/  HADD2.F32 R24, -RZ, R33.H1_H1 ;  /* 0x30000021ff187230 */ /* 0x000fe40000004100 */
[----:B------:R-:W-:Y:S02]  /*2250*/  HADD2.F32 R26, -RZ, R35.H1_H1 ;  /* 0x30000023ff1a7230 */ /* 0x000fe40000004100 */
        /* <DEDUP_REMOVED lines=8> */
[----:B------:R-:W-:Y:S02]  /*22e0*/  HADD2.F32 R10, -RZ, R36.H0_H0 ;  /* 0x20000024ff0a7230 */ /* 0x000fe40000004100 */
[-C--:B------:R-:W-:Y:S01]  /*22f0*/  FFMA.FTZ R8, R8, R0.reuse, R3 ;  /* 0x0000000008087223 */ /* 0x080fe20000010003 */
[----:B------:R-:W-:Y:S02]  /*2300*/  HADD2.F32 R25, -RZ, R30.H1_H1 ;  /* 0x3000001eff197230 */ /* 0x000fe40000004100 */
[----:B------:R-:W-:Y:S01]  /*2310*/  FFMA.FTZ R4, R27, R11, R4 ;  /* 0x0000000b1b047223 */ /* 0x000fe20000010004 */
        /* <DEDUP_REMOVED lines=22> */
.L_x_2565:
[----:B------:R-:W0:Y:S02]  /*2480*/  LDC R25, c[0x0][0x23c] ;  /* 0x00008f00ff197b82 */ /* 0x000e240000000800 */
[----:B0-----:R-:W-:-:S05]  /*2490*/  IMAD.WIDE R26, R25, 0x4, R6 ;  /* 0x00000004191a7825 */ /* 0x001fca00078e0206 */
[----:B------:R-:W2:Y:S02]  /*24a0*/  LDG.E.128.CONSTANT R8, desc[UR8][R26.64] ;  /* 0x000000081a087981 */ /* 0x000ea4000c1e9d00 */
[C---:B--2---:R-:W-:Y:S02]  /*24b0*/  LOP3.LUT R32, R8.reuse, 0xf000f, RZ, 0xc0, !PT ;  /* 0x000f000f08207812 */ /* 0x044fe400078ec0ff */
[----:B------:R-:W-:Y:S02]  /*24c0*/  LOP3.LUT R4, R8, 0xf000f0, RZ, 0xc0, !PT ;  /* 0x00f000f008047812 */ /* 0x000fe400078ec0ff */
[C---:B------:R-:W-:Y:S02]  /*24d0*/  LOP3.LUT R24, R9.reuse, 0xf000f0, RZ, 0xc0, !PT ;  /* 0x00f000f009187812 */ /* 0x040fe400078ec0ff */
[----:B------:R-:W-:Y:S02]  /*24e0*/  SHF.R.U32.HI R8, RZ, 0x8, R8 ;  /* 0x00000008ff087819 */ /* 0x000fe40000011608 */
[----:B------:R-:W-:-:S02]  /*24f0*/  LOP3.LUT R0, R9, 0xf000f, RZ, 0xc0, !PT ;  /* 0x000f000f09007812 */ /* 0x000fc400078ec0ff */
[C---:B------:R-:W-:Y:S02]  /*2500*/  LOP3.LUT R2, R10.reuse, 0xf000f, RZ, 0xc0, !PT ;  /* 0x000f000f0a027812 */ /* 0x040fe400078ec0ff */
[----:B------:R-:W-:Y:S02]  /*2510*/  LOP3.LUT R28, R10, 0xf000f0, RZ, 0xc0, !PT ;  /* 0x00f000f00a1c7812 */ /* 0x000fe400078ec0ff */
[C---:B------:R-:W-:Y:S02]  /*2520*/  LOP3.LUT R3, R11.reuse, 0xf000f, RZ, 0xc0, !PT ;  /* 0x000f000f0b037812 */ /* 0x040fe400078ec0ff */
        /* <DEDUP_REMOVED lines=49> */
[----:B------:R-:W-:Y:S02]  /*2840*/  HADD2.F32 R40, -RZ, R30.H0_H0 ;  /* 0x2000001eff287230 */ /* 0x000fe40000004100 */
[----:B------:R-:W-:Y:S02]  /*2850*/  HADD2.F32 R41, -RZ, R33.H0_H0 ;  /* 0x20000021ff297230 */ /* 0x000fe40000004100 */
[--C-:B0-----:R-:W-:Y:S02]  /*2860*/  HADD2.F32 R0, -RZ, R8.reuse.H0_H0 ;  /* 0x20000008ff007230 */ /* 0x101fe40000004100 */
[----:B------:R-:W-:-:S03]  /*2870*/  HADD2.F32 R8, -RZ, R8.H1_H1 ;  /* 0x30000008ff087230 */ /* 0x000fc60000004100 */
[----:B------:R-:W-:Y:S01]  /*2880*/  FFMA.FTZ R2, R3, R0, RZ ;  /* 0x0000000003027223 */ /* 0x000fe200000100ff */
[----:B------:R-:W-:Y:S01]  /*2890*/  FFMA.FTZ R43, R0, R41, RZ ;  /* 0x00000029002b7223 */ /* 0x000fe200000100ff */
[----:B------:R-:W-:Y:S02]  /*28a0*/  HADD2.F32 R41, -RZ, R33.H1_H1 ;  /* 0x30000021ff297230 */ /* 0x000fe40000004100 */
[----:B------:R-:W-:Y:S01]  /*28b0*/  FFMA.FTZ R39, R39, R8, R2 ;  /* 0x0000000827277223 */ /* 0x000fe20000010002 */
[----:B------:R-:W-:Y:S02]  /*28c0*/  HADD2.F32 R2, -RZ, R9.H0_H0 ;  /* 0x20000009ff027230 */ /* 0x000fe40000004100 */
[----:B------:R-:W-:-:S03]  /*28d0*/  FFMA.FTZ R41, R8, R41, R43 ;  /* 0x0000002908297223 */ /* 0x000fc6000001002b */
[----:B------:R-:W-:Y:S01]  /*28e0*/  FFMA.FTZ R3, R40, R2, R39 ;  /* 0x0000000228037223 */ /* 0x000fe20000010027 */
[----:B------:R-:W-:Y:S02]  /*28f0*/  HADD2.F32 R39, -RZ, R9.H1_H1 ;  /* 0x30000009ff277230 */ /* 0x000fe40000004100 */
[----:B------:R-:W-:Y:S02]  /*2900*/  HADD2.F32 R40, -RZ, R30.H1_H1 ;  /* 0x3000001eff287230 */ /* 0x000fe40000004100 */
        /* <DEDUP_REMOVED lines=29> */
[----:B------:R-:W-:Y:S01]  /*2ae0*/  FMUL.FTZ R42, R41, R42 ;  /* 0x0000002a292a7220 */ /* 0x000fe20000410000 */
[----:B------:R-:W-:-:S04]  /*2af0*/  HADD2.F32 R41, -RZ, R34.H0_H0 ;  /* 0x20000022ff297230 */ /* 0x000fc80000004100 */
[----:B------:R-:W-:Y:S01]  /*2b00*/  F2FP.F16.F32.PACK_AB R42, RZ, R42 ;  /* 0x0000002aff2a723e */ /* 0x000fe200000000ff */
[----:B------:R-:W-:-:S03]  /*2b10*/  FFMA.FTZ R41, R0, R41, RZ ;  /* 0x0000002900297223 */ /* 0x000fc600000100ff */
[----:B------:R-:W-:-:S06]  /*2b20*/  PRMT R3, R3, 0x5410, R42 ;  /* 0x0000541003037816 */ /* 0x000fcc000000002a */
[----:B------:R-:W-:Y:S01]  /*2b30*/  HFMA2.MMA R13, R3, 1, 1, R13 ;  /* 0x3c003c00030d7835 */ /* 0x000fe2000000000d */
[----:B------:R-:W-:-:S05]  /*2b40*/  HADD2.F32 R3, -RZ, R35.H0_H0 ;  /* 0x20000023ff037230 */ /* 0x000fca0000004100 */
[----:B------:R-:W-:Y:S01]  /*2b50*/  FFMA.FTZ R3, R0, R3, RZ ;  /* 0x0000000300037223 */ /* 0x000fe200000100ff */
[----:B------:R-:W-:-:S05]  /*2b60*/  HADD2.F32 R0, -RZ, R34.H1_H1 ;  /* 0x30000022ff007230 */ /* 0x000fca0000004100 */
[----:B------:R-:W-:Y:S01]  /*2b70*/  FFMA.FTZ R41, R8, R0, R41 ;  /* 0x0000000008297223 */ /* 0x000fe20000010029 */
[----:B------:R-:W-:-:S05]  /*2b80*/  HADD2.F32 R0, -RZ, R35.H1_H1 ;  /* 0x30000023ff007230 */ /* 0x000fca0000004100 */
[----:B------:R-:W-:Y:S01]  /*2b90*/  FFMA.FTZ R3, R8, R0, R3 ;  /* 0x0000000008037223 */ /* 0x000fe20000010003 */
[----:B------:R-:W-:Y:S02]  /*2ba0*/  HADD2.F32 R0, -RZ, R28.H0_H0 ;  /* 0x2000001cff007230 */ /* 0x000fe40000004100 */
[----:B------:R-:W-:-:S03]  /*2bb0*/  HADD2.F32 R8, -RZ, R27.H0_H0 ;  /* 0x2000001bff087230 */ /* 0x000fc60000004100 */
[C---:B------:R-:W-:Y:S01]  /*2bc0*/  FFMA.FTZ R0, R2.reuse, R0, R41 ;  /* 0x0000000002007223 */ /* 0x040fe20000010029 */
[----:B------:R-:W-:Y:S02]  /*2bd0*/  HADD2.F32 R41, -RZ, R23.H1_H1 ;  /* 0x30000017ff297230 */ /* 0x000fe40000004100 */
        /* <DEDUP_REMOVED lines=11> */
[----:B------:R-:W-:Y:S02]  /*2c90*/  HADD2.F32 R3, -RZ, R4.H0_H0 ;  /* 0x20000004ff037230 */ /* 0x000fe40000004100 */
[C---:B------:R-:W-:Y:S01]  /*2ca0*/  FFMA.FTZ R41, R40.reuse, R41, R8 ;  /* 0x0000002928297223 */ /* 0x040fe20000010008 */
[--C-:B------:R-:W-:Y:S02]  /*2cb0*/  HADD2.F32 R8, -RZ, R31.reuse.H0_H0 ;  /* 0x2000001fff087230 */ /* 0x100fe40000004100 */
[----:B------:R-:W-:Y:S01]  /*2cc0*/  FFMA.FTZ R9, R40, R9, R39 ;  /* 0x0000000928097223 */ /* 0x000fe20000010027 */
[----:B------:R-:W-:-:S03]  /*2cd0*/  HADD2.F32 R40, -RZ, R31.H1_H1 ;  /* 0x3000001fff287230 */ /* 0x000fc60000004100 */
[C---:B------:R-:W-:Y:S01]  /*2ce0*/  FFMA.FTZ R2, R10.reuse, R3, R9 ;  /* 0x000000030a027223 */ /* 0x040fe20000010009 */
[----:B------:R-:W-:Y:S01]  /*2cf0*/  FFMA.FTZ R41, R10, R8, R41 ;  /* 0x000000080a297223 */ /* 0x000fe20000010029 */
[--C-:B------:R-:W-:Y:S02]  /*2d00*/  HADD2.F32 R3, -RZ, R12.reuse.H0_H0 ;  /* 0x2000000cff037230 */ /* 0x100fe40000004100 */
        /* <DEDUP_REMOVED lines=9> */
.L_x_2566:
[----:B------:R-:W-:Y:S05]  /*2da0*/  @P0 BRA `(.L_x_2567) ;  /* 0x0000000400680947 */ /* 0x000fea0003800000 */
[----:B------:R-:W0:Y:S01]  /*2db0*/  LDS.64 R2, [UR4+0x90] ;  /* 0x00009004ff027984 */ /* 0x000e220008000a00 */
[----:B------:R-:W-:Y:S02]  /*2dc0*/  HADD2.F32 R11, -RZ, R33.H0_H0 ;  /* 0x20000021ff0b7230 */ /* 0x000fe40000004100 */
[----:B------:R-:W-:Y:S01]  /*2dd0*/  HADD2.F32 R39, -RZ, R34.H0_H0 ;  /* 0x20000022ff277230 */ /* 0x000fe20000004100 */
[----:B------:R-:W1:Y:S01]  /*2de0*/  LDS.64 R8, [UR4+0x98] ;  /* 0x00009804ff087984 */ /* 0x000e620008000a00 */
[--C-:B------:R-:W-:Y:S02]  /*2df0*/  HADD2.F32 R10, -RZ, R32.reuse.H0_H0 ;  /* 0x20000020ff0a7230 */ /* 0x100fe40000004100 */
[----:B------:R-:W-:Y:S02]  /*2e00*/  HADD2.F32 R0, -RZ, R35.H0_H0 ;  /* 0x20000023ff007230 */ /* 0x000fe40000004100 */
        /* <DEDUP_REMOVED lines=34> */
[----:B-1----:R-:W-:-:S02]  /*3030*/  HADD2.F32 R3, -RZ, R8.H0_H0 ;  /* 0x20000008ff037230 */ /* 0x002fc40000004100 */
        /* <DEDUP_REMOVED lines=21> */
[----:B------:R-:W-:Y:S01]  /*3190*/  FFMA.FTZ R8, R28, R0, R27 ;  /* 0x000000001c087223 */ /* 0x000fe2000001001b */
[----:B------:R-:W-:Y:S02]  /*31a0*/  HADD2.F32 R28, -RZ, R31.H0_H0 ;  /* 0x2000001fff1c7230 */ /* 0x000fe40000004100 */
[----:B------:R-:W-:-:S02]  /*31b0*/  HADD2.F32 R11, -RZ, R26.H1_H1 ;  /* 0x3000001aff0b7230 */ /* 0x000fc40000004100 */
[----:B------:R-:W-:Y:S02]  /*31c0*/  HADD2.F32 R23, -RZ, R24.H1_H1 ;  /* 0x30000018ff177230 */ /* 0x000fe40000004100 */
[----:B------:R-:W-:Y:S02]  /*31d0*/  HADD2.F32 R27, -RZ, R4.H1_H1 ;  /* 0x30000004ff1b7230 */ /* 0x000fe40000004100 */
[-C--:B------:R-:W-:Y:S01]  /*31e0*/  FFMA.FTZ R4, R10, R0.reuse, R29 ;  /* 0x000000000a047223 */ /* 0x080fe2000001001d */
[----:B------:R-:W-:Y:S01]  /*31f0*/  FFMA.FTZ R0, R28, R0, R3 ;  /* 0x000000001c007223 */ /* 0x000fe20000010003 */
        /* <DEDUP_REMOVED lines=21> */
.L_x_2567:
[----:B------:R-:W-:-:S04]  /*3350*/  IMAD.WIDE R10, R25, 0x4, R6 ;  /* 0x00000004190a7825 */ /* 0x000fc800078e0206 */
[----:B------:R-:W-:-:S06]  /*3360*/  IMAD.WIDE R10, R25, 0x4, R10 ;  /* 0x00000004190a7825 */ /* 0x000fcc00078e020a */
[----:B------:R-:W2:Y:S01]  /*3370*/  LDG.E.128.CONSTANT R8, desc[UR8][R10.64] ;  /* 0x000000080a087981 */ /* 0x000ea2000c1e9d00 */
[----:B------:R-:W-:Y:S02]  /*3380*/  MOV R31, 0x2c00 ;  /* 0x00002c00001f7802 */ /* 0x000fe40000000f00 */
[C---:B--2---:R-:W-:Y:S02]  /*3390*/  LOP3.LUT R0, R9.reuse, 0xf000f, RZ, 0xc0, !PT ;  /* 0x000f000f09007812 */ /* 0x044fe400078ec0ff */
[----:B------:R-:W-:Y:S02]  /*33a0*/  LOP3.LUT R26, R9, 0xf000f0, RZ, 0xc0, !PT ;  /* 0x00f000f0091a7812 */ /* 0x000fe400078ec0ff */
[----:B------:R-:W-:Y:S02]  /*33b0*/  LOP3.LUT R27, R10, 0xf000f0, RZ, 0xc0, !PT ;  /* 0x00f000f00a1b7812 */ /* 0x000fe400078ec0ff */
        /* <DEDUP_REMOVED lines=140> */
.L_x_2568:
        /* <DEDUP_REMOVED lines=91> */
.L_x_2569:
[----:B------:R-:W-:-:S04]  /*4230*/  IMAD.WIDE R2, R25, 0x4, R6 ;  /* 0x0000000419027825 */ /* 0x000fc800078e0206 */
        /* <DEDUP_REMOVED lines=9> */
[----:B------:R-:W-:Y:S02]  /*42d0*/  LOP3.LUT R27, R11, 0xf000f0, RZ, 0xc0, !PT ;  /* 0x00f000f00b1b7812 */ /* 0x000fe400078ec0ff */
[----:B------:R-:W-:Y:S02]  /*42e0*/  SHF.R.U32.HI R8, RZ, 0x8, R8 ;  /* 0x00000008ff087819 */ /* 0x000fe40000011608 */
[----:B------:R-:W-:Y:S02]  /*42f0*/  LOP3.LUT R2, R9, 0xf000f, RZ, 0xc0, !PT ;  /* 0x000f000f09027812 */ /* 0x000fe400078ec0ff */
[----:B------:R-:W-:Y:S02]  /*4300*/  SHF.R.U32.HI R10, RZ, 0x8, R10 ;  /* 0x00000008ff0a7819 */ /* 0x000fe4000001160a */
[----:B------:R-:W-:Y:S02]  /*4310*/  LOP3.LUT R3, R11, 0xf000f, RZ, 0xc0, !PT ;  /* 0x000f000f0b037812 */ /* 0x000fe400078ec0ff */
[----:B------:R-:W-:-:S02]  /*4320*/  SHF.R.U32.HI R9, RZ, 0x8, R9 ;  /* 0x00000008ff097819 */ /* 0x000fc40000011609 */
[----:B------:R-:W-:Y:S02]  /*4330*/  SHF.R.U32.HI R11, RZ, 0x8, R11 ;  /* 0x00000008ff0b7819 */ /* 0x000fe4000001160b */
        /* <DEDUP_REMOVED lines=50> */
[----:B------:R-:W-:Y:S02]  /*4660*/  HADD2.F32 R3, -RZ, R33.H0_H0 ;  /* 0x20000021ff037230 */ /* 0x000fe40000004100 */
[----:B------:R-:W-:Y:S01]  /*4670*/  FFMA.FTZ R43, R0, R43, RZ ;  /* 0x0000002b002b7223 */ /* 0x000fe200000100ff */
[----:B-1----:R-:W-:Y:S02]  /*4680*/  HADD2.F32 R41, -RZ, R11.H1_H1 ;  /* 0x3000000bff297230 */ /* 0x002fe40000004100 */
[----:B------:R-:W-:Y:S01]  /*4690*/  FFMA.FTZ R40, R39, R8, R38 ;  /* 0x0000000827287223 */ /* 0x000fe20000010026 */
[----:B------:R-:W-:Y:S02]  /*46a0*/  HADD2.F32 R38, -RZ, R9.H1_H1 ;  /* 0x30000009ff267230 */ /* 0x000fe40000004100 */
[----:B------:R-:W-:Y:S02]  /*46b0*/  HADD2.F32 R9, -RZ, R33.H1_H1 ;  /* 0x30000021ff097230 */ /* 0x000fe40000004100 */
[----:B------:R-:W-:Y:S01]  /*46c0*/  FFMA.FTZ R40, R3, R37, R40 ;  /* 0x0000002503287223 */ /* 0x000fe20000010028 */
[----:B------:R-:W-:-:S02]  /*46d0*/  HADD2.F32 R3, -RZ, R26.H0_H0 ;  /* 0x2000001aff037230 */ /* 0x000fc40000004100 */
[--C-:B------:R-:W-:Y:S02]  /*46e0*/  HADD2.F32 R39, -RZ, R10.reuse.H1_H1 ;  /* 0x3000000aff277230 */ /* 0x100fe40000004100 */
[----:B------:R-:W-:Y:S01]  /*46f0*/  FFMA.FTZ R40, R9, R38, R40 ;  /* 0x0000002609287223 */ /* 0x000fe20000010028 */
[----:B------:R-:W-:Y:S02]  /*4700*/  HADD2.F32 R9, -RZ, R10.H0_H0 ;  /* 0x2000000aff097230 */ /* 0x000fe40000004100 */
[----:B------:R-:W-:-:S03]  /*4710*/  HADD2.F32 R10, -RZ, R26.H1_H1 ;  /* 0x3000001aff0a7230 */ /* 0x000fc60000004100 */
[----:B------:R-:W-:Y:S01]  /*4720*/  FFMA.FTZ R3, R3, R9, R40 ;  /* 0x0000000903037223 */ /* 0x000fe20000010028 */
[----:B------:R-:W-:-:S03]  /*4730*/  HADD2.F32 R40, -RZ, R25.H0_H0 ;  /* 0x20000019ff287230 */ /* 0x000fc60000004100 */
[----:B------:R-:W-:Y:S01]  /*4740*/  FFMA.FTZ R3, R10, R39, R3 ;  /* 0x000000270a037223 */ /* 0x000fe20000010003 */
[----:B------:R-:W-:-:S05]  /*4750*/  HADD2.F32 R10, -RZ, R11.H0_H0 ;  /* 0x2000000bff0a7230 */ /* 0x000fca0000004100 */
[----:B------:R-:W-:Y:S01]  /*4760*/  FFMA.FTZ R3, R40, R10, R3 ;  /* 0x0000000a28037223 */ /* 0x000fe20000010003 */
[----:B------:R-:W-:-:S05]  /*4770*/  HADD2.F32 R40, -RZ, R25.H1_H1 ;  /* 0x30000019ff287230 */ /* 0x000fca0000004100 */
[----:B------:R-:W-:Y:S01]  /*4780*/  FFMA.FTZ R3, R40, R41, R3 ;  /* 0x0000002928037223 */ /* 0x000fe20000010003 */
[----:B------:R-:W-:-:S05]  /*4790*/  HADD2.F32 R40, -RZ, R5.H0_H0 ;  /* 0x20000005ff287230 */ /* 0x000fca0000004100 */
[----:B------:R-:W-:Y:S01]  /*47a0*/  FMUL.FTZ R11, R40, R3 ;  /* 0x00000003280b7220 */ /* 0x000fe20000410000 */
[----:B------:R-:W-:-:S04]  /*47b0*/  HADD2.F32 R3, -RZ, R2.H1_H1 ;  /* 0x30000002ff037230 */ /* 0x000fc80000004100 */
[----:B------:R-:W-:Y:S01]  /*47c0*/  F2FP.F16.F32.PACK_AB R11, RZ, R11 ;  /* 0x0000000bff0b723e */ /* 0x000fe200000000ff */
[----:B------:R-:W-:Y:S01]  /*47d0*/  FFMA.FTZ R40, R8, R3, R43 ;  /* 0x0000000308287223 */ /* 0x000fe2000001002b */
[----:B------:R-:W-:-:S05]  /*47e0*/  HADD2.F32 R3, -RZ, R31.H0_H0 ;  /* 0x2000001fff037230 */ /* 0x000fca0000004100 */
[----:B------:R-:W-:Y:S01]  /*47f0*/  FFMA.FTZ R43, R37, R3, R40 ;  /* 0x00000003252b7223 */ /* 0x000fe20000010028 */
[----:B------:R-:W-:-:S05]  /*4800*/  HADD2.F32 R3, -RZ, R31.H1_H1 ;  /* 0x3000001fff037230 */ /* 0x000fca0000004100 */
[----:B------:R-:W-:Y:S01]  /*4810*/  FFMA.FTZ R40, R38, R3, R43 ;  /* 0x0000000326287223 */ /* 0x000fe2000001002b */
[----:B------:R-:W-:Y:S02]  /*4820*/  HADD2.F32 R3, -RZ, R29.H0_H0 ;  /* 0x2000001dff037230 */ /* 0x000fe40000004100 */
[----:B------:R-:W-:-:S03]  /*4830*/  HADD2.F32 R43, -RZ, R35.H0_H0 ;  /* 0x20000023ff2b7230 */ /* 0x000fc60000004100 */
[----:B------:R-:W-:Y:S01]  /*4840*/  FFMA.FTZ R42, R9, R3, R40 ;  /* 0x00000003092a7223 */ /* 0x000fe20000010028 */
[----:B------:R-:W-:Y:S02]  /*4850*/  HADD2.F32 R40, -RZ, R29.H1_H1 ;  /* 0x3000001dff287230 */ /* 0x000fe40000004100 */
[----:B------:R-:W-:-:S03]  /*4860*/  FFMA.FTZ R43, R0, R43, RZ ;  /* 0x0000002b002b7223 */ /* 0x000fc600000100ff */
[----:B------:R-:W-:Y:S01]  /*4870*/  FFMA.FTZ R3, R39, R40, R42 ;  /* 0x0000002827037223 */ /* 0x000fe2000001002a */
[----:B------:R-:W-:-:S05]  /*4880*/  HADD2.F32 R40, -RZ, R24.H0_H0 ;  /* 0x20000018ff287230 */ /* 0x000fca0000004100 */
[----:B------:R-:W-:Y:S01]  /*4890*/  FFMA.FTZ R42, R10, R40, R3 ;  /* 0x000000280a2a7223 */ /* 0x000fe20000010003 */
[----:B------:R-:W-:Y:S02]  /*48a0*/  HADD2.F32 R40, -RZ, R24.H1_H1 ;  /* 0x30000018ff287230 */ /* 0x000fe40000004100 */
[----:B------:R-:W-:-:S03]  /*48b0*/  HADD2.F32 R3, -RZ, R5.H1_H1 ;  /* 0x30000005ff037230 */ /* 0x000fc60000004100 */
[----:B------:R-:W-:Y:S01]  /*48c0*/  FFMA.FTZ R40, R41, R40, R42 ;  /* 0x0000002829287223 */ /* 0x000fe2000001002a */
[----:B------:R-:W-:-:S03]  /*48d0*/  HADD2.F32 R42, -RZ, R34.H1_H1 ;  /* 0x30000022ff2a7230 */ /* 0x000fc60000004100 */
[----:B------:R-:W-:Y:S01]  /*48e0*/  FMUL.FTZ R40, R3, R40 ;  /* 0x0000002803287220 */ /* 0x000fe20000410000 */
[----:B------:R-:W-:-:S04]  /*48f0*/  HADD2.F32 R3, -RZ, R34.H0_H0 ;  /* 0x20000022ff037230 */ /* 0x000fc80000004100 */
[----:B------:R-:W-:Y:S01]  /*4900*/  F2FP.F16.F32.PACK_AB R40, RZ, R40 ;  /* 0x00000028ff28723e */ /* 0x000fe200000000ff */
[----:B------:R-:W-:Y:S01]  /*4910*/  FFMA.FTZ R3, R0, R3, RZ ;  /* 0x0000000300037223 */ /* 0x000fe200000100ff */
[----:B------:R-:W-:Y:S02]  /*4920*/  HADD2.F32 R0, -RZ, R35.H1_H1 ;  /* 0x30000023ff007230 */ /* 0x000fe40000004100 */
[----:B------:R-:W-:-:S03]  /*4930*/  PRMT R11, R11, 0x5410, R40 ;  /* 0x000054100b0b7816 */ /* 0x000fc60000000028 */
[C---:B------:R-:W-:Y:S01]  /*4940*/  FFMA.FTZ R0, R8.reuse, R0, R43 ;  /* 0x0000000008007223 */ /* 0x040fe2000001002b */
[----:B------:R-:W-:Y:S01]  /*4950*/  FFMA.FTZ R8, R8, R42, R3 ;  /* 0x0000002a08087223 */ /* 0x000fe20000010003 */
[----:B------:R-:W-:Y:S01]  /*4960*/  HADD2.F32 R3, -RZ, R30.H0_H0 ;  /* 0x2000001eff037230 */ /* 0x000fe20000004100 */
[----:B------:R-:W-:Y:S01]  /*4970*/  HFMA2.MMA R13, R11, 1, 1, R13 ;  /* 0x3c003c000b0d7835 */ /* 0x000fe2000000000d */
[----:B------:R-:W-:Y:S02]  /*4980*/  HADD2.F32 R43, -RZ, R32.H0_H0 ;  /* 0x20000020ff2b7230 */ /* 0x000fe40000004100 */
[----:B------:R-:W-:Y:S02]  /*4990*/  HADD2.F32 R42, -RZ, R23.H0_H0 ;  /* 0x20000017ff2a7230 */ /* 0x000fe40000004100 */
[C---:B------:R-:W-:Y:S01]  /*49a0*/  FFMA.FTZ R8, R37.reuse, R3, R8 ;  /* 0x0000000325087223 */ /* 0x040fe20000010008 */
[----:B------:R-:W-:Y:S02]  /*49b0*/  HADD2.F32 R3, -RZ, R30.H1_H1 ;  /* 0x3000001eff037230 */ /* 0x000fe40000004100 */
[----:B------:R-:W-:Y:S01]  /*49c0*/  FFMA.FTZ R43, R37, R43, R0 ;  /* 0x0000002b252b7223 */ /* 0x000fe20000010000 */
[----:B------:R-:W-:-:S02]  /*49d0*/  HADD2.F32 R0, -RZ, R32.H1_H1 ;  /* 0x30000020ff007230 */ /* 0x000fc40000004100 */
[--C-:B------:R-:W-:Y:S02]  /*49e0*/  HADD2.F32 R37, -RZ, R27.reuse.H0_H0 ;  /* 0x2000001bff257230 */ /* 0x100fe40000004100 */
[C---:B------:R-:W-:Y:S01]  /*49f0*/  FFMA.FTZ R8, R38.reuse, R3, R8 ;  /* 0x0000000326087223 */ /* 0x040fe20000010008 */
[--C-:B------:R-:W-:Y:S02]  /*4a00*/  HADD2.F32 R3, -RZ, R28.reuse.H0_H0 ;  /* 0x2000001cff037230 */ /* 0x100fe40000004100 */
[----:B------:R-:W-:Y:S01]  /*4a10*/  FFMA.FTZ R0, R38, R0, R43 ;  /* 0x0000000026007223 */ /* 0x000fe2000001002b */
[----:B------:R-:W-:Y:S02]  /*4a20*/  HADD2.F32 R38, -RZ, R27.H1_H1 ;  /* 0x3000001bff267230 */ /* 0x000fe40000004100 */
[C---:B------:R-:W-:Y:S01]  /*4a30*/  FFMA.FTZ R37, R9.reuse, R37, R8 ;  /* 0x0000002509257223 */ /* 0x040fe20000010008 */
[----:B------:R-:W-:Y:S02]  /*4a40*/  HADD2.F32 R8, -RZ, R28.H1_H1 ;  /* 0x3000001cff087230 */ /* 0x000fe40000004100 */
[----:B------:R-:W-:Y:S01]  /*4a50*/  FFMA.FTZ R0, R9, R3, R0 ;  /* 0x0000000309007223 */ /* 0x000fe20000010000 */
[----:B------:R-:W-:-:S02]  /*4a60*/  HADD2.F32 R3, -RZ, R4.H0_H0 ;  /* 0x20000004ff037230 */ /* 0x000fc40000004100 */
[C---:B------:R-:W-:Y:S01]  /*4a70*/  FFMA.FTZ R37, R39.reuse, R38, R37 ;  /* 0x0000002627257223 */ /* 0x040fe20000010025 */
[----:B------:R-:W-:Y:S01]  /*4a80*/  FFMA.FTZ R9, R39, R8, R0 ;  /* 0x0000000827097223 */ /* 0x000fe20000010000 */
[----:B------:R-:W-:Y:S02]  /*4a90*/  HADD2.F32 R8, -RZ, R4.H1_H1 ;  /* 0x30000004ff087230 */ /* 0x000fe40000004100 */
[C---:B------:R-:W-:Y:S01]  /*4aa0*/  FFMA.FTZ R37, R10.reuse, R42, R37 ;  /* 0x0000002a0a257223 */ /* 0x040fe20000010025 */
[----:B------:R-:W-:Y:S02]  /*4ab0*/  HADD2.F32 R0, -RZ, R23.H1_H1 ;  /* 0x30000017ff007230 */ /* 0x000fe40000004100 */
[----:B------:R-:W-:Y:S01]  /*4ac0*/  FFMA.FTZ R38, R10, R3, R9 ;  /* 0x000000030a267223 */ /* 0x000fe20000010009 */
[--C-:B------:R-:W-:Y:S02]  /*4ad0*/  HADD2.F32 R3, -RZ, R12.reuse.H0_H0 ;  /* 0x2000000cff037230 */ /* 0x100fe40000004100 */
[----:B------:R-:W-:-:S02]  /*4ae0*/  HADD2.F32 R9, -RZ, R12.H1_H1 ;  /* 0x3000000cff097230 */ /* 0x000fc40000004100 */
[C---:B------:R-:W-:Y:S01]  /*4af0*/  FFMA.FTZ R8, R41.reuse, R8, R38 ;  /* 0x0000000829087223 */ /* 0x040fe20000010026 */
[----:B------:R-:W-:-:S03]  /*4b00*/  FFMA.FTZ R0, R41, R0, R37 ;  /* 0x0000000029007223 */ /* 0x000fc60000010025 */
[----:B------:R-:W-:Y:S01]  /*4b10*/  FMUL.FTZ R8, R3, R8 ;  /* 0x0000000803087220 */ /* 0x000fe20000410000 */
[----:B------:R-:W-:-:S04]  /*4b20*/  FMUL.FTZ R0, R9, R0 ;  /* 0x0000000009007220 */ /* 0x000fc80000410000 */
[----:B------:R-:W-:Y:S02]  /*4b30*/  F2FP.F16.F32.PACK_AB R8, RZ, R8 ;  /* 0x00000008ff08723e */ /* 0x000fe400000000ff */
[----:B------:R-:W-:-:S04]  /*4b40*/  F2FP.F16.F32.PACK_AB R0, RZ, R0 ;  /* 0x00000000ff00723e */ /* 0x000fc800000000ff */
[----:B------:R-:W-:-:S05]  /*4b50*/  PRMT R8, R8, 0x5410, R0 ;  /* 0x0000541008087816 */ /* 0x000fca0000000000 */
[----:B------:R-:W-:-:S07]  /*4b60*/  HADD2 R22, R8, R22 ;  /* 0x0000001608167230 */ /* 0x000fce0000000000 */
.L_x_2570:
[----:B------:R-:W-:Y:S05]  /*4b70*/  @P0 BRA `(.L_x_2563) ;  /* 0x0000000400680947 */ /* 0x000fea0003800000 */
        /* <DEDUP_REMOVED lines=15> */
[----:B------:R-:W-:Y:S02]  /*4c70*/  HADD2.F32 R0, -RZ, R9.H0_H0 ;  /* 0x20000009ff007230 */ /* 0x000fe40000004100 */
        /* <DEDUP_REMOVED lines=22> */
[----:B-1----:R-:W-:Y:S02]  /*4de0*/  HADD2.F32 R3, -RZ, R10.H0_H0 ;  /* 0x2000000aff037230 */ /* 0x002fe40000004100 */
        /* <DEDUP_REMOVED lines=25> */
[--C-:B------:R-:W-:Y:S02]  /*4f80*/  HADD2.F32 R26, -RZ, R23.reuse.H0_H0 ;  /* 0x20000017ff1a7230 */ /* 0x100fe40000004100 */
        /* <DEDUP_REMOVED lines=8> */
[--C-:B------:R-:W-:Y:S02]  /*5010*/  HADD2.F32 R3, -RZ, R5.reuse.H0_H0 ;  /* 0x20000005ff037230 */ /* 0x100fe40000004100 */
        /* <DEDUP_REMOVED lines=16> */
.L_x_2563:
[----:B------:R-:W0:Y:S01]  /*5120*/  LDC R3, c[0x0][0x23c] ;  /* 0x00008f00ff037b82 */ /* 0x000e220000000800 */
[----:B------:R-:W-:Y:S01]  /*5130*/  IADD3 R16, R16, 0x20, RZ ;  /* 0x0000002010107810 */ /* 0x000fe20007ffe0ff */
[----:B------:R-:W-:-:S03]  /*5140*/  UIADD3 UR4, UR4, 0x40, URZ ;  /* 0x0000004004047890 */ /* 0x000fc6000fffe03f */
[C---:B------:R-:W-:Y:S02]  /*5150*/  ISETP.GE.AND P2, PT, R16.reuse, UR5, PT ;  /* 0x0000000510007c0c */ /* 0x040fe4000bf46270 */
[----:B------:R-:W-:Y:S01]  /*5160*/  ISETP.LT.AND P3, PT, R16, R17, PT ;  /* 0x000000111000720c */ /* 0x000fe20003f61270 */
[----:B0-----:R-:W-:-:S03]  /*5170*/  IMAD.WIDE R6, R3, 0x10, R6 ;  /* 0x0000001003067825 */ /* 0x001fc600078e0206 */
[----:B------:R-:W-:Y:S02]  /*5180*/  MOV R8, R6 ;  /* 0x0000000600087202 */ /* 0x000fe40000000f00 */
[----:B------:R-:W-:-:S07]  /*5190*/  MOV R9, R7 ;  /* 0x0000000700097202 */ /* 0x000fce0000000f00 */
[----:B------:R-:W-:Y:S05]  /*51a0*/  @!P2 BRA P3, `(.L_x_2571) ;  /* 0xffffffc000bca947 */ /* 0x000fea000183ffff */
.L_x_2562:
        /* <DEDUP_REMOVED lines=8> */
[----:B0-----:R-:W-:-:S04]  /*5230*/  LEA R0, R0, R7, 0x6 ;  /* 0x0000000700007211 */ /* 0x001fc800078e30ff */
[----:B------:R-:W-:-:S05]  /*5240*/  SHF.L.U32 R0, R0, 0x2, RZ ;  /* 0x0000000200007819 */ /* 0x000fca00000006ff */
        /* <DEDUP_REMOVED lines=10> */
[----:B------:R-:W-:-:S04]  /*52f0*/  MOV R8, R6 ;  /* 0x0000000600087202 */ /* 0x000fc80000000f00 */
[----:B------:R-:W-:-:S07]  /*5300*/  MOV R2, R8 ;  /* 0x0000000800027202 */ /* 0x000fce0000000f00 */
.L_x_2575:
[----:B------:R-:W0:Y:S02]  /*5310*/  LDS R8, [R2] ;  /* 0x0000000002087984 */ /* 0x000e240000000800 */
[----:B0-----:R-:W-:-:S10]  /*5320*/  HFMA2.MMA R9, R8, 1, 1, R13 ;  /* 0x3c003c0008097835 */ /* 0x001fd4000000000d */
[----:B------:R-:W0:Y:S02]  /*5330*/  ATOMS.CAST.SPIN R9, [R2], R8, R9 ;  /* 0x000000080209738d */ /* 0x000e240001800009 */
[----:B0-----:R-:W-:-:S13]  /*5340*/  ISETP.EQ.U32.AND P0, PT, R9, 0x1, PT ;  /* 0x000000010900780c */ /* 0x001fda0003f02070 */
[----:B------:R-:W-:Y:S05]  /*5350*/  @!P0 BRA `(.L_x_2575) ;  /* 0xfffffffc00ec8947 */ /* 0x000fea000383ffff */
[----:B------:R-:W-:Y:S05]  /*5360*/  BRA `(.L_x_2573) ;  /* 0x00000000000c7947 */ /* 0x000fea0003800000 */
.L_x_2574:
[----:B------:R-:W2:Y:S02]  /*5370*/  LD.E R2, desc[UR8][R6.64] ;  /* 0x0000000806027980 */ /* 0x000ea4000c101900 */
[----:B--2---:R-:W-:-:S05]  /*5380*/  IADD3 R9, R13, R2, RZ ;  /* 0x000000020d097210 */ /* 0x004fca0007ffe0ff */
[----:B------:R0:W-:Y:S02]  /*5390*/  ST.E desc[UR8][R6.64], R9 ;  /* 0x0000000906007985 */ /* 0x0001e4000c101908 */
.L_x_2573:
[----:B------:R-:W-:Y:S05]  /*53a0*/  BSYNC B0 ;  /* 0x0000000000007941 */ /* 0x000fea0003800000 */
.L_x_2572:
[----:B------:R1:W-:Y:S01]  /*53b0*/  ATOM.E.ADD.F16x2.RN.STRONG.GPU P0, RZ, desc[UR8][R6.64+0x4], R15 ;  /* 0x0000040f06ff79a2 */ /* 0x0003e2000810e1c8 */
[----:B------:R-:W-:Y:S04]  /*53c0*/  BSSY B0, `(.L_x_2576) ;  /* 0x000000e000007945 */ /* 0x000fe80003800000 */
[----:B-1----:R-:W-:Y:S05]  /*53d0*/  @P0 BRA `(.L_x_2577) ;  /* 0x0000000000300947 */ /* 0x002fea0003800000 */
[----:B------:R-:W1:Y:S02]  /*53e0*/  QSPC.E.S P0, RZ, [R6+0x4] ;  /* 0x0000040006ff73aa */ /* 0x000e640000000500 */
[----:B-1----:R-:W-:Y:S05]  /*53f0*/  @!P0 BRA `(.L_x_2578) ;  /* 0x00000000001c8947 */ /* 0x002fea0003800000 */
[----:B------:R-:W-:-:S07]  /*5400*/  MOV R2, R6 ;  /* 0x0000000600027202 */ /* 0x000fce0000000f00 */
.L_x_2579:
[----:B0-----:R-:W0:Y:S02]  /*5410*/  LDS R6, [R2+0x4] ;  /* 0x0000040002067984 */ /* 0x001e240000000800 */
[----:B0-----:R-:W-:-:S06]  /*5420*/  HADD2 R7, R6, R15 ;  /* 0x0000000f06077230 */ /* 0x001fcc0000000000 */
[----:B------:R-:W0:Y:S02]  /*5430*/  ATOMS.CAST.SPIN R7, [R2+0x4], R6, R7 ;  /* 0x000004060207738d */ /* 0x000e240001800007 */
[----:B0-----:R-:W-:-:S13]  /*5440*/  ISETP.EQ.U32.AND P0, PT, R7, 0x1, PT ;  /* 0x000000010700780c */ /* 0x001fda0003f02070 */
[----:B------:R-:W-:Y:S05]  /*5450*/  @!P0 BRA `(.L_x_2579) ;  /* 0xfffffffc00ec8947 */ /* 0x000fea000383ffff */
[----:B------:R-:W-:Y:S05]  /*5460*/  BRA `(.L_x_2577) ;  /* 0x00000000000c7947 */ /* 0x000fea0003800000 */
.L_x_2578:
[----:B------:R-:W0:Y:S02]  /*5470*/  LD.E R2, desc[UR8][R6.64+0x4] ;  /* 0x0000040806027980 */ /* 0x000e24000c101900 */
[----:B0-----:R-:W-:-:S05]  /*5480*/  IADD3 R9, R15, R2, RZ ;  /* 0x000000020f097210 */ /* 0x001fca0007ffe0ff */
[----:B------:R1:W-:Y:S02]  /*5490*/  ST.E desc[UR8][R6.64+0x4], R9 ;  /* 0x0000040906007985 */ /* 0x0003e4000c101908 */
.L_x_2577:
[----:B------:R-:W-:Y:S05]  /*54a0*/  BSYNC B0 ;  /* 0x0000000000007941 */ /* 0x000fea0003800000 */
.L_x_2576:
[----:B------:R-:W-:-:S13]  /*54b0*/  ISETP.GE.AND P0, PT, R0, 0x2, PT ;  /* 0x000000020000780c */ /* 0x000fda0003f06270 */
        /* <DEDUP_REMOVED lines=12> */
.L_x_2583:
[----:B------:R-:W0:Y:S02]  /*5580*/  LDS R2, [R0] ;  /* 0x0000000000027984 */ /* 0x000e240000000800 */
[----:B0-----:R-:W-:-:S10]  /*5590*/  HFMA2.MMA R3, R2, 1, 1, R19 ;  /* 0x3c003c0002037835 */ /* 0x001fd40000000013 */
[----:B------:R-:W0:Y:S02]  /*55a0*/  ATOMS.CAST.SPIN R3, [R0], R2, R3 ;  /* 0x000000020003738d */ /* 0x000e240001800003 */
[----:B0-----:R-:W-:-:S13]  /*55b0*/  ISETP.EQ.U32.AND P0, PT, R3, 0x1, PT ;  /* 0x000000010300780c */ /* 0x001fda0003f02070 */
[----:B------:R-:W-:Y:S05]  /*55c0*/  @!P0 BRA `(.L_x_2583) ;  /* 0xfffffffc00ec8947 */ /* 0x000fea000383ffff */
[----:B------:R-:W-:Y:S05]  /*55d0*/  BRA `(.L_x_2581) ;  /* 0x00000000000c7947 */ /* 0x000fea0003800000 */
.L_x_2582:
[----:B------:R-:W2:Y:S02]  /*55e0*/  LD.E R0, desc[UR8][R4.64] ;  /* 0x0000000804007980 */ /* 0x000ea4000c101900 */
[----:B--2---:R-:W-:-:S05]  /*55f0*/  IADD3 R3, R19, R0, RZ ;  /* 0x0000000013037210 */ /* 0x004fca0007ffe0ff */
[----:B------:R0:W-:Y:S02]  /*5600*/  ST.E desc[UR8][R4.64], R3 ;  /* 0x0000000304007985 */ /* 0x0001e4000c101908 */
.L_x_2581:
[----:B------:R-:W-:Y:S05]  /*5610*/  BSYNC B0 ;  /* 0x0000000000007941 */ /* 0x000fea0003800000 */
.L_x_2580:
[----:B------:R1:W-:Y:S02]  /*5620*/  ATOM.E.ADD.F16x2.RN.STRONG.GPU P0, RZ, desc[UR8][R4.64+0x4], R7 ;  /* 0x0000040704ff79a2 */ /* 0x0003e4000810e1c8 */
[----:B-1----:R-:W-:Y:S05]  /*5630*/  @P0 EXIT ;  /* 0x000000000000094d */ /* 0x002fea0003800000 */
[----:B------:R-:W1:Y:S02]  /*5640*/  QSPC.E.S P0, RZ, [R4+0x4] ;  /* 0x0000040004ff73aa */ /* 0x000e640000000500 */
[----:B-1----:R-:W-:Y:S05]  /*5650*/  @!P0 BRA `(.L_x_2584) ;  /* 0x0000000000208947 */ /* 0x002fea0003800000 */
[----:B------:R-:W-:-:S04]  /*5660*/  MOV R2, R4 ;  /* 0x0000000400027202 */ /* 0x000fc80000000f00 */
[----:B------:R-:W-:-:S07]  /*5670*/  MOV R0, R2 ;  /* 0x0000000200007202 */ /* 0x000fce0000000f00 */
.L_x_2585:
[----:B------:R-:W0:Y:S02]  /*5680*/  LDS R2, [R0+0x4] ;  /* 0x0000040000027984 */ /* 0x000e240000000800 */
[----:B0-----:R-:W-:-:S06]  /*5690*/  HADD2 R3, R2, R7 ;  /* 0x0000000702037230 */ /* 0x001fcc0000000000 */
[----:B------:R-:W0:Y:S02]  /*56a0*/  ATOMS.CAST.SPIN R3, [R0+0x4], R2, R3 ;  /* 0x000004020003738d */ /* 0x000e240001800003 */
[----:B0-----:R-:W-:-:S13]  /*56b0*/  ISETP.EQ.U32.AND P0, PT, R3, 0x1, PT ;  /* 0x000000010300780c */ /* 0x001fda0003f02070 */
[----:B------:R-:W-:Y:S05]  /*56c0*/  @!P0 BRA `(.L_x_2585) ;  /* 0xfffffffc00ec8947 */ /* 0x000fea000383ffff */
[----:B------:R-:W-:Y:S05]  /*56d0*/  EXIT ;  /* 0x000000000000794d */ /* 0x000fea0003800000 */
.L_x_2584:
[----:B------:R-:W0:Y:S02]  /*56e0*/  LD.E R0, desc[UR8][R4.64+0x4] ;  /* 0x0000040804007980 */ /* 0x000e24000c101900 */
[----:B0-----:R-:W-:-:S05]  /*56f0*/  IADD3 R3, R7, R0, RZ ;  /* 0x0000000007037210 */ /* 0x001fca0007ffe0ff */
[----:B------:R-:W-:Y:S01]  /*5700*/  ST.E desc[UR8][R4.64+0x4], R3 ;  /* 0x0000040304007985 */ /* 0x000fe2000c101908 */
[----:B------:R-:W-:Y:S05]  /*5710*/  EXIT ;  /* 0x000000000000794d */ /* 0x000fea0003800000 */
.L_x_2586:
        /* <DEDUP_REMOVED lines=14> */
.L_x_3704:


//--------------------- .text._Z23gemm_half_q_half_kernelILi2ELi12ELb1ELb1ELi64EEvPK6__halfPKjS4_S2_PS0_iiiiPKtS7_iiiiiibS2_i --------------------------
	.section	.text._Z23gemm_half_q_half_kernelILi2ELi12ELb1ELb1ELi64EEvPK6__halfPKjS4_S2_PS0_iiiiPKtS7_iiiiiibS2_i,"ax",@progbits
	.align	128
        .global         _Z23gemm_half_q_half_kernelILi2ELi12ELb1ELb1ELi64EEvPK6__halfPKjS4_S2_PS0_iiiiPKtS7_iiiiiibS2_i
        .type           _Z23gemm_half_q_half_kernelILi2ELi12ELb1ELb1ELi64EEvPK6__halfPKjS4_S2_PS0_iiiiPKtS7_iiiiiibS2_i,@function
        .size           _Z23gemm_half_q_half_kernelILi2ELi12ELb1ELb1ELi64EEvPK6__halfPKjS4_S2_PS0_iiiiPKtS7_iiiiiibS2_i,(.L_x_3705 - _Z23gemm_half_q_half_kernelILi2ELi12ELb1ELb1ELi64EEvPK6__halfPKjS4_S2_PS0_iiiiPKtS7_iiiiiibS2_i)
        .other          _Z23gemm_half_q_half_kernelILi2ELi12ELb1ELb1ELi64EEvPK6__halfPKjS4_S2_PS0_iiiiPKtS7_iiiiiibS2_i,@"STO_CUDA_ENTRY STV_DEFAULT"
_Z23gemm_half_q_half_kernelILi2ELi12ELb1ELb1ELi64EEvPK6__halfPKjS4_S2_PS0_iiiiPKtS7_iiiiiibS2_i:
.text._Z23gemm_half_q_half_kernelILi2ELi12ELb1ELb1ELi64EEvPK6__halfPKjS4_S2_PS0_iiiiPKtS7_iiiiiibS2_i:
        /* <DEDUP_REMOVED lines=25> */
.L_x_2587:
        /* <DEDUP_REMOVED lines=37> */
.L_x_2592:
        /* <DEDUP_REMOVED lines=16> */
.L_x_2591:
        /* <DEDUP_REMOVED lines=16> */
.L_x_2590:
        /* <DEDUP_REMOVED lines=17> */
.L_x_2594:
        /* <DEDUP_REMOVED lines=16> */
.L_x_2593:
        /* <DEDUP_REMOVED lines=14> */
.L_x_2589:
[----:B------:R-:W-:Y:S05]  /*08d0*/  BSYNC B0 ;  /* 0x0000000000007941 */ /* 0x000fea0003800000 */
.L_x_2588:
        /* <DEDUP_REMOVED lines=21> */
.L_x_2597:
        /* <DEDUP_REMOVED lines=11> */
.L_x_2596:
        /* <DEDUP_REMOVED lines=10> */
.L_x_2595:
        /* <DEDUP_REMOVED lines=15> */
.L_x_2599:
        /* <DEDUP_REMOVED lines=44> */
.L_x_2598:
        /* <DEDUP_REMOVED lines=24> */
.L_x_2600:
        /* <DEDUP_REMOVED lines=8> */
.L_x_2601:
        /* <DEDUP_REMOVED lines=12> */
.L_x_2602:
        /* <DEDUP_REMOVED lines=8> */
.L_x_2603:
        /* <DEDUP_REMOVED lines=8> */
.L_x_2604:
        /* <DEDUP_REMOVED lines=29> */
.L_x_2614:
        /* <DEDUP_REMOVED lines=25> */
[C---:B--2---:R-:W-:Y:S02]  /*1650*/  LOP3.LUT R0, R36.reuse, 0xf000f, RZ, 0xc0, !PT ;  /* 0x000f000f24007812 */ /* 0x044fe400078ec0ff */
[----:B------:R-:W-:Y:S02]  /*1660*/  LOP3.LUT R2, R36, 0xf000f0, RZ, 0xc0, !PT ;  /* 0x00f000f024027812 */ /* 0x000fe400078ec0ff */
[C---:B------:R-:W-:Y:S02]  /*1670*/  LOP3.LUT R4, R37.reuse, 0xf000f, RZ, 0xc0, !PT ;  /* 0x000f000f25047812 */ /* 0x040fe400078ec0ff */
        /* <DEDUP_REMOVED lines=34> */
[-C--:B------:R-:W-:Y:S02]  /*18a0*/  HFMA2 R42, R50, R29.reuse.H0_H0, -72, -72 ;  /* 0xd480d480322a7431 */ /* 0x080fe4000004001d */
[----:B------:R-:W-:Y:S02]  /*18b0*/  HADD2 R37, R0, -1032, -1032 ;  /* 0xe408e40800257430 */ /* 0x000fe40000000000 */
[----:B------:R-:W-:Y:S02]  /*18c0*/  HFMA2 R33, R2, R29.H0_H0, -72, -72 ;  /* 0xd480d48002217431 */ /* 0x000fe4000004001d */
[----:B------:R-:W-:-:S02]  /*18d0*/  HADD2 R36, R4, -1032, -1032 ;  /* 0xe408e40804247430 */ /* 0x000fc40000000000 */
[-C--:B------:R-:W-:Y:S02]  /*18e0*/  HFMA2 R38, R38, R29.reuse.H0_H0, -72, -72 ;  /* 0xd480d48026267431 */ /* 0x080fe4000004001d */
        /* <DEDUP_REMOVED lines=101> */
.L_x_2607:
        /* <DEDUP_REMOVED lines=91> */
.L_x_2608:
[C---:B-----5:R-:W-:Y:S02]  /*24f0*/  LOP3.LUT R4, R17.reuse, 0xf000f, RZ, 0xc0, !PT ;  /* 0x000f000f11047812 */ /* 0x060fe400078ec0ff */
[----:B------:R-:W-:Y:S02]  /*2500*/  LOP3.LUT R33, R17, 0xf000f0, RZ, 0xc0, !PT ;  /* 0x00f000f011217812 */ /* 0x000fe400078ec0ff */
[C---:B------:R-:W-:Y:S02]  /*2510*/  LOP3.LUT R34, R18.reuse, 0xf000f, RZ, 0xc0, !PT ;  /* 0x000f000f12227812 */ /* 0x040fe400078ec0ff */
[----:B------:R-:W-:Y:S02]  /*2520*/  LOP3.LUT R35, R18, 0xf000f0, RZ, 0xc0, !PT ;  /* 0x00f000f012237812 */ /* 0x000fe400078ec0ff */
[C---:B------:R-:W-:Y:S02]  /*2530*/  LOP3.LUT R0, R16.reuse, 0xf000f, RZ, 0xc0, !PT ;  /* 0x000f000f10007812 */ /* 0x040fe400078ec0ff */
[----:B------:R-:W-:-:S02]  /*2540*/  LOP3.LUT R2, R16, 0xf000f0, RZ, 0xc0, !PT ;  /* 0x00f000f010027812 */ /* 0x000fc400078ec0ff */
[----:B------:R-:W-:Y:S02]  /*2550*/  SHF.R.U32.HI R17, RZ, 0x8, R17 ;  /* 0x00000008ff117819 */ /* 0x000fe40000011611 */
[----:B------:R-:W-:Y:S02]  /*2560*/  SHF.R.U32.HI R18, RZ, 0x8, R18 ;  /* 0x00000008ff127819 */ /* 0x000fe40000011612 */
        /* <DEDUP_REMOVED lines=136> */
.L_x_2609:
        /* <DEDUP_REMOVED lines=12> */
[----:B------:R-:W-:Y:S02]  /*2eb0*/  HADD2.F32 R2, -RZ, R33.H0_H0 ;  /* 0x20000021ff027230 */ /* 0x000fe40000004100 */
[----:B------:R-:W-:Y:S01]  /*2ec0*/  FFMA.FTZ R33, R0, R49, RZ ;  /* 0x0000003100217223 */ /* 0x000fe200000100ff */
[--C-:B------:R-:W-:Y:S02]  /*2ed0*/  HADD2.F32 R3, -RZ, R36.reuse.H0_H0 ;  /* 0x20000024ff037230 */ /* 0x100fe40000004100 */
        /* <DEDUP_REMOVED lines=17> */
[-C--:B------:R-:W-:Y:S01]  /*2ff0*/  FFMA.FTZ R4, R4, R50.reuse, R3 ;  /* 0x0000003204047223 */ /* 0x080fe20000010003 */
[----:B------:R-:W-:Y:S01]  /*3000*/  FFMA.FTZ R50, R34, R50, R49 ;  /* 0x0000003222327223 */ /* 0x000fe20000010031 */
[-C--:B------:R-:W-:Y:S01]  /*3010*/  FFMA.FTZ R0, R19, R51.reuse, R0 ;  /* 0x0000003313007223 */ /* 0x080fe20000010000 */
[-C--:B------:R-:W-:Y:S01]  /*3020*/  FFMA.FTZ R34, R35, R51.reuse, R2 ;  /* 0x0000003323227223 */ /* 0x080fe20000010002 */
[----:B------:R-:W-:Y:S01]  /*3030*/  FFMA.FTZ R36, R37, R51, R4 ;  /* 0x0000003325247223 */ /* 0x000fe20000010004 */
[----:B-1----:R-:W-:-:S02]  /*3040*/  HADD2.F32 R3, -RZ, R16.H0_H0 ;  /* 0x20000010ff037230 */ /* 0x002fc40000004100 */
        /* <DEDUP_REMOVED lines=53> */
.L_x_2610:
[----:B------:R-:W-:Y:S02]  /*33a0*/  LOP3.LUT R0, R12, 0xf000f0, RZ, 0xc0, !PT ;  /* 0x00f000f00c007812 */ /* 0x000fe400078ec0ff */
[C---:B------:R-:W-:Y:S02]  /*33b0*/  LOP3.LUT R3, R13.reuse, 0xf000f, RZ, 0xc0, !PT ;  /* 0x000f000f0d037812 */ /* 0x040fe400078ec0ff */
[----:B------:R-:W-:Y:S02]  /*33c0*/  LOP3.LUT R4, R13, 0xf000f0, RZ, 0xc0, !PT ;  /* 0x00f000f00d047812 */ /* 0x000fe400078ec0ff */
[----:B------:R-:W-:Y:S02]  /*33d0*/  SHF.R.U32.HI R12, RZ, 0x8, R12 ;  /* 0x00000008ff0c7819 */ /* 0x000fe4000001160c */
[----:B------:R-:W-:Y:S02]  /*33e0*/  SHF.R.U32.HI R13, RZ, 0x8, R13 ;  /* 0x00000008ff0d7819 */ /* 0x000fe4000001160d */
        /* <DEDUP_REMOVED lines=40> */
[C---:B------:R-:W-:Y:S01]  /*3670*/  LOP3.LUT R14, R8.reuse, 0xf000f, RZ, 0xc0, !PT ;  /* 0x000f000f080e7812 */ /* 0x040fe200078ec0ff */
        /* <DEDUP_REMOVED lines=98> */
.L_x_2611:
        /* <DEDUP_REMOVED lines=25> */
[--C-:B------:R-:W-:Y:S02]  /*3e30*/  HADD2.F32 R2, -RZ, R19.reuse.H0_H0 ;  /* 0x20000013ff027230 */ /* 0x100fe40000004100 */
[----:B------:R-:W-:Y:S02]  /*3e40*/  HADD2.F32 R19, -RZ, R19.H1_H1 ;  /* 0x30000013ff137230 */ /* 0x000fe40000004100 */
        /* <DEDUP_REMOVED lines=8> */
[-C--:B------:R-:W-:Y:S01]  /*3ed0*/  FFMA.FTZ R16, R19, R47.reuse, R2 ;  /* 0x0000002f13107223 */ /* 0x080fe20000010002 */
[-C--:B------:R-:W-:Y:S01]  /*3ee0*/  FFMA.FTZ R18, R17, R47.reuse, R4 ;  /* 0x0000002f11127223 */ /* 0x080fe20000010004 */
[----:B------:R-:W-:Y:S01]  /*3ef0*/  FFMA.FTZ R0, R3, R47, R0 ;  /* 0x0000002f03007223 */ /* 0x000fe20000010000 */
[----:B-1----:R-:W-:-:S02]  /*3f00*/  HADD2.F32 R2, -RZ, R13.H0_H0 ;  /* 0x2000000dff027230 */ /* 0x002fc40000004100 */
[----:B------:R-:W-:Y:S01]  /*3f10*/  FFMA.FTZ R48, R33, R47, R48 ;  /* 0x0000002f21307223 */ /* 0x000fe20000010030 */
[----:B------:R-:W-:Y:S02]  /*3f20*/  HADD2.F32 R4, -RZ, R13.H1_H1 ;  /* 0x3000000dff047230 */ /* 0x000fe40000004100 */
[--C-:B------:R-:W-:Y:S02]  /*3f30*/  HADD2.F32 R3, -RZ, R12.reuse.H0_H0 ;  /* 0x2000000cff037230 */ /* 0x100fe40000004100 */
[----:B------:R-:W-:Y:S02]  /*3f40*/  HADD2.F32 R13, -RZ, R37.H0_H0 ;  /* 0x20000025ff0d7230 */ /* 0x000fe40000004100 */
[----:B------:R-:W-:Y:S02]  /*3f50*/  HADD2.F32 R12, -RZ, R12.H1_H1 ;  /* 0x3000000cff0c7230 */ /* 0x000fe40000004100 */
[----:B------:R-:W-:Y:S02]  /*3f60*/  HADD2.F32 R17, -RZ, R39.H0_H0 ;  /* 0x20000027ff117230 */ /* 0x000fe40000004100 */
        /* <DEDUP_REMOVED lines=46> */
.L_x_2612:
[----:B------:R-:W-:Y:S02]  /*4250*/  LOP3.LUT R13, R11, 0xf000f0, RZ, 0xc0, !PT ;  /* 0x00f000f00b0d7812 */ /* 0x000fe400078ec0ff */
[C---:B------:R-:W-:Y:S02]  /*4260*/  LOP3.LUT R2, R9.reuse, 0xf000f, RZ, 0xc0, !PT ;  /* 0x000f000f09027812 */ /* 0x040fe400078ec0ff */
[----:B------:R-:W-:Y:S02]  /*4270*/  LOP3.LUT R0, R9, 0xf000f0, RZ, 0xc0, !PT ;  /* 0x00f000f009007812 */ /* 0x000fe400078ec0ff */
        /* <DEDUP_REMOVED lines=138> */
.L_x_2613:
        /* <DEDUP_REMOVED lines=11> */
[----:B------:R-:W-:Y:S02]  /*4bd0*/  HADD2.F32 R41, -RZ, R3.H1_H1 ;  /* 0x30000003ff297230 */ /* 0x000fe40000004100 */
[----:B------:R-:W-:Y:S01]  /*4be0*/  FFMA.FTZ R43, R2, R39, RZ ;  /* 0x00000027022b7223 */ /* 0x000fe200000100ff */
[----:B------:R-:W-:Y:S02]  /*4bf0*/  HADD2.F32 R14, -RZ, R14.H1_H1 ;  /* 0x3000000eff0e7230 */ /* 0x000fe40000004100 */
[----:B------:R-:W-:Y:S01]  /*4c00*/  FFMA.FTZ R19, R42, R38, R19 ;  /* 0x000000262a137223 */ /* 0x000fe20000010013 */
        /* <DEDUP_REMOVED lines=76> */
.L_x_2606:
[----:B------:R-:W0:Y:S01]  /*50d0*/  LDC R29, c[0x0][0x23c] ;  /* 0x00008f00ff1d7b82 */ /* 0x000e220000000800 */
[----:B------:R-:W-:Y:S01]  /*50e0*/  IADD3 R20, R20, 0x20, RZ ;  /* 0x0000002014147810 */ /* 0x000fe20007ffe0ff */
[----:B------:R-:W-:-:S03]  /*50f0*/  UIADD3 UR4, UR4, 0x40, URZ ;  /* 0x0000004004047890 */ /* 0x000fc6000fffe03f */
[C---:B------:R-:W-:Y:S02]  /*5100*/  ISETP.GE.AND P2, PT, R20.reuse, UR5, PT ;  /* 0x0000000514007c0c */ /* 0x040fe4000bf46270 */
[----:B------:R-:W-:Y:S01]  /*5110*/  ISETP.LT.AND P3, PT, R20, R7, PT ;  /* 0x000000071400720c */ /* 0x000fe20003f61270 */
[----:B0-----:R-:W-:-:S12]  /*5120*/  IMAD.WIDE R30, R29, 0x10, R30 ;  /* 0x000000101d1e7825 */ /* 0x001fd800078e021e */
[----:B------:R-:W-:Y:S05]  /*5130*/  @!P2 BRA P3, `(.L_x_2614) ;  /* 0xffffffc000e0a947 */ /* 0x000fea000183ffff */
.L_x_2605:
        /* <DEDUP_REMOVED lines=8> */
.L_x_2618:
[----:B------:R-:W-:Y:S01]  /*51c0*/  ISETP.NE.AND P2, PT, R20, R23, PT ;  /* 0x000000171400720c */ /* 0x000fe20003f45270 */
[----:B------:R-:W0:Y:S01]  /*51d0*/  LDC R29, c[0x0][0x23c] ;  /* 0x00008f00ff1d7b82 */ /* 0x000e220000000800 */
[----:B-----5:R1:W5:Y:S11]  /*51e0*/  LDG.E.128.CONSTANT R16, desc[UR8][R30.64] ;  /* 0x000000081e107981 */ /* 0x020376000c1e9d00 */
[----:B------:R-:W2:Y:S01]  /*51f0*/  @!P2 LDC.64 R8, c[0x0][0x248] ;  /* 0x00009200ff08ab82 */ /* 0x000ea20000000a00 */
[----:B------:R-:W-:-:S02]  /*5200*/  @!P2 IADD3 R28, R28, 0x1, RZ ;  /* 0x000000011c1ca810 */ /* 0x000fc40007ffe0ff */
[----:B------:R-:W-:Y:S02]  /*5210*/  @!P2 LEA R3, R20, 0x1, 0x1 ;  /* 0x000000011403a811 */ /* 0x000fe400078e08ff */
[----:B------:R-:W-:Y:S01]  /*5220*/  @!P2 LEA R0, R28, R1, 0x3 ;  /* 0x000000011c00a211 */ /* 0x000fe200078e18ff */
[----:B0-----:R-:W-:-:S05]  /*5230*/  IMAD.WIDE R10, R29, 0x4, R30 ;  /* 0x000000041d0a7825 */ /* 0x001fca00078e021e */
[----:B------:R1:W5:Y:S01]  /*5240*/  LDG.E.128.CONSTANT R12, desc[UR8][R10.64] ;  /* 0x000000080a0c7981 */ /* 0x000362000c1e9d00 */
[----:B--2---:R-:W-:-:S03]  /*5250*/  @!P2 IMAD.WIDE R8, R3, 0x2, R8 ;  /* 0x000000020308a825 */ /* 0x004fc600078e0208 */
        /* <DEDUP_REMOVED lines=8> */
[----:B-1----:R-:W-:Y:S06]  /*52e0*/  @!P1 BRA `(.L_x_2616) ;  /* 0x0000001400fc9947 */ /* 0x002fec0003800000 */
[----:B------:R-:W2:Y:S01]  /*52f0*/  LDG.E.128.CONSTANT R8, desc[UR8][R2.64] ;  /* 0x0000000802087981 */ /* 0x000ea2000c1e9d00 */
[----:B-----5:R-:W-:Y:S01]  /*5300*/  SHF.R.U32.HI R4, RZ, 0xf, R16 ;  /* 0x0000000fff047819 */ /* 0x020fe20000011610 */
[----:B------:R-:W-:Y:S01]  /*5310*/  HFMA2.MMA R47, -RZ, RZ, 0, 0.015625 ;  /* 0x00002400ff2f7435 */ /* 0x000fe200000001ff */
[----:B------:R-:W-:Y:S02]  /*5320*/  SHF.R.U32.HI R31, RZ, 0xe, R12 ;  /* 0x0000000eff1f7819 */ /* 0x000fe4000001160c */
[----:B------:R-:W-:Y:S02]  /*5330*/  LOP3.LUT R4, R4, 0x10001, RZ, 0xc0, !PT ;  /* 0x0001000104047812 */ /* 0x000fe400078ec0ff */
[--C-:B------:R-:W-:Y:S02]  /*5340*/  SHF.R.U32.HI R32, RZ, 0xf, R17.reuse ;  /* 0x0000000fff207819 */ /* 0x100fe40000011611 */
[----:B------:R-:W-:Y:S02]  /*5350*/  LOP3.LUT R33, R17, 0x380038, RZ, 0xc0, !PT ;  /* 0x0038003811217812 */ /* 0x000fe400078ec0ff */
[----:B------:R-:W-:-:S02]  /*5360*/  SHF.R.U32.HI R64, RZ, 0x6, R17 ;  /* 0x00000006ff407819 */ /* 0x000fc40000011611 */
[----:B------:R-:W-:Y:S02]  /*5370*/  LOP3.LUT R66, R17, 0x70007, RZ, 0xc0, !PT ;  /* 0x0007000711427812 */ /* 0x000fe400078ec0ff */
[----:B------:R-:W-:Y:S02]  /*5380*/  LOP3.LUT R31, R4, 0x20002, R31, 0xf8, !PT ;  /* 0x00020002041f7812 */ /* 0x000fe400078ef81f */
[----:B------:R-:W-:Y:S02]  /*5390*/  SHF.R.U32.HI R36, RZ, 0xf, R18 ;  /* 0x0000000fff247819 */ /* 0x000fe40000011612 */
[--C-:B------:R-:W-:Y:S02]  /*53a0*/  SHF.R.U32.HI R40, RZ, 0xf, R19.reuse ;  /* 0x0000000fff287819 */ /* 0x100fe40000011613 */
[----:B------:R-:W-:Y:S02]  /*53b0*/  LOP3.LUT R41, R19, 0x380038, RZ, 0xc0, !PT ;  /* 0x0038003813297812 */ /* 0x000fe400078ec0ff */
[----:B------:R-:W-:-:S02]  /*53c0*/  SHF.R.U32.HI R17, RZ, 0x6, R19 ;  /* 0x00000006ff117819 */ /* 0x000fc40000011613 */
[----:B------:R-:W-:Y:S02]  /*53d0*/  LOP3.LUT R67, R19, 0x70007, RZ, 0xc0, !PT ;  /* 0x0007000713437812 */ /* 0x000fe400078ec0ff */
[----:B------:R-:W-:Y:S02]  /*53e0*/  SHF.R.U32.HI R35, RZ, 0xe, R13 ;  /* 0x0000000eff237819 */ /* 0x000fe4000001160d */
[----:B------:R-:W-:Y:S02]  /*53f0*/  PRMT R4, R21, 0x9910, RZ ;  /* 0x0000991015047816 */ /* 0x000fe400000000ff */
[----:B------:R-:W-:Y:S02]  /*5400*/  LOP3.LUT R32, R32, 0x10001, RZ, 0xc0, !PT ;  /* 0x0001000120207812 */ /* 0x000fe400078ec0ff */
        /* <DEDUP_REMOVED lines=15> */
[----:B------:R-:W-:Y:S02]  /*5500*/  LOP3.LUT R35, R32, 0x20002, R35, 0xf8, !PT ;  /* 0x0002000220237812 */ /* 0x000fe400078ef823 */
[----:B------:R-:W-:Y:S02]  /*5510*/  ISETP.NE.AND P2, PT, R4, RZ, PT ;  /* 0x000000ff0400720c */ /* 0x000fe40003f45270 */
[----:B------:R-:W-:Y:S02]  /*5520*/  LOP3.LUT R40, R40, 0x10001, RZ, 0xc0, !PT ;  /* 0x0001000128287812 */ /* 0x000fe400078ec0ff */
[----:B------:R-:W-:Y:S02]  /*5530*/  LOP3.LUT R0, R16, 0x380038, RZ, 0xc0, !PT ;  /* 0x0038003810007812 */ /* 0x000fe400078ec0ff */
[----:B------:R-:W-:-:S02]  /*5540*/  SHF.R.U32.HI R65, RZ, 0x6, R16 ;  /* 0x00000006ff417819 */ /* 0x000fc40000011610 */
        /* <DEDUP_REMOVED lines=10> */
[----:B------:R-:W-:Y:S02]  /*55f0*/  MOV R46, 0x3000 ;  /* 0x00003000002e7802 */ /* 0x000fe40000000f00 */
        /* <DEDUP_REMOVED lines=26> */
[----:B------:R-:W-:-:S05]  /*57a0*/  LOP3.LUT R68, R68, 0x64006400, RZ, 0xfc, !PT ;  /* 0x6400640044447812 */ /* 0x000fca00078efcff */
[----:B------:R-:W-:Y:S01]  /*57b0*/  HADD2 R68, R68, -1028, -1028 ;  /* 0xe404e40444447430 */ /* 0x000fe20000000000 */
[--C-:B--2---:R-:W-:Y:S02]  /*57c0*/  SHF.R.U32.HI R4, RZ, 0xd, R8.reuse ;  /* 0x0000000dff047819 */ /* 0x104fe40000011608 */
[C---:B------:R-:W-:Y:S02]  /*57d0*/  LOP3.LUT R32, R8.reuse, 0x380038, RZ, 0xc0, !PT ;  /* 0x0038003808207812 */ /* 0x040fe400078ec0ff */
[----:B------:R-:W-:Y:S02]  /*57e0*/  SHF.R.U32.HI R15, RZ, 0x6, R8 ;  /* 0x00000006ff0f7819 */ /* 0x000fe40000011608 */
[----:B------:R-:W-:Y:S02]  /*57f0*/  LOP3.LUT R74, R8, 0x70007, RZ, 0xc0, !PT ;  /* 0x00070007084a7812 */ /* 0x000fe400078ec0ff */
[----:B------:R-:W-:Y:S02]  /*5800*/  SHF.R.U32.HI R8, RZ, 0xd, R9 ;  /* 0x0000000dff087819 */ /* 0x000fe40000011609 */
[----:B------:R-:W-:-:S02]  /*5810*/  SHF.R.U32.HI R39, RZ, 0xd, R11 ;  /* 0x0000000dff277819 */ /* 0x000fc4000001160b */
[C---:B------:R-:W-:Y:S02]  /*5820*/  LOP3.LUT R44, R11.reuse, 0x380038, RZ, 0xc0, !PT ;  /* 0x003800380b2c7812 */ /* 0x040fe400078ec0ff */
[----:B------:R-:W-:Y:S02]  /*5830*/  SHF.R.U32.HI R73, RZ, 0x6, R11 ;  /* 0x00000006ff497819 */ /* 0x000fe4000001160b */
[----:B------:R-:W-:Y:S02]  /*5840*/  LOP3.LUT R77, R11, 0x70007, RZ, 0xc0, !PT ;  /* 0x000700070b4d7812 */ /* 0x000fe400078ec0ff */
[----:B------:R-:W-:Y:S02]  /*5850*/  LOP3.LUT R11, R35, 0x40004, R8, 0xf8, !PT ;  /* 0x00040004230b7812 */ /* 0x000fe400078ef808 */
[----:B------:R-:W-:Y:S02]  /*5860*/  LOP3.LUT R35, R33, 0x64006400, RZ, 0xfc, !PT ;  /* 0x6400640021237812 */ /* 0x000fe400078efcff */
[----:B------:R-:W-:-:S02]  /*5870*/  LOP3.LUT R36, R9, 0x380038, RZ, 0xc0, !PT ;  /* 0x0038003809247812 */ /* 0x000fc400078ec0ff */
[----:B------:R-:W-:Y:S01]  /*5880*/  SHF.R.U32.HI R69, RZ, 0x6, R9 ;  /* 0x00000006ff457819 */ /* 0x000fe20000011609 */
[-C--:B------:R-:W-:Y:S01]  /*5890*/  HFMA2 R62, R35, R46.reuse.H0_H0, -132, -132 ;  /* 0xd820d820233e7431 */ /* 0x080fe2000004002e */
[----:B------:R-:W-:Y:S01]  /*58a0*/  LOP3.LUT R75, R9, 0x70007, RZ, 0xc0, !PT ;  /* 0x00070007094b7812 */ /* 0x000fe200078ec0ff */
[----:B------:R-:W-:Y:S01]  /*58b0*/  HFMA2 R35, R85, R46.H0_H0, -132, -132 ;  /* 0xd820d82055237431 */ /* 0x000fe2000004002e */
[----:B------:R-:W-:Y:S02]  /*58c0*/  LOP3.LUT R33, R12, 0x380038, RZ, 0xc0, !PT ;  /* 0x003800380c217812 */ /* 0x000fe400078ec0ff */
[--C-:B------:R-:W-:Y:S02]  /*58d0*/  SHF.R.U32.HI R9, RZ, 0xd, R10.reuse ;  /* 0x0000000dff097819 */ /* 0x100fe4000001160a */
[----:B------:R-:W-:Y:S02]  /*58e0*/  LOP3.LUT R40, R10, 0x380038, RZ, 0xc0, !PT ;  /* 0x003800380a287812 */ /* 0x000fe400078ec0ff */
[----:B------:R-:W-:-:S02]  /*58f0*/  SHF.R.U32.HI R70, RZ, 0x6, R10 ;  /* 0x00000006ff467819 */ /* 0x000fc4000001160a */
[----:B------:R-:W-:Y:S02]  /*5900*/  LOP3.LUT R76, R10, 0x70007, RZ, 0xc0, !PT ;  /* 0x000700070a4c7812 */ /* 0x000fe400078ec0ff */
        /* <DEDUP_REMOVED lines=10> */
[----:B------:R-:W-:Y:S02]  /*59b0*/  LOP3.LUT R31, R4, 0x64006400, RZ, 0xfc, !PT ;  /* 0x64006400041f7812 */ /* 0x000fe400078efcff */
[----:B------:R-:W-:Y:S01]  /*59c0*/  LOP3.LUT R43, R36, 0x64006400, RZ, 0xfc, !PT ;  /* 0x64006400242b7812 */ /* 0x000fe200078efcff */
[-C--:B------:R-:W-:Y:S01]  /*59d0*/  HFMA2 R36, R55, R46.reuse.H0_H0, -132, -132 ;  /* 0xd820d82037247431 */ /* 0x080fe2000004002e */
[----:B------:R-:W-:Y:S01]  /*59e0*/  LOP3.LUT R9, R42, 0x40004, R9, 0xf8, !PT ;  /* 0x000400042a097812 */ /* 0x000fe200078ef809 */
        /* <DEDUP_REMOVED lines=194> */
.L_x_2617:
        /* <DEDUP_REMOVED lines=77> */
.L_x_2616:
[----:B------:R-:W-:Y:S01]  /*6ae0*/  IADD3 R20, R20, 0x20, RZ ;  /* 0x0000002014147810 */ /* 0x000fe20007ffe0ff */
[----:B------:R-:W-:Y:S01]  /*6af0*/  UIADD3 UR4, UR4, 0x40, URZ ;  /* 0x0000004004047890 */ /* 0x000fe2000fffe03f */
[----:B------:R-:W-:Y:S02]  /*6b00*/  IMAD.WIDE R30, R29, 0x4, R2 ;  /* 0x000000041d1e7825 */ /* 0x000fe400078e0202 */
[C---:B------:R-:W-:Y:S02]  /*6b10*/  ISETP.GE.AND P2, PT, R20.reuse, UR5, PT ;  /* 0x0000000514007c0c */ /* 0x040fe4000bf46270 */
[----:B------:R-:W-:-:S13]  /*6b20*/  ISETP.LT.AND P3, PT, R20, R7, PT ;  /* 0x000000071400720c */ /* 0x000fda0003f61270 */
[----:B------:R-:W-:Y:S05]  /*6b30*/  @!P2 BRA P3, `(.L_x_2618) ;  /* 0xffffffe400a0a947 */ /* 0x000fea000183ffff */
.L_x_2615:
        /* <DEDUP_REMOVED lines=22> */
.L_x_2622:
[----:B------:R-:W0:Y:S02]  /*6ca0*/  LDS R2, [R9] ;  /* 0x0000000009027984 */ /* 0x000e240000000800 */
[----:B0-----:R-:W-:-:S06]  /*6cb0*/  HADD2 R3, R2, R27 ;  /* 0x0000001b02037230 */ /* 0x001fcc0000000000 */
[----:B------:R-:W0:Y:S02]  /*6cc0*/  ATOMS.CAST.SPIN R3, [R9], R2, R3 ;  /* 0x000000020903738d */ /* 0x000e240001800003 */
[----:B0-----:R-:W-:-:S13]  /*6cd0*/  ISETP.EQ.U32.AND P0, PT, R3, 0x1, PT ;  /* 0x000000010300780c */ /* 0x001fda0003f02070 */
[----:B------:R-:W-:Y:S05]  /*6ce0*/  @!P0 BRA `(.L_x_2622) ;  /* 0xfffffffc00ec8947 */ /* 0x000fea000383ffff */
[----:B------:R-:W-:Y:S05]  /*6cf0*/  BRA `(.L_x_2620) ;  /* 0x00000000000c7947 */ /* 0x000fea0003800000 */
.L_x_2621:
[----:B------:R-:W2:Y:S02]  /*6d00*/  LD.E R2, desc[UR8][R4.64] ;  /* 0x0000000804027980 */ /* 0x000ea4000c101900 */
[----:B--2---:R-:W-:-:S05]  /*6d10*/  IADD3 R3, R27, R2, RZ ;  /* 0x000000021b037210 */ /* 0x004fca0007ffe0ff */
[----:B------:R0:W-:Y:S02]  /*6d20*/  ST.E desc[UR8][R4.64], R3 ;  /* 0x0000000304007985 */ /* 0x0001e4000c101908 */
.L_x_2620:
[----:B------:R-:W-:Y:S05]  /*6d30*/  BSYNC B0 ;  /* 0x0000000000007941 */ /* 0x000fea0003800000 */
.L_x_2619:
[----:B------:R1:W-:Y:S01]  /*6d40*/  ATOM.E.ADD.F16x2.RN.STRONG.GPU P0, RZ, desc[UR8][R4.64+0x4], R21 ;  /* 0x0000041504ff79a2 */ /* 0x0003e2000810e1c8 */
[----:B------:R-:W-:Y:S04]  /*6d50*/  BSSY B0, `(.L_x_2623) ;  /* 0x000000f000007945 */ /* 0x000fe80003800000 */
[----:B-1----:R-:W-:Y:S05]  /*6d60*/  @P0 BRA `(.L_x_2624) ;  /* 0x0000000000340947 */ /* 0x002fea0003800000 */
[----:B------:R-:W1:Y:S02]  /*6d70*/  QSPC.E.S P0, RZ, [R4+0x4] ;  /* 0x0000040004ff73aa */ /* 0x000e640000000500 */
[----:B-1----:R-:W-:Y:S05]  /*6d80*/  @!P0 BRA `(.L_x_2625) ;  /* 0x0000000000208947 */ /* 0x002fea0003800000 */
[----:B------:R-:W-:-:S04]  /*6d90*/  MOV R2, R4 ;  /* 0x0000000400027202 */ /* 0x000fc80000000f00 */
[----:B0-----:R-:W-:-:S07]  /*6da0*/  MOV R4, R2 ;  /* 0x0000000200047202 */ /* 0x001fce0000000f00 */
.L_x_2626:
[----:B------:R-:W0:Y:S02]  /*6db0*/  LDS R2, [R4+0x4] ;  /* 0x0000040004027984 */ /* 0x000e240000000800 */
[----:B0-----:R-:W-:-:S10]  /*6dc0*/  HFMA2.MMA R3, R2, 1, 1, R21 ;  /* 0x3c003c0002037835 */ /* 0x001fd40000000015 */
[----:B------:R-:W0:Y:S02]  /*6dd0*/  ATOMS.CAST.SPIN R3, [R4+0x4], R2, R3 ;  /* 0x000004020403738d */ /* 0x000e240001800003 */
[----:B0-----:R-:W-:-:S13]  /*6de0*/  ISETP.EQ.U32.AND P0, PT, R3, 0x1, PT ;  /* 0x000000010300780c */ /* 0x001fda0003f02070 */
[----:B------:R-:W-:Y:S05]  /*6df0*/  @!P0 BRA `(.L_x_2626) ;  /* 0xfffffffc00ec8947 */ /* 0x000fea000383ffff */
[----:B------:R-:W-:Y:S05]  /*6e00*/  BRA `(.L_x_2624) ;  /* 0x00000000000c7947 */ /* 0x000fea0003800000 */
.L_x_2625:
[----:B------:R-:W0:Y:S02]  /*6e10*/  LD.E R2, desc[UR8][R4.64+0x4] ;  /* 0x0000040804027980 */ /* 0x000e24000c101900 */
[----:B0-----:R-:W-:-:S05]  /*6e20*/  IADD3 R3, R21, R2, RZ ;  /* 0x0000000215037210 */ /* 0x001fca0007ffe0ff */
[----:B------:R1:W-:Y:S02]  /*6e30*/  ST.E desc[UR8][R4.64+0x4], R3 ;  /* 0x0000040304007985 */ /* 0x0003e4000c101908 */
.L_x_2624:
[----:B------:R-:W-:Y:S05]  /*6e40*/  BSYNC B0 ;  /* 0x0000000000007941 */ /* 0x000fea0003800000 */
.L_x_2623:
        /* <DEDUP_REMOVED lines=13> */
.L_x_2630:
[----:B------:R-:W0:Y:S02]  /*6f20*/  LDS R2, [R0] ;  /* 0x0000000000027984 */ /* 0x000e240000000800 */
[----:B0-----:R-:W-:-:S06]  /*6f30*/  HADD2 R3, R2, R25 ;  /* 0x0000001902037230 */ /* 0x001fcc0000000000 */
[----:B------:R-:W0:Y:S02]  /*6f40*/  ATOMS.CAST.SPIN R3, [R0], R2, R3 ;  /* 0x000000020003738d */ /* 0x000e240001800003 */
[----:B0-----:R-:W-:-:S13]  /*6f50*/  ISETP.EQ.U32.AND P0, PT, R3, 0x1, PT ;  /* 0x000000010300780c */ /* 0x001fda0003f02070 */
[----:B------:R-:W-:Y:S05]  /*6f60*/  @!P0 BRA `(.L_x_2630) ;  /* 0xfffffffc00ec8947 */ /* 0x000fea000383ffff */
[----:B------:R-:W-:Y:S05]  /*6f70*/  BRA `(.L_x_2628) ;  /* 0x00000000000c7947 */ /* 0x000fea0003800000 */
.L_x_2629:
[----:B------:R-:W2:Y:S02]  /*6f80*/  LD.E R0, desc[UR8][R4.64] ;  /* 0x0000000804007980 */ /* 0x000ea4000c101900 */
[----:B--2---:R-:W-:-:S05]  /*6f90*/  IADD3 R3, R25, R0, RZ ;  /* 0x0000000019037210 */ /* 0x004fca0007ffe0ff */
[----:B------:R0:W-:Y:S02]  /*6fa0*/  ST.E desc[UR8][R4.64], R3 ;  /* 0x0000000304007985 */ /* 0x0001e4000c101908 */
.L_x_2628:
[----:B------:R-:W-:Y:S05]  /*6fb0*/  BSYNC B0 ;  /* 0x0000000000007941 */ /* 0x000fea0003800000 */
.L_x_2627:
[----:B------:R1:W-:Y:S02]  /*6fc0*/  ATOM.E.ADD.F16x2.RN.STRONG.GPU P0, RZ, desc[UR8][R4.64+0x4], R7 ;  /* 0x0000040704ff79a2 */ /* 0x0003e4000810e1c8 */
[----:B-1----:R-:W-:Y:S05]  /*6fd0*/  @P0 EXIT ;  /* 0x000000000000094d */ /* 0x002fea0003800000 */
[----:B------:R-:W1:Y:S02]  /*6fe0*/  QSPC.E.S P0, RZ, [R4+0x4] ;  /* 0x0000040004ff73aa */ /* 0x000e640000000500 */
[----:B-1----:R-:W-:Y:S05]  /*6ff0*/  @!P0 BRA `(.L_x_2631) ;  /* 0x0000000000208947 */ /* 0x002fea0003800000 */
[----:B------:R-:W-:-:S04]  /*7000*/  MOV R2, R4 ;  /* 0x0000000400027202 */ /* 0x000fc80000000f00 */
[----:B------:R-:W-:-:S07]  /*7010*/  MOV R0, R2 ;  /* 0x0000000200007202 */ /* 0x000fce0000000f00 */
.L_x_2632:
[----:B------:R-:W0:Y:S02]  /*7020*/  LDS R2, [R0+0x4] ;  /* 0x0000040000027984 */ /* 0x000e240000000800 */
[----:B0-----:R-:W-:-:S10]  /*7030*/  HFMA2.MMA R3, R2, 1, 1, R7 ;  /* 0x3c003c0002037835 */ /* 0x001fd40000000007 */
[----:B------:R-:W0:Y:S02]  /*7040*/  ATOMS.CAST.SPIN R3, [R0+0x4], R2, R3 ;  /* 0x000004020003738d */ /* 0x000e240001800003 */
[----:B0-----:R-:W-:-:S13]  /*7050*/  ISETP.EQ.U32.AND P0, PT, R3, 0x1, PT ;  /* 0x000000010300780c */ /* 0x001fda0003f02070 */
[----:B------:R-:W-:Y:S05]  /*7060*/  @!P0 BRA `(.L_x_2632) ;  /* 0xfffffffc00ec8947 */ /* 0x000fea000383ffff */
[----:B------:R-:W-:Y:S05]  /*7070*/  EXIT ;  /* 0x000000000000794d */ /* 0x000fea0003800000 */
.L_x_2631:
[----:B------:R-:W0:Y:S02]  /*7080*/  LD.E R0, desc[UR8][R4.64+0x4] ;  /* 0x0000040804007980 */ /* 0x000e24000c101900 */
[----:B0-----:R-:W-:-:S05]  /*7090*/  IADD3 R3, R7, R0, RZ ;  /* 0x0000000007037210 */ /* 0x001fca0007ffe0ff */
[----:B------:R-:W-:Y:S01]  /*70a0*/  ST.E desc[UR8][R4.64+0x4], R3 ;  /* 0x0000040304007985 */ /* 0x000fe2000c101908 */
[----:B------:R-:W-:Y:S05]  /*70b0*/  EXIT ;  /* 0x000000000000794d */ /* 0x000fea0003800000 */
.L_x_2633:
        /* <DEDUP_REMOVED lines=12> */
.L_x_3705:


//--------------------- .text._Z23gemm_half_q_half_kernelILi2ELi14ELb1ELb1ELi64EEvPK6__halfPKjS4_S2_PS0_iiiiPKtS7_iiiiiibS2_i --------------------------
	.section	.text._Z23gemm_half_q_half_kernelILi2ELi14ELb1ELb1ELi64EEvPK6__halfPKjS4_S2_PS0_iiiiPKtS7_iiiiiibS2_i,"ax",@progbits
	.align	128
        .global         _Z23gemm_half_q_half_kernelILi2ELi14ELb1ELb1ELi64EEvPK6__halfPKjS4_S2_PS0_iiiiPKtS7_iiiiiibS2_i
        .type           _Z23gemm_half_q_half_kernelILi2ELi14ELb1ELb1ELi64EEvPK6__halfPKjS4_S2_PS0_iiiiPKtS7_iiiiiibS2_i,@function
        .size           _Z23gemm_half_q_half_kernelILi2ELi14ELb1ELb1ELi64EEvPK6__halfPKjS4_S2_PS0_iiiiPKtS7_iiiiiibS2_i,(.L_x_3706 - _Z23gemm_half_q_half_kernelILi2ELi14ELb1ELb1ELi64EEvPK6__halfPKjS4_S2_PS0_iiiiPKtS7_iiiiiibS2_i)
        .other          _Z23gemm_half_q_half_kernelILi2ELi14ELb1ELb1ELi64EEvPK6__halfPKjS4_S2_PS0_iiiiPKtS7_iiiiiibS2_i,@"STO_CUDA_ENTRY STV_DEFAULT"
_Z23gemm_half_q_half_kernelILi2ELi14ELb1ELb1ELi64EEvPK6__halfPKjS4_S2_PS0_iiiiPKtS7_iiiiiibS2_i:
.text._Z23gemm_half_q_half_kernelILi2ELi14ELb1ELb1ELi64EEvPK6__halfPKjS4_S2_PS0_iiiiPKtS7_iiiiiibS2_i:
        /* <DEDUP_REMOVED lines=25> */
.L_x_2634:
        /* <DEDUP_REMOVED lines=37> */
.L_x_2639:
        /* <DEDUP_REMOVED lines=16> */
.L_x_2638:
        /* <DEDUP_REMOVED lines=16> */
.L_x_2637:
        /* <DEDUP_REMOVED lines=17> */
.L_x_2641:
        /* <DEDUP_REMOVED lines=16> */
.L_x_2640:
        /* <DEDUP_REMOVED lines=14> */
.L_x_2636:
[----:B------:R-:W-:Y:S05]  /*08d0*/  BSYNC B0 ;  /* 0x0000000000007941 */ /* 0x000fea0003800000 */
.L_x_2635:
        /* <DEDUP_REMOVED lines=21> */
.L_x_2644:
        /* <DEDUP_REMOVED lines=11> */
.L_x_2643:
        /* <DEDUP_REMOVED lines=10> */
.L_x_2642:
        /* <DEDUP_REMOVED lines=15> */
.L_x_2646:
        /* <DEDUP_REMOVED lines=44> */
.L_x_2645:
[----:B-1----:R1:W5:Y:S01]  /*0f30*/  LDL.64 R8, [R1] ;  /* 0x0000000001087983 */ /* 0x0023620000100a00 */
[----:B------:R-:W2:Y:S01]  /*0f40*/  LDC R2, c[0x0][0x25c] ;  /* 0x00009700ff027b82 */ /* 0x000ea20000000800 */
        /* <DEDUP_REMOVED lines=12> */
[C---:B--2---:R-:W-:Y:S02]  /*1010*/  ISETP.GT.AND P3, PT, R20.reuse, R2, PT ;  /* 0x000000021400720c */ /* 0x044fe40003f64270 */
[----:B---3--:R-:W-:Y:S01]  /*1020*/  ISETP.GT.AND P5, PT, R20, R3, PT ;  /* 0x000000031400720c */ /* 0x008fe20003fa4270 */
        /* <DEDUP_REMOVED lines=8> */
.L_x_2647:
        /* <DEDUP_REMOVED lines=8> */
.L_x_2648:
        /* <DEDUP_REMOVED lines=12> */
.L_x_2649:
        /* <DEDUP_REMOVED lines=8> */
.L_x_2650:
        /* <DEDUP_REMOVED lines=8> */
.L_x_2651:
        /* <DEDUP_REMOVED lines=29> */
.L_x_2661:
        /* <DEDUP_REMOVED lines=168> */
.L_x_2654:
        /* <DEDUP_REMOVED lines=91> */
.L_x_2655:
        /* <DEDUP_REMOVED lines=144> */
.L_x_2656:
        /* <DEDUP_REMOVED lines=91> */
.L_x_2657:
        /* <DEDUP_REMOVED lines=144> */
.L_x_2658:
        /* <DEDUP_REMOVED lines=91> */
.L_x_2659:
        /* <DEDUP_REMOVED lines=141> */
.L_x_2660:
        /* <DEDUP_REMOVED lines=91> */
.L_x_2653:
[----:B------:R-:W0:Y:S01]  /*50d0*/  LDC R29, c[0x0][0x23c] ;  /* 0x00008f00ff1d7b82 */ /* 0x000e220000000800 */
[----:B------:R-:W-:Y:S01]  /*50e0*/  IADD3 R20, R20, 0x20, RZ ;  /* 0x0000002014147810 */ /* 0x000fe20007ffe0ff */
[----:B------:R-:W-:-:S03]  /*50f0*/  UIADD3 UR4, UR4, 0x40, URZ ;  /* 0x0000004004047890 */ /* 0x000fc6000fffe03f */
[C---:B------:R-:W-:Y:S02]  /*5100*/  ISETP.GE.AND P2, PT, R20.reuse, UR5, PT ;  /* 0x0000000514007c0c */ /* 0x040fe4000bf46270 */
[----:B------:R-:W-:Y:S01]  /*5110*/  ISETP.LT.AND P3, PT, R20, R7, PT ;  /* 0x000000071400720c */ /* 0x000fe20003f61270 */
[----:B0-----:R-:W-:-:S12]  /*5120*/  IMAD.WIDE R30, R29, 0x10, R30 ;  /* 0x000000101d1e7825 */ /* 0x001fd800078e021e */
[----:B------:R-:W-:Y:S05]  /*5130*/  @!P2 BRA P3, `(.L_x_2661) ;  /* 0xffffffc000e0a947 */ /* 0x000fea000183ffff */
.L_x_2652:
        /* <DEDUP_REMOVED lines=8> */
.L_x_2665:
        /* <DEDUP_REMOVED lines=9> */
[----:B0-----:R-:W-:Y:S02]  /*5250*/  IMAD.WIDE R8, R29, 0x4, R30 ;  /* 0x000000041d087825 */ /* 0x001fe400078e021e */
[----:B------:R-:W2:Y:S04]  /*5260*/  @!P2 LDG.E.U16.CONSTANT R3, desc[UR8][R2.64] ;  /* 0x000000080203a981 */ /* 0x000ea8000c1e9500 */
[----:B------:R1:W5:Y:S01]  /*5270*/  LDG.E.128.CONSTANT R12, desc[UR8][R8.64] ;  /* 0x00000008080c7981 */ /* 0x000362000c1e9d00 */
[----:B---3--:R-:W-:Y:S02]  /*5280*/  @!P2 PRMT R6, R10, 0x7610, R6 ;  /* 0x000076100a06a816 */ /* 0x008fe40000000006 */
[----:B------:R-:W-:Y:S02]  /*5290*/  @!P2 PRMT R5, R11, 0x7610, R5 ;  /* 0x000076100b05a816 */ /* 0x000fe40000000005 */
[----:B------:R-:W-:-:S02]  /*52a0*/  @!P2 PRMT R6, R6, 0x7610, R10 ;  /* 0x000076100606a816 */ /* 0x000fc4000000000a */
[----:B------:R-:W-:Y:S02]  /*52b0*/  @!P2 PRMT R5, R5, 0x7610, R11 ;  /* 0x000076100505a816 */ /* 0x000fe4000000000b */
[----:B--2---:R-:W-:Y:S01]  /*52c0*/  @!P2 IADD3 R23, R3, R20, RZ ;  /* 0x000000140317a210 */ /* 0x004fe20007ffe0ff */
[----:B------:R-:W-:Y:S01]  /*52d0*/  IMAD.WIDE R2, R29, 0x4, R8 ;  /* 0x000000041d027825 */ /* 0x000fe200078e0208 */
        /* <DEDUP_REMOVED lines=307> */
.L_x_2664:
        /* <DEDUP_REMOVED lines=77> */
.L_x_2663:
[----:B------:R-:W-:Y:S01]  /*6ae0*/  IADD3 R20, R20, 0x20, RZ ;  /* 0x0000002014147810 */ /* 0x000fe20007ffe0ff */
[----:B------:R-:W-:Y:S01]  /*6af0*/  UIADD3 UR4, UR4, 0x40, URZ ;  /* 0x0000004004047890 */ /* 0x000fe2000fffe03f */
[----:B------:R-:W-:Y:S02]  /*6b00*/  IMAD.WIDE R30, R29, 0x4, R2 ;  /* 0x000000041d1e7825 */ /* 0x000fe400078e0202 */
[C---:B------:R-:W-:Y:S02]  /*6b10*/  ISETP.GE.AND P2, PT, R20.reuse, UR5, PT ;  /* 0x0000000514007c0c */ /* 0x040fe4000bf46270 */
[----:B------:R-:W-:-:S13]  /*6b20*/  ISETP.LT.AND P3, PT, R20, R7, PT ;  /* 0x000000071400720c */ /* 0x000fda0003f61270 */
[----:B------:R-:W-:Y:S05]  /*6b30*/  @!P2 BRA P3, `(.L_x_2665) ;  /* 0xffffffe400a0a947 */ /* 0x000fea000183ffff */
.L_x_2662:
        /* <DEDUP_REMOVED lines=14> */
.L_x_2669:
        /* <DEDUP_REMOVED lines=17> */
[----:B-----5:R-:W-:Y:S02]  /*6d30*/  MOV R12, 0x2400 ;  /* 0x00002400000c7802 */ /* 0x020fe40000000f00 */
[----:B------:R-:W-:Y:S02]  /*6d40*/  PRMT R4, R21, 0x9910, RZ ;  /* 0x0000991015047816 */ /* 0x000fe400000000ff */
[----:B------:R-:W-:Y:S02]  /*6d50*/  PRMT R2, R12, 0x5410, R2 ;  /* 0x000054100c027816 */ /* 0x000fe40000000002 */
[----:B------:R-:W-:Y:S02]  /*6d60*/  ISETP.NE.AND P2, PT, R4, RZ, PT ;  /* 0x000000ff0400720c */ /* 0x000fe40003f45270 */
[----:B--2---:R-:W-:-:S02]  /*6d70*/  LOP3.LUT R16, R9, 0xc000c, RZ, 0xc0, !PT ;  /* 0x000c000c09107812 */ /* 0x004fc400078ec0ff */
[----:B------:R-:W-:Y:S02]  /*6d80*/  SHF.R.U32.HI R49, RZ, 0x8, R9 ;  /* 0x00000008ff317819 */ /* 0x000fe40000011609 */
[C---:B------:R-:W-:Y:S02]  /*6d90*/  LOP3.LUT R34, R9.reuse, 0x300030, RZ, 0xc0, !PT ;  /* 0x0030003009227812 */ /* 0x040fe400078ec0ff */
[C---:B------:R-:W-:Y:S02]  /*6da0*/  LOP3.LUT R42, R9.reuse, 0xc000c0, RZ, 0xc0, !PT ;  /* 0x00c000c0092a7812 */ /* 0x040fe400078ec0ff */
[----:B------:R-:W-:Y:S02]  /*6db0*/  LOP3.LUT R15, R9, 0x30003, RZ, 0xc0, !PT ;  /* 0x00030003090f7812 */ /* 0x000fe400078ec0ff */
[----:B------:R-:W-:Y:S02]  /*6dc0*/  LOP3.LUT R9, R10, 0xc000c, RZ, 0xc0, !PT ;  /* 0x000c000c0a097812 */ /* 0x000fe400078ec0ff */
[----:B------:R-:W-:-:S02]  /*6dd0*/  SHF.R.U32.HI R14, RZ, 0x8, R8 ;  /* 0x00000008ff0e7819 */ /* 0x000fc40000011608 */
[----:B------:R-:W-:Y:S02]  /*6de0*/  SHF.R.U32.HI R51, RZ, 0x8, R10 ;  /* 0x00000008ff337819 */ /* 0x000fe4000001160a */
[C---:B------:R-:W-:Y:S02]  /*6df0*/  LOP3.LUT R36, R10.reuse, 0x300030, RZ, 0xc0, !PT ;  /* 0x003000300a247812 */ /* 0x040fe400078ec0ff */
[C---:B------:R-:W-:Y:S02]  /*6e00*/  LOP3.LUT R44, R10.reuse, 0xc000c0, RZ, 0xc0, !PT ;  /* 0x00c000c00a2c7812 */ /* 0x040fe400078ec0ff */
[----:B------:R-:W-:Y:S02]  /*6e10*/  LOP3.LUT R50, R10, 0x30003, RZ, 0xc0, !PT ;  /* 0x000300030a327812 */ /* 0x000fe400078ec0ff */
[----:B------:R-:W-:Y:S02]  /*6e20*/  LOP3.LUT R10, R11, 0xc000c, RZ, 0xc0, !PT ;  /* 0x000c000c0b0a7812 */ /* 0x000fe400078ec0ff */
[----:B------:R-:W-:-:S02]  /*6e30*/  LOP3.LUT R17, R9, 0x64006400, RZ, 0xfc, !PT ;  /* 0x6400640009117812 */ /* 0x000fc400078efcff */
[----:B------:R-:W-:Y:S02]  /*6e40*/  SHF.R.U32.HI R54, RZ, 0x8, R11 ;  /* 0x00000008ff367819 */ /* 0x000fe4000001160b */
[----:B------:R-:W-:Y:S01]  /*6e50*/  LOP3.LUT R9, R14, 0xc000c, RZ, 0xc0, !PT ;  /* 0x000c000c0e097812 */ /* 0x000fe200078ec0ff */
[----:B------:R-:W-:Y:S01]  /*6e60*/  HFMA2 R17, R17, R2.H1_H1, -258, -258 ;  /* 0xdc08dc0811117431 */ /* 0x000fe20000060002 */
[C---:B------:R-:W-:Y:S02]  /*6e70*/  LOP3.LUT R37, R11.reuse, 0x300030, RZ, 0xc0, !PT ;  /* 0x003000300b257812 */ /* 0x040fe400078ec0ff */
        /* <DEDUP_REMOVED lines=126> */
.L_x_2668:
        /* <DEDUP_REMOVED lines=44> */
.L_x_2667:
[----:B------:R-:W-:Y:S01]  /*7920*/  IADD3 R20, R20, 0x10, RZ ;  /* 0x0000001014147810 */ /* 0x000fe20007ffe0ff */
[----:B------:R-:W-:Y:S01]  /*7930*/  UIADD3 UR4, UR4, 0x20, URZ ;  /* 0x0000002004047890 */ /* 0x000fe2000fffe03f */
[----:B------:R-:W-:Y:S02]  /*7940*/  IADD3 R30, P3, R30, R3, RZ ;  /* 0x000000031e1e7210 */ /* 0x000fe40007f7e0ff */
[C---:B------:R-:W-:Y:S02]  /*7950*/  ISETP.GE.AND P2, PT, R20.reuse, UR5, PT ;  /* 0x0000000514007c0c */ /* 0x040fe4000bf46270 */
[----:B------:R-:W-:Y:S02]  /*7960*/  ISETP.LT.AND P4, PT, R20, R7, PT ;  /* 0x000000071400720c */ /* 0x000fe40003f81270 */
[----:B------:R-:W-:-:S11]  /*7970*/  IADD3.X R31, R31, R0, RZ, P3, !PT ;  /* 0x000000001f1f7210 */ /* 0x000fd60001ffe4ff */
[----:B------:R-:W-:Y:S05]  /*7980*/  @!P2 BRA P4, `(.L_x_2669) ;  /* 0xfffffff000a4a947 */ /* 0x000fea000203ffff */
.L_x_2666:
[----:B------:R-:W-:Y:S05]  /*7990*/  @!P1 EXIT ;  /* 0x000000000000994d */ /* 0x000fea0003800000 */
[----:B------:R-:W0:Y:S01]  /*79a0*/  S2R R0, SR_CTAID.X ;  /* 0x0000000000007919 */ /* 0x000e220000002500 */
[----:B------:R-:W1:Y:S01]  /*79b0*/  S2UR UR4, SR_CTAID.Y ;  /* 0x00000000000479c3 */ /* 0x000e620000002600 */
[----:B------:R-:W-:Y:S01]  /*79c0*/  HMUL2 R27, R27, R21.H0_H0 ;  /* 0x200000151b1b7232 */ /* 0x000fe20000000000 */
[----:B------:R-:W0:Y:S06]  /*79d0*/  S2R R3, SR_TID.X ;  /* 0x0000000000037919 */ /* 0x000e2c0000002100 */
[----:B-----5:R-:W2:Y:S08]  /*79e0*/  LDC.64 R12, c[0x0][0x238] ;  /* 0x00008e00ff0c7b82 */ /* 0x020eb00000000a00 */
[----:B------:R-:W3:Y:S01]  /*79f0*/  LDC.64 R6, c[0x0][0x230] ;  /* 0x00008c00ff067b82 */ /* 0x000ee20000000a00 */
[----:B-1----:R-:W-:Y:S01]  /*7a00*/  USHF.L.U32 UR4, UR4, 0x1, URZ ;  /* 0x0000000104047899 */ /* 0x002fe2000800063f */
[----:B0-----:R-:W-:-:S04]  /*7a10*/  LEA R0, R0, R3, 0x6 ;  /* 0x0000000300007211 */ /* 0x001fc800078e30ff */
[----:B------:R-:W-:-:S05]  /*7a20*/  SHF.L.U32 R0, R0, 0x2, RZ ;  /* 0x0000000200007819 */ /* 0x000fca00000006ff */
[----:B--2---:R-:W-:-:S04]  /*7a30*/  IMAD R8, R13, UR4, R0 ;  /* 0x000000040d087c24 */ /* 0x004fc8000f8e0200 */
[----:B---3--:R-:W-:-:S05]  /*7a40*/  IMAD.WIDE R2, R8, 0x2, R6 ;  /* 0x0000000208027825 */ /* 0x008fca00078e0206 */
[----:B------:R0:W-:Y:S01]  /*7a50*/  ATOM.E.ADD.F16x2.RN.STRONG.GPU P0, RZ, desc[UR8][R2.64], R27 ;  /* 0x0000001b02ff79a2 */ /* 0x0001e2000810e1c8 */
[----:B------:R-:W-:Y:S01]  /*7a60*/  IADD3 R5, RZ, -UR4, RZ ;  /* 0x80000004ff057c10 */ /* 0x000fe2000fffe0ff */
[----:B------:R-:W-:Y:S01]  /*7a70*/  BSSY B0, `(.L_x_2670) ;  /* 0x0000011000007945 */ /* 0x000fe20003800000 */
[----:B------:R-:W-:Y:S02]  /*7a80*/  HMUL2 R21, R26, R21.H0_H0 ;  /* 0x200000151a157232 */ /* 0x000fe40000000000 */
[----:B------:R-:W-:Y:S01]  /*7a90*/  VIADDMNMX R0, R5, R12, 0x2, PT ;  /* 0x0000000205007446 */ /* 0x000fe2000380010c */
[----:B0-----:R-:W-:Y:S06]  /*7aa0*/  @P0 BRA `(.L_x_2671) ;  /* 0x0000000000340947 */ /* 0x001fec0003800000 */
[----:B------:R-:W0:Y:S02]  /*7ab0*/  QSPC.E.S P0, RZ, [R2] ;  /* 0x0000000002ff73aa */ /* 0x000e240000000500 */
[----:B0-----:R-:W-:Y:S05]  /*7ac0*/  @!P0 BRA `(.L_x_2672) ;  /* 0x0000000000208947 */ /* 0x001fea0003800000 */
[----:B------:R-:W-:-:S04]  /*7ad0*/  MOV R4, R2 ;  /* 0x0000000200047202 */ /* 0x000fc80000000f00 */
[----:B------:R-:W-:-:S07]  /*7ae0*/  MOV R4, R4 ;  /* 0x0000000400047202 */ /* 0x000fce0000000f00 */
.L_x_2673:
[----:B------:R-:W0:Y:S02]  /*7af0*/  LDS R10, [R4] ;  /* 0x00000000040a7984 */ /* 0x000e240000000800 */
[----:B0-----:R-:W-:-:S06]  /*7b00*/  HADD2 R11, R10, R27 ;  /* 0x0000001b0a0b7230 */ /* 0x001fcc0000000000 */
[----:B------:R-:W0:Y:S02]  /*7b10*/  ATOMS.CAST.SPIN R11, [R4], R10, R11 ;  /* 0x0000000a040b738d */ /* 0x000e24000180000b */
[----:B0-----:R-:W-:-:S13]  /*7b20*/  ISETP.EQ.U32.AND P0, PT, R11, 0x1, PT ;  /* 0x000000010b00780c */ /* 0x001fda0003f02070 */
[----:B------:R-:W-:Y:S05]  /*7b30*/  @!P0 BRA `(.L_x_2673) ;  /* 0xfffffffc00ec8947 */ /* 0x000fea000383ffff */
[----:B------:R-:W-:Y:S05]  /*7b40*/  BRA `(.L_x_2671) ;  /* 0x00000000000c7947 */ /* 0x000fea0003800000 */
.L_x_2672:
[----:B------:R-:W2:Y:S02]  /*7b50*/  LD.E R4, desc[UR8][R2.64] ;  /* 0x0000000802047980 */ /* 0x000ea4000c101900 */
[----:B--2---:R-:W-:-:S05]  /*7b60*/  IADD3 R5, R27, R4, RZ ;  /* 0x000000041b057210 */ /* 0x004fca0007ffe0ff */
[----:B------:R0:W-:Y:S02]  /*7b70*/  ST.E desc[UR8][R2.64], R5 ;  /* 0x0000000502007985 */ /* 0x0001e4000c101908 */
.L_x_2671:
[----:B------:R-:W-:Y:S05]  /*7b80*/  BSYNC B0 ;  /* 0x0000000000007941 */ /* 0x000fea0003800000 */
.L_x_2670:
[----:B------:R1:W-:Y:S01]  /*7b90*/  ATOM.E.ADD.F16x2.RN.STRONG.GPU P0, RZ, desc[UR8][R2.64+0x4], R21 ;  /* 0x0000041502ff79a2 */ /* 0x0003e2000810e1c8 */
[----:B------:R-:W-:Y:S04]  /*7ba0*/  BSSY B0, `(.L_x_2674) ;  /* 0x000000e000007945 */ /* 0x000fe80003800000 */
[----:B-1----:R-:W-:Y:S05]  /*7bb0*/  @P0 BRA `(.L_x_2675) ;  /* 0x0000000000300947 */ /* 0x002fea0003800000 */
[----:B------:R-:W1:Y:S02]  /*7bc0*/  QSPC.E.S P0, RZ, [R2+0x4] ;  /* 0x0000040002ff73aa */ /* 0x000e640000000500 */
[----:B-1----:R-:W-:Y:S05]  /*7bd0*/  @!P0 BRA `(.L_x_2676) ;  /* 0x00000000001c8947 */ /* 0x002fea0003800000 */
[----:B0-----:R-:W-:-:S07]  /*7be0*/  MOV R2, R2 ;  /* 0x0000000200027202 */ /* 0x001fce0000000f00 */
.L_x_2677:
[----:B------:R-:W0:Y:S02]  /*7bf0*/  LDS R4, [R2+0x4] ;  /* 0x0000040002047984 */ /* 0x000e240000000800 */
[----:B0-----:R-:W-:-:S10]  /*7c00*/  HFMA2.MMA R5, R4, 1, 1, R21 ;  /* 0x3c003c0004057835 */ /* 0x001fd40000000015 */
[----:B------:R-:W0:Y:S02]  /*7c10*/  ATOMS.CAST.SPIN R5, [R2+0x4], R4, R5 ;  /* 0x000004040205738d */ /* 0x000e240001800005 */
[----:B0-----:R-:W-:-:S13]  /*7c20*/  ISETP.EQ.U32.AND P0, PT, R5, 0x1, PT ;  /* 0x000000010500780c */ /* 0x001fda0003f02070 */
[----:B------:R-:W-:Y:S05]  /*7c30*/  @!P0 BRA `(.L_x_2677) ;  /* 0xfffffffc00ec8947 */ /* 0x000fea000383ffff */
[----:B------:R-:W-:Y:S05]  /*7c40*/  BRA `(.L_x_2675) ;  /* 0x00000000000c7947 */ /* 0x000fea0003800000 */
.L_x_2676:
[----:B------:R-:W0:Y:S02]  /*7c50*/  LD.E R4, desc[UR8][R2.64+0x4] ;  /* 0x0000040802047980 */ /* 0x000e24000c101900 */
[----:B0-----:R-:W-:-:S05]  /*7c60*/  IADD3 R5, R21, R4, RZ ;  /* 0x0000000415057210 */ /* 0x001fca0007ffe0ff */
[----:B------:R1:W-:Y:S02]  /*7c70*/  ST.E desc[UR8][R2.64+0x4], R5 ;  /* 0x0000040502007985 */ /* 0x0003e4000c101908 */
.L_x_2675:
[----:B------:R-:W-:Y:S05]  /*7c80*/  BSYNC B0 ;  /* 0x0000000000007941 */ /* 0x000fea0003800000 */
.L_x_2674:
        /* <DEDUP_REMOVED lines=13> */
.L_x_2681:
[----:B------:R-:W0:Y:S02]  /*7d60*/  LDS R6, [R4] ;  /* 0x0000000004067984 */ /* 0x000e240000000800 */
[----:B0-----:R-:W-:-:S06]  /*7d70*/  HADD2 R7, R6, R25 ;  /* 0x0000001906077230 */ /* 0x001fcc0000000000 */
[----:B------:R-:W0:Y:S02]  /*7d80*/  ATOMS.CAST.SPIN R7, [R4], R6, R7 ;  /* 0x000000060407738d */ /* 0x000e240001800007 */
[----:B0-----:R-:W-:-:S13]  /*7d90*/  ISETP.EQ.U32.AND P0, PT, R7, 0x1, PT ;  /* 0x000000010700780c */ /* 0x001fda0003f02070 */
[----:B------:R-:W-:Y:S05]  /*7da0*/  @!P0 BRA `(.L_x_2681) ;  /* 0xfffffffc00ec8947 */ /* 0x000fea000383ffff */
[----:B------:R-:W-:Y:S05]  /*7db0*/  BRA `(.L_x_2679) ;  /* 0x00000000000c7947 */ /* 0x000fea0003800000 */
.L_x_2680:
[----:B------:R-:W2:Y:S02]  /*7dc0*/  LD.E R0, desc[UR8][R2.64] ;  /* 0x0000000802007980 */ /* 0x000ea4000c101900 */
[----:B--2---:R-:W-:-:S05]  /*7dd0*/  IADD3 R5, R25, R0, RZ ;  /* 0x0000000019057210 */ /* 0x004fca0007ffe0ff */
[----:B------:R0:W-:Y:S02]  /*7de0*/  ST.E desc[UR8][R2.64], R5 ;  /* 0x0000000502007985 */ /* 0x0001e4000c101908 */
.L_x_2679:
[----:B------:R-:W-:Y:S05]  /*7df0*/  BSYNC B0 ;  /* 0x0000000000007941 */ /* 0x000fea0003800000 */
.L_x_2678:
[----:B------:R1:W-:Y:S02]  /*7e00*/  ATOM.E.ADD.F16x2.RN.STRONG.GPU P0, RZ, desc[UR8][R2.64+0x4], R9 ;  /* 0x0000040902ff79a2 */ /* 0x0003e4000810e1c8 */
[----:B-1----:R-:W-:Y:S05]  /*7e10*/  @P0 EXIT ;  /* 0x000000000000094d */ /* 0x002fea0003800000 */
[----:B------:R-:W1:Y:S02]  /*7e20*/  QSPC.E.S P0, RZ, [R2+0x4] ;  /* 0x0000040002ff73aa */ /* 0x000e640000000500 */
[----:B-1----:R-:W-:Y:S05]  /*7e30*/  @!P0 BRA `(.L_x_2682) ;  /* 0x00000000001c8947 */ /* 0x002fea0003800000 */
[----:B0-----:R-:W-:-:S07]  /*7e40*/  MOV R2, R2 ;  /* 0x0000000200027202 */ /* 0x001fce0000000f00 */
.L_x_2683:
[----:B------:R-:W0:Y:S02]  /*7e50*/  LDS R4, [R2+0x4] ;  /* 0x0000040002047984 */ /* 0x000e240000000800 */
[----:B0-----:R-:W-:-:S10]  /*7e60*/  HFMA2.MMA R5, R4, 1, 1, R9 ;  /* 0x3c003c0004057835 */ /* 0x001fd40000000009 */
[----:B------:R-:W0:Y:S02]  /*7e70*/  ATOMS.CAST.SPIN R5, [R2+0x4], R4, R5 ;  /* 0x000004040205738d */ /* 0x000e240001800005 */
[----:B0-----:R-:W-:-:S13]  /*7e80*/  ISETP.EQ.U32.AND P0, PT, R5, 0x1, PT ;  /* 0x000000010500780c */ /* 0x001fda0003f02070 */
[----:B------:R-:W-:Y:S05]  /*7e90*/  @!P0 BRA `(.L_x_2683) ;  /* 0xfffffffc00ec8947 */ /* 0x000fea000383ffff */
[----:B------:R-:W-:Y:S05]  /*7ea0*/  EXIT ;  /* 0x000000000000794d */ /* 0x000fea0003800000 */
.L_x_2682:
[----:B------:R-:W0:Y:S02]  /*7eb0*/  LD.E R0, desc[UR8][R2.64+0x4] ;  /* 0x0000040802007980 */ /* 0x000e24000c101900 */
[----:B0-----:R-:W-:-:S05]  /*7ec0*/  IADD3 R5, R9, R0, RZ ;  /* 0x0000000009057210 */ /* 0x001fca0007ffe0ff */
[----:B------:R-:W-:Y:S01]  /*7ed0*/  ST.E desc[UR8][R2.64+0x4], R5 ;  /* 0x0000040502007985 */ /* 0x000fe2000c101908 */
[----:B------:R-:W-:Y:S05]  /*7ee0*/  EXIT ;  /* 0x000000000000794d */ /* 0x000fea0003800000 */
.L_x_2684:
        /* <DEDUP_REMOVED lines=9> */
.L_x_3706:


//--------------------- .text._Z23gemm_half_q_half_kernelILi2ELi4ELb1ELb1ELi64EEvPK6__halfPKjS4_S2_PS0_iiiiPKtS7_iiiiiibS2_i --------------------------
	.section	.text._Z23gemm_half_q_half_kernelILi2ELi4ELb1ELb1ELi64EEvPK6__halfPKjS4_S2_PS0_iiiiPKtS7_iiiiiibS2_i,"ax",@progbits
	.align	128
        .global         _Z23gemm_half_q_half_kernelILi2ELi4ELb1ELb1ELi64EEvPK6__halfPKjS4_S2_PS0_iiiiPKtS7_iiiiiibS2_i
        .type           _Z23gemm_half_q_half_kernelILi2ELi4ELb1ELb1ELi64EEvPK6__halfPKjS4_S2_PS0_iiiiPKtS7_iiiiiibS2_i,@function
        .size           _Z23gemm_half_q_half_kernelILi2ELi4ELb1ELb1ELi64EEvPK6__halfPKjS4_S2_PS0_iiiiPKtS7_iiiiiibS2_i,(.L_x_3707 - _Z23gemm_half_q_half_kernelILi2ELi4ELb1ELb1ELi64EEvPK6__halfPKjS4_S2_PS0_iiiiPKtS7_iiiiiibS2_i)
        .other          _Z23gemm_half_q_half_kernelILi2ELi4ELb1ELb1ELi64EEvPK6__halfPKjS4_S2_PS0_iiiiPKtS7_iiiiiibS2_i,@"STO_CUDA_ENTRY STV_DEFAULT"
_Z23gemm_half_q_half_kernelILi2ELi4ELb1ELb1ELi64EEvPK6__halfPKjS4_S2_PS0_iiiiPKtS7_iiiiiibS2_i:
.text._Z23gemm_half_q_half_kernelILi2ELi4ELb1ELb1ELi64EEvPK6__halfPKjS4_S2_PS0_iiiiPKtS7_iiiiiibS2_i:
        /* <DEDUP_REMOVED lines=25> */
.L_x_2685:
        /* <DEDUP_REMOVED lines=37> */
.L_x_2690:
        /* <DEDUP_REMOVED lines=16> */
.L_x_2689:
        /* <DEDUP_REMOVED lines=16> */
.L_x_2688:
        /* <DEDUP_REMOVED lines=17> */
.L_x_2692:
        /* <DEDUP_REMOVED lines=16> */
.L_x_2691:
        /* <DEDUP_REMOVED lines=14> */
.L_x_2687:
[----:B------:R-:W-:Y:S05]  /*08d0*/  BSYNC B0 ;  /* 0x0000000000007941 */ /* 0x000fea0003800000 */
.L_x_2686:
        /* <DEDUP_REMOVED lines=15> */
[----:B------:R-:W-:-:S04]  /*09d0*/  LEA R4, R4, UR4, 0x1 ;  /* 0x0000000404047c11 */ /* 0x000fc8000f8e08ff */
[----:B------:R-:W-:-:S05]  /*09e0*/  LEA R9, R17, R4, 0x2 ;  /* 0x0000000411097211 */ /* 0x000fca00078e10ff */
[----:B-1----:R-:W-:Y:S01]  /*09f0*/  IMAD.WIDE R2, R9, 0x2, R2 ;  /* 0x0000000209027825 */ /* 0x002fe200078e0202 */
[----:B------:R-:W-:Y:S06]  /*0a00*/  @!P2 BRA `(.L_x_2694) ;  /* 0x000000000034a947 */ /* 0x000fec0003800000 */
[----:B------:R-:W-:Y:S01]  /*0a10*/  PLOP3.LUT P0, PT, PT, PT, PT, 0x8, 0x0 ;  /* 0x000000000000781c */ /* 0x000fe20003f0e170 */
[----:B------:R-:W-:-:S12]  /*0a20*/  VIADD R4, R0, 0xfffffffd ;  /* 0xfffffffd00047836 */ /* 0x000fd80000000000 */
.L_x_2695:
        /* <DEDUP_REMOVED lines=11> */
.L_x_2694:
        /* <DEDUP_REMOVED lines=10> */
.L_x_2693:
        /* <DEDUP_REMOVED lines=16> */
.L_x_2697:
        /* <DEDUP_REMOVED lines=39> */
[----:B------:R-:W-:Y:S01]  /*0ef0*/  HMUL2 R3, R3, R10.H0_H0 ;  /* 0x2000000a03037232 */ /* 0x000fe20000000000 */
[C---:B------:R-:W-:Y:S01]  /*0f00*/  LEA R10, R16.reuse, R1, 0x3 ;  /* 0x00000001100a7211 */ /* 0x040fe200078e18ff */
[----:B------:R-:W-:-:S04]  /*0f10*/  VIADD R16, R16, 0x1 ;  /* 0x0000000110107836 */ /* 0x000fc80000000000 */
[----:B------:R0:W-:Y:S01]  /*0f20*/  STL.64 [R10], R2 ;  /* 0x000000020a007387 */ /* 0x0001e20000100a00 */
[----:B------:R-:W-:Y:S05]  /*0f30*/  @!P2 BRA `(.L_x_2697) ;  /* 0xfffffffc0050a947 */ /* 0x000fea000383ffff */
.L_x_2696:
        /* <DEDUP_REMOVED lines=21> */
.L_x_2698:
        /* <DEDUP_REMOVED lines=8> */
.L_x_2699:
        /* <DEDUP_REMOVED lines=11> */
.L_x_2700:
        /* <DEDUP_REMOVED lines=8> */
.L_x_2701:
        /* <DEDUP_REMOVED lines=9> */
.L_x_2702:
[----:B------:R-:W-:Y:S02]  /*12d0*/  ISETP.GE.OR P0, PT, R21, UR6, P0 ;  /* 0x0000000615007c0c */ /* 0x000fe40008706670 */
        /* <DEDUP_REMOVED lines=27> */
[----:B------:R-:W-:Y:S01]  /*1490*/  PRMT R16, R11, 0x7610, R11 ;  /* 0x000076100b107816 */ /* 0x000fe2000000000b */
[----:B---3--:R-:W-:-:S07]  /*14a0*/  IMAD.IADD R0, R21, 0x1, R0 ;  /* 0x0000000115007824 */ /* 0x008fce00078e0200 */
.L_x_2706:
[----:B------:R-:W-:Y:S01]  /*14b0*/  ISETP.NE.AND P2, PT, R21, R0, PT ;  /* 0x000000001500720c */ /* 0x000fe20003f45270 */
[----:B------:R-:W0:-:S12]  /*14c0*/  LDC R27, c[0x0][0x23c] ;  /* 0x00008f00ff1b7b82 */ /* 0x000e180000000800 */
[----:B------:R-:W1:Y:S01]  /*14d0*/  @!P2 LDC.64 R2, c[0x0][0x248] ;  /* 0x00009200ff02ab82 */ /* 0x000e620000000a00 */
[----:B------:R-:W-:Y:S02]  /*14e0*/  @!P2 VIADD R26, R26, 0x1 ;  /* 0x000000011a1aa836 */ /* 0x000fe40000000000 */
[----:B------:R-:W-:-:S03]  /*14f0*/  @!P2 IMAD.SHL.U32 R5, R21, 0x2, RZ ;  /* 0x000000021505a824 */ /* 0x000fc600078e00ff */
[----:B------:R-:W-:-:S06]  /*1500*/  @!P2 LEA R6, R26, R1, 0x3 ;  /* 0x000000011a06a211 */ /* 0x000fcc00078e18ff */
        /* <DEDUP_REMOVED lines=16> */
[--C-:B------:R-:W-:Y:S01]  /*1610*/  SHF.R.U32.HI R31, RZ, 0xf, R13.reuse ;  /* 0x0000000fff1f7819 */ /* 0x100fe2000001160d */
[----:B------:R-:W-:Y:S01]  /*1620*/  IMAD.MOV.U32 R47, RZ, RZ, 0x2400 ;  /* 0x00002400ff2f7424 */ /* 0x000fe200078e00ff */
[C---:B------:R-:W-:Y:S02]  /*1630*/  LOP3.LUT R33, R13.reuse, 0x380038, RZ, 0xc0, !PT ;  /* 0x003800380d217812 */ /* 0x040fe400078ec0ff */
[----:B------:R-:W-:Y:S02]  /*1640*/  SHF.R.U32.HI R64, RZ, 0x6, R13 ;  /* 0x00000006ff407819 */ /* 0x000fe4000001160d */
        /* <DEDUP_REMOVED lines=19> */
[----:B------:R-:W-:-:S02]  /*1780*/  LOP3.LUT R32, R29, 0x20002, R32, 0xf8, !PT ;  /* 0x000200021d207812 */ /* 0x000fc400078ef820 */
[--C-:B------:R-:W-:Y:S02]  /*1790*/  SHF.R.U32.HI R44, RZ, 0xe, R11.reuse ;  /* 0x0000000eff2c7819 */ /* 0x100fe4000001160b */
[C---:B------:R-:W-:Y:S02]  /*17a0*/  LOP3.LUT R43, R11.reuse, 0x380038, RZ, 0xc0, !PT ;  /* 0x003800380b2b7812 */ /* 0x040fe400078ec0ff */
[----:B------:R-:W-:Y:S02]  /*17b0*/  SHF.R.U32.HI R10, RZ, 0x6, R11 ;  /* 0x00000006ff0a7819 */ /* 0x000fe4000001160b */
[----:B------:R-:W-:Y:S02]  /*17c0*/  LOP3.LUT R79, R11, 0x70007, RZ, 0xc0, !PT ;  /* 0x000700070b4f7812 */ /* 0x000fe400078ec0ff */
[----:B------:R-:W-:Y:S02]  /*17d0*/  PRMT R29, R19, 0x9910, RZ ;  /* 0x00009910131d7816 */ /* 0x000fe400000000ff */
[----:B------:R-:W-:-:S02]  /*17e0*/  LOP3.LUT R31, R31, 0x10001, RZ, 0xc0, !PT ;  /* 0x000100011f1f7812 */ /* 0x000fc400078ec0ff */
[----:B------:R-:W-:Y:S02]  /*17f0*/  LOP3.LUT R11, R35, 0x10001, RZ, 0xc0, !PT ;  /* 0x00010001230b7812 */ /* 0x000fe400078ec0ff */
[----:B------:R-:W-:Y:S02]  /*1800*/  LOP3.LUT R37, R37, 0x10001, RZ, 0xc0, !PT ;  /* 0x0001000125257812 */ /* 0x000fe400078ec0ff */
[----:B------:R-:W-:Y:S02]  /*1810*/  LOP3.LUT R28, R12, 0x380038, RZ, 0xc0, !PT ;  /* 0x003800380c1c7812 */ /* 0x000fe400078ec0ff */
[----:B------:R-:W-:Y:S02]  /*1820*/  ISETP.NE.AND P2, PT, R29, RZ, PT ;  /* 0x000000ff1d00720c */ /* 0x000fe40003f45270 */
[----:B------:R-:W-:Y:S02]  /*1830*/  SHF.R.U32.HI R65, RZ, 0x6, R12 ;  /* 0x00000006ff417819 */ /* 0x000fe4000001160c */
[----:B------:R-:W-:-:S02]  /*1840*/  LOP3.LUT R35, R31, 0x20002, R36, 0xf8, !PT ;  /* 0x000200021f237812 */ /* 0x000fc400078ef824 */
[----:B------:R-:W-:Y:S02]  /*1850*/  LOP3.LUT R42, R11, 0x20002, R40, 0xf8, !PT ;  /* 0x000200020b2a7812 */ /* 0x000fe400078ef828 */
[----:B------:R-:W-:Y:S02]  /*1860*/  LOP3.LUT R48, R37, 0x20002, R44, 0xf8, !PT ;  /* 0x0002000225307812 */ /* 0x000fe400078ef82c */
        /* <DEDUP_REMOVED lines=22> */
[----:B------:R-:W-:Y:S01]  /*19d0*/  HFMA2 R62, R33, R46.H0_H0, -132, -132 ;  /* 0xd820d820213e7431 */ /* 0x000fe2000004002e */
        /* <DEDUP_REMOVED lines=25> */
[----:B------:R-:W-:Y:S02]  /*1b70*/  SHF.R.U32.HI R37, RZ, 0xd, R7 ;  /* 0x0000000dff257819 */ /* 0x000fe40000011607 */
[----:B------:R-:W-:Y:S02]  /*1b80*/  LOP3.LUT R6, R32, 0x40004, R29, 0xf8, !PT ;  /* 0x0004000420067812 */ /* 0x000fe400078ef81d */
[C---:B------:R-:W-:Y:S02]  /*1b90*/  LOP3.LUT R44, R7.reuse, 0x380038, RZ, 0xc0, !PT ;  /* 0x00380038072c7812 */ /* 0x040fe400078ec0ff */
[----:B------:R-:W-:Y:S02]  /*1ba0*/  SHF.R.U32.HI R73, RZ, 0x6, R7 ;  /* 0x00000006ff497819 */ /* 0x000fe40000011607 */
[----:B------:R-:W-:Y:S02]  /*1bb0*/  LOP3.LUT R77, R7, 0x70007, RZ, 0xc0, !PT ;  /* 0x00070007074d7812 */ /* 0x000fe400078ec0ff */
[----:B------:R-:W-:-:S02]  /*1bc0*/  LOP3.LUT R32, R8, 0x380038, RZ, 0xc0, !PT ;  /* 0x0038003808207812 */ /* 0x000fc400078ec0ff */
        /* <DEDUP_REMOVED lines=211> */
.L_x_2705:
        /* <DEDUP_REMOVED lines=77> */
.L_x_2704:
        /* <DEDUP_REMOVED lines=8> */
.L_x_2703:
        /* <DEDUP_REMOVED lines=20> */
[----:B------:R-:W-:-:S04]  /*2f90*/  MOV R2, R4 ;  /* 0x0000000400027202 */ /* 0x000fc80000000f00 */
[----:B------:R-:W-:-:S07]  /*2fa0*/  MOV R10, R2 ;  /* 0x00000002000a7202 */ /* 0x000fce0000000f00 */
.L_x_2710:
[----:B------:R-:W0:Y:S02]  /*2fb0*/  LDS R2, [R10] ;  /* 0x000000000a027984 */ /* 0x000e240000000800 */
[----:B0-----:R-:W-:-:S10]  /*2fc0*/  HFMA2.MMA R3, R2, 1, 1, R9 ;  /* 0x3c003c0002037835 */ /* 0x001fd40000000009 */
[----:B------:R-:W0:Y:S02]  /*2fd0*/  ATOMS.CAST.SPIN R3, [R10], R2, R3 ;  /* 0x000000020a03738d */ /* 0x000e240001800003 */
[----:B0-----:R-:W-:-:S13]  /*2fe0*/  ISETP.EQ.U32.AND P0, PT, R3, 0x1, PT ;  /* 0x000000010300780c */ /* 0x001fda0003f02070 */
[----:B------:R-:W-:Y:S05]  /*2ff0*/  @!P0 BRA `(.L_x_2710) ;  /* 0xfffffffc00ec8947 */ /* 0x000fea000383ffff */
[----:B------:R-:W-:Y:S05]  /*3000*/  BRA `(.L_x_2708) ;  /* 0x00000000000c7947 */ /* 0x000fea0003800000 */
.L_x_2709:
[----:B------:R-:W2:Y:S02]  /*3010*/  LD.E R2, desc[UR8][R4.64] ;  /* 0x0000000804027980 */ /* 0x000ea4000c101900 */
[----:B--2---:R-:W-:-:S05]  /*3020*/  IMAD.IADD R3, R9, 0x1, R2 ;  /* 0x0000000109037824 */ /* 0x004fca00078e0202 */
[----:B------:R0:W-:Y:S02]  /*3030*/  ST.E desc[UR8][R4.64], R3 ;  /* 0x0000000304007985 */ /* 0x0001e4000c101908 */
.L_x_2708:
[----:B------:R-:W-:Y:S05]  /*3040*/  BSYNC B0 ;  /* 0x0000000000007941 */ /* 0x000fea0003800000 */
.L_x_2707:
[----:B------:R1:W-:Y:S01]  /*3050*/  ATOM.E.ADD.F16x2.RN.STRONG.GPU P0, RZ, desc[UR8][R4.64+0x4], R19 ;  /* 0x0000041304ff79a2 */ /* 0x0003e2000810e1c8 */
[----:B------:R-:W-:Y:S04]  /*3060*/  BSSY B0, `(.L_x_2711) ;  /* 0x000000f000007945 */ /* 0x000fe80003800000 */
[----:B-1----:R-:W-:Y:S05]  /*3070*/  @P0 BRA `(.L_x_2712) ;  /* 0x0000000000340947 */ /* 0x002fea0003800000 */
[----:B------:R-:W1:Y:S02]  /*3080*/  QSPC.E.S P0, RZ, [R4+0x4] ;  /* 0x0000040004ff73aa */ /* 0x000e640000000500 */
[----:B-1----:R-:W-:Y:S05]  /*3090*/  @!P0 BRA `(.L_x_2713) ;  /* 0x0000000000208947 */ /* 0x002fea0003800000 */
[----:B------:R-:W-:-:S05]  /*30a0*/  IMAD.MOV.U32 R2, RZ, RZ, R4 ;  /* 0x000000ffff027224 */ /* 0x000fca00078e0004 */
[----:B0-----:R-:W-:-:S07]  /*30b0*/  MOV R4, R2 ;  /* 0x0000000200047202 */ /* 0x001fce0000000f00 */
.L_x_2714:
[----:B------:R-:W0:Y:S02]  /*30c0*/  LDS R2, [R4+0x4] ;  /* 0x0000040004027984 */ /* 0x000e240000000800 */
[----:B0-----:R-:W-:-:S06]  /*30d0*/  HADD2 R3, R2, R19 ;  /* 0x0000001302037230 */ /* 0x001fcc0000000000 */
[----:B------:R-:W0:Y:S02]  /*30e0*/  ATOMS.CAST.SPIN R3, [R4+0x4], R2, R3 ;  /* 0x000004020403738d */ /* 0x000e240001800003 */
[----:B0-----:R-:W-:-:S13]  /*30f0*/  ISETP.EQ.U32.AND P0, PT, R3, 0x1, PT ;  /* 0x000000010300780c */ /* 0x001fda0003f02070 */
[----:B------:R-:W-:Y:S05]  /*3100*/  @!P0 BRA `(.L_x_2714) ;  /* 0xfffffffc00ec8947 */ /* 0x000fea000383ffff */
[----:B------:R-:W-:Y:S05]  /*3110*/  BRA `(.L_x_2712) ;  /* 0x00000000000c7947 */ /* 0x000fea0003800000 */
.L_x_2713:
[----:B------:R-:W0:Y:S02]  /*3120*/  LD.E R2, desc[UR8][R4.64+0x4] ;  /* 0x0000040804027980 */ /* 0x000e24000c101900 */
[----:B0-----:R-:W-:-:S05]  /*3130*/  IMAD.IADD R3, R19, 0x1, R2 ;  /* 0x0000000113037824 */ /* 0x001fca00078e0202 */
[----:B------:R1:W-:Y:S02]  /*3140*/  ST.E desc[UR8][R4.64+0x4], R3 ;  /* 0x0000040304007985 */ /* 0x0003e4000c101908 */
.L_x_2712:
[----:B------:R-:W-:Y:S05]  /*3150*/  BSYNC B0 ;  /* 0x0000000000007941 */ /* 0x000fea0003800000 */
.L_x_2711:
        /* <DEDUP_REMOVED lines=13> */
.L_x_2718:
[----:B------:R-:W0:Y:S02]  /*3230*/  LDS R2, [R0] ;  /* 0x0000000000027984 */ /* 0x000e240000000800 */
[----:B0-----:R-:W-:-:S10]  /*3240*/  HFMA2.MMA R3, R2, 1, 1, R7 ;  /* 0x3c003c0002037835 */ /* 0x001fd40000000007 */
[----:B------:R-:W0:Y:S02]  /*3250*/  ATOMS.CAST.SPIN R3, [R0], R2, R3 ;  /* 0x000000020003738d */ /* 0x000e240001800003 */
[----:B0-----:R-:W-:-:S13]  /*3260*/  ISETP.EQ.U32.AND P0, PT, R3, 0x1, PT ;  /* 0x000000010300780c */ /* 0x001fda0003f02070 */
[----:B------:R-:W-:Y:S05]  /*3270*/  @!P0 BRA `(.L_x_2718) ;  /* 0xfffffffc00ec8947 */ /* 0x000fea000383ffff */
[----:B------:R-:W-:Y:S05]  /*3280*/  BRA `(.L_x_2716) ;  /* 0x00000000000c7947 */ /* 0x000fea0003800000 */
.L_x_2717:
[----:B------:R-:W2:Y:S02]  /*3290*/  LD.E R0, desc[UR8][R4.64] ;  /* 0x0000000804007980 */ /* 0x000ea4000c101900 */
[----:B--2---:R-:W-:-:S05]  /*32a0*/  IMAD.IADD R3, R7, 0x1, R0 ;  /* 0x0000000107037824 */ /* 0x004fca00078e0200 */
[----:B------:R0:W-:Y:S02]  /*32b0*/  ST.E desc[UR8][R4.64], R3 ;  /* 0x0000000304007985 */ /* 0x0001e4000c101908 */
.L_x_2716:
[----:B------:R-:W-:Y:S05]  /*32c0*/  BSYNC B0 ;  /* 0x0000000000007941 */ /* 0x000fea0003800000 */
.L_x_2715:
[----:B------:R1:W-:Y:S02]  /*32d0*/  ATOM.E.ADD.F16x2.RN.STRONG.GPU P0, RZ, desc[UR8][R4.64+0x4], R25 ;  /* 0x0000041904ff79a2 */ /* 0x0003e4000810e1c8 */
[----:B-1----:R-:W-:Y:S05]  /*32e0*/  @P0 EXIT ;  /* 0x000000000000094d */ /* 0x002fea0003800000 */
[----:B------:R-:W1:Y:S02]  /*32f0*/  QSPC.E.S P0, RZ, [R4+0x4] ;  /* 0x0000040004ff73aa */ /* 0x000e640000000500 */
[----:B-1----:R-:W-:Y:S05]  /*3300*/  @!P0 BRA `(.L_x_2719) ;  /* 0x0000000000208947 */ /* 0x002fea0003800000 */
[----:B------:R-:W-:-:S05]  /*3310*/  IMAD.MOV.U32 R2, RZ, RZ, R4 ;  /* 0x000000ffff027224 */ /* 0x000fca00078e0004 */
[----:B------:R-:W-:-:S07]  /*3320*/  MOV R0, R2 ;  /* 0x0000000200007202 */ /* 0x000fce0000000f00 */
.L_x_2720:
[----:B------:R-:W0:Y:S02]  /*3330*/  LDS R2, [R0+0x4] ;  /* 0x0000040000027984 */ /* 0x000e240000000800 */
[----:B0-----:R-:W-:-:S06]  /*3340*/  HADD2 R3, R2, R25 ;  /* 0x0000001902037230 */ /* 0x001fcc0000000000 */
[----:B------:R-:W0:Y:S02]  /*3350*/  ATOMS.CAST.SPIN R3, [R0+0x4], R2, R3 ;  /* 0x000004020003738d */ /* 0x000e240001800003 */
[----:B0-----:R-:W-:-:S13]  /*3360*/  ISETP.EQ.U32.AND P0, PT, R3, 0x1, PT ;  /* 0x000000010300780c */ /* 0x001fda0003f02070 */
[----:B------:R-:W-:Y:S05]  /*3370*/  @!P0 BRA `(.L_x_2720) ;  /* 0xfffffffc00ec8947 */ /* 0x000fea000383ffff */
[----:B------:R-:W-:Y:S05]  /*3380*/  EXIT ;  /* 0x000000000000794d */ /* 0x000fea0003800000 */
.L_x_2719:
[----:B------:R-:W0:Y:S02]  /*3390*/  LD.E R0, desc[UR8][R4.64+0x4] ;  /* 0x0000040804007980 */ /* 0x000e24000c101900 */
[----:B0-----:R-:W-:-:S05]  /*33a0*/  IMAD.IADD R3, R25, 0x1, R0 ;  /* 0x0000000119037824 */ /* 0x001fca00078e0200 */
[----:B------:R-:W-:Y:S01]  /*33b0*/  ST.E desc[UR8][R4.64+0x4], R3 ;  /* 0x0000040304007985 */ /* 0x000fe2000c101908 */
[----:B------:R-:W-:Y:S05]  /*33c0*/  EXIT ;  /* 0x000000000000794d */ /* 0x000fea0003800000 */
.L_x_2721:
        /* <DEDUP_REMOVED lines=11> */
.L_x_3707:


//--------------------- .text._Z23gemm_half_q_half_kernelILi2ELi6ELb1ELb1ELi64EEvPK6__halfPKjS4_S2_PS0_iiiiPKtS7_iiiiiibS2_i --------------------------
	.section	.text._Z23gemm_half_q_half_kernelILi2ELi6ELb1ELb1ELi64EEvPK6__halfPKjS4_S2_PS0_iiiiPKtS7_iiiiiibS2_i,"ax",@progbits
	.align	128
        .global         _Z23gemm_half_q_half_kernelILi2ELi6ELb1ELb1ELi64EEvPK6__halfPKjS4_S2_PS0_iiiiPKtS7_iiiiiibS2_i
        .type           _Z23gemm_half_q_half_kernelILi2ELi6ELb1ELb1ELi64EEvPK6__halfPKjS4_S2_PS0_iiiiPKtS7_iiiiiibS2_i,@function
        .size           _Z23gemm_half_q_half_kernelILi2ELi6ELb1ELb1ELi64EEvPK6__halfPKjS4_S2_PS0_iiiiPKtS7_iiiiiibS2_i,(.L_x_3708 - _Z23gemm_half_q_half_kernelILi2ELi6ELb1ELb1ELi64EEvPK6__halfPKjS4_S2_PS0_iiiiPKtS7_iiiiiibS2_i)
        .other          _Z23gemm_half_q_half_kernelILi2ELi6ELb1ELb1ELi64EEvPK6__halfPKjS4_S2_PS0_iiiiPKtS7_iiiiiibS2_i,@"STO_CUDA_ENTRY STV_DEFAULT"
_Z23gemm_half_q_half_kernelILi2ELi6ELb1ELb1ELi64EEvPK6__halfPKjS4_S2_PS0_iiiiPKtS7_iiiiiibS2_i:
.text._Z23gemm_half_q_half_kernelILi2ELi6ELb1ELb1ELi64EEvPK6__halfPKjS4_S2_PS0_iiiiPKtS7_iiiiiibS2_i:
        /* <DEDUP_REMOVED lines=25> */
.L_x_2722:
[----:B------:R-:W-:Y:S01]  /*0190*/  PRMT R2, R5, 0x9910, RZ ;  /* 0x0000991005027816 */ /* 0x000fe200000000ff */
[----:B--2---:R-:W-:Y:S01]  /*01a0*/  IMAD.SHL.U32 R19, R15, 0x40, RZ ;  /* 0x000000400f137824 */ /* 0x004fe200078e00ff */
[----:B------:R-:W1:Y:S02]  /*01b0*/  S2UR UR4, SR_CTAID.X ;  /* 0x00000000000479c3 */ /* 0x000e640000002500 */
        /* <DEDUP_REMOVED lines=34> */
.L_x_2727:
        /* <DEDUP_REMOVED lines=16> */
.L_x_2726:
        /* <DEDUP_REMOVED lines=16> */
.L_x_2725:
[----:B------:R-:W0:Y:S01]  /*05e0*/  S2UR UR6, SR_CgaCtaId ;  /* 0x00000000000679c3 */ /* 0x000e220000008800 */
[----:B------:R-:W-:Y:S01]  /*05f0*/  IMAD R5, R14, R21, RZ ;  /* 0x000000150e057224 */ /* 0x000fe200078e02ff */
[----:B------:R-:W-:Y:S01]  /*0600*/  ISETP.GT.AND P2, PT, R0, 0x3, PT ;  /* 0x000000030000780c */ /* 0x000fe20003f44270 */
[----:B------:R-:W-:Y:S01]  /*0610*/  UMOV UR5, 0x400 ;  /* 0x0000040000057882 */ /* 0x000fe20000000000 */
[----:B------:R-:W-:Y:S01]  /*0620*/  ULDC.64 UR10, c[0x0][0x210] ;  /* 0x00008400000a7ab9 */ /* 0x000fe20000000a00 */
[----:B------:R-:W-:Y:S01]  /*0630*/  IMAD.MOV.U32 R7, RZ, RZ, RZ ;  /* 0x000000ffff077224 */ /* 0x000fe200078e00ff */
        /* <DEDUP_REMOVED lines=11> */
.L_x_2729:
        /* <DEDUP_REMOVED lines=16> */
.L_x_2728:
        /* <DEDUP_REMOVED lines=14> */
.L_x_2724:
[----:B------:R-:W-:Y:S05]  /*08d0*/  BSYNC B0 ;  /* 0x0000000000007941 */ /* 0x000fea0003800000 */
.L_x_2723:
[----:B------:R-:W-:Y:S02]  /*08e0*/  ULDC UR5, c[0x0][0x23c] ;  /* 0x00008f0000057ab9 */ /* 0x000fe40000000800 */
[----:B------:R-:W-:-:S05]  /*08f0*/  IMAD.U32 R27, RZ, RZ, UR5 ;  /* 0x00000005ff1b7e24 */ /* 0x000fca000f8e00ff */
        /* <DEDUP_REMOVED lines=14> */
[----:B-1----:R-:W-:-:S04]  /*09e0*/  IMAD.WIDE R2, R5, 0x2, R2 ;  /* 0x0000000205027825 */ /* 0x002fc800078e0202 */
[----:B------:R-:W-:Y:S01]  /*09f0*/  IMAD.MOV.U32 R5, RZ, RZ, RZ ;  /* 0x000000ffff057224 */ /* 0x000fe200078e00ff */
[----:B------:R-:W-:Y:S06]  /*0a00*/  @!P2 BRA `(.L_x_2731) ;  /* 0x000000000034a947 */ /* 0x000fec0003800000 */
[----:B------:R-:W-:Y:S01]  /*0a10*/  PLOP3.LUT P0, PT, PT, PT, PT, 0x8, 0x0 ;  /* 0x000000000000781c */ /* 0x000fe20003f0e170 */
[----:B------:R-:W-:-:S12]  /*0a20*/  VIADD R14, R0, 0xfffffffd ;  /* 0xfffffffd000e7836 */ /* 0x000fd80000000000 */
.L_x_2732:
        /* <DEDUP_REMOVED lines=11> */
.L_x_2731:
[----:B------:R-:W-:-:S05]  /*0ae0*/  IMAD.IADD R7, R0, 0x1, -R5 ;  /* 0x0000000100077824 */ /* 0x000fca00078e0a05 */
        /* <DEDUP_REMOVED lines=9> */
.L_x_2730:
        /* <DEDUP_REMOVED lines=8> */
[----:B------:R-:W-:Y:S01]  /*0c00*/  SHF.R.S32.HI R7, RZ, 0x1f, R6 ;  /* 0x0000001fff077819 */ /* 0x000fe20000011406 */
[----:B0-----:R-:W-:Y:S01]  /*0c10*/  IMAD.SHL.U32 R5, R6, 0x4, RZ ;  /* 0x0000000406057824 */ /* 0x001fe200078e00ff */
[----:B------:R-:W-:Y:S01]  /*0c20*/  MOV R15, R19 ;  /* 0x00000013000f7202 */ /* 0x000fe20000000f00 */
[----:B------:R-:W-:Y:S01]  /*0c30*/  IMAD.MOV.U32 R14, RZ, RZ, RZ ;  /* 0x000000ffff0e7224 */ /* 0x000fe200078e00ff */
[----:B------:R-:W-:Y:S02]  /*0c40*/  LEA.HI R7, R7, R6, RZ, 0x3 ;  /* 0x0000000607077211 */ /* 0x000fe400078f18ff */
[----:B------:R-:W-:Y:S02]  /*0c50*/  LOP3.LUT R5, R5, 0x10, RZ, 0xc0, !PT ;  /* 0x0000001005057812 */ /* 0x000fe400078ec0ff */
[----:B------:R-:W-:-:S07]  /*0c60*/  SHF.R.S32.HI R7, RZ, 0x3, R7 ;  /* 0x00000003ff077819 */ /* 0x000fce0000011407 */
.L_x_2734:
        /* <DEDUP_REMOVED lines=44> */
.L_x_2733:
[----:B--2---:R1:W5:Y:S01]  /*0f30*/  LDL.64 R8, [R1] ;  /* 0x0000000001087983 */ /* 0x0043620000100a00 */
        /* <DEDUP_REMOVED lines=9> */
[----:B------:R-:W-:Y:S02]  /*0fd0*/  ISETP.GT.AND P6, PT, R19, UR10, PT ;  /* 0x0000000a13007c0c */ /* 0x000fe4000bfc4270 */
[----:B------:R-:W-:Y:S01]  /*0fe0*/  LEA.HI R11, R5, R0, RZ, 0x5 ;  /* 0x00000000050b7211 */ /* 0x000fe200078f28ff */
[----:B------:R-:W-:Y:S01]  /*0ff0*/  HFMA2.MMA R0, -RZ, RZ, 0, 0 ;  /* 0x00000000ff007435 */ /* 0x000fe200000001ff */
        /* <DEDUP_REMOVED lines=11> */
.L_x_2735:
        /* <DEDUP_REMOVED lines=8> */
.L_x_2736:
[----:B------:R-:W-:Y:S02]  /*1130*/  IMAD.MOV.U32 R2, RZ, RZ, RZ ;  /* 0x000000ffff027224 */ /* 0x000fe400078e00ff */
        /* <DEDUP_REMOVED lines=9> */
.L_x_2737:
        /* <DEDUP_REMOVED lines=8> */
.L_x_2738:
        /* <DEDUP_REMOVED lines=10> */
.L_x_2739:
[----:B------:R-:W-:Y:S01]  /*12f0*/  LEA R5, R12, R5, 0x3 ;  /* 0x000000050c057211 */ /* 0x000fe200078e18ff */
[----:B------:R-:W0:Y:S01]  /*1300*/  S2UR UR5, SR_CgaCtaId ;  /* 0x00000000000579c3 */ /* 0x000e220000008800 */
[----:B------:R-:W-:Y:S01]  /*1310*/  ISETP.GE.OR P0, PT, R19, UR10, P0 ;  /* 0x0000000a13007c0c */ /* 0x000fe20008706670 */
[----:B------:R-:W-:Y:S01]  /*1320*/  ULDC.64 UR6, c[0x0][0x218] ;  /* 0x0000860000067ab9 */ /* 0x000fe20000000a00 */
[----:B------:R-:W-:Y:S01]  /*1330*/  IADD3 R0, R7, R5, R0 ;  /* 0x0000000507007210 */ /* 0x000fe20007ffe000 */
[----:B------:R-:W-:Y:S01]  /*1340*/  UMOV UR4, 0x400 ;  /* 0x0000040000047882 */ /* 0x000fe20000000000 */
[----:B-----5:R-:W-:Y:S01]  /*1350*/  PRMT R16, R8, 0x7610, R8 ;  /* 0x0000761008107816 */ /* 0x020fe20000000008 */
[----:B------:R-:W-:Y:S01]  /*1360*/  IMAD.MOV.U32 R22, RZ, RZ, RZ ;  /* 0x000000ffff167224 */ /* 0x000fe200078e00ff */
[----:B------:R-:W-:Y:S01]  /*1370*/  IADD3 R0, R3, R0, R2 ;  /* 0x0000000003007210 */ /* 0x000fe20007ffe002 */
[----:B------:R-:W-:Y:S01]  /*1380*/  IMAD.IADD R26, R19, 0x1, R26 ;  /* 0x00000001131a7824 */ /* 0x000fe200078e021a */
        /* <DEDUP_REMOVED lines=11> */
[----:B------:R-:W-:Y:S01]  /*1440*/  LEA.HI.X R3, R6, UR7, R3, 0x2, P2 ;  /* 0x0000000706037c11 */ /* 0x000fe200090f1403 */
[----:B------:R-:W-:Y:S08]  /*1450*/  @P0 BRA `(.L_x_2740) ;  /* 0x0000001800780947 */ /* 0x000ff00003800000 */
[----:B------:R-:W-:Y:S01]  /*1460*/  PRMT R5, R17, 0x9910, RZ ;  /* 0x0000991011057816 */ /* 0x000fe200000000ff */
[----:B------:R-:W-:Y:S01]  /*1470*/  HFMA2.MMA R22, -RZ, RZ, 0, 0 ;  /* 0x00000000ff167435 */ /* 0x000fe200000001ff */
[----:B------:R-:W-:Y:S01]  /*1480*/  PRMT R21, RZ, 0x7610, R21 ;  /* 0x00007610ff157816 */ /* 0x000fe20000000015 */
[----:B------:R-:W-:Y:S01]  /*1490*/  ULDC UR5, c[0x0][0x268] ;  /* 0x00009a0000057ab9 */ /* 0x000fe20000000800 */
[----:B------:R-:W-:-:S04]  /*14a0*/  ISETP.NE.AND P0, PT, R5, RZ, PT ;  /* 0x000000ff0500720c */ /* 0x000fc80003f05270 */
[----:B------:R-:W-:-:S13]  /*14b0*/  ISETP.LT.OR P0, PT, R4, 0x2, !P0 ;  /* 0x000000020400780c */ /* 0x000fda0004701670 */
.L_x_2743:
[----:B------:R-:W-:Y:S01]  /*14c0*/  ISETP.NE.AND P2, PT, R19, R26, PT ;  /* 0x0000001a1300720c */ /* 0x000fe20003f45270 */
[----:B------:R-:W0:Y:S01]  /*14d0*/  LDC R27, c[0x0][0x23c] ;  /* 0x00008f00ff1b7b82 */ /* 0x000e220000000800 */
[----:B-----5:R1:W5:Y:S11]  /*14e0*/  LDG.E.128.CONSTANT R12, desc[UR8][R2.64] ;  /* 0x00000008020c7981 */ /* 0x020376000c1e9d00 */
[----:B------:R-:W2:Y:S01]  /*14f0*/  @!P2 LDC.64 R4, c[0x0][0x248] ;  /* 0x00009200ff04ab82 */ /* 0x000ea20000000a00 */
[----:B------:R-:W-:-:S02]  /*1500*/  @!P2 VIADD R22, R22, 0x1 ;  /* 0x000000011616a836 */ /* 0x000fc40000000000 */
[----:B------:R-:W-:-:S03]  /*1510*/  @!P2 IMAD.SHL.U32 R7, R19, 0x2, RZ ;  /* 0x000000021307a824 */ /* 0x000fc600078e00ff */
        /* <DEDUP_REMOVED lines=10> */
[----:B------:R-:W-:Y:S01]  /*15c0*/  @!P2 PRMT R0, R0, 0x7610, R29 ;  /* 0x000076100000a816 */ /* 0x000fe2000000001d */
[----:B--2---:R-:W-:Y:S01]  /*15d0*/  @!P2 IMAD.IADD R26, R4, 0x1, R19 ;  /* 0x00000001041aa824 */ /* 0x004fe200078e0213 */
[----:B0-----:R-:W-:Y:S06]  /*15e0*/  @!P1 BRA `(.L_x_2741) ;  /* 0x0000001400fc9947 */ /* 0x001fec0003800000 */
[----:B------:R-:W2:Y:S01]  /*15f0*/  LDG.E.128.CONSTANT R4, desc[UR8][R2.64] ;  /* 0x0000000802047981 */ /* 0x000ea2000c1e9d00 */
[----:B-----5:R-:W-:Y:S01]  /*1600*/  SHF.R.U32.HI R29, RZ, 0xf, R12 ;  /* 0x0000000fff1d7819 */ /* 0x020fe2000001160c */
[----:B------:R-:W-:Y:S01]  /*1610*/  IMAD.MOV.U32 R46, RZ, RZ, 0x3000 ;  /* 0x00003000ff2e7424 */ /* 0x000fe200078e00ff */
[--C-:B------:R-:W-:Y:S02]  /*1620*/  SHF.R.U32.HI R31, RZ, 0xf, R13.reuse ;  /* 0x0000000fff1f7819 */ /* 0x100fe4000001160d */
        /* <DEDUP_REMOVED lines=302> */
.L_x_2742:
        /* <DEDUP_REMOVED lines=77> */
.L_x_2741:
[----:B------:R-:W-:Y:S01]  /*2de0*/  VIADD R19, R19, 0x20 ;  /* 0x0000002013137836 */ /* 0x000fe20000000000 */
[----:B------:R-:W-:Y:S01]  /*2df0*/  UIADD3 UR4, UR4, 0x40, URZ ;  /* 0x0000004004047890 */ /* 0x000fe2000fffe03f */
[----:B------:R-:W-:-:S03]  /*2e00*/  IMAD.WIDE R2, R27, 0x4, R2 ;  /* 0x000000041b027825 */ /* 0x000fc600078e0202 */
[C---:B------:R-:W-:Y:S02]  /*2e10*/  ISETP.GE.AND P2, PT, R19.reuse, UR5, PT ;  /* 0x0000000513007c0c */ /* 0x040fe4000bf46270 */
[----:B------:R-:W-:-:S13]  /*2e20*/  ISETP.LT.AND P3, PT, R19, R20, PT ;  /* 0x000000141300720c */ /* 0x000fda0003f61270 */
[----:B------:R-:W-:Y:S05]  /*2e30*/  @!P2 BRA P3, `(.L_x_2743) ;  /* 0xffffffe400a0a947 */ /* 0x000fea000183ffff */
.L_x_2740:
[----:B------:R-:W-:Y:S01]  /*2e40*/  ISETP.GE.AND P0, PT, R19, R20, PT ;  /* 0x000000141300720c */ /* 0x000fe20003f06270 */
[----:B------:R-:W-:-:S03]  /*2e50*/  ULDC UR5, c[0x0][0x26c] ;  /* 0x00009b0000057ab9 */ /* 0x000fc60000000800 */
[----:B------:R-:W-:-:S13]  /*2e60*/  ISETP.GE.OR P0, PT, R19, UR5, P0 ;  /* 0x0000000513007c0c */ /* 0x000fda0008706670 */
[----:B------:R-:W-:Y:S05]  /*2e70*/  @P0 BRA `(.L_x_2744) ;  /* 0x0000000c00800947 */ /* 0x000fea0003800000 */
[----:B------:R-:W0:Y:S01]  /*2e80*/  S2R R4, SR_CTAID.Y ;  /* 0x0000000000047919 */ /* 0x000e220000002600 */
[----:B------:R-:W0:Y:S01]  /*2e90*/  LDC R5, c[0x0][0x238] ;  /* 0x00008e00ff057b82 */ /* 0x000e220000000800 */
[----:B------:R-:W-:Y:S01]  /*2ea0*/  PRMT R6, R17, 0x9910, RZ ;  /* 0x0000991011067816 */ /* 0x000fe200000000ff */
[C---:B-----5:R-:W-:Y:S01]  /*2eb0*/  IMAD.SHL.U32 R13, R27.reuse, 0x4, RZ ;  /* 0x000000041b0d7824 */ /* 0x060fe200078e00ff */
[----:B------:R-:W-:Y:S01]  /*2ec0*/  SHF.R.S32.HI R12, RZ, 0x1f, R27 ;  /* 0x0000001fff0c7819 */ /* 0x000fe2000001141b */
[----:B------:R-:W-:Y:S01]  /*2ed0*/  ULDC UR5, c[0x0][0x26c] ;  /* 0x00009b0000057ab9 */ /* 0x000fe20000000800 */
[----:B------:R-:W-:Y:S02]  /*2ee0*/  ISETP.NE.AND P0, PT, R6, RZ, PT ;  /* 0x000000ff0600720c */ /* 0x000fe40003f05270 */
[----:B------:R-:W-:Y:S01]  /*2ef0*/  SHF.L.U64.HI R12, R27, 0x2, R12 ;  /* 0x000000021b0c7819 */ /* 0x000fe2000001020c */
[----:B0-----:R-:W-:-:S05]  /*2f00*/  IMAD R4, R4, -0x2, R5 ;  /* 0xfffffffe04047824 */ /* 0x001fca00078e0205 */
[----:B------:R-:W-:-:S13]  /*2f10*/  ISETP.LT.OR P0, PT, R4, 0x2, !P0 ;  /* 0x000000020400780c */ /* 0x000fda0004701670 */
.L_x_2747:
[----:B------:R-:W-:-:S13]  /*2f20*/  ISETP.NE.AND P2, PT, R19, R26, PT ;  /* 0x0000001a1300720c */ /* 0x000fda0003f45270 */
[----:B------:R-:W0:Y:S01]  /*2f30*/  @!P2 LDC.64 R4, c[0x0][0x248] ;  /* 0x00009200ff04ab82 */ /* 0x000e220000000a00 */
[----:B------:R-:W-:Y:S02]  /*2f40*/  @!P2 IADD3 R22, R22, 0x1, RZ ;  /* 0x000000011616a810 */ /* 0x000fe40007ffe0ff */
[----:B------:R-:W-:-:S03]  /*2f50*/  @!P2 LEA R7, R19, 0x1, 0x1 ;  /* 0x000000011307a811 */ /* 0x000fc600078e08ff */
[----:B------:R-:W-:Y:S02]  /*2f60*/  @!P2 IMAD R6, R22, 0x8, R1 ;  /* 0x000000081606a824 */ /* 0x000fe400078e0201 */
[----:B0-----:R-:W-:-:S04]  /*2f70*/  @!P2 IMAD.WIDE R4, R7, 0x2, R4 ;  /* 0x000000020704a825 */ /* 0x001fc800078e0204 */
        /* <DEDUP_REMOVED lines=8> */
[----:B------:R-:W2:Y:S01]  /*3000*/  LDG.E.128.CONSTANT R4, desc[UR8][R2.64] ;  /* 0x0000000802047981 */ /* 0x000ea2000c1e9d00 */
[----:B------:R-:W-:Y:S01]  /*3010*/  PRMT R9, R18, 0x9910, RZ ;  /* 0x0000991012097816 */ /* 0x000fe200000000ff */
[----:B------:R-:W-:Y:S01]  /*3020*/  IMAD.MOV.U32 R40, RZ, RZ, 0x2c00 ;  /* 0x00002c00ff287424 */ /* 0x000fe200078e00ff */
[----:B------:R-:W-:Y:S01]  /*3030*/  MOV R34, 0x3400 ;  /* 0x0000340000227802 */ /* 0x000fe20000000f00 */
[----:B------:R-:W-:Y:S01]  /*3040*/  IMAD.MOV.U32 R8, RZ, RZ, 0x2400 ;  /* 0x00002400ff087424 */ /* 0x000fe200078e00ff */
[----:B------:R-:W-:Y:S02]  /*3050*/  ISETP.NE.AND P2, PT, R9, RZ, PT ;  /* 0x000000ff0900720c */ /* 0x000fe40003f45270 */
[C---:B--2---:R-:W-:Y:S02]  /*3060*/  LOP3.LUT R14, R5.reuse, 0xc000c, RZ, 0xc0, !PT ;  /* 0x000c000c050e7812 */ /* 0x044fe400078ec0ff */
[----:B------:R-:W-:Y:S02]  /*3070*/  SHF.R.U32.HI R51, RZ, 0x8, R5 ;  /* 0x00000008ff337819 */ /* 0x000fe40000011605 */
[----:B------:R-:W-:-:S02]  /*3080*/  LOP3.LUT R33, R5, 0x300030, RZ, 0xc0, !PT ;  /* 0x0030003005217812 */ /* 0x000fc400078ec0ff */
[C---:B------:R-:W-:Y:S02]  /*3090*/  LOP3.LUT R41, R5.reuse, 0xc000c0, RZ, 0xc0, !PT ;  /* 0x00c000c005297812 */ /* 0x040fe400078ec0ff */
[----:B------:R-:W-:Y:S02]  /*30a0*/  LOP3.LUT R50, R5, 0x30003, RZ, 0xc0, !PT ;  /* 0x0003000305327812 */ /* 0x000fe400078ec0ff */
[C---:B------:R-:W-:Y:S02]  /*30b0*/  LOP3.LUT R5, R6.reuse, 0xc000c, RZ, 0xc0, !PT ;  /* 0x000c000c06057812 */ /* 0x040fe400078ec0ff */
[----:B------:R-:W-:Y:S02]  /*30c0*/  SHF.R.U32.HI R49, RZ, 0x8, R4 ;  /* 0x00000008ff317819 */ /* 0x000fe40000011604 */
[----:B------:R-:W-:Y:S02]  /*30d0*/  SHF.R.U32.HI R53, RZ, 0x8, R6 ;  /* 0x00000008ff357819 */ /* 0x000fe40000011606 */
[----:B------:R-:W-:-:S02]  /*30e0*/  LOP3.LUT R35, R6, 0x300030, RZ, 0xc0, !PT ;  /* 0x0030003006237812 */ /* 0x000fc400078ec0ff */
[C---:B------:R-:W-:Y:S02]  /*30f0*/  LOP3.LUT R42, R6.reuse, 0xc000c0, RZ, 0xc0, !PT ;  /* 0x00c000c0062a7812 */ /* 0x040fe400078ec0ff */
[----:B------:R-:W-:Y:S02]  /*3100*/  LOP3.LUT R52, R6, 0x30003, RZ, 0xc0, !PT ;  /* 0x0003000306347812 */ /* 0x000fe400078ec0ff */
[----:B------:R-:W-:Y:S02]  /*3110*/  LOP3.LUT R27, R5, 0x64006400, RZ, 0xfc, !PT ;  /* 0x64006400051b7812 */ /* 0x000fe400078efcff */
[----:B------:R-:W-:Y:S02]  /*3120*/  LOP3.LUT R6, R7, 0xc000c, RZ, 0xc0, !PT ;  /* 0x000c000c07067812 */ /* 0x000fe400078ec0ff */
[----:B------:R-:W-:Y:S01]  /*3130*/  LOP3.LUT R5, R49, 0xc000c, RZ, 0xc0, !PT ;  /* 0x000c000c31057812 */ /* 0x000fe200078ec0ff */
[----:B------:R-:W-:Y:S01]  /*3140*/  HFMA2 R27, R27, R34.H0_H0, -258, -258 ;  /* 0xdc08dc081b1b7431 */ /* 0x000fe20000040022 */
[----:B------:R-:W-:-:S02]  /*3150*/  SHF.R.U32.HI R55, RZ, 0x8, R7 ;  /* 0x00000008ff377819 */ /* 0x000fc40000011607 */
[C---:B------:R-:W-:Y:S02]  /*3160*/  LOP3.LUT R36, R7.reuse, 0x300030, RZ, 0xc0, !PT ;  /* 0x0030003007247812 */ /* 0x040fe400078ec0ff */
[C---:B------:R-:W-:Y:S02]  /*3170*/  LOP3.LUT R44, R7.reuse, 0xc000c0, RZ, 0xc0, !PT ;  /* 0x00c000c0072c7812 */ /* 0x040fe400078ec0ff */
        /* <DEDUP_REMOVED lines=16> */
[----:B------:R-:W-:Y:S01]  /*3280*/  HFMA2 R15, R15, R34.H0_H0, -258, -258 ;  /* 0xdc08dc080f0f7431 */ /* 0x000fe20000040022 */
[----:B------:R-:W-:Y:S02]  /*3290*/  LOP3.LUT R7, R53, 0x300030, RZ, 0xc0, !PT ;  /* 0x0030003035077812 */ /* 0x000fe400078ec0ff */
[----:B------:R-:W-:Y:S02]  /*32a0*/  LOP3.LUT R5, R5, 0x64006400, RZ, 0xfc, !PT ;  /* 0x6400640005057812 */ /* 0x000fe400078efcff */
[----:B------:R-:W-:Y:S02]  /*32b0*/  LOP3.LUT R10, R4, 0x300030, RZ, 0xc0, !PT ;  /* 0x00300030040a7812 */ /* 0x000fe400078ec0ff */
[----:B------:R-:W-:Y:S01]  /*32c0*/  LOP3.LUT R6, R51, 0x300030, RZ, 0xc0, !PT ;  /* 0x0030003033067812 */ /* 0x000fe200078ec0ff */
[----:B------:R-:W-:Y:S01]  /*32d0*/  HFMA2 R37, R5, R40.H0_H0, -66, -66 ;  /* 0xd420d42005257431 */ /* 0x000fe20000040028 */
[----:B------:R-:W-:Y:S01]  /*32e0*/  LOP3.LUT R32, R14, 0x64006400, RZ, 0xfc, !PT ;  /* 0x640064000e207812 */ /* 0x000fe200078efcff */
[----:B------:R-:W-:Y:S01]  /*32f0*/  HFMA2 R14, R9, R34.H0_H0, -258, -258 ;  /* 0xdc08dc08090e7431 */ /* 0x000fe20000040022 */
[----:B------:R-:W-:-:S02]  /*3300*/  LOP3.LUT R7, R7, 0x64006400, RZ, 0xfc, !PT ;  /* 0x6400640007077812 */ /* 0x000fc400078efcff */
[----:B------:R-:W-:Y:S01]  /*3310*/  LOP3.LUT R10, R10, 0x64006400, RZ, 0xfc, !PT ;  /* 0x640064000a0a7812 */ /* 0x000fe200078efcff */
[----:B------:R-:W-:Y:S01]  /*3320*/  HFMA2 R32, R32, R34.H0_H0, -258, -258 ;  /* 0xdc08dc0820207431 */ /* 0x000fe20000040022 */
        /* <DEDUP_REMOVED lines=49> */
[----:B------:R-:W-:Y:S02]  /*3640*/  HFMA2 R48, R57, R8.H0_H0, -18, -18 ;  /* 0xcc80cc8039307431 */ /* 0x000fe40000040008 */
        /* <DEDUP_REMOVED lines=48> */
.L_x_2746:
        /* <DEDUP_REMOVED lines=44> */
.L_x_2745:
[----:B------:R-:W-:Y:S01]  /*3c10*/  VIADD R19, R19, 0x10 ;  /* 0x0000001013137836 */ /* 0x000fe20000000000 */
[----:B------:R-:W-:Y:S01]  /*3c20*/  IADD3 R2, P3, R2, R13, RZ ;  /* 0x0000000d02027210 */ /* 0x000fe20007f7e0ff */
[----:B------:R-:W-:-:S03]  /*3c30*/  UIADD3 UR4, UR4, 0x20, URZ ;  /* 0x0000002004047890 */ /* 0x000fc6000fffe03f */
[----:B------:R-:W-:Y:S01]  /*3c40*/  ISETP.GE.AND P2, PT, R19, UR5, PT ;  /* 0x0000000513007c0c */ /* 0x000fe2000bf46270 */
[----:B------:R-:W-:Y:S01]  /*3c50*/  IMAD.X R3, R3, 0x1, R12, P3 ;  /* 0x0000000103037824 */ /* 0x000fe200018e060c */
[----:B------:R-:W-:-:S13]  /*3c60*/  ISETP.LT.AND P4, PT, R19, R20, PT ;  /* 0x000000141300720c */ /* 0x000fda0003f81270 */
[----:B------:R-:W-:Y:S05]  /*3c70*/  @!P2 BRA P4, `(.L_x_2747) ;  /* 0xfffffff000a8a947 */ /* 0x000fea000203ffff */
.L_x_2744:
        /* <DEDUP_REMOVED lines=8> */
[----:B0-----:R-:W-:-:S05]  /*3d00*/  LEA R0, R0, R3, 0x6 ;  /* 0x0000000300007211 */ /* 0x001fca00078e30ff */
[----:B------:R-:W-:-:S04]  /*3d10*/  IMAD.SHL.U32 R0, R0, 0x4, RZ ;  /* 0x0000000400007824 */ /* 0x000fc800078e00ff */
[----:B--2---:R-:W-:-:S04]  /*3d20*/  IMAD R8, R13, UR4, R0 ;  /* 0x000000040d087c24 */ /* 0x004fc8000f8e0200 */
[----:B---3--:R-:W-:-:S05]  /*3d30*/  IMAD.WIDE R2, R8, 0x2, R6 ;  /* 0x0000000208027825 */ /* 0x008fca00078e0206 */
[----:B------:R0:W-:Y:S01]  /*3d40*/  ATOM.E.ADD.F16x2.RN.STRONG.GPU P0, RZ, desc[UR8][R2.64], R21 ;  /* 0x0000001502ff79a2 */ /* 0x0001e2000810e1c8 */
[----:B------:R-:W-:Y:S01]  /*3d50*/  IMAD R5, RZ, RZ, -UR4 ;  /* 0x80000004ff057e24 */ /* 0x000fe2000f8e02ff */
[----:B------:R-:W-:Y:S01]  /*3d60*/  BSSY B0, `(.L_x_2748) ;  /* 0x0000011000007945 */ /* 0x000fe20003800000 */
[----:B------:R-:W-:-:S03]  /*3d70*/  HMUL2 R23, R23, R18.H0_H0 ;  /* 0x2000001217177232 */ /* 0x000fc60000000000 */
[----:B------:R-:W-:Y:S01]  /*3d80*/  VIADDMNMX R0, R5, R12, 0x2, PT ;  /* 0x0000000205007446 */ /* 0x000fe2000380010c */
[----:B0-----:R-:W-:Y:S06]  /*3d90*/  @P0 BRA `(.L_x_2749) ;  /* 0x0000000000340947 */ /* 0x001fec0003800000 */
[----:B------:R-:W0:Y:S02]  /*3da0*/  QSPC.E.S P0, RZ, [R2] ;  /* 0x0000000002ff73aa */ /* 0x000e240000000500 */
[----:B0-----:R-:W-:Y:S05]  /*3db0*/  @!P0 BRA `(.L_x_2750) ;  /* 0x0000000000208947 */ /* 0x001fea0003800000 */
[----:B------:R-:W-:-:S04]  /*3dc0*/  MOV R4, R2 ;  /* 0x0000000200047202 */ /* 0x000fc80000000f00 */
[----:B------:R-:W-:-:S07]  /*3dd0*/  MOV R4, R4 ;  /* 0x0000000400047202 */ /* 0x000fce0000000f00 */
.L_x_2751:
[----:B------:R-:W0:Y:S02]  /*3de0*/  LDS R10, [R4] ;  /* 0x00000000040a7984 */ /* 0x000e240000000800 */
[----:B0-----:R-:W-:-:S10]  /*3df0*/  HFMA2.MMA R11, R10, 1, 1, R21 ;  /* 0x3c003c000a0b7835 */ /* 0x001fd40000000015 */
[----:B------:R-:W0:Y:S02]  /*3e00*/  ATOMS.CAST.SPIN R11, [R4], R10, R11 ;  /* 0x0000000a040b738d */ /* 0x000e24000180000b */
[----:B0-----:R-:W-:-:S13]  /*3e10*/  ISETP.EQ.U32.AND P0, PT, R11, 0x1, PT ;  /* 0x000000010b00780c */ /* 0x001fda0003f02070 */
[----:B------:R-:W-:Y:S05]  /*3e20*/  @!P0 BRA `(.L_x_2751) ;  /* 0xfffffffc00ec8947 */ /* 0x000fea000383ffff */
[----:B------:R-:W-:Y:S05]  /*3e30*/  BRA `(.L_x_2749) ;  /* 0x00000000000c7947 */ /* 0x000fea0003800000 */
.L_x_2750:
[----:B------:R-:W2:Y:S02]  /*3e40*/  LD.E R4, desc[UR8][R2.64] ;  /* 0x0000000802047980 */ /* 0x000ea4000c101900 */
[----:B--2---:R-:W-:-:S05]  /*3e50*/  IMAD.IADD R5, R21, 0x1, R4 ;  /* 0x0000000115057824 */ /* 0x004fca00078e0204 */
[----:B------:R0:W-:Y:S02]  /*3e60*/  ST.E desc[UR8][R2.64], R5 ;  /* 0x0000000502007985 */ /* 0x0001e4000c101908 */
.L_x_2749:
[----:B------:R-:W-:Y:S05]  /*3e70*/  BSYNC B0 ;  /* 0x0000000000007941 */ /* 0x000fea0003800000 */
.L_x_2748:
[----:B------:R1:W-:Y:S01]  /*3e80*/  ATOM.E.ADD.F16x2.RN.STRONG.GPU P0, RZ, desc[UR8][R2.64+0x4], R23 ;  /* 0x0000041702ff79a2 */ /* 0x0003e2000810e1c8 */
[----:B------:R-:W-:Y:S04]  /*3e90*/  BSSY B0, `(.L_x_2752) ;  /* 0x000000e000007945 */ /* 0x000fe80003800000 */
[----:B-1----:R-:W-:Y:S05]  /*3ea0*/  @P0 BRA `(.L_x_2753) ;  /* 0x0000000000300947 */ /* 0x002fea0003800000 */
[----:B------:R-:W1:Y:S02]  /*3eb0*/  QSPC.E.S P0, RZ, [R2+0x4] ;  /* 0x0000040002ff73aa */ /* 0x000e640000000500 */
[----:B-1----:R-:W-:Y:S05]  /*3ec0*/  @!P0 BRA `(.L_x_2754) ;  /* 0x00000000001c8947 */ /* 0x002fea0003800000 */
[----:B0-----:R-:W-:-:S07]  /*3ed0*/  MOV R2, R2 ;  /* 0x0000000200027202 */ /* 0x001fce0000000f00 */
.L_x_2755:
[----:B------:R-:W0:Y:S02]  /*3ee0*/  LDS R4, [R2+0x4] ;  /* 0x0000040002047984 */ /* 0x000e240000000800 */
[----:B0-----:R-:W-:-:S06]  /*3ef0*/  HADD2 R5, R4, R23 ;  /* 0x0000001704057230 */ /* 0x001fcc0000000000 */
[----:B------:R-:W0:Y:S02]  /*3f00*/  ATOMS.CAST.SPIN R5, [R2+0x4], R4, R5 ;  /* 0x000004040205738d */ /* 0x000e240001800005 */
[----:B0-----:R-:W-:-:S13]  /*3f10*/  ISETP.EQ.U32.AND P0, PT, R5, 0x1, PT ;  /* 0x000000010500780c */ /* 0x001fda0003f02070 */
[----:B------:R-:W-:Y:S05]  /*3f20*/  @!P0 BRA `(.L_x_2755) ;  /* 0xfffffffc00ec8947 */ /* 0x000fea000383ffff */
[----:B------:R-:W-:Y:S05]  /*3f30*/  BRA `(.L_x_2753) ;  /* 0x00000000000c7947 */ /* 0x000fea0003800000 */
.L_x_2754:
[----:B------:R-:W0:Y:S02]  /*3f40*/  LD.E R4, desc[UR8][R2.64+0x4] ;  /* 0x0000040802047980 */ /* 0x000e24000c101900 */
[----:B0-----:R-:W-:-:S05]  /*3f50*/  IADD3 R5, R23, R4, RZ ;  /* 0x0000000417057210 */ /* 0x001fca0007ffe0ff */
[----:B------:R1:W-:Y:S02]  /*3f60*/  ST.E desc[UR8][R2.64+0x4], R5 ;  /* 0x0000040502007985 */ /* 0x0003e4000c101908 */
.L_x_2753:
[----:B------:R-:W-:Y:S05]  /*3f70*/  BSYNC B0 ;  /* 0x0000000000007941 */ /* 0x000fea0003800000 */
.L_x_2752:
        /* <DEDUP_REMOVED lines=13> */
.L_x_2759:
[----:B------:R-:W0:Y:S02]  /*4050*/  LDS R6, [R4] ;  /* 0x0000000004067984 */ /* 0x000e240000000800 */
[----:B0-----:R-:W-:-:S10]  /*4060*/  HFMA2.MMA R7, R6, 1, 1, R9 ;  /* 0x3c003c0006077835 */ /* 0x001fd40000000009 */
[----:B------:R-:W0:Y:S02]  /*4070*/  ATOMS.CAST.SPIN R7, [R4], R6, R7 ;  /* 0x000000060407738d */ /* 0x000e240001800007 */
[----:B0-----:R-:W-:-:S13]  /*4080*/  ISETP.EQ.U32.AND P0, PT, R7, 0x1, PT ;  /* 0x000000010700780c */ /* 0x001fda0003f02070 */
[----:B------:R-:W-:Y:S05]  /*4090*/  @!P0 BRA `(.L_x_2759) ;  /* 0xfffffffc00ec8947 */ /* 0x000fea000383ffff */
[----:B------:R-:W-:Y:S05]  /*40a0*/  BRA `(.L_x_2757) ;  /* 0x00000000000c7947 */ /* 0x000fea0003800000 */
.L_x_2758:
[----:B------:R-:W2:Y:S02]  /*40b0*/  LD.E R0, desc[UR8][R2.64] ;  /* 0x0000000802007980 */ /* 0x000ea4000c101900 */
[----:B--2---:R-:W-:-:S05]  /*40c0*/  IMAD.IADD R5, R9, 0x1, R0 ;  /* 0x0000000109057824 */ /* 0x004fca00078e0200 */
[----:B------:R0:W-:Y:S02]  /*40d0*/  ST.E desc[UR8][R2.64], R5 ;  /* 0x0000000502007985 */ /* 0x0001e4000c101908 */
.L_x_2757:
[----:B------:R-:W-:Y:S05]  /*40e0*/  BSYNC B0 ;  /* 0x0000000000007941 */ /* 0x000fea0003800000 */
.L_x_2756:
[----:B------:R1:W-:Y:S02]  /*40f0*/  ATOM.E.ADD.F16x2.RN.STRONG.GPU P0, RZ, desc[UR8][R2.64+0x4], R17 ;  /* 0x0000041102ff79a2 */ /* 0x0003e4000810e1c8 */
[----:B-1----:R-:W-:Y:S05]  /*4100*/  @P0 EXIT ;  /* 0x000000000000094d */ /* 0x002fea0003800000 */
[----:B------:R-:W1:Y:S02]  /*4110*/  QSPC.E.S P0, RZ, [R2+0x4] ;  /* 0x0000040002ff73aa */ /* 0x000e640000000500 */
[----:B-1----:R-:W-:Y:S05]  /*4120*/  @!P0 BRA `(.L_x_2760) ;  /* 0x00000000001c8947 */ /* 0x002fea0003800000 */
[----:B0-----:R-:W-:-:S07]  /*4130*/  MOV R2, R2 ;  /* 0x0000000200027202 */ /* 0x001fce0000000f00 */
.L_x_2761:
[----:B------:R-:W0:Y:S02]  /*4140*/  LDS R4, [R2+0x4] ;  /* 0x0000040002047984 */ /* 0x000e240000000800 */
[----:B0-----:R-:W-:-:S06]  /*4150*/  HADD2 R5, R4, R17 ;  /* 0x0000001104057230 */ /* 0x001fcc0000000000 */
[----:B------:R-:W0:Y:S02]  /*4160*/  ATOMS.CAST.SPIN R5, [R2+0x4], R4, R5 ;  /* 0x000004040205738d */ /* 0x000e240001800005 */
[----:B0-----:R-:W-:-:S13]  /*4170*/  ISETP.EQ.U32.AND P0, PT, R5, 0x1, PT ;  /* 0x000000010500780c */ /* 0x001fda0003f02070 */
[----:B------:R-:W-:Y:S05]  /*4180*/  @!P0 BRA `(.L_x_2761) ;  /* 0xfffffffc00ec8947 */ /* 0x000fea000383ffff */
[----:B------:R-:W-:Y:S05]  /*4190*/  EXIT ;  /* 0x000000000000794d */ /* 0x000fea0003800000 */
.L_x_2760:
[----:B------:R-:W0:Y:S02]  /*41a0*/  LD.E R0, desc[UR8][R2.64+0x4] ;  /* 0x0000040802007980 */ /* 0x000e24000c101900 */
[----:B0-----:R-:W-:-:S05]  /*41b0*/  IADD3 R5, R17, R0, RZ ;  /* 0x0000000011057210 */ /* 0x001fca0007ffe0ff */
[----:B------:R-:W-:Y:S01]  /*41c0*/  ST.E desc[UR8][R2.64+0x4], R5 ;  /* 0x0000040502007985 */ /* 0x000fe2000c101908 */
[----:B------:R-:W-:Y:S05]  /*41d0*/  EXIT ;  /* 0x000000000000794d */ /* 0x000fea0003800000 */
.L_x_2762:
        /* <DEDUP_REMOVED lines=10> */
.L_x_3708:


//--------------------- .text._Z23gemm_half_q_half_kernelILi2ELi2ELb1ELb1ELi64EEvPK6__halfPKjS4_S2_PS0_iiiiPKtS7_iiiiiibS2_i --------------------------
	.section	.text._Z23gemm_half_q_half_kernelILi2ELi2ELb1ELb1ELi64EEvPK6__halfPKjS4_S2_PS0_iiiiPKtS7_iiiiiibS2_i,"ax",@progbits
	.align	128
        .global         _Z23gemm_half_q_half_kernelILi2ELi2ELb1ELb1ELi64EEvPK6__halfPKjS4_S2_PS0_iiiiPKtS7_iiiiiibS2_i
        .type           _Z23gemm_half_q_half_kernelILi2ELi2ELb1ELb1ELi64EEvPK6__halfPKjS4_S2_PS0_iiiiPKtS7_iiiiiibS2_i,@function
        .size           _Z23gemm_half_q_half_kernelILi2ELi2ELb1ELb1ELi64EEvPK6__halfPKjS4_S2_PS0_iiiiPKtS7_iiiiiibS2_i,(.L_x_3709 - _Z23gemm_half_q_half_kernelILi2ELi2ELb1ELb1ELi64EEvPK6__halfPKjS4_S2_PS0_iiiiPKtS7_iiiiiibS2_i)
        .other          _Z23gemm_half_q_half_kernelILi2ELi2ELb1ELb1ELi64EEvPK6__halfPKjS4_S2_PS0_iiiiPKtS7_iiiiiibS2_i,@"STO_CUDA_ENTRY STV_DEFAULT"
_Z23gemm_half_q_half_kernelILi2ELi2ELb1ELb1ELi64EEvPK6__halfPKjS4_S2_PS0_iiiiPKtS7_iiiiiibS2_i:
.text._Z23gemm_half_q_half_kernelILi2ELi2ELb1ELb1ELi64EEvPK6__halfPKjS4_S2_PS0_iiiiPKtS7_iiiiiibS2_i:
        /* <DEDUP_REMOVED lines=25> */
.L_x_2763:
[----:B------:R-:W-:Y:S01]  /*0190*/  PRMT R2, R8, 0x9910, RZ ;  /* 0x0000991008027816 */ /* 0x000fe200000000ff */
[----:B------:R-:W1:Y:S03]  /*01a0*/  S2UR UR4, SR_CTAID.X ;  /* 0x00000000000479c3 */ /* 0x000e660000002500 */
[----:B------:R-:W-:Y:S01]  /*01b0*/  ISETP.NE.AND P0, PT, R2, RZ, PT ;  /* 0x000000ff0200720c */ /* 0x000fe20003f05270 */
[----:B--2---:R-:W-:-:S05]  /*01c0*/  IMAD.SHL.U32 R2, R5, 0x40, RZ ;  /* 0x0000004005027824 */ /* 0x004fca00078e00ff */
[----:B---3--:R-:W-:-:S07]  /*01d0*/  VIADDMNMX R55, R2, 0x40, R4, PT ;  /* 0x0000004002377846 */ /* 0x008fce0003800104 */
        /* <DEDUP_REMOVED lines=32> */
.L_x_2768:
        /* <DEDUP_REMOVED lines=16> */
.L_x_2767:
        /* <DEDUP_REMOVED lines=16> */
.L_x_2766:
        /* <DEDUP_REMOVED lines=17> */
.L_x_2770:
        /* <DEDUP_REMOVED lines=16> */
.L_x_2769:
        /* <DEDUP_REMOVED lines=14> */
.L_x_2765:
[----:B------:R-:W-:Y:S05]  /*08d0*/  BSYNC B0 ;  /* 0x0000000000007941 */ /* 0x000fea0003800000 */
.L_x_2764:
        /* <DEDUP_REMOVED lines=15> */
[----:B0-----:R-:W-:-:S04]  /*09d0*/  IMAD.WIDE R8, R7, 0x2, R10 ;  /* 0x0000000207087825 */ /* 0x001fc800078e020a */
[----:B------:R-:W-:Y:S01]  /*09e0*/  IMAD.MOV.U32 R7, RZ, RZ, RZ ;  /* 0x000000ffff077224 */ /* 0x000fe200078e00ff */
[----:B------:R-:W-:Y:S06]  /*09f0*/  @!P2 BRA `(.L_x_2772) ;  /* 0x000000000034a947 */ /* 0x000fec0003800000 */
[----:B------:R-:W-:Y:S01]  /*0a00*/  PLOP3.LUT P0, PT, PT, PT, PT, 0x8, 0x0 ;  /* 0x000000000000781c */ /* 0x000fe20003f0e170 */
[----:B------:R-:W-:-:S12]  /*0a10*/  VIADD R12, R6, 0xfffffffd ;  /* 0xfffffffd060c7836 */ /* 0x000fd80000000000 */
.L_x_2773:
        /* <DEDUP_REMOVED lines=11> */
.L_x_2772:
[----:B-1----:R-:W-:-:S05]  /*0ad0*/  IMAD.IADD R10, R6, 0x1, -R7 ;  /* 0x00000001060a7824 */ /* 0x002fca00078e0a07 */
[----:B------:R-:W-:-:S13]  /*0ae0*/  ISETP.GT.AND P2, PT, R10, 0x1, PT ;  /* 0x000000010a00780c */ /* 0x000fda0003f44270 */
[----:B------:R-:W-:Y:S01]  /*0af0*/  @P2 PLOP3.LUT P0, PT, PT, PT, PT, 0x8, 0x0 ;  /* 0x000000000000281c */ /* 0x000fe20003f0e170 */
[----:B------:R0:W-:Y:S01]  /*0b00*/  @P2 STG.E.64 desc[UR8][R8.64], RZ ;  /* 0x000000ff08002986 */ /* 0x0001e2000c101b08 */
[----:B------:R-:W-:-:S04]  /*0b10*/  @P2 IADD3 R7, R7, 0x2, RZ ;  /* 0x0000000207072810 */ /* 0x000fc80007ffe0ff */
[----:B------:R-:W-:Y:S01]  /*0b20*/  ISETP.LT.OR P0, PT, R7, R6, P0 ;  /* 0x000000060700720c */ /* 0x000fe20000701670 */
[----:B------:R-:W-:-:S05]  /*0b30*/  @P2 IMAD.WIDE R6, R4, 0x2, R8 ;  /* 0x0000000204062825 */ /* 0x000fca00078e0208 */
[----:B------:R1:W-:Y:S01]  /*0b40*/  @P2 STG.E.64 desc[UR8][R6.64], RZ ;  /* 0x000000ff06002986 */ /* 0x0003e2000c101b08 */
[----:B0-----:R-:W-:-:S06]  /*0b50*/  @P2 IMAD.WIDE R8, R4, 0x2, R6 ;  /* 0x0000000204082825 */ /* 0x001fcc00078e0206 */
[----:B------:R1:W-:Y:S02]  /*0b60*/  @P0 STG.E.64 desc[UR8][R8.64], RZ ;  /* 0x000000ff08000986 */ /* 0x0003e4000c101b08 */
.L_x_2771:
        /* <DEDUP_REMOVED lines=10> */
[----:B------:R-:W-:Y:S02]  /*0c10*/  IMAD.SHL.U32 R12, R14, 0x4, RZ ;  /* 0x000000040e0c7824 */ /* 0x000fe400078e00ff */
[----:B------:R-:W-:Y:S01]  /*0c20*/  IMAD.MOV.U32 R8, RZ, RZ, RZ ;  /* 0x000000ffff087224 */ /* 0x000fe200078e00ff */
[----:B------:R-:W-:Y:S01]  /*0c30*/  LEA.HI R15, R15, R14, RZ, 0x3 ;  /* 0x0000000e0f0f7211 */ /* 0x000fe200078f18ff */
[----:B------:R-:W-:Y:S01]  /*0c40*/  IMAD.MOV.U32 R10, RZ, RZ, R2 ;  /* 0x000000ffff0a7224 */ /* 0x000fe200078e0002 */
[----:B------:R-:W-:Y:S02]  /*0c50*/  LOP3.LUT R12, R12, 0x10, RZ, 0xc0, !PT ;  /* 0x000000100c0c7812 */ /* 0x000fe400078ec0ff */
[----:B------:R-:W-:-:S07]  /*0c60*/  SHF.R.S32.HI R15, RZ, 0x3, R15 ;  /* 0x00000003ff0f7819 */ /* 0x000fce000001140f */
.L_x_2775:
[----:B---3--:R-:W3:Y:S01]  /*0c70*/  LDC.64 R18, c[0x0][0x220] ;  /* 0x00008800ff127b82 */ /* 0x008ee20000000a00 */
        /* <DEDUP_REMOVED lines=8> */
[----:B---3--:R-:W-:Y:S01]  /*0d00*/  IMAD.WIDE R20, R23, 0x2, R20 ;  /* 0x0000000217147825 */ /* 0x008fe200078e0214 */
[----:B------:R-:W-:-:S05]  /*0d10*/  LEA R23, R10, 0x1, 0x1 ;  /* 0x000000010a177811 */ /* 0x000fca00078e08ff */
[----:B------:R3:W2:Y:S01]  /*0d20*/  LDG.E.U16.CONSTANT R20, desc[UR8][R20.64] ;  /* 0x0000000814147981 */ /* 0x0006a2000c1e9500 */
[----:B------:R-:W-:-:S06]  /*0d30*/  IMAD.WIDE R22, R23, 0x2, R6 ;  /* 0x0000000217167825 */ /* 0x000fcc00078e0206 */
[----:B------:R-:W2:Y:S01]  /*0d40*/  LDG.E.U16.CONSTANT R23, desc[UR8][R22.64] ;  /* 0x0000000816177981 */ /* 0x000ea2000c1e9500 */
        /* <DEDUP_REMOVED lines=15> */
[----:B---3--:R-:W-:Y:S02]  /*0e40*/  IMAD R21, R18, R18, RZ ;  /* 0x0000001212157224 */ /* 0x008fe400078e02ff */
[----:B------:R-:W-:-:S02]  /*0e50*/  IMAD R24, R24, R24, RZ ;  /* 0x0000001818187224 */ /* 0x000fc400078e02ff */
[----:B------:R-:W3:Y:S01]  /*0e60*/  I2F.F16 R26, R26 ;  /* 0x0000001a001a7306 */ /* 0x000ee20000200c00 */
[----:B--2---:R-:W-:-:S07]  /*0e70*/  IMAD.IADD R10, R23, 0x1, R10 ;  /* 0x00000001170a7824 */ /* 0x004fce00078e020a */
[----:B------:R-:W-:Y:S01]  /*0e80*/  I2F.F16 R21, R21 ;  /* 0x0000001500157306 */ /* 0x000fe20000200c00 */
[----:B------:R-:W-:Y:S02]  /*0e90*/  ISETP.GE.AND P2, PT, R10, R55, PT ;  /* 0x000000370a00720c */ /* 0x000fe40003f46270 */
[----:B---3--:R-:W-:-:S05]  /*0ea0*/  PRMT R25, R25, 0x5410, R26 ;  /* 0x0000541019197816 */ /* 0x008fca000000001a */
[----:B------:R-:W2:Y:S01]  /*0eb0*/  I2F.F16 R24, R24 ;  /* 0x0000001800187306 */ /* 0x000ea20000200c00 */
[----:B------:R-:W-:Y:S01]  /*0ec0*/  HMUL2 R18, R25, R20.H0_H0 ;  /* 0x2000001419127232 */ /* 0x000fe20000000000 */
[----:B--2---:R-:W-:-:S05]  /*0ed0*/  PRMT R19, R24, 0x5410, R21 ;  /* 0x0000541018137816 */ /* 0x004fca0000000015 */
[----:B------:R-:W-:Y:S02]  /*0ee0*/  HMUL2 R19, R19, R20.H0_H0 ;  /* 0x2000001413137232 */ /* 0x000fe40000000000 */
[C---:B------:R-:W-:Y:S02]  /*0ef0*/  IMAD R20, R8.reuse, 0x8, R1 ;  /* 0x0000000808147824 */ /* 0x040fe400078e0201 */
[----:B------:R-:W-:-:S03]  /*0f00*/  VIADD R8, R8, 0x1 ;  /* 0x0000000108087836 */ /* 0x000fc60000000000 */
[----:B------:R3:W-:Y:S01]  /*0f10*/  STL.64 [R20], R18 ;  /* 0x0000001214007387 */ /* 0x0007e20000100a00 */
[----:B------:R-:W-:Y:S05]  /*0f20*/  @!P2 BRA `(.L_x_2775) ;  /* 0xfffffffc0050a947 */ /* 0x000fea000383ffff */
.L_x_2774:
        /* <DEDUP_REMOVED lines=21> */
.L_x_2776:
        /* <DEDUP_REMOVED lines=8> */
.L_x_2777:
[----:B------:R-:W-:Y:S01]  /*1100*/  IMAD.MOV.U32 R7, RZ, RZ, RZ ;  /* 0x000000ffff077224 */ /* 0x000fe200078e00ff */
[----:B------:R-:W-:Y:S01]  /*1110*/  SHF.R.S32.HI R15, RZ, 0x5, R10 ;  /* 0x00000005ff0f7819 */ /* 0x000fe2000001140a */
[----:B------:R-:W-:Y:S01]  /*1120*/  IMAD.MOV.U32 R8, RZ, RZ, RZ ;  /* 0x000000ffff087224 */ /* 0x000fe200078e00ff */
        /* <DEDUP_REMOVED lines=8> */
.L_x_2778:
        /* <DEDUP_REMOVED lines=8> */
.L_x_2779:
[----:B------:R-:W-:Y:S01]  /*1230*/  HFMA2.MMA R10, -RZ, RZ, 0, 0 ;  /* 0x00000000ff0a7435 */ /* 0x000fe200000001ff */
[----:B------:R-:W-:Y:S10]  /*1240*/  @!P6 BRA `(.L_x_2780) ;  /* 0x00000000001ce947 */ /* 0x000ff40003800000 */
[----:B------:R-:W1:Y:S02]  /*1250*/  LDC R9, c[0x0][0x26c] ;  /* 0x00009b00ff097b82 */ /* 0x000e640000000800 */
[----:B-1----:R-:W-:-:S05]  /*1260*/  VIMNMX R9, R2, R9, PT ;  /* 0x0000000902097248 */ /* 0x002fca0003fe0100 */
[----:B------:R-:W-:-:S05]  /*1270*/  VIADD R9, R9, -UR6 ;  /* 0x8000000609097c36 */ /* 0x000fca0008000000 */
[----:B------:R-:W-:-:S04]  /*1280*/  SHF.R.S32.HI R10, RZ, 0x1f, R9 ;  /* 0x0000001fff0a7819 */ /* 0x000fc80000011409 */
[----:B------:R-:W-:-:S04]  /*1290*/  LEA.HI R10, R10, R9, RZ, 0x5 ;  /* 0x000000090a0a7211 */ /* 0x000fc800078f28ff */
[----:B------:R-:W-:-:S05]  /*12a0*/  SHF.R.S32.HI R10, RZ, 0x5, R10 ;  /* 0x00000005ff0a7819 */ /* 0x000fca000001140a */
[----:B------:R-:W-:-:S07]  /*12b0*/  IMAD.SHL.U32 R10, R10, 0x2, RZ ;  /* 0x000000020a0a7824 */ /* 0x000fce00078e00ff */
.L_x_2780:
[----:B------:R-:W-:Y:S01]  /*12c0*/  ULDC UR4, c[0x0][0x26c] ;  /* 0x00009b0000047ab9 */ /* 0x000fe20000000800 */
[----:B------:R-:W-:Y:S01]  /*12d0*/  IMAD R6, R15, 0x8, R6 ;  /* 0x000000080f067824 */ /* 0x000fe200078e0206 */
[----:B------:R-:W-:-:S04]  /*12e0*/  ISETP.GE.OR P0, PT, R2, UR4, P0 ;  /* 0x0000000402007c0c */ /* 0x000fc80008706670 */
[----:B------:R-:W-:Y:S02]  /*12f0*/  IADD3 R6, R8, R6, R5 ;  /* 0x0000000608067210 */ /* 0x000fe40007ffe005 */
[----:B------:R-:W-:Y:S02]  /*1300*/  PRMT R5, RZ, 0x5410, RZ ;  /* 0x00005410ff057816 */ /* 0x000fe400000000ff */
[----:B------:R-:W-:Y:S02]  /*1310*/  IADD3 R9, R10, R6, R7 ;  /* 0x000000060a097210 */ /* 0x000fe40007ffe007 */
[----:B------:R-:W-:Y:S02]  /*1320*/  PRMT R6, RZ, 0x5410, RZ ;  /* 0x00005410ff067816 */ /* 0x000fe400000000ff */
[----:B------:R-:W-:Y:S02]  /*1330*/  PRMT R7, RZ, 0x5410, RZ ;  /* 0x00005410ff077816 */ /* 0x000fe400000000ff */
[----:B------:R-:W-:Y:S01]  /*1340*/  PRMT R8, RZ, 0x5410, RZ ;  /* 0x00005410ff087816 */ /* 0x000fe200000000ff */
[----:B------:R-:W-:Y:S06]  /*1350*/  @P0 BRA `(.L_x_2781) ;  /* 0x0000000c00b80947 */ /* 0x000fec0003800000 */
[----:B---3--:R-:W2:Y:S04]  /*1360*/  LDL.64 R18, [R1] ;  /* 0x0000000001127983 */ /* 0x008ea80000100a00 */
        /* <DEDUP_REMOVED lines=10> */
[----:B------:R-:W-:Y:S02]  /*1410*/  LEA.HI.X.SX32 R11, R14, R11, 0x1, P2 ;  /* 0x0000000b0e0b7211 */ /* 0x000fe400010f0eff */
[----:B------:R-:W-:Y:S02]  /*1420*/  LEA R9, P2, R12, UR6, 0x2 ;  /* 0x000000060c097c11 */ /* 0x000fe4000f8410ff */
[----:B------:R-:W-:-:S02]  /*1430*/  ISETP.LT.OR P0, PT, R13, 0x2, !P0 ;  /* 0x000000020d00780c */ /* 0x000fc40004701670 */
[----:B------:R-:W-:Y:S02]  /*1440*/  SHF.R.S32.HI R13, RZ, 0x1f, R4 ;  /* 0x0000001fff0d7819 */ /* 0x000fe40000011404 */
[----:B------:R-:W-:Y:S01]  /*1450*/  LEA.HI.X R10, R12, UR7, R11, 0x2, P2 ;  /* 0x000000070c0a7c11 */ /* 0x000fe200090f140b */
[----:B------:R-:W-:Y:S01]  /*1460*/  IMAD.MOV.U32 R11, RZ, RZ, RZ ;  /* 0x000000ffff0b7224 */ /* 0x000fe200078e00ff */
[----:B------:R-:W-:Y:S01]  /*1470*/  SHF.L.U64.HI R13, R4, 0x2, R13 ;  /* 0x00000002040d7819 */ /* 0x000fe2000001020d */
[----:B-1----:R-:W-:-:S03]  /*1480*/  ULEA UR4, UR5, UR4, 0x18 ;  /* 0x0000000405047291 */ /* 0x002fc6000f8ec03f */
[----:B------:R-:W-:Y:S01]  /*1490*/  ULDC UR5, c[0x0][0x26c] ;  /* 0x00009b0000057ab9 */ /* 0x000fe20000000800 */
[----:B--2---:R-:W-:Y:S02]  /*14a0*/  PRMT R54, R18, 0x7610, R18 ;  /* 0x0000761012367816 */ /* 0x004fe40000000012 */
[----:B------:R-:W-:Y:S01]  /*14b0*/  PRMT R56, R19, 0x7610, R19 ;  /* 0x0000761013387816 */ /* 0x000fe20000000013 */
[----:B---3--:R-:W-:-:S07]  /*14c0*/  IMAD.IADD R15, R2, 0x1, R15 ;  /* 0x00000001020f7824 */ /* 0x008fce00078e020f */
.L_x_2784:
[----:B------:R-:W-:-:S13]  /*14d0*/  ISETP.NE.AND P2, PT, R2, R15, PT ;  /* 0x0000000f0200720c */ /* 0x000fda0003f45270 */
[----:B0-----:R-:W0:Y:S01]  /*14e0*/  @!P2 LDC.64 R16, c[0x0][0x248] ;  /* 0x00009200ff10ab82 */ /* 0x001e220000000a00 */
[----:B------:R-:W-:Y:S01]  /*14f0*/  @!P2 IADD3 R11, R11, 0x1, RZ ;  /* 0x000000010b0ba810 */ /* 0x000fe20007ffe0ff */
[----:B------:R-:W-:-:S04]  /*1500*/  @!P2 IMAD.SHL.U32 R19, R2, 0x2, RZ ;  /* 0x000000020213a824 */ /* 0x000fc800078e00ff */
[----:B------:R-:W-:Y:S02]  /*1510*/  @!P2 IMAD R12, R11, 0x8, R1 ;  /* 0x000000080b0ca824 */ /* 0x000fe400078e0201 */
[----:B0-----:R-:W-:-:S03]  /*1520*/  @!P2 IMAD.WIDE R16, R19, 0x2, R16 ;  /* 0x000000021310a825 */ /* 0x001fc600078e0210 */
        /* <DEDUP_REMOVED lines=8> */
[----:B------:R-:W-:Y:S02]  /*15b0*/  IMAD.MOV.U32 R16, RZ, RZ, R9 ;  /* 0x000000ffff107224 */ /* 0x000fe400078e0009 */
[----:B------:R-:W-:-:S06]  /*15c0*/  IMAD.MOV.U32 R17, RZ, RZ, R10 ;  /* 0x000000ffff117224 */ /* 0x000fcc00078e000a */
[----:B------:R-:W2:Y:S01]  /*15d0*/  LDG.E.128.CONSTANT R16, desc[UR8][R16.64] ;  /* 0x0000000810107981 */ /* 0x000ea2000c1e9d00 */
[----:B------:R-:W-:Y:S01]  /*15e0*/  IMAD.MOV.U32 R29, RZ, RZ, 0x3400 ;  /* 0x00003400ff1d7424 */ /* 0x000fe200078e00ff */
[----:B------:R-:W-:Y:S01]  /*15f0*/  PRMT R12, R3, 0x9910, RZ ;  /* 0x00009910030c7816 */ /* 0x000fe200000000ff */
[----:B------:R-:W-:Y:S01]  /*1600*/  IMAD.MOV.U32 R37, RZ, RZ, 0x2c00 ;  /* 0x00002c00ff257424 */ /* 0x000fe200078e00ff */
[----:B------:R-:W-:Y:S02]  /*1610*/  MOV R45, 0x2400 ;  /* 0x00002400002d7802 */ /* 0x000fe40000000f00 */
[----:B------:R-:W-:Y:S02]  /*1620*/  ISETP.NE.AND P2, PT, R12, RZ, PT ;  /* 0x000000ff0c00720c */ /* 0x000fe40003f45270 */
[----:B--2---:R-:W-:Y:S02]  /*1630*/  LOP3.LUT R25, R18, 0xc000c, RZ, 0xc0, !PT ;  /* 0x000c000c12197812 */ /* 0x004fe400078ec0ff */
        /* <DEDUP_REMOVED lines=11> */
[----:B------:R-:W-:Y:S02]  /*16f0*/  SHF.R.U32.HI R23, RZ, 0x8, R19 ;  /* 0x00000008ff177819 */ /* 0x000fe40000011613 */
[----:B------:R-:W-:-:S02]  /*1700*/  LOP3.LUT R33, R19, 0x300030, RZ, 0xc0, !PT ;  /* 0x0030003013217812 */ /* 0x000fc400078ec0ff */
[----:B------:R-:W-:Y:S02]  /*1710*/  LOP3.LUT R14, R20, 0xc000c, RZ, 0xc0, !PT ;  /* 0x000c000c140e7812 */ /* 0x000fe400078ec0ff */
[----:B------:R-:W-:Y:S01]  /*1720*/  LOP3.LUT R28, R25, 0x64006400, RZ, 0xfc, !PT ;  /* 0x64006400191c7812 */ /* 0x000fe200078efcff */
[-C--:B------:R-:W-:Y:S01]  /*1730*/  HFMA2 R25, R42, R29.reuse.H0_H0, -258, -258 ;  /* 0xdc08dc082a197431 */ /* 0x080fe2000004001d */
[----:B------:R-:W-:Y:S02]  /*1740*/  LOP3.LUT R36, R27, 0x64006400, RZ, 0xfc, !PT ;  /* 0x640064001b247812 */ /* 0x000fe400078efcff */
        /* <DEDUP_REMOVED lines=125> */
.L_x_2783:
        /* <DEDUP_REMOVED lines=43> */
.L_x_2782:
[----:B------:R-:W-:Y:S01]  /*21d0*/  VIADD R2, R2, 0x10 ;  /* 0x0000001002027836 */ /* 0x000fe20000000000 */
[----:B------:R-:W-:Y:S01]  /*21e0*/  LEA R9, P3, R4, R9, 0x2 ;  /* 0x0000000904097211 */ /* 0x000fe200078610ff */
[----:B------:R-:W-:-:S03]  /*21f0*/  UIADD3 UR4, UR4, 0x20, URZ ;  /* 0x0000002004047890 */ /* 0x000fc6000fffe03f */
[----:B------:R-:W-:Y:S01]  /*2200*/  ISETP.GE.AND P2, PT, R2, UR5, PT ;  /* 0x0000000502007c0c */ /* 0x000fe2000bf46270 */
[----:B------:R-:W-:Y:S01]  /*2210*/  IMAD.X R10, R10, 0x1, R13, P3 ;  /* 0x000000010a0a7824 */ /* 0x000fe200018e060d */
[----:B------:R-:W-:-:S13]  /*2220*/  ISETP.LT.AND P4, PT, R2, R55, PT ;  /* 0x000000370200720c */ /* 0x000fda0003f81270 */
[----:B------:R-:W-:Y:S05]  /*2230*/  @!P2 BRA P4, `(.L_x_2784) ;  /* 0xfffffff000a4a947 */ /* 0x000fea000203ffff */
.L_x_2781:
[----:B------:R-:W-:Y:S05]  /*2240*/  @!P1 EXIT ;  /* 0x000000000000994d */ /* 0x000fea0003800000 */
[----:B------:R-:W1:Y:S01]  /*2250*/  S2R R2, SR_CTAID.X ;  /* 0x0000000000027919 */ /* 0x000e620000002500 */
[----:B------:R-:W2:Y:S01]  /*2260*/  S2UR UR4, SR_CTAID.Y ;  /* 0x00000000000479c3 */ /* 0x000ea20000002600 */
[----:B0-----:R-:W-:Y:S01]  /*2270*/  HMUL2 R17, R5, R3.H0_H0 ;  /* 0x2000000305117232 */ /* 0x001fe20000000000 */
[----:B------:R-:W1:Y:S06]  /*2280*/  S2R R9, SR_TID.X ;  /* 0x0000000000097919 */ /* 0x000e6c0000002100 */
[----:B------:R-:W0:Y:S08]  /*2290*/  LDC.64 R12, c[0x0][0x238] ;  /* 0x00008e00ff0c7b82 */ /* 0x000e300000000a00 */
[----:B------:R-:W4:Y:S01]  /*22a0*/  LDC.64 R10, c[0x0][0x230] ;  /* 0x00008c00ff0a7b82 */ /* 0x000f220000000a00 */
[----:B--2---:R-:W-:Y:S01]  /*22b0*/  USHF.L.U32 UR4, UR4, 0x1, URZ ;  /* 0x0000000104047899 */ /* 0x004fe2000800063f */
[----:B-1----:R-:W-:-:S04]  /*22c0*/  IMAD R2, R2, 0x40, R9 ;  /* 0x0000004002027824 */ /* 0x002fc800078e0209 */
[----:B------:R-:W-:-:S04]  /*22d0*/  IMAD.SHL.U32 R2, R2, 0x4, RZ ;  /* 0x0000000402027824 */ /* 0x000fc800078e00ff */
[----:B0-----:R-:W-:-:S04]  /*22e0*/  IMAD R9, R13, UR4, R2 ;  /* 0x000000040d097c24 */ /* 0x001fc8000f8e0202 */
[----:B----4-:R-:W-:-:S05]  /*22f0*/  IMAD.WIDE R4, R9, 0x2, R10 ;  /* 0x0000000209047825 */ /* 0x010fca00078e020a */
[----:B------:R0:W-:Y:S01]  /*2300*/  ATOM.E.ADD.F16x2.RN.STRONG.GPU P0, RZ, desc[UR8][R4.64], R17 ;  /* 0x0000001104ff79a2 */ /* 0x0001e2000810e1c8 */
[----:B------:R-:W-:Y:S01]  /*2310*/  IMAD R15, RZ, RZ, -UR4 ;  /* 0x80000004ff0f7e24 */ /* 0x000fe2000f8e02ff */
[----:B------:R-:W-:Y:S01]  /*2320*/  BSSY B0, `(.L_x_2785) ;  /* 0x0000011000007945 */ /* 0x000fe20003800000 */
[----:B---3--:R-:W-:-:S03]  /*2330*/  HMUL2 R19, R6, R3.H0_H0 ;  /* 0x2000000306137232 */ /* 0x008fc60000000000 */
[----:B------:R-:W-:Y:S01]  /*2340*/  VIADDMNMX R12, R15, R12, 0x2, PT ;  /* 0x000000020f0c7446 */ /* 0x000fe2000380010c */
[----:B0-----:R-:W-:Y:S06]  /*2350*/  @P0 BRA `(.L_x_2786) ;  /* 0x0000000000340947 */ /* 0x001fec0003800000 */
[----:B------:R-:W0:Y:S02]  /*2360*/  QSPC.E.S P0, RZ, [R4] ;  /* 0x0000000004ff73aa */ /* 0x000e240000000500 */
[----:B0-----:R-:W-:Y:S05]  /*2370*/  @!P0 BRA `(.L_x_2787) ;  /* 0x0000000000208947 */ /* 0x001fea0003800000 */
[----:B------:R-:W-:-:S05]  /*2380*/  IMAD.MOV.U32 R2, RZ, RZ, R4 ;  /* 0x000000ffff027224 */ /* 0x000fca00078e0004 */
[----:B------:R-:W-:-:S07]  /*2390*/  MOV R2, R2 ;  /* 0x0000000200027202 */ /* 0x000fce0000000f00 */
.L_x_2788:
[----:B------:R-:W0:Y:S02]  /*23a0*/  LDS R14, [R2] ;  /* 0x00000000020e7984 */ /* 0x000e240000000800 */
[----:B0-----:R-:W-:-:S10]  /*23b0*/  HFMA2.MMA R15, R14, 1, 1, R17 ;  /* 0x3c003c000e0f7835 */ /* 0x001fd40000000011 */
[----:B------:R-:W0:Y:S02]  /*23c0*/  ATOMS.CAST.SPIN R15, [R2], R14, R15 ;  /* 0x0000000e020f738d */ /* 0x000e24000180000f */
[----:B0-----:R-:W-:-:S13]  /*23d0*/  ISETP.EQ.U32.AND P0, PT, R15, 0x1, PT ;  /* 0x000000010f00780c */ /* 0x001fda0003f02070 */
[----:B------:R-:W-:Y:S05]  /*23e0*/  @!P0 BRA `(.L_x_2788) ;  /* 0xfffffffc00ec8947 */ /* 0x000fea000383ffff */
[----:B------:R-:W-:Y:S05]  /*23f0*/  BRA `(.L_x_2786) ;  /* 0x00000000000c7947 */ /* 0x000fea0003800000 */
.L_x_2787:
[----:B------:R-:W2:Y:S02]  /*2400*/  LD.E R2, desc[UR8][R4.64] ;  /* 0x0000000804027980 */ /* 0x000ea4000c101900 */
[----:B--2---:R-:W-:-:S05]  /*2410*/  IADD3 R3, R17, R2, RZ ;  /* 0x0000000211037210 */ /* 0x004fca0007ffe0ff */
[----:B------:R0:W-:Y:S02]  /*2420*/  ST.E desc[UR8][R4.64], R3 ;  /* 0x0000000304007985 */ /* 0x0001e4000c101908 */
.L_x_2786:
[----:B------:R-:W-:Y:S05]  /*2430*/  BSYNC B0 ;  /* 0x0000000000007941 */ /* 0x000fea0003800000 */
.L_x_2785:
[----:B------:R1:W-:Y:S01]  /*2440*/  ATOM.E.ADD.F16x2.RN.STRONG.GPU P0, RZ, desc[UR8][R4.64+0x4], R19 ;  /* 0x0000041304ff79a2 */ /* 0x0003e2000810e1c8 */
[----:B------:R-:W-:Y:S04]  /*2450*/  BSSY B0, `(.L_x_2789) ;  /* 0x000000e000007945 */ /* 0x000fe80003800000 */
[----:B-1----:R-:W-:Y:S05]  /*2460*/  @P0 BRA `(.L_x_2790) ;  /* 0x0000000000300947 */ /* 0x002fea0003800000 */
[----:B------:R-:W1:Y:S02]  /*2470*/  QSPC.E.S P0, RZ, [R4+0x4] ;  /* 0x0000040004ff73aa */ /* 0x000e640000000500 */
[----:B-1----:R-:W-:Y:S05]  /*2480*/  @!P0 BRA `(.L_x_2791) ;  /* 0x00000000001c8947 */ /* 0x002fea0003800000 */
[----:B0-----:R-:W-:-:S07]  /*2490*/  MOV R4, R4 ;  /* 0x0000000400047202 */ /* 0x001fce0000000f00 */
.L_x_2792:
[----:B------:R-:W0:Y:S02]  /*24a0*/  LDS R2, [R4+0x4] ;  /* 0x0000040004027984 */ /* 0x000e240000000800 */
[----:B0-----:R-:W-:-:S06]  /*24b0*/  HADD2 R3, R2, R19 ;  /* 0x0000001302037230 */ /* 0x001fcc0000000000 */
[----:B------:R-:W0:Y:S02]  /*24c0*/  ATOMS.CAST.SPIN R3, [R4+0x4], R2, R3 ;  /* 0x000004020403738d */ /* 0x000e240001800003 */
[----:B0-----:R-:W-:-:S13]  /*24d0*/  ISETP.EQ.U32.AND P0, PT, R3, 0x1, PT ;  /* 0x000000010300780c */ /* 0x001fda0003f02070 */
[----:B------:R-:W-:Y:S05]  /*24e0*/  @!P0 BRA `(.L_x_2792) ;  /* 0xfffffffc00ec8947 */ /* 0x000fea000383ffff */
[----:B------:R-:W-:Y:S05]  /*24f0*/  BRA `(.L_x_2790) ;  /* 0x00000000000c7947 */ /* 0x000fea0003800000 */
.L_x_2791:
[----:B------:R-:W0:Y:S02]  /*2500*/  LD.E R2, desc[UR8][R4.64+0x4] ;  /* 0x0000040804027980 */ /* 0x000e24000c101900 */
[----:B0-----:R-:W-:-:S05]  /*2510*/  IMAD.IADD R3, R19, 0x1, R2 ;  /* 0x0000000113037824 */ /* 0x001fca00078e0202 */
[----:B------:R1:W-:Y:S02]  /*2520*/  ST.E desc[UR8][R4.64+0x4], R3 ;  /* 0x0000040304007985 */ /* 0x0003e4000c101908 */
.L_x_2790:
[----:B------:R-:W-:Y:S05]  /*2530*/  BSYNC B0 ;  /* 0x0000000000007941 */ /* 0x000fea0003800000 */
.L_x_2789:
        /* <DEDUP_REMOVED lines=11> */
[----:B------:R-:W-:-:S05]  /*25f0*/  IMAD.MOV.U32 R2, RZ, RZ, R10 ;  /* 0x000000ffff027224 */ /* 0x000fca00078e000a */
[----:B------:R-:W-:-:S07]  /*2600*/  MOV R2, R2 ;  /* 0x0000000200027202 */ /* 0x000fce0000000f00 */
.L_x_2796:
[----:B01----:R-:W0:Y:S02]  /*2610*/  LDS R4, [R2] ;  /* 0x0000000002047984 */ /* 0x003e240000000800 */
[----:B0-----:R-:W-:-:S10]  /*2620*/  HFMA2.MMA R5, R4, 1, 1, R7 ;  /* 0x3c003c0004057835 */ /* 0x001fd40000000007 */
[----:B------:R-:W0:Y:S02]  /*2630*/  ATOMS.CAST.SPIN R5, [R2], R4, R5 ;  /* 0x000000040205738d */ /* 0x000e240001800005 */
[----:B0-----:R-:W-:-:S13]  /*2640*/  ISETP.EQ.U32.AND P0, PT, R5, 0x1, PT ;  /* 0x000000010500780c */ /* 0x001fda0003f02070 */
[----:B------:R-:W-:Y:S05]  /*2650*/  @!P0 BRA `(.L_x_2796) ;  /* 0xfffffffc00ec8947 */ /* 0x000fea000383ffff */
[----:B------:R-:W-:Y:S05]  /*2660*/  BRA `(.L_x_2794) ;  /* 0x00000000000c7947 */ /* 0x000fea0003800000 */
.L_x_2795:
[----:B------:R-:W0:Y:S02]  /*2670*/  LD.E R0, desc[UR8][R10.64] ;  /* 0x000000080a007980 */ /* 0x000e24000c101900 */
[----:B01----:R-:W-:-:S05]  /*2680*/  IMAD.IADD R3, R7, 0x1, R0 ;  /* 0x0000000107037824 */ /* 0x003fca00078e0200 */
[----:B------:R2:W-:Y:S02]  /*2690*/  ST.E desc[UR8][R10.64], R3 ;  /* 0x000000030a007985 */ /* 0x0005e4000c101908 */
.L_x_2794:
[----:B------:R-:W-:Y:S05]  /*26a0*/  BSYNC B0 ;  /* 0x0000000000007941 */ /* 0x000fea0003800000 */
.L_x_2793:
[----:B------:R3:W-:Y:S02]  /*26b0*/  ATOM.E.ADD.F16x2.RN.STRONG.GPU P0, RZ, desc[UR8][R10.64+0x4], R9 ;  /* 0x000004090aff79a2 */ /* 0x0007e4000810e1c8 */
[----:B---3--:R-:W-:Y:S05]  /*26c0*/  @P0 EXIT ;  /* 0x000000000000094d */ /* 0x008fea0003800000 */
[----:B------:R-:W3:Y:S02]  /*26d0*/  QSPC.E.S P0, RZ, [R10+0x4] ;  /* 0x000004000aff73aa */ /* 0x000ee40000000500 */
[----:B---3--:R-:W-:Y:S05]  /*26e0*/  @!P0 BRA `(.L_x_2797) ;  /* 0x00000000001c8947 */ /* 0x008fea0003800000 */
[----:B--2---:R-:W-:-:S07]  /*26f0*/  MOV R10, R10 ;  /* 0x0000000a000a7202 */ /* 0x004fce0000000f00 */
.L_x_2798:
[----:B------:R-:W0:Y:S02]  /*2700*/  LDS R2, [R10+0x4] ;  /* 0x000004000a027984 */ /* 0x000e240000000800 */
[----:B01----:R-:W-:-:S06]  /*2710*/  HADD2 R3, R2, R9 ;  /* 0x0000000902037230 */ /* 0x003fcc0000000000 */
[----:B------:R-:W0:Y:S02]  /*2720*/  ATOMS.CAST.SPIN R3, [R10+0x4], R2, R3 ;  /* 0x000004020a03738d */ /* 0x000e240001800003 */
[----:B0-----:R-:W-:-:S13]  /*2730*/  ISETP.EQ.U32.AND P0, PT, R3, 0x1, PT ;  /* 0x000000010300780c */ /* 0x001fda0003f02070 */
[----:B------:R-:W-:Y:S05]  /*2740*/  @!P0 BRA `(.L_x_2798) ;  /* 0xfffffffc00ec8947 */ /* 0x000fea000383ffff */
[----:B------:R-:W-:Y:S05]  /*2750*/  EXIT ;  /* 0x000000000000794d */ /* 0x000fea0003800000 */
.L_x_2797:
[----:B------:R-:W0:Y:S02]  /*2760*/  LD.E R0, desc[UR8][R10.64+0x4] ;  /* 0x000004080a007980 */ /* 0x000e24000c101900 */
[----:B012---:R-:W-:-:S05]  /*2770*/  IMAD.IADD R3, R9, 0x1, R0 ;  /* 0x0000000109037824 */ /* 0x007fca00078e0200 */
[----:B------:R-:W-:Y:S01]  /*2780*/  ST.E desc[UR8][R10.64+0x4], R3 ;  /* 0x000004030a007985 */ /* 0x000fe2000c101908 */
[----:B------:R-:W-:Y:S05]  /*2790*/  EXIT ;  /* 0x000000000000794d */ /* 0x000fea0003800000 */
.L_x_2799:
        /* <DEDUP_REMOVED lines=14> */
.L_x_3709:


//--------------------- .text._Z23gemm_half_q_half_kernelILi2ELi32ELb1ELb1ELi32EEvPK6__halfPKjS4_S2_PS0_iiiiPKtS7_iiiiiibS2_i --------------------------
	.section	.text._Z23gemm_half_q_half_kernelILi2ELi32ELb1ELb1ELi32EEvPK6__halfPKjS4_S2_PS0_iiiiPKtS7_iiiiiibS2_i,"ax",@progbits
	.align	128
        .global         _Z23gemm_half_q_half_kernelILi2ELi32ELb1ELb1ELi32EEvPK6__halfPKjS4_S2_PS0_iiiiPKtS7_iiiiiibS2_i
        .type           _Z23gemm_half_q_half_kernelILi2ELi32ELb1ELb1ELi32EEvPK6__halfPKjS4_S2_PS0_iiiiPKtS7_iiiiiibS2_i,@function
        .size           _Z23gemm_half_q_half_kernelILi2ELi32ELb1ELb1ELi32EEvPK6__halfPKjS4_S2_PS0_iiiiPKtS7_iiiiiibS2_i,(.L_x_3710 - _Z23gemm_half_q_half_kernelILi2ELi32ELb1ELb1ELi32EEvPK6__halfPKjS4_S2_PS0_iiiiPKtS7_iiiiiibS2_i)
        .other          _Z23gemm_half_q_half_kernelILi2ELi32ELb1ELb1ELi32EEvPK6__halfPKjS4_S2_PS0_iiiiPKtS7_iiiiiibS2_i,@"STO_CUDA_ENTRY STV_DEFAULT"
_Z23gemm_half_q_half_kernelILi2ELi32ELb1ELb1ELi32EEvPK6__halfPKjS4_S2_PS0_iiiiPKtS7_iiiiiibS2_i:
.text._Z23gemm_half_q_half_kernelILi2ELi32ELb1ELb1ELi32EEvPK6__halfPKjS4_S2_PS0_iiiiPKtS7_iiiiiibS2_i:
[----:B------:R-:W-:Y:S01]  /*0000*/  LDC R1, c[0x0][0x28] ;  /* 0x00000a00ff017b82 */ /* 0x000fe20000000800 */
[----:B------:R-:W0:Y:S07]  /*0010*/  S2R R9, SR_CTAID.Y ;  /* 0x0000000000097919 */ /* 0x000e2e0000002600 */
[----:B------:R-:W0:Y:S01]  /*0020*/  LDC R0, c[0x0][0x238] ;  /* 0x00008e00ff007b82 */ /* 0x000e220000000800 */
[----:B------:R-:W-:Y:S01]  /*0030*/  ULDC.64 UR8, c[0x0][0x208] ;  /* 0x0000820000087ab9 */ /* 0x000fe20000000a00 */
[----:B------:R-:W-:Y:S01]  /*0040*/  PRMT R25, RZ, 0x7610, R25 ;  /* 0x00007610ff197816 */ /* 0x000fe20000000019 */
[----:B------:R-:W1:Y:S01]  /*0050*/  S2R R5, SR_TID.X ;  /* 0x0000000000057919 */ /* 0x000e620000002100 */
[----:B------:R-:W-:Y:S01]  /*0060*/  PRMT R6, RZ, 0x7610, R6 ;  /* 0x00007610ff067816 */ /* 0x000fe20000000006 */
[----:B------:R-:W2:Y:S03]  /*0070*/  S2R R3, SR_CTAID.Z ;  /* 0x0000000000037919 */ /* 0x000ea60000002700 */
[----:B------:R-:W3:Y:S01]  /*0080*/  LDC R2, c[0x0][0x240] ;  /* 0x00009000ff027b82 */ /* 0x000ee20000000800 */
[--C-:B0-----:R-:W-:Y:S01]  /*0090*/  IMAD R7, R9, -0x2, R0.reuse ;  /* 0xfffffffe09077824 */ /* 0x101fe200078e0200 */
[----:B------:R-:W-:-:S04]  /*00a0*/  PRMT R0, RZ, 0x7610, R0 ;  /* 0x00007610ff007816 */ /* 0x000fc80000000000 */
[C---:B------:R-:W-:Y:S02]  /*00b0*/  ISETP.GE.AND P1, PT, R7.reuse, 0x1, PT ;  /* 0x000000010700780c */ /* 0x040fe40003f26270 */
[----:B------:R-:W-:-:S11]  /*00c0*/  VIMNMX R4, R7, 0x2, PT ;  /* 0x0000000207047848 */ /* 0x000fd60003fe0100 */
[----:B-123--:R-:W-:Y:S05]  /*00d0*/  @!P1 BRA `(.L_x_2800) ;  /* 0x0000000000289947 */ /* 0x00efea0003800000 */
[----:B------:R-:W-:Y:S01]  /*00e0*/  ISETP.GE.AND P0, PT, R4, 0x2, PT ;  /* 0x000000020400780c */ /* 0x000fe20003f06270 */
[----:B------:R-:W0:-:S12]  /*00f0*/  LDC.64 R10, c[0x0][0x278] ;  /* 0x00009e00ff0a7b82 */ /* 0x000e180000000a00 */
[----:B------:R-:W1:Y:S08]  /*0100*/  @P0 LDC R15, c[0x0][0x280] ;  /* 0x0000a000ff0f0b82 */ /* 0x000e700000000800 */
[----:B------:R-:W1:Y:S01]  /*0110*/  @P0 LDC.64 R12, c[0x0][0x278] ;  /* 0x00009e00ff0c0b82 */ /* 0x000e620000000a00 */
[----:B0-----:R-:W2:Y:S01]  /*0120*/  LDG.E.U16 R0, desc[UR8][R10.64] ;  /* 0x000000080a007981 */ /* 0x001ea2000c1e1500 */
[----:B-1----:R-:W-:-:S05]  /*0130*/  @P0 IMAD.WIDE R12, R15, 0x2, R12 ;  /* 0x000000020f0c0825 */ /* 0x002fca00078e020c */
[----:B------:R-:W3:Y:S01]  /*0140*/  @P0 LDG.E.U16 R25, desc[UR8][R12.64] ;  /* 0x000000080c190981 */ /* 0x000ee2000c1e1500 */
[----:B--2---:R-:W-:Y:S02]  /*0150*/  PRMT R6, R0, 0x7610, R6 ;  /* 0x0000761000067816 */ /* 0x004fe40000000006 */
[----:B---3--:R-:W-:-:S04]  /*0160*/  @P0 LOP3.LUT R8, R25, R0, RZ, 0xfc, !PT ;  /* 0x0000000019080212 */ /* 0x008fc800078efcff */
[----:B------:R-:W-:-:S07]  /*0170*/  @P0 PRMT R6, R8, 0x7610, R6 ;  /* 0x0000761008060816 */ /* 0x000fce0000000006 */
.L_x_2800:
[----:B------:R-:W-:Y:S01]  /*0180*/  PRMT R6, R6, 0x9910, RZ ;  /* 0x0000991006067816 */ /* 0x000fe200000000ff */
[----:B------:R-:W-:Y:S01]  /*0190*/  IMAD.SHL.U32 R54, R3, 0x20, RZ ;  /* 0x0000002003367824 */ /* 0x000fe200078e00ff */
[----:B------:R-:W0:Y:S02]  /*01a0*/  S2UR UR4, SR_CTAID.X ;  /* 0x00000000000479c3 */ /* 0x000e240000002500 */
[----:B------:R-:W-:Y:S02]  /*01b0*/  ISETP.NE.AND P0, PT, R6, RZ, PT ;  /* 0x000000ff0600720c */ /* 0x000fe40003f05270 */
[----:B------:R-:W-:-:S11]  /*01c0*/  VIADDMNMX R55, R54, 0x20, R2, PT ;  /* 0x0000002036377846 */ /* 0x000fd60003800102 */
[----:B0-----:R-:W-:Y:S05]  /*01d0*/  @!P0 EXIT ;  /* 0x000000000000894d */ /* 0x001fea0003800000 */
[----:B------:R-:W-:Y:S01]  /*01e0*/  IMAD.IADD R6, R54, 0x1, R5 ;  /* 0x0000000136067824 */ /* 0x000fe200078e0205 */
        /* <DEDUP_REMOVED lines=30> */
.L_x_2805:
        /* <DEDUP_REMOVED lines=16> */
.L_x_2804:
        /* <DEDUP_REMOVED lines=16> */
.L_x_2803:
        /* <DEDUP_REMOVED lines=17> */
.L_x_2807:
        /* <DEDUP_REMOVED lines=16> */
.L_x_2806:
        /* <DEDUP_REMOVED lines=14> */
.L_x_2802:
[----:B------:R-:W-:Y:S05]  /*08c0*/  BSYNC B0 ;  /* 0x0000000000007941 */ /* 0x000fea0003800000 */
.L_x_2801:
        /* <DEDUP_REMOVED lines=21> */
.L_x_2810:
        /* <DEDUP_REMOVED lines=11> */
.L_x_2809:
        /* <DEDUP_REMOVED lines=8> */
[----:B0-----:R-:W-:-:S06]  /*0b50*/  @P2 IMAD.WIDE R8, R2, 0x2, R4 ;  /* 0x0000000202082825 */ /* 0x001fcc00078e0204 */
[----:B------:R2:W-:Y:S02]  /*0b60*/  @P0 STG.E.64 desc[UR8][R8.64], RZ ;  /* 0x000000ff08000986 */ /* 0x0005e4000c101b08 */
.L_x_2808:
[----:B-1----:R-:W0:Y:S08]  /*0b70*/  LDC R17, c[0x0][0x25c] ;  /* 0x00009700ff117b82 */ /* 0x002e300000000800 */
        /* <DEDUP_REMOVED lines=12> */
[----:B------:R-:W-:Y:S01]  /*0c40*/  UMOV UR4, URZ ;  /* 0x0000003f00047c82 */ /* 0x000fe20008000000 */
[----:B------:R-:W-:Y:S01]  /*0c50*/  IMAD.MOV.U32 R24, RZ, RZ, R54 ;  /* 0x000000ffff187224 */ /* 0x000fe200078e0036 */
[----:B------:R-:W-:Y:S02]  /*0c60*/  LEA.HI R6, R6, R13, RZ, 0x3 ;  /* 0x0000000d06067211 */ /* 0x000fe400078f18ff */
[----:B------:R-:W-:Y:S02]  /*0c70*/  LOP3.LUT R16, R3, 0x10, RZ, 0xc0, !PT ;  /* 0x0000001003107812 */ /* 0x000fe400078ec0ff */
[----:B---3--:R-:W-:-:S07]  /*0c80*/  SHF.R.S32.HI R18, RZ, 0x3, R6 ;  /* 0x00000003ff127819 */ /* 0x008fce0000011406 */
.L_x_2812:
        /* <DEDUP_REMOVED lines=9> */
[----:B------:R-:W3:Y:S01]  /*0d20*/  LDG.E.U16.CONSTANT R29, desc[UR8][R22.64] ;  /* 0x00000008161d7981 */ /* 0x000ee2000c1e9500 */
[----:B----4-:R-:W-:-:S06]  /*0d30*/  IMAD.WIDE R20, R21, 0x2, R14 ;  /* 0x0000000215147825 */ /* 0x010fcc00078e020e */
[----:B------:R4:W4:Y:S01]  /*0d40*/  LDG.E.U16.CONSTANT R20, desc[UR8][R20.64] ;  /* 0x0000000814147981 */ /* 0x000922000c1e9500 */
[----:B------:R-:W-:Y:S01]  /*0d50*/  UIADD3 UR4, UR4, 0x1, URZ ;  /* 0x0000000104047890 */ /* 0x000fe2000fffe03f */
[----:B--2---:R-:W-:-:S04]  /*0d60*/  SHF.R.U32.HI R3, RZ, R16, R5 ;  /* 0x00000010ff037219 */ /* 0x004fc80000011605 */
        /* <DEDUP_REMOVED lines=9> */
[----:B------:R-:W-:Y:S01]  /*0e00*/  LOP3.LUT R4, R4, 0xf, RZ, 0xc0, !PT ;  /* 0x0000000f04047812 */ /* 0x000fe200078ec0ff */
[----:B------:R-:W-:Y:S01]  /*0e10*/  VIADD R26, R26, 0x1 ;  /* 0x000000011a1a7836 */ /* 0x000fe20000000000 */
[----:B------:R-:W2:Y:S01]  /*0e20*/  I2F.F16 R5, R6 ;  /* 0x0000000600057306 */ /* 0x000ea20000200c00 */
[----:B------:R-:W-:Y:S01]  /*0e30*/  VIADD R3, R3, 0x1 ;  /* 0x0000000103037836 */ /* 0x000fe20000000000 */
[----:B------:R-:W-:Y:S01]  /*0e40*/  ISETP.GE.AND P2, PT, R24, R55, PT ;  /* 0x000000371800720c */ /* 0x000fe20003f46270 */
[----:B------:R-:W-:Y:S02]  /*0e50*/  VIADD R4, R4, 0x1 ;  /* 0x0000000104047836 */ /* 0x000fe40000000000 */
[----:B------:R-:W-:Y:S02]  /*0e60*/  IMAD R27, R3, R3, RZ ;  /* 0x00000003031b7224 */ /* 0x000fe400078e02ff */
[----:B------:R-:W-:Y:S02]  /*0e70*/  IMAD R26, R26, R26, RZ ;  /* 0x0000001a1a1a7224 */ /* 0x000fe400078e02ff */
[----:B------:R-:W-:-:S02]  /*0e80*/  IMAD R22, R4, R4, RZ ;  /* 0x0000000404167224 */ /* 0x000fc400078e02ff */
[----:B----4-:R-:W3:Y:S01]  /*0e90*/  I2F.F16 R21, R26 ;  /* 0x0000001a00157306 */ /* 0x010ee20000200c00 */
[----:B--2---:R-:W-:-:S07]  /*0ea0*/  HMUL2 R3, R5.H0_H0, R20.H0_H0 ;  /* 0x2000001405037232 */ /* 0x004fce0000000800 */
[----:B------:R-:W2:Y:S01]  /*0eb0*/  I2F.F16 R23, R22 ;  /* 0x0000001600177306 */ /* 0x000ea20000200c00 */
[----:B---3--:R-:W-:-:S07]  /*0ec0*/  HMUL2 R4, R21.H0_H0, R20.H0_H0 ;  /* 0x2000001415047232 */ /* 0x008fce0000000800 */
[----:B------:R-:W3:Y:S01]  /*0ed0*/  I2F.F16 R27, R27 ;  /* 0x0000001b001b7306 */ /* 0x000ee20000200c00 */
[-C--:B--2---:R-:W-:Y:S02]  /*0ee0*/  HMUL2 R5, R23.H0_H0, R20.reuse.H0_H0 ;  /* 0x2000001417057232 */ /* 0x084fe40000000800 */
[----:B---3--:R-:W-:Y:S01]  /*0ef0*/  HMUL2 R6, R27.H0_H0, R20.H0_H0 ;  /* 0x200000141b067232 */ /* 0x008fe20000000800 */
[----:B------:R-:W-:Y:S06]  /*0f00*/  @!P2 BRA `(.L_x_2812) ;  /* 0xfffffffc0060a947 */ /* 0x000fec000383ffff */
.L_x_2811:
[----:B------:R-:W-:Y:S01]  /*0f10*/  ULDC UR4, c[0x0][0x258] ;  /* 0x0000960000047ab9 */ /* 0x000fe20000000800 */
[----:B------:R-:W-:Y:S01]  /*0f20*/  ULDC UR5, c[0x0][0x260] ;  /* 0x0000980000057ab9 */ /* 0x000fe20000000800 */
[C---:B------:R-:W-:Y:S01]  /*0f30*/  ISETP.GT.AND P2, PT, R54.reuse, UR4, PT ;  /* 0x0000000436007c0c */ /* 0x040fe2000bf44270 */
[----:B------:R-:W-:Y:S01]  /*0f40*/  ULDC UR6, c[0x0][0x268] ;  /* 0x00009a0000067ab9 */ /* 0x000fe20000000800 */
[C---:B--2---:R-:W-:Y:S01]  /*0f50*/  VIMNMX R8, R54.reuse, UR4, PT ;  /* 0x0000000436087c48 */ /* 0x044fe2000bfe0100 */
[----:B------:R-:W-:Y:S01]  /*0f60*/  IMAD.MOV.U32 R12, RZ, RZ, RZ ;  /* 0x000000ffff0c7224 */ /* 0x000fe200078e00ff */
[C---:B------:R-:W-:Y:S01]  /*0f70*/  ISETP.GT.AND P4, PT, R54.reuse, UR5, PT ;  /* 0x0000000536007c0c */ /* 0x040fe2000bf84270 */
[----:B------:R-:W-:Y:S01]  /*0f80*/  IMAD.MOV.U32 R15, RZ, RZ, RZ ;  /* 0x000000ffff0f7224 */ /* 0x000fe200078e00ff */
[----:B------:R-:W-:Y:S02]  /*0f90*/  SHF.R.S32.HI R9, RZ, 0x1f, R8 ;  /* 0x0000001fff097819 */ /* 0x000fe40000011408 */
[----:B------:R-:W-:-:S02]  /*0fa0*/  ISETP.GT.AND P6, PT, R54, UR6, PT ;  /* 0x0000000636007c0c */ /* 0x000fc4000bfc4270 */
[----:B------:R-:W-:Y:S02]  /*0fb0*/  LEA.HI R9, R9, R8, RZ, 0x5 ;  /* 0x0000000809097211 */ /* 0x000fe400078f28ff */
[C---:B0-----:R-:W-:Y:S02]  /*0fc0*/  ISETP.GT.AND P3, PT, R54.reuse, R17, PT ;  /* 0x000000113600720c */ /* 0x041fe40003f64270 */
        /* <DEDUP_REMOVED lines=11> */
.L_x_2813:
        /* <DEDUP_REMOVED lines=8> */
.L_x_2814:
        /* <DEDUP_REMOVED lines=8> */
.L_x_2815:
        /* <DEDUP_REMOVED lines=8> */
.L_x_2816:
        /* <DEDUP_REMOVED lines=9> */
.L_x_2817:
        /* <DEDUP_REMOVED lines=26> */
.L_x_2823:
[----:B------:R0:W5:Y:S01]  /*1430*/  LDG.E.128.CONSTANT R12, desc[UR8][R56.64] ;  /* 0x00000008380c7981 */ /* 0x000162000c1e9d00 */
[----:B-1----:R-:W-:Y:S01]  /*1440*/  IMAD.MOV.U32 R2, RZ, RZ, R10 ;  /* 0x000000ffff027224 */ /* 0x002fe200078e000a */
[----:B------:R-:W-:Y:S06]  /*1450*/  @!P1 BRA `(.L_x_2819) ;  /* 0x0000000c00989947 */ /* 0x000fec0003800000 */
[----:B------:R-:W-:-:S04]  /*1460*/  IMAD.WIDE R20, R2, 0x4, R56 ;  /* 0x0000000402147825 */ /* 0x000fc800078e0238 */
[----:B------:R-:W-:Y:S02]  /*1470*/  IMAD.WIDE R16, R2, 0x4, R20 ;  /* 0x0000000402107825 */ /* 0x000fe400078e0214 */
[----:B------:R-:W2:Y:S04]  /*1480*/  LDG.E.128.CONSTANT R20, desc[UR8][R20.64] ;  /* 0x0000000814147981 */ /* 0x000ea8000c1e9d00 */
[----:B------:R-:W3:Y:S01]  /*1490*/  LDG.E.128.CONSTANT R16, desc[UR8][R16.64] ;  /* 0x0000000810107981 */ /* 0x000ee2000c1e9d00 */
[----:B------:R-:W-:Y:S02]  /*14a0*/  PRMT R31, R0, 0x9910, RZ ;  /* 0x00009910001f7816 */ /* 0x000fe400000000ff */
[----:B-----5:R-:W-:Y:S02]  /*14b0*/  SHF.R.U32.HI R32, RZ, 0xc, R12 ;  /* 0x0000000cff207819 */ /* 0x020fe4000001160c */
[----:B------:R-:W-:-:S02]  /*14c0*/  LOP3.LUT R26, R12, 0x3f003f, RZ, 0xc0, !PT ;  /* 0x003f003f0c1a7812 */ /* 0x000fc400078ec0ff */
[----:B------:R-:W-:Y:S02]  /*14d0*/  SHF.R.U32.HI R27, RZ, 0x6, R12 ;  /* 0x00000006ff1b7819 */ /* 0x000fe4000001160c */
[--C-:B------:R-:W-:Y:S02]  /*14e0*/  SHF.R.U32.HI R33, RZ, 0xc, R13.reuse ;  /* 0x0000000cff217819 */ /* 0x100fe4000001160d */
[----:B------:R-:W-:Y:S02]  /*14f0*/  LOP3.LUT R12, R13, 0x3f003f, RZ, 0xc0, !PT ;  /* 0x003f003f0d0c7812 */ /* 0x000fe400078ec0ff */
[----:B------:R-:W-:Y:S02]  /*1500*/  SHF.R.U32.HI R28, RZ, 0x6, R13 ;  /* 0x00000006ff1c7819 */ /* 0x000fe4000001160d */
[----:B------:R-:W-:Y:S02]  /*1510*/  SHF.R.U32.HI R13, RZ, 0xc, R14 ;  /* 0x0000000cff0d7819 */ /* 0x000fe4000001160e */
[----:B------:R-:W-:-:S02]  /*1520*/  SHF.R.U32.HI R39, RZ, 0xc, R15 ;  /* 0x0000000cff277819 */ /* 0x000fc4000001160f */
[----:B------:R-:W-:Y:S02]  /*1530*/  LOP3.LUT R29, R14, 0x3f003f, RZ, 0xc0, !PT ;  /* 0x003f003f0e1d7812 */ /* 0x000fe400078ec0ff */
[----:B------:R-:W-:Y:S01]  /*1540*/  SHF.R.U32.HI R30, RZ, 0x6, R14 ;  /* 0x00000006ff1e7819 */ /* 0x000fe2000001160e */
[----:B------:R-:W-:Y:S01]  /*1550*/  IMAD.MOV.U32 R14, RZ, RZ, R31 ;  /* 0x000000ffff0e7224 */ /* 0x000fe200078e001f */
[----:B------:R-:W-:Y:S02]  /*1560*/  LOP3.LUT R38, R13, 0xf000f, RZ, 0xc0, !PT ;  /* 0x000f000f0d267812 */ /* 0x000fe400078ec0ff */
[----:B------:R-:W-:Y:S02]  /*1570*/  LOP3.LUT R40, R39, 0xf000f, RZ, 0xc0, !PT ;  /* 0x000f000f27287812 */ /* 0x000fe400078ec0ff */
[----:B------:R-:W-:Y:S02]  /*1580*/  ISETP.NE.AND P2, PT, R14, RZ, PT ;  /* 0x000000ff0e00720c */ /* 0x000fe40003f45270 */
[----:B------:R-:W-:-:S02]  /*1590*/  LOP3.LUT R32, R32, 0xf000f, RZ, 0xc0, !PT ;  /* 0x000f000f20207812 */ /* 0x000fc400078ec0ff */
[----:B------:R-:W-:Y:S02]  /*15a0*/  LOP3.LUT R14, R33, 0xf000f, RZ, 0xc0, !PT ;  /* 0x000f000f210e7812 */ /* 0x000fe400078ec0ff */
[----:B------:R-:W-:Y:S02]  /*15b0*/  LOP3.LUT R31, R15, 0x3f003f, RZ, 0xc0, !PT ;  /* 0x003f003f0f1f7812 */ /* 0x000fe400078ec0ff */
[----:B------:R-:W-:Y:S02]  /*15c0*/  SHF.R.U32.HI R41, RZ, 0x6, R15 ;  /* 0x00000006ff297819 */ /* 0x000fe4000001160f */
[----:B------:R-:W-:Y:S02]  /*15d0*/  LOP3.LUT R12, R12, 0x64006400, RZ, 0xfc, !PT ;  /* 0x640064000c0c7812 */ /* 0x000fe400078efcff */
[----:B---3--:R-:W-:Y:S02]  /*15e0*/  SHF.R.U32.HI R47, RZ, 0x8, R18 ;  /* 0x00000008ff2f7819 */ /* 0x008fe40000011612 */
[----:B------:R-:W-:-:S02]  /*15f0*/  SHF.R.U32.HI R49, RZ, 0x8, R19 ;  /* 0x00000008ff317819 */ /* 0x000fc40000011613 */
[----:B------:R-:W-:Y:S02]  /*1600*/  SHF.R.U32.HI R43, RZ, 0x8, R16 ;  /* 0x00000008ff2b7819 */ /* 0x000fe40000011610 */
[----:B------:R-:W-:Y:S02]  /*1610*/  SHF.R.U32.HI R45, RZ, 0x8, R17 ;  /* 0x00000008ff2d7819 */ /* 0x000fe40000011611 */
[----:B------:R-:W-:Y:S02]  /*1620*/  LOP3.LUT R47, R38, 0x300030, R47, 0xf8, !PT ;  /* 0x00300030262f7812 */ /* 0x000fe400078ef82f */
[----:B------:R-:W-:Y:S02]  /*1630*/  LOP3.LUT R49, R40, 0x300030, R49, 0xf8, !PT ;  /* 0x0030003028317812 */ /* 0x000fe400078ef831 */
[----:B--2---:R-:W-:Y:S02]  /*1640*/  SHF.R.U32.HI R42, RZ, 0xc, R20 ;  /* 0x0000000cff2a7819 */ /* 0x004fe40000011614 */
[----:B------:R-:W-:-:S02]  /*1650*/  LOP3.LUT R38, R20, 0x3f003f, RZ, 0xc0, !PT ;  /* 0x003f003f14267812 */ /* 0x000fc400078ec0ff */
[----:B------:R-:W-:Y:S02]  /*1660*/  SHF.R.U32.HI R40, RZ, 0x6, R20 ;  /* 0x00000006ff287819 */ /* 0x000fe40000011614 */
[----:B------:R-:W-:Y:S02]  /*1670*/  SHF.R.U32.HI R20, RZ, 0xc, R21 ;  /* 0x0000000cff147819 */ /* 0x000fe40000011615 */
[----:B------:R-:W-:Y:S02]  /*1680*/  LOP3.LUT R43, R32, 0x300030, R43, 0xf8, !PT ;  /* 0x00300030202b7812 */ /* 0x000fe400078ef82b */
[----:B------:R-:W-:Y:S02]  /*1690*/  LOP3.LUT R45, R14, 0x300030, R45, 0xf8, !PT ;  /* 0x003000300e2d7812 */ /* 0x000fe400078ef82d */
[----:B------:R-:W-:Y:S02]  /*16a0*/  SHF.R.U32.HI R44, RZ, 0xc, R22 ;  /* 0x0000000cff2c7819 */ /* 0x000fe40000011616 */
[----:B------:R-:W-:-:S02]  /*16b0*/  LOP3.LUT R32, R22, 0x3f003f, RZ, 0xc0, !PT ;  /* 0x003f003f16207812 */ /* 0x000fc400078ec0ff */
[----:B------:R-:W-:Y:S02]  /*16c0*/  SHF.R.U32.HI R14, RZ, 0x6, R22 ;  /* 0x00000006ff0e7819 */ /* 0x000fe40000011616 */
[----:B------:R-:W-:Y:S02]  /*16d0*/  SHF.R.U32.HI R51, RZ, 0xa, R17 ;  /* 0x0000000aff337819 */ /* 0x000fe40000011611 */
[----:B------:R-:W-:Y:S02]  /*16e0*/  SHF.R.U32.HI R22, RZ, 0xc, R23 ;  /* 0x0000000cff167819 */ /* 0x000fe40000011617 */
[----:B------:R-:W-:Y:S02]  /*16f0*/  LOP3.LUT R20, R20, 0xf000f, RZ, 0xc0, !PT ;  /* 0x000f000f14147812 */ /* 0x000fe400078ec0ff */
[----:B------:R-:W-:Y:S02]  /*1700*/  SHF.R.U32.HI R53, RZ, 0xa, R19 ;  /* 0x0000000aff357819 */ /* 0x000fe40000011613 */
[----:B------:R-:W-:-:S02]  /*1710*/  LOP3.LUT R22, R22, 0xf000f, RZ, 0xc0, !PT ;  /* 0x000f000f16167812 */ /* 0x000fc400078ec0ff */
[----:B------:R-:W-:Y:S02]  /*1720*/  LOP3.LUT R51, R20, 0x300030, R51, 0xf8, !PT ;  /* 0x0030003014337812 */ /* 0x000fe400078ef833 */
[----:B------:R-:W-:Y:S02]  /*1730*/  SHF.R.U32.HI R50, RZ, 0xa, R16 ;  /* 0x0000000aff327819 */ /* 0x000fe40000011610 */
[----:B------:R-:W-:Y:S02]  /*1740*/  LOP3.LUT R34, R16, 0x3f003f, RZ, 0xc0, !PT ;  /* 0x003f003f10227812 */ /* 0x000fe400078ec0ff */
[----:B------:R-:W-:Y:S02]  /*1750*/  LOP3.LUT R35, R17, 0x3f003f, RZ, 0xc0, !PT ;  /* 0x003f003f11237812 */ /* 0x000fe400078ec0ff */
[----:B------:R-:W-:Y:S02]  /*1760*/  SHF.R.U32.HI R52, RZ, 0xa, R18 ;  /* 0x0000000aff347819 */ /* 0x000fe40000011612 */
        /* <DEDUP_REMOVED lines=135> */
.L_x_2820:
[----:B------:R-:W-:Y:S05]  /*1fe0*/  @P0 BRA `(.L_x_2819) ;  /* 0x0000000000b40947 */ /* 0x000fea0003800000 */
[----:B------:R-:W1:Y:S01]  /*1ff0*/  LDS.128 R12, [UR4+0x40] ;  /* 0x00004004ff0c7984 */ /* 0x000e620008000c00 */
[----:B------:R-:W-:Y:S01]  /*2000*/  IMAD.MOV.U32 R59, RZ, RZ, R22 ;  /* 0x000000ffff3b7224 */ /* 0x000fe200078e0016 */
[----:B------:R-:W-:Y:S02]  /*2010*/  PRMT R3, R3, 0x5410, R4 ;  /* 0x0000541003037816 */ /* 0x000fe40000000004 */
        /* <DEDUP_REMOVED lines=42> */
.L_x_2819:
        /* <DEDUP_REMOVED lines=11> */
[----:B--2---:R-:W-:Y:S02]  /*2370*/  SHF.R.U32.HI R30, RZ, 0xc, R12 ;  /* 0x0000000cff1e7819 */ /* 0x004fe4000001160c */
[----:B------:R-:W-:Y:S02]  /*2380*/  SHF.R.U32.HI R31, RZ, 0xc, R13 ;  /* 0x0000000cff1f7819 */ /* 0x000fe4000001160d */
[----:B------:R-:W-:Y:S02]  /*2390*/  SHF.R.U32.HI R33, RZ, 0xc, R15 ;  /* 0x0000000cff217819 */ /* 0x000fe4000001160f */
[----:B------:R-:W-:Y:S02]  /*23a0*/  LOP3.LUT R30, R30, 0xf000f, RZ, 0xc0, !PT ;  /* 0x000f000f1e1e7812 */ /* 0x000fe400078ec0ff */
        /* <DEDUP_REMOVED lines=10> */
[----:B------:R-:W-:Y:S02]  /*2450*/  SHF.R.U32.HI R49, RZ, 0x8, R19 ;  /* 0x00000008ff317819 */ /* 0x000fe40000011613 */
[----:B------:R-:W-:Y:S02]  /*2460*/  LOP3.LUT R18, R33, 0xf000f, RZ, 0xc0, !PT ;  /* 0x000f000f21127812 */ /* 0x000fe400078ec0ff */
[----:B------:R-:W-:-:S02]  /*2470*/  LOP3.LUT R43, R30, 0x300030, R43, 0xf8, !PT ;  /* 0x003000301e2b7812 */ /* 0x000fc400078ef82b */
[----:B------:R-:W-:Y:S02]  /*2480*/  LOP3.LUT R45, R16, 0x300030, R45, 0xf8, !PT ;  /* 0x00300030102d7812 */ /* 0x000fe400078ef82d */
[----:B------:R-:W-:Y:S02]  /*2490*/  SHF.R.U32.HI R32, RZ, 0xc, R14 ;  /* 0x0000000cff207819 */ /* 0x000fe4000001160e */
[--C-:B------:R-:W-:Y:S02]  /*24a0*/  SHF.R.U32.HI R53, RZ, 0xa, R19.reuse ;  /* 0x0000000aff357819 */ /* 0x100fe40000011613 */
[----:B------:R-:W-:Y:S02]  /*24b0*/  LOP3.LUT R37, R19, 0x3f003f, RZ, 0xc0, !PT ;  /* 0x003f003f13257812 */ /* 0x000fe400078ec0ff */
[----:B------:R-:W-:Y:S02]  /*24c0*/  SHF.R.U32.HI R48, RZ, 0x6, R19 ;  /* 0x00000006ff307819 */ /* 0x000fe40000011613 */
[----:B------:R-:W-:-:S02]  /*24d0*/  LOP3.LUT R49, R18, 0x300030, R49, 0xf8, !PT ;  /* 0x0030003012317812 */ /* 0x000fc400078ef831 */
[--C-:B---3--:R-:W-:Y:S02]  /*24e0*/  SHF.R.U32.HI R16, RZ, 0xc, R20.reuse ;  /* 0x0000000cff107819 */ /* 0x108fe40000011614 */
[----:B------:R-:W-:Y:S02]  /*24f0*/  LOP3.LUT R30, R20, 0x3f003f, RZ, 0xc0, !PT ;  /* 0x003f003f141e7812 */ /* 0x000fe400078ec0ff */
[----:B------:R-:W-:Y:S02]  /*2500*/  SHF.R.U32.HI R38, RZ, 0x6, R20 ;  /* 0x00000006ff267819 */ /* 0x000fe40000011614 */
[----:B------:R-:W-:Y:S02]  /*2510*/  SHF.R.U32.HI R18, RZ, 0xc, R21 ;  /* 0x0000000cff127819 */ /* 0x000fe40000011615 */
[----:B------:R-:W-:Y:S02]  /*2520*/  SHF.R.U32.HI R19, RZ, 0xc, R22 ;  /* 0x0000000cff137819 */ /* 0x000fe40000011616 */
[----:B------:R-:W-:-:S02]  /*2530*/  SHF.R.U32.HI R20, RZ, 0xc, R23 ;  /* 0x0000000cff147819 */ /* 0x000fc40000011617 */
[----:B------:R-:W-:Y:S02]  /*2540*/  LOP3.LUT R29, R12, 0x3f003f, RZ, 0xc0, !PT ;  /* 0x003f003f0c1d7812 */ /* 0x000fe400078ec0ff */
[----:B------:R-:W-:Y:S02]  /*2550*/  LOP3.LUT R27, R13, 0x3f003f, RZ, 0xc0, !PT ;  /* 0x003f003f0d1b7812 */ /* 0x000fe400078ec0ff */
[----:B------:R-:W-:Y:S02]  /*2560*/  LOP3.LUT R28, R14, 0x3f003f, RZ, 0xc0, !PT ;  /* 0x003f003f0e1c7812 */ /* 0x000fe400078ec0ff */
[----:B------:R-:W-:Y:S02]  /*2570*/  LOP3.LUT R26, R15, 0x3f003f, RZ, 0xc0, !PT ;  /* 0x003f003f0f1a7812 */ /* 0x000fe400078ec0ff */
[----:B------:R-:W-:Y:S02]  /*2580*/  SHF.R.U32.HI R51, RZ, 0xa, R17 ;  /* 0x0000000aff337819 */ /* 0x000fe40000011611 */
[----:B------:R-:W-:-:S02]  /*2590*/  LOP3.LUT R35, R17, 0x3f003f, RZ, 0xc0, !PT ;  /* 0x003f003f11237812 */ /* 0x000fc400078ec0ff */
[----:B------:R-:W-:Y:S02]  /*25a0*/  SHF.R.U32.HI R44, RZ, 0x6, R17 ;  /* 0x00000006ff2c7819 */ /* 0x000fe40000011611 */
[----:B------:R-:W-:Y:S02]  /*25b0*/  LOP3.LUT R32, R32, 0xf000f, RZ, 0xc0, !PT ;  /* 0x000f000f20207812 */ /* 0x000fe400078ec0ff */
[----:B------:R-:W-:Y:S02]  /*25c0*/  SHF.R.U32.HI R12, RZ, 0x6, R12 ;  /* 0x00000006ff0c7819 */ /* 0x000fe4000001160c */
[----:B------:R-:W-:Y:S02]  /*25d0*/  SHF.R.U32.HI R13, RZ, 0x6, R13 ;  /* 0x00000006ff0d7819 */ /* 0x000fe4000001160d */
[----:B------:R-:W-:Y:S02]  /*25e0*/  SHF.R.U32.HI R14, RZ, 0x6, R14 ;  /* 0x00000006ff0e7819 */ /* 0x000fe4000001160e */
        /* <DEDUP_REMOVED lines=12> */
[----:B------:R-:W-:-:S02]  /*26b0*/  LOP3.LUT R50, R17, 0x300030, R50, 0xf8, !PT ;  /* 0x0030003011327812 */ /* 0x000fc400078ef832 */
[----:B------:R-:W-:Y:S02]  /*26c0*/  LOP3.LUT R51, R18, 0x300030, R51, 0xf8, !PT ;  /* 0x0030003012337812 */ /* 0x000fe400078ef833 */
        /* <DEDUP_REMOVED lines=123> */
.L_x_2822:
        /* <DEDUP_REMOVED lines=46> */
.L_x_2821:
[----:B------:R-:W-:Y:S01]  /*3160*/  VIADD R54, R54, 0x20 ;  /* 0x0000002036367836 */ /* 0x000fe20000000000 */
[----:B------:R-:W-:Y:S01]  /*3170*/  UIADD3 UR4, UR4, 0x40, URZ ;  /* 0x0000004004047890 */ /* 0x000fe2000fffe03f */
[----:B0-----:R-:W-:-:S03]  /*3180*/  IMAD.WIDE.U32 R56, R2, 0x18, R56 ;  /* 0x0000001802387825 */ /* 0x001fc600078e0038 */
[C---:B------:R-:W-:Y:S01]  /*3190*/  ISETP.GE.AND P2, PT, R54.reuse, UR5, PT ;  /* 0x0000000536007c0c */ /* 0x040fe2000bf46270 */
[----:B-----5:R-:W-:Y:S01]  /*31a0*/  IMAD R13, R7, 0x18, RZ ;  /* 0x00000018070d7824 */ /* 0x020fe200078e02ff */
[----:B------:R-:W-:-:S03]  /*31b0*/  ISETP.LT.AND P3, PT, R54, R55, PT ;  /* 0x000000373600720c */ /* 0x000fc60003f61270 */
[----:B------:R-:W-:-:S10]  /*31c0*/  IMAD.IADD R57, R57, 0x1, R13 ;  /* 0x0000000139397824 */ /* 0x000fd400078e020d */
[----:B------:R-:W-:Y:S05]  /*31d0*/  @!P2 BRA P3, `(.L_x_2823) ;  /* 0xffffffe00094a947 */ /* 0x000fea000183ffff */
.L_x_2818:
        /* <DEDUP_REMOVED lines=22> */
.L_x_2827:
[----:B------:R-:W0:Y:S02]  /*3340*/  LDS R6, [R3] ;  /* 0x0000000003067984 */ /* 0x000e240000000800 */
[----:B0-----:R-:W-:-:S10]  /*3350*/  HFMA2.MMA R7, R6, 1, 1, R9 ;  /* 0x3c003c0006077835 */ /* 0x001fd40000000009 */
[----:B------:R-:W0:Y:S02]  /*3360*/  ATOMS.CAST.SPIN R7, [R3], R6, R7 ;  /* 0x000000060307738d */ /* 0x000e240001800007 */
[----:B0-----:R-:W-:-:S13]  /*3370*/  ISETP.EQ.U32.AND P0, PT, R7, 0x1, PT ;  /* 0x000000010700780c */ /* 0x001fda0003f02070 */
[----:B------:R-:W-:Y:S05]  /*3380*/  @!P0 BRA `(.L_x_2827) ;  /* 0xfffffffc00ec8947 */ /* 0x000fea000383ffff */
[----:B------:R-:W-:Y:S05]  /*3390*/  BRA `(.L_x_2825) ;  /* 0x00000000000c7947 */ /* 0x000fea0003800000 */
.L_x_2826:
[----:B------:R-:W2:Y:S02]  /*33a0*/  LD.E R3, desc[UR8][R12.64] ;  /* 0x000000080c037980 */ /* 0x000ea4000c101900 */
[----:B--2---:R-:W-:-:S05]  /*33b0*/  IMAD.IADD R3, R9, 0x1, R3 ;  /* 0x0000000109037824 */ /* 0x004fca00078e0203 */
[----:B------:R0:W-:Y:S02]  /*33c0*/  ST.E desc[UR8][R12.64], R3 ;  /* 0x000000030c007985 */ /* 0x0001e4000c101908 */
.L_x_2825:
[----:B------:R-:W-:Y:S05]  /*33d0*/  BSYNC B0 ;  /* 0x0000000000007941 */ /* 0x000fea0003800000 */
.L_x_2824:
[----:B------:R1:W-:Y:S01]  /*33e0*/  ATOM.E.ADD.F16x2.RN.STRONG.GPU P0, RZ, desc[UR8][R12.64+0x4], R15 ;  /* 0x0000040f0cff79a2 */ /* 0x0003e2000810e1c8 */
[----:B------:R-:W-:Y:S04]  /*33f0*/  BSSY B0, `(.L_x_2828) ;  /* 0x000000f000007945 */ /* 0x000fe80003800000 */
[----:B-1----:R-:W-:Y:S05]  /*3400*/  @P0 BRA `(.L_x_2829) ;  /* 0x0000000000340947 */ /* 0x002fea0003800000 */
[----:B------:R-:W1:Y:S02]  /*3410*/  QSPC.E.S P0, RZ, [R12+0x4] ;  /* 0x000004000cff73aa */ /* 0x000e640000000500 */
[----:B-1----:R-:W-:Y:S05]  /*3420*/  @!P0 BRA `(.L_x_2830) ;  /* 0x0000000000208947 */ /* 0x002fea0003800000 */
[----:B------:R-:W-:-:S05]  /*3430*/  IMAD.MOV.U32 R6, RZ, RZ, R12 ;  /* 0x000000ffff067224 */ /* 0x000fca00078e000c */
[----:B0-----:R-:W-:-:S07]  /*3440*/  MOV R3, R6 ;  /* 0x0000000600037202 */ /* 0x001fce0000000f00 */
.L_x_2831:
[----:B------:R-:W0:Y:S02]  /*3450*/  LDS R6, [R3+0x4] ;  /* 0x0000040003067984 */ /* 0x000e240000000800 */
[----:B0-----:R-:W-:-:S06]  /*3460*/  HADD2 R7, R6, R15 ;  /* 0x0000000f06077230 */ /* 0x001fcc0000000000 */
[----:B------:R-:W0:Y:S02]  /*3470*/  ATOMS.CAST.SPIN R7, [R3+0x4], R6, R7 ;  /* 0x000004060307738d */ /* 0x000e240001800007 */
[----:B0-----:R-:W-:-:S13]  /*3480*/  ISETP.EQ.U32.AND P0, PT, R7, 0x1, PT ;  /* 0x000000010700780c */ /* 0x001fda0003f02070 */
[----:B------:R-:W-:Y:S05]  /*3490*/  @!P0 BRA `(.L_x_2831) ;  /* 0xfffffffc00ec8947 */ /* 0x000fea000383ffff */
[----:B------:R-:W-:Y:S05]  /*34a0*/  BRA `(.L_x_2829) ;  /* 0x00000000000c7947 */ /* 0x000fea0003800000 */
.L_x_2830:
[----:B0-----:R-:W2:Y:S02]  /*34b0*/  LD.E R3, desc[UR8][R12.64+0x4] ;  /* 0x000004080c037980 */ /* 0x001ea4000c101900 */
[----:B--2---:R-:W-:-:S05]  /*34c0*/  IMAD.IADD R3, R15, 0x1, R3 ;  /* 0x000000010f037824 */ /* 0x004fca00078e0203 */
[----:B------:R1:W-:Y:S02]  /*34d0*/  ST.E desc[UR8][R12.64+0x4], R3 ;  /* 0x000004030c007985 */ /* 0x0003e4000c101908 */
.L_x_2829:
[----:B------:R-:W-:Y:S05]  /*34e0*/  BSYNC B0 ;  /* 0x0000000000007941 */ /* 0x000fea0003800000 */
.L_x_2828:
        /* <DEDUP_REMOVED lines=13> */
.L_x_2835:
[----:B------:R-:W0:Y:S02]  /*35c0*/  LDS R2, [R0] ;  /* 0x0000000000027984 */ /* 0x000e240000000800 */
[----:B0-----:R-:W-:-:S10]  /*35d0*/  HFMA2.MMA R3, R2, 1, 1, R7 ;  /* 0x3c003c0002037835 */ /* 0x001fd40000000007 */
[----:B------:R-:W0:Y:S02]  /*35e0*/  ATOMS.CAST.SPIN R3, [R0], R2, R3 ;  /* 0x000000020003738d */ /* 0x000e240001800003 */
[----:B0-----:R-:W-:-:S13]  /*35f0*/  ISETP.EQ.U32.AND P0, PT, R3, 0x1, PT ;  /* 0x000000010300780c */ /* 0x001fda0003f02070 */
[----:B------:R-:W-:Y:S05]  /*3600*/  @!P0 BRA `(.L_x_2835) ;  /* 0xfffffffc00ec8947 */ /* 0x000fea000383ffff */
[----:B------:R-:W-:Y:S05]  /*3610*/  BRA `(.L_x_2833) ;  /* 0x00000000000c7947 */ /* 0x000fea0003800000 */
.L_x_2834:
[----:B------:R-:W2:Y:S02]  /*3620*/  LD.E R0, desc[UR8][R4.64] ;  /* 0x0000000804007980 */ /* 0x000ea4000c101900 */
[----:B--2---:R-:W-:-:S05]  /*3630*/  IMAD.IADD R3, R7, 0x1, R0 ;  /* 0x0000000107037824 */ /* 0x004fca00078e0200 */
[----:B------:R0:W-:Y:S02]  /*3640*/  ST.E desc[UR8][R4.64], R3 ;  /* 0x0000000304007985 */ /* 0x0001e4000c101908 */
.L_x_2833:
[----:B------:R-:W-:Y:S05]  /*3650*/  BSYNC B0 ;  /* 0x0000000000007941 */ /* 0x000fea0003800000 */
.L_x_2832:
[----:B------:R1:W-:Y:S02]  /*3660*/  ATOM.E.ADD.F16x2.RN.STRONG.GPU P0, RZ, desc[UR8][R4.64+0x4], R11 ;  /* 0x0000040b04ff79a2 */ /* 0x0003e4000810e1c8 */
[----:B-1----:R-:W-:Y:S05]  /*3670*/  @P0 EXIT ;  /* 0x000000000000094d */ /* 0x002fea0003800000 */
[----:B------:R-:W1:Y:S02]  /*3680*/  QSPC.E.S P0, RZ, [R4+0x4] ;  /* 0x0000040004ff73aa */ /* 0x000e640000000500 */
[----:B-1----:R-:W-:Y:S05]  /*3690*/  @!P0 BRA `(.L_x_2836) ;  /* 0x0000000000208947 */ /* 0x002fea0003800000 */
[----:B------:R-:W-:-:S05]  /*36a0*/  IMAD.MOV.U32 R2, RZ, RZ, R4 ;  /* 0x000000ffff027224 */ /* 0x000fca00078e0004 */
[----:B------:R-:W-:-:S07]  /*36b0*/  MOV R0, R2 ;  /* 0x0000000200007202 */ /* 0x000fce0000000f00 */
.L_x_2837:
[----:B------:R-:W0:Y:S02]  /*36c0*/  LDS R2, [R0+0x4] ;  /* 0x0000040000027984 */ /* 0x000e240000000800 */
[----:B0-----:R-:W-:-:S06]  /*36d0*/  HADD2 R3, R2, R11 ;  /* 0x0000000b02037230 */ /* 0x001fcc0000000000 */
[----:B------:R-:W0:Y:S02]  /*36e0*/  ATOMS.CAST.SPIN R3, [R0+0x4], R2, R3 ;  /* 0x000004020003738d */ /* 0x000e240001800003 */
[----:B0-----:R-:W-:-:S13]  /*36f0*/  ISETP.EQ.U32.AND P0, PT, R3, 0x1, PT ;  /* 0x000000010300780c */ /* 0x001fda0003f02070 */
[----:B------:R-:W-:Y:S05]  /*3700*/  @!P0 BRA `(.L_x_2837) ;  /* 0xfffffffc00ec8947 */ /* 0x000fea000383ffff */
[----:B------:R-:W-:Y:S05]  /*3710*/  EXIT ;  /* 0x000000000000794d */ /* 0x000fea0003800000 */
.L_x_2836:
[----:B------:R-:W0:Y:S02]  /*3720*/  LD.E R0, desc[UR8][R4.64+0x4] ;  /* 0x0000040804007980 */ /* 0x000e24000c101900 */
[----:B0-----:R-:W-:-:S05]  /*3730*/  IMAD.IADD R3, R11, 0x1, R0 ;  /* 0x000000010b037824 */ /* 0x001fca00078e0200 */
[----:B------:R-:W-:Y:S01]  /*3740*/  ST.E desc[UR8][R4.64+0x4], R3 ;  /* 0x0000040304007985 */ /* 0x000fe2000c101908 */
[----:B------:R-:W-:Y:S05]  /*3750*/  EXIT ;  /* 0x000000000000794d */ /* 0x000fea0003800000 */
.L_x_2838:
        /* <DEDUP_REMOVED lines=10> */
.L_x_3710:


//--------------------- .text._Z23gemm_half_q_half_kernelILi2ELi48ELb1ELb1ELi32EEvPK6__halfPKjS4_S2_PS0_iiiiPKtS7_iiiiiibS2_i --------------------------
	.section	.text._Z23gemm_half_q_half_kernelILi2ELi48ELb1ELb1ELi32EEvPK6__halfPKjS4_S2_PS0_iiiiPKtS7_iiiiiibS2_i,"ax",@progbits
	.align	128
        .global         _Z23gemm_half_q_half_kernelILi2ELi48ELb1ELb1ELi32EEvPK6__halfPKjS4_S2_PS0_iiiiPKtS7_iiiiiibS2_i
        .type           _Z23gemm_half_q_half_kernelILi2ELi48ELb1ELb1ELi32EEvPK6__halfPKjS4_S2_PS0_iiiiPKtS7_iiiiiibS2_i,@function
        .size           _Z23gemm_half_q_half_kernelILi2ELi48ELb1ELb1ELi32EEvPK6__halfPKjS4_S2_PS0_iiiiPKtS7_iiiiiibS2_i,(.L_x_3711 - _Z23gemm_half_q_half_kernelILi2ELi48ELb1ELb1ELi32EEvPK6__halfPKjS4_S2_PS0_iiiiPKtS7_iiiiiibS2_i)
        .other          _Z23gemm_half_q_half_kernelILi2ELi48ELb1ELb1ELi32EEvPK6__halfPKjS4_S2_PS0_iiiiPKtS7_iiiiiibS2_i,@"STO_CUDA_ENTRY STV_DEFAULT"
_Z23gemm_half_q_half_kernelILi2ELi48ELb1ELb1ELi32EEvPK6__halfPKjS4_S2_PS0_iiiiPKtS7_iiiiiibS2_i:
.text._Z23gemm_half_q_half_kernelILi2ELi48ELb1ELb1ELi32EEvPK6__halfPKjS4_S2_PS0_iiiiPKtS7_iiiiiibS2_i:
        /* <DEDUP_REMOVED lines=8> */
[----:B------:R-:W2:Y:S01]  /*0080*/  S2R R6, SR_CTAID.Z ;  /* 0x0000000000067919 */ /* 0x000ea20000002700 */
[----:B------:R-:W3:Y:S01]  /*0090*/  LDC R19, c[0x0][0x240] ;  /* 0x00009000ff137b82 */ /* 0x000ee20000000800 */
[----:B0-----:R-:W-:-:S05]  /*00a0*/  IMAD R2, R16, -0x2, R3 ;  /* 0xfffffffe10027824 */ /* 0x001fca00078e0203 */
        /* <DEDUP_REMOVED lines=13> */
.L_x_2839:
        /* <DEDUP_REMOVED lines=37> */
.L_x_2844:
        /* <DEDUP_REMOVED lines=16> */
.L_x_2843:
        /* <DEDUP_REMOVED lines=16> */
.L_x_2842:
        /* <DEDUP_REMOVED lines=17> */
.L_x_2846:
        /* <DEDUP_REMOVED lines=16> */
.L_x_2845:
        /* <DEDUP_REMOVED lines=14> */
.L_x_2841:
[----:B------:R-:W-:Y:S05]  /*08c0*/  BSYNC B0 ;  /* 0x0000000000007941 */ /* 0x000fea0003800000 */
.L_x_2840:
        /* <DEDUP_REMOVED lines=21> */
.L_x_2849:
        /* <DEDUP_REMOVED lines=11> */
.L_x_2848:
[----:B------:R-:W-:-:S05]  /*0ad0*/  IMAD.IADD R7, R3, 0x1, -R14 ;  /* 0x0000000103077824 */ /* 0x000fca00078e0a0e */
        /* <DEDUP_REMOVED lines=9> */
.L_x_2847:
[----:B------:R-:W2:Y:S08]  /*0b70*/  LDC R3, c[0x0][0x25c] ;  /* 0x00009700ff037b82 */ /* 0x000eb00000000800 */
[----:B------:R-:W-:Y:S01]  /*0b80*/  BAR.SYNC.DEFER_BLOCKING 0x0 ;  /* 0x0000000000007b1d */ /* 0x000fe20000010000 */
[----:B------:R-:W-:-:S07]  /*0b90*/  ISETP.GE.AND P0, PT, R88, R89, PT ;  /* 0x000000595800720c */ /* 0x000fce0003f06270 */
[----:B------:R-:W3:Y:S06]  /*0ba0*/  LDC R25, c[0x0][0x264] ;  /* 0x00009900ff197b82 */ /* 0x000eec0000000800 */
[----:B------:R-:W-:Y:S05]  /*0bb0*/  @P0 BRA `(.L_x_2850) ;  /* 0x0000000000d40947 */ /* 0x000fea0003800000 */
[----:B-1----:R-:W1:Y:S01]  /*0bc0*/  LDC.64 R4, c[0x0][0x248] ;  /* 0x00009200ff047b82 */ /* 0x002e620000000a00 */
[----:B------:R-:W-:-:S07]  /*0bd0*/  IMAD.SHL.U32 R11, R6, 0x40, RZ ;  /* 0x00000040060b7824 */ /* 0x000fce00078e00ff */
[----:B0-----:R-:W0:Y:S08]  /*0be0*/  LDC.64 R6, c[0x0][0x220] ;  /* 0x00008800ff067b82 */ /* 0x001e300000000a00 */
[----:B------:R-:W4:Y:S01]  /*0bf0*/  LDC.64 R8, c[0x0][0x228] ;  /* 0x00008a00ff087b82 */ /* 0x000f220000000a00 */
[----:B-1----:R-:W-:-:S05]  /*0c00*/  IMAD.WIDE R10, R11, 0x2, R4 ;  /* 0x000000020b0a7825 */ /* 0x002fca00078e0204 */
[----:B------:R1:W5:Y:S01]  /*0c10*/  LDG.E.U16.CONSTANT R16, desc[UR8][R10.64] ;  /* 0x000000080a107981 */ /* 0x000362000c1e9500 */
[----:B------:R-:W-:Y:S01]  /*0c20*/  SHF.R.S32.HI R13, RZ, 0x1f, R0 ;  /* 0x0000001fff0d7819 */ /* 0x000fe20000011400 */
[----:B------:R-:W-:Y:S01]  /*0c30*/  IMAD.SHL.U32 R12, R0, 0x4, RZ ;  /* 0x00000004000c7824 */ /* 0x000fe200078e00ff */
[----:B------:R-:W-:Y:S01]  /*0c40*/  UMOV UR4, URZ ;  /* 0x0000003f00047c82 */ /* 0x000fe20008000000 */
[----:B------:R-:W-:Y:S01]  /*0c50*/  IMAD.MOV.U32 R22, RZ, RZ, R88 ;  /* 0x000000ffff167224 */ /* 0x000fe200078e0058 */
[----:B------:R-:W-:Y:S02]  /*0c60*/  LEA.HI R13, R13, R0, RZ, 0x3 ;  /* 0x000000000d0d7211 */ /* 0x000fe400078f18ff */
[----:B------:R-:W-:Y:S02]  /*0c70*/  LOP3.LUT R20, R12, 0x10, RZ, 0xc0, !PT ;  /* 0x000000100c147812 */ /* 0x000fe400078ec0ff */
[----:B0-----:R-:W-:-:S07]  /*0c80*/  SHF.R.S32.HI R21, RZ, 0x3, R13 ;  /* 0x00000003ff157819 */ /* 0x001fce000001140d */
.L_x_2851:
[----:B-----5:R-:W-:-:S04]  /*0c90*/  VIADD R12, R16, UR4 ;  /* 0x00000004100c7c36 */ /* 0x020fc80008000000 */
[----:B-1----:R-:W-:-:S05]  /*0ca0*/  IMAD R10, R12, R85, RZ ;  /* 0x000000550c0a7224 */ /* 0x002fca00078e02ff */
        /* <DEDUP_REMOVED lines=23> */
[----:B------:R-:W4:Y:S01]  /*0e20*/  I2F.F16 R11, R18 ;  /* 0x00000012000b7306 */ /* 0x000f220000200c00 */
[----:B------:R-:W-:Y:S01]  /*0e30*/  VIADD R10, R10, 0x1 ;  /* 0x000000010a0a7836 */ /* 0x000fe20000000000 */
[----:B------:R-:W-:Y:S01]  /*0e40*/  ISETP.GE.AND P2, PT, R22, R89, PT ;  /* 0x000000591600720c */ /* 0x000fe20003f46270 */
[----:B------:R-:W-:Y:S02]  /*0e50*/  VIADD R17, R17, 0x1 ;  /* 0x0000000111117836 */ /* 0x000fe40000000000 */
[----:B0-----:R-:W-:Y:S02]  /*0e60*/  IMAD R13, R19, R19, RZ ;  /* 0x00000013130d7224 */ /* 0x001fe400078e02ff */
[----:B------:R-:W-:Y:S02]  /*0e70*/  IMAD R10, R10, R10, RZ ;  /* 0x0000000a0a0a7224 */ /* 0x000fe400078e02ff */
        /* <DEDUP_REMOVED lines=9> */
.L_x_2850:
[----:B------:R-:W-:Y:S01]  /*0f10*/  ULDC UR4, c[0x0][0x258] ;  /* 0x0000960000047ab9 */ /* 0x000fe20000000800 */
[----:B------:R-:W-:Y:S01]  /*0f20*/  ULDC UR5, c[0x0][0x260] ;  /* 0x0000980000057ab9 */ /* 0x000fe20000000800 */
[C---:B------:R-:W-:Y:S01]  /*0f30*/  ISETP.GT.AND P2, PT, R88.reuse, UR4, PT ;  /* 0x0000000458007c0c */ /* 0x040fe2000bf44270 */
[----:B------:R-:W-:Y:S01]  /*0f40*/  ULDC UR6, c[0x0][0x268] ;  /* 0x00009a0000067ab9 */ /* 0x000fe20000000800 */
[C---:B-1----:R-:W-:Y:S02]  /*0f50*/  VIMNMX R4, R88.reuse, UR4, PT ;  /* 0x0000000458047c48 */ /* 0x042fe4000bfe0100 */
[----:B------:R-:W-:Y:S02]  /*0f60*/  CS2R R8, SRZ ;  /* 0x0000000000087805 */ /* 0x000fe4000001ff00 */
[----:B------:R-:W-:Y:S02]  /*0f70*/  ISETP.GT.AND P4, PT, R88, UR5, PT ;  /* 0x0000000558007c0c */ /* 0x000fe4000bf84270 */
[----:B------:R-:W-:-:S02]  /*0f80*/  SHF.R.S32.HI R5, RZ, 0x1f, R4 ;  /* 0x0000001fff057819 */ /* 0x000fc40000011404 */
[C---:B------:R-:W-:Y:S02]  /*0f90*/  ISETP.GT.AND P6, PT, R88.reuse, UR6, PT ;  /* 0x0000000658007c0c */ /* 0x040fe4000bfc4270 */
[----:B------:R-:W-:Y:S02]  /*0fa0*/  LEA.HI R5, R5, R4, RZ, 0x5 ;  /* 0x0000000405057211 */ /* 0x000fe400078f28ff */
[C---:B--2---:R-:W-:Y:S02]  /*0fb0*/  ISETP.GT.AND P3, PT, R88.reuse, R3, PT ;  /* 0x000000035800720c */ /* 0x044fe40003f64270 */
[----:B0-----:R-:W-:Y:S02]  /*0fc0*/  SHF.R.S32.HI R10, RZ, 0x5, R5 ;  /* 0x00000005ff0a7819 */ /* 0x001fe40000011405 */
[----:B------:R-:W-:Y:S02]  /*0fd0*/  CS2R R4, SRZ ;  /* 0x0000000000047805 */ /* 0x000fe4000001ff00 */
[----:B---3--:R-:W-:Y:S01]  /*0fe0*/  ISETP.GT.AND P5, PT, R88, R25, PT ;  /* 0x000000195800720c */ /* 0x008fe20003fa4270 */
        /* <DEDUP_REMOVED lines=8> */
.L_x_2852:
        /* <DEDUP_REMOVED lines=8> */
.L_x_2853:
        /* <DEDUP_REMOVED lines=8> */
.L_x_2854:
        /* <DEDUP_REMOVED lines=8> */
.L_x_2855:
        /* <DEDUP_REMOVED lines=9> */
.L_x_2856:
[----:B------:R-:W-:Y:S01]  /*1280*/  IMAD R5, R10, 0x8, R5 ;  /* 0x000000080a057824 */ /* 0x000fe200078e0205 */
[----:B------:R-:W0:Y:S01]  /*1290*/  S2UR UR5, SR_CgaCtaId ;  /* 0x00000000000579c3 */ /* 0x000e220000008800 */
[----:B------:R-:W-:Y:S01]  /*12a0*/  ISETP.GE.OR P0, PT, R88, R3, P0 ;  /* 0x000000035800720c */ /* 0x000fe20000706670 */
[----:B------:R-:W-:Y:S01]  /*12b0*/  ULDC.64 UR6, c[0x0][0x218] ;  /* 0x0000860000067ab9 */ /* 0x000fe20000000a00 */
[----:B------:R-:W-:Y:S01]  /*12c0*/  UMOV UR4, 0x400 ;  /* 0x0000040000047882 */ /* 0x000fe20000000000 */
[----:B------:R-:W-:Y:S02]  /*12d0*/  IADD3 R4, R9, R5, R4 ;  /* 0x0000000509047210 */ /* 0x000fe40007ffe004 */
[----:B------:R-:W-:Y:S02]  /*12e0*/  PRMT R16, RZ, 0x5410, RZ ;  /* 0x00005410ff107816 */ /* 0x000fe400000000ff */
        /* <DEDUP_REMOVED lines=8> */
[----:B------:R-:W-:Y:S01]  /*1370*/  LEA R28, P2, R0, UR6, 0x2 ;  /* 0x00000006001c7c11 */ /* 0x000fe2000f8410ff */
[----:B0-----:R-:W-:-:S03]  /*1380*/  ULEA UR4, UR5, UR4, 0x18 ;  /* 0x0000000405047291 */ /* 0x001fc6000f8ec03f */
        /* <DEDUP_REMOVED lines=9> */
.L_x_2862:
[----:B------:R-:W-:Y:S02]  /*1420*/  IMAD.MOV.U32 R2, RZ, RZ, R28 ;  /* 0x000000ffff027224 */ /* 0x000fe400078e001c */
[----:B------:R-:W-:-:S05]  /*1430*/  IMAD.MOV.U32 R3, RZ, RZ, R29 ;  /* 0x000000ffff037224 */ /* 0x000fca00078e001d */
[----:B-----5:R1:W5:Y:S01]  /*1440*/  LDG.E.128.CONSTANT R20, desc[UR8][R2.64] ;  /* 0x0000000802147981 */ /* 0x020362000c1e9d00 */
[----:B0-----:R-:W-:Y:S01]  /*1450*/  IMAD.MOV.U32 R85, RZ, RZ, R0 ;  /* 0x000000ffff557224 */ /* 0x001fe200078e0000 */
        /* <DEDUP_REMOVED lines=13> */
[----:B------:R-:W-:-:S02]  /*1530*/  SHF.R.U32.HI R42, RZ, 0xc, R23 ;  /* 0x0000000cff2a7819 */ /* 0x000fc40000011617 */
[----:B------:R-:W-:Y:S02]  /*1540*/  ISETP.NE.AND P2, PT, R21, RZ, PT ;  /* 0x000000ff1500720c */ /* 0x000fe40003f45270 */
[----:B------:R-:W-:Y:S02]  /*1550*/  LOP3.LUT R45, R23, 0x3f003f, RZ, 0xc0, !PT ;  /* 0x003f003f172d7812 */ /* 0x000fe400078ec0ff */
[----:B------:R-:W-:Y:S02]  /*1560*/  SHF.R.U32.HI R47, RZ, 0x6, R23 ;  /* 0x00000006ff2f7819 */ /* 0x000fe40000011617 */
[----:B------:R-:W-:Y:S02]  /*1570*/  LOP3.LUT R24, R24, 0xf000f, RZ, 0xc0, !PT ;  /* 0x000f000f18187812 */ /* 0x000fe400078ec0ff */
[----:B------:R-:W-:Y:S02]  /*1580*/  LOP3.LUT R25, R25, 0xf000f, RZ, 0xc0, !PT ;  /* 0x000f000f19197812 */ /* 0x000fe400078ec0ff */
[----:B------:R-:W-:-:S02]  /*1590*/  LOP3.LUT R40, R39, 0xf000f, RZ, 0xc0, !PT ;  /* 0x000f000f27287812 */ /* 0x000fc400078ec0ff */
[----:B------:R-:W-:Y:S02]  /*15a0*/  LOP3.LUT R39, R42, 0xf000f, RZ, 0xc0, !PT ;  /* 0x000f000f2a277812 */ /* 0x000fe400078ec0ff */
[----:B------:R-:W-:Y:S02]  /*15b0*/  LOP3.LUT R12, R20, 0x3f003f, RZ, 0xc0, !PT ;  /* 0x003f003f140c7812 */ /* 0x000fe400078ec0ff */
        /* <DEDUP_REMOVED lines=19> */
[----:B------:R-:W-:Y:S02]  /*16f0*/  SHF.R.U32.HI R44, RZ, 0x8, R11 ;  /* 0x00000008ff2c7819 */ /* 0x000fe4000001160b */
[----:B------:R-:W-:Y:S02]  /*1700*/  SHF.R.U32.HI R43, RZ, 0xa, R10 ;  /* 0x0000000aff2b7819 */ /* 0x000fe4000001160a */
[----:B------:R-:W-:-:S02]  /*1710*/  LOP3.LUT R28, R10, 0x3f003f, RZ, 0xc0, !PT ;  /* 0x003f003f0a1c7812 */ /* 0x000fc400078ec0ff */
[----:B------:R-:W-:Y:S02]  /*1720*/  SHF.R.U32.HI R30, RZ, 0x6, R10 ;  /* 0x00000006ff1e7819 */ /* 0x000fe4000001160a */
[--C-:B------:R-:W-:Y:S02]  /*1730*/  SHF.R.U32.HI R51, RZ, 0xa, R11.reuse ;  /* 0x0000000aff337819 */ /* 0x100fe4000001160b */
[----:B------:R-:W-:Y:S02]  /*1740*/  LOP3.LUT R27, R11, 0x3f003f, RZ, 0xc0, !PT ;  /* 0x003f003f0b1b7812 */ /* 0x000fe400078ec0ff */
[----:B------:R-:W-:Y:S02]  /*1750*/  SHF.R.U32.HI R29, RZ, 0x6, R11 ;  /* 0x00000006ff1d7819 */ /* 0x000fe4000001160b */
[----:B------:R-:W-:Y:S02]  /*1760*/  LOP3.LUT R11, R24, 0x300030, R21, 0xf8, !PT ;  /* 0x00300030180b7812 */ /* 0x000fe400078ef815 */
[----:B------:R-:W-:-:S02]  /*1770*/  LOP3.LUT R10, R25, 0x300030, R8, 0xf8, !PT ;  /* 0x00300030190a7812 */ /* 0x000fc400078ef808 */
[----:B------:R-:W-:Y:S02]  /*1780*/  LOP3.LUT R8, R40, 0x300030, R9, 0xf8, !PT ;  /* 0x0030003028087812 */ /* 0x000fe400078ef809 */
[----:B--2---:R-:W-:Y:S02]  /*1790*/  SHF.R.U32.HI R21, RZ, 0xc, R4 ;  /* 0x0000000cff157819 */ /* 0x004fe40000011604 */
[----:B------:R-:W-:Y:S02]  /*17a0*/  LOP3.LUT R9, R39, 0x300030, R44, 0xf8, !PT ;  /* 0x0030003027097812 */ /* 0x000fe400078ef82c */
[----:B------:R-:W-:Y:S02]  /*17b0*/  LOP3.LUT R24, R4, 0x3f003f, RZ, 0xc0, !PT ;  /* 0x003f003f04187812 */ /* 0x000fe400078ec0ff */
[----:B------:R-:W-:Y:S02]  /*17c0*/  SHF.R.U32.HI R25, RZ, 0x6, R4 ;  /* 0x00000006ff197819 */ /* 0x000fe40000011604 */
[----:B------:R-:W-:-:S02]  /*17d0*/  SHF.R.U32.HI R4, RZ, 0xc, R5 ;  /* 0x0000000cff047819 */ /* 0x000fc40000011605 */
[----:B------:R-:W-:Y:S02]  /*17e0*/  LOP3.LUT R39, R5, 0x3f003f, RZ, 0xc0, !PT ;  /* 0x003f003f05277812 */ /* 0x000fe400078ec0ff */
[----:B------:R-:W-:Y:S02]  /*17f0*/  SHF.R.U32.HI R40, RZ, 0x6, R5 ;  /* 0x00000006ff287819 */ /* 0x000fe40000011605 */
[----:B------:R-:W-:Y:S02]  /*1800*/  SHF.R.U32.HI R5, RZ, 0xc, R6 ;  /* 0x0000000cff057819 */ /* 0x000fe40000011606 */
[----:B------:R-:W-:Y:S02]  /*1810*/  LOP3.LUT R21, R21, 0xf000f, RZ, 0xc0, !PT ;  /* 0x000f000f15157812 */ /* 0x000fe400078ec0ff */
[----:B------:R-:W-:Y:S02]  /*1820*/  SHF.R.U32.HI R50, RZ, 0xc, R7 ;  /* 0x0000000cff327819 */ /* 0x000fe40000011607 */
[----:B------:R-:W-:-:S02]  /*1830*/  LOP3.LUT R42, R6, 0x3f003f, RZ, 0xc0, !PT ;  /* 0x003f003f062a7812 */ /* 0x000fc400078ec0ff */
[----:B------:R-:W-:Y:S02]  /*1840*/  SHF.R.U32.HI R44, RZ, 0x6, R6 ;  /* 0x00000006ff2c7819 */ /* 0x000fe40000011606 */
[----:B------:R-:W-:Y:S02]  /*1850*/  LOP3.LUT R6, R4, 0xf000f, RZ, 0xc0, !PT ;  /* 0x000f000f04067812 */ /* 0x000fe400078ec0ff */
[----:B------:R-:W-:Y:S02]  /*1860*/  LOP3.LUT R46, R5, 0xf000f, RZ, 0xc0, !PT ;  /* 0x000f000f052e7812 */ /* 0x000fe400078ec0ff */
[----:B------:R-:W-:Y:S02]  /*1870*/  LOP3.LUT R4, R21, 0x300030, R22, 0xf8, !PT ;  /* 0x0030003015047812 */ /* 0x000fe400078ef816 */
[----:B------:R-:W-:Y:S02]  /*1880*/  LOP3.LUT R50, R50, 0xf000f, RZ, 0xc0, !PT ;  /* 0x000f000f32327812 */ /* 0x000fe400078ec0ff */
[----:B------:R-:W-:-:S02]  /*1890*/  LOP3.LUT R22, R26, 0x64006400, RZ, 0xfc, !PT ;  /* 0x640064001a167812 */ /* 0x000fc400078efcff */
[----:B------:R-:W-:Y:S02]  /*18a0*/  LOP3.LUT R48, R7, 0x3f003f, RZ, 0xc0, !PT ;  /* 0x003f003f07307812 */ /* 0x000fe400078ec0ff */
[----:B------:R-:W-:Y:S02]  /*18b0*/  SHF.R.U32.HI R49, RZ, 0x6, R7 ;  /* 0x00000006ff317819 */ /* 0x000fe40000011607 */
[----:B------:R-:W-:Y:S02]  /*18c0*/  LOP3.LUT R26, R37, 0x64006400, RZ, 0xfc, !PT ;  /* 0x64006400251a7812 */ /* 0x000fe400078efcff */
[----:B------:R-:W-:Y:S02]  /*18d0*/  LOP3.LUT R7, R46, 0x300030, R43, 0xf8, !PT ;  /* 0x003000302e077812 */ /* 0x000fe400078ef82b */
[----:B------:R-:W-:Y:S02]  /*18e0*/  LOP3.LUT R21, R38, 0x64006400, RZ, 0xfc, !PT ;  /* 0x6400640026157812 */ /* 0x000fe400078efcff */
[----:B------:R-:W-:-:S02]  /*18f0*/  LOP3.LUT R5, R6, 0x300030, R23, 0xf8, !PT ;  /* 0x0030003006057812 */ /* 0x000fc400078ef817 */
[----:B------:R-:W-:Y:S02]  /*1900*/  LOP3.LUT R38, R25, 0x3f003f, RZ, 0xc0, !PT ;  /* 0x003f003f19267812 */ /* 0x000fe400078ec0ff */
[----:B------:R-:W-:Y:S02]  /*1910*/  LOP3.LUT R43, R42, 0x64006400, RZ, 0xfc, !PT ;  /* 0x640064002a2b7812 */ /* 0x000fe400078efcff */
[----:B------:R-:W-:Y:S02]  /*1920*/  LOP3.LUT R6, R50, 0x300030, R51, 0xf8, !PT ;  /* 0x0030003032067812 */ /* 0x000fe400078ef833 */
        /* <DEDUP_REMOVED lines=107> */
.L_x_2859:
[----:B------:R-:W-:Y:S05]  /*1fe0*/  @P0 BRA `(.L_x_2858) ;  /* 0x0000000000b40947 */ /* 0x000fea0003800000 */
[----:B------:R-:W0:Y:S01]  /*1ff0*/  LDS.128 R4, [UR4+0x40] ;  /* 0x00004004ff047984 */ /* 0x000e220008000c00 */
[----:B------:R-:W-:Y:S01]  /*2000*/  IMAD.MOV.U32 R53, RZ, RZ, R20 ;  /* 0x000000ffff357224 */ /* 0x000fe200078e0014 */
[----:B------:R-:W-:Y:S02]  /*2010*/  PRMT R32, R32, 0x5410, R19 ;  /* 0x0000541020207816 */ /* 0x000fe40000000013 */
        /* <DEDUP_REMOVED lines=42> */
.L_x_2858:
        /* <DEDUP_REMOVED lines=12> */
[--C-:B------:R-:W-:Y:S02]  /*2380*/  SHF.R.U32.HI R38, RZ, 0xc, R22.reuse ;  /* 0x0000000cff267819 */ /* 0x100fe40000011616 */
[----:B------:R-:W-:Y:S02]  /*2390*/  LOP3.LUT R40, R22, 0x3f003f, RZ, 0xc0, !PT ;  /* 0x003f003f16287812 */ /* 0x000fe400078ec0ff */
[----:B------:R-:W-:Y:S02]  /*23a0*/  SHF.R.U32.HI R43, RZ, 0x6, R22 ;  /* 0x00000006ff2b7819 */ /* 0x000fe40000011616 */
[----:B------:R-:W-:-:S02]  /*23b0*/  LOP3.LUT R34, R21, 0x3f003f, RZ, 0xc0, !PT ;  /* 0x003f003f15227812 */ /* 0x000fc400078ec0ff */
[----:B------:R-:W-:Y:S02]  /*23c0*/  SHF.R.U32.HI R37, RZ, 0x6, R21 ;  /* 0x00000006ff257819 */ /* 0x000fe40000011615 */
[--C-:B------:R-:W-:Y:S02]  /*23d0*/  SHF.R.U32.HI R22, RZ, 0xc, R23.reuse ;  /* 0x0000000cff167819 */ /* 0x100fe40000011617 */
[----:B------:R-:W-:Y:S02]  /*23e0*/  LOP3.LUT R45, R23, 0x3f003f, RZ, 0xc0, !PT ;  /* 0x003f003f172d7812 */ /* 0x000fe400078ec0ff */
[----:B------:R-:W-:Y:S02]  /*23f0*/  SHF.R.U32.HI R46, RZ, 0x6, R23 ;  /* 0x00000006ff2e7819 */ /* 0x000fe40000011617 */
[--C-:B----4-:R-:W-:Y:S02]  /*2400*/  SHF.R.U32.HI R21, RZ, 0x8, R8.reuse ;  /* 0x00000008ff157819 */ /* 0x110fe40000011608 */
[----:B------:R-:W-:-:S02]  /*2410*/  SHF.R.U32.HI R33, RZ, 0xa, R8 ;  /* 0x0000000aff217819 */ /* 0x000fc40000011608 */
[----:B------:R-:W-:Y:S02]  /*2420*/  LOP3.LUT R29, R8, 0x3f003f, RZ, 0xc0, !PT ;  /* 0x003f003f081d7812 */ /* 0x000fe400078ec0ff */
[----:B------:R-:W-:Y:S02]  /*2430*/  SHF.R.U32.HI R30, RZ, 0x6, R8 ;  /* 0x00000006ff1e7819 */ /* 0x000fe40000011608 */
[--C-:B------:R-:W-:Y:S02]  /*2440*/  SHF.R.U32.HI R41, RZ, 0x8, R11.reuse ;  /* 0x00000008ff297819 */ /* 0x100fe4000001160b */
        /* <DEDUP_REMOVED lines=8> */
[----:B------:R-:W-:-:S02]  /*24d0*/  SHF.R.U32.HI R31, RZ, 0xc, R20 ;  /* 0x0000000cff1f7819 */ /* 0x000fc40000011614 */
[--C-:B------:R-:W-:Y:S02]  /*24e0*/  SHF.R.U32.HI R9, RZ, 0x8, R10.reuse ;  /* 0x00000008ff097819 */ /* 0x100fe4000001160a */
[----:B------:R-:W-:Y:S02]  /*24f0*/  LOP3.LUT R38, R38, 0xf000f, RZ, 0xc0, !PT ;  /* 0x000f000f26267812 */ /* 0x000fe400078ec0ff */
[----:B------:R-:W-:Y:S02]  /*2500*/  LOP3.LUT R22, R22, 0xf000f, RZ, 0xc0, !PT ;  /* 0x000f000f16167812 */ /* 0x000fe400078ec0ff */
[--C-:B------:R-:W-:Y:S02]  /*2510*/  SHF.R.U32.HI R42, RZ, 0xa, R10.reuse ;  /* 0x0000000aff2a7819 */ /* 0x100fe4000001160a */
[----:B------:R-:W-:Y:S02]  /*2520*/  LOP3.LUT R24, R10, 0x3f003f, RZ, 0xc0, !PT ;  /* 0x003f003f0a187812 */ /* 0x000fe400078ec0ff */
[----:B------:R-:W-:-:S02]  /*2530*/  SHF.R.U32.HI R25, RZ, 0x6, R10 ;  /* 0x00000006ff197819 */ /* 0x000fc4000001160a */
[----:B------:R-:W-:Y:S02]  /*2540*/  LOP3.LUT R11, R11, 0x300030, R8, 0xf8, !PT ;  /* 0x003000300b0b7812 */ /* 0x000fe400078ef808 */
[----:B------:R-:W-:Y:S02]  /*2550*/  LOP3.LUT R10, R31, 0xf000f, RZ, 0xc0, !PT ;  /* 0x000f000f1f0a7812 */ /* 0x000fe400078ec0ff */
[----:B------:R-:W-:Y:S02]  /*2560*/  LOP3.LUT R8, R38, 0x300030, R9, 0xf8, !PT ;  /* 0x0030003026087812 */ /* 0x000fe400078ef809 */
[----:B------:R-:W-:Y:S02]  /*2570*/  LOP3.LUT R9, R22, 0x300030, R41, 0xf8, !PT ;  /* 0x0030003016097812 */ /* 0x000fe400078ef829 */
[----:B---3--:R-:W-:Y:S02]  /*2580*/  SHF.R.U32.HI R31, RZ, 0xc, R4 ;  /* 0x0000000cff1f7819 */ /* 0x008fe40000011604 */
[----:B------:R-:W-:-:S02]  /*2590*/  SHF.R.U32.HI R35, RZ, 0xc, R5 ;  /* 0x0000000cff237819 */ /* 0x000fc40000011605 */
[----:B------:R-:W-:Y:S02]  /*25a0*/  LOP3.LUT R38, R5, 0x3f003f, RZ, 0xc0, !PT ;  /* 0x003f003f05267812 */ /* 0x000fe400078ec0ff */
[----:B------:R-:W-:Y:S02]  /*25b0*/  SHF.R.U32.HI R41, RZ, 0x6, R5 ;  /* 0x00000006ff297819 */ /* 0x000fe40000011605 */
[----:B------:R-:W-:Y:S02]  /*25c0*/  SHF.R.U32.HI R5, RZ, 0xc, R6 ;  /* 0x0000000cff057819 */ /* 0x000fe40000011606 */
[----:B------:R-:W-:Y:S02]  /*25d0*/  SHF.R.U32.HI R48, RZ, 0xc, R7 ;  /* 0x0000000cff307819 */ /* 0x000fe40000011607 */
[----:B------:R-:W-:Y:S02]  /*25e0*/  LOP3.LUT R10, R10, 0x300030, R21, 0xf8, !PT ;  /* 0x003000300a0a7812 */ /* 0x000fe400078ef815 */
[----:B------:R-:W-:-:S02]  /*25f0*/  LOP3.LUT R21, R4, 0x3f003f, RZ, 0xc0, !PT ;  /* 0x003f003f04157812 */ /* 0x000fc400078ec0ff */
[----:B------:R-:W-:Y:S02]  /*2600*/  SHF.R.U32.HI R22, RZ, 0x6, R4 ;  /* 0x00000006ff167819 */ /* 0x000fe40000011604 */
[----:B------:R-:W-:Y:S02]  /*2610*/  LOP3.LUT R44, R6, 0x3f003f, RZ, 0xc0, !PT ;  /* 0x003f003f062c7812 */ /* 0x000fe400078ec0ff */
[----:B------:R-:W-:Y:S02]  /*2620*/  SHF.R.U32.HI R47, RZ, 0x6, R6 ;  /* 0x00000006ff2f7819 */ /* 0x000fe40000011606 */
[----:B------:R-:W-:Y:S02]  /*2630*/  LOP3.LUT R49, R7, 0x3f003f, RZ, 0xc0, !PT ;  /* 0x003f003f07317812 */ /* 0x000fe400078ec0ff */
[----:B------:R-:W-:Y:S02]  /*2640*/  SHF.R.U32.HI R52, RZ, 0x6, R7 ;  /* 0x00000006ff347819 */ /* 0x000fe40000011607 */
        /* <DEDUP_REMOVED lines=131> */
.L_x_2861:
        /* <DEDUP_REMOVED lines=45> */
.L_x_2860:
[----:B------:R-:W-:Y:S01]  /*3150*/  VIADD R88, R88, 0x20 ;  /* 0x0000002058587836 */ /* 0x000fe20000000000 */
[----:B------:R-:W-:Y:S01]  /*3160*/  UIADD3 UR4, UR4, 0x40, URZ ;  /* 0x0000004004047890 */ /* 0x000fe2000fffe03f */
[----:B-1----:R-:W-:-:S03]  /*3170*/  IMAD.WIDE.U32 R2, R85, 0x18, R2 ;  /* 0x0000001855027825 */ /* 0x002fc600078e0002 */
[----:B------:R-:W-:Y:S01]  /*3180*/  ISETP.GE.AND P2, PT, R88, UR5, PT ;  /* 0x0000000558007c0c */ /* 0x000fe2000bf46270 */
[----:B------:R-:W-:Y:S01]  /*3190*/  IMAD R29, R36, 0x18, RZ ;  /* 0x00000018241d7824 */ /* 0x000fe200078e02ff */
[----:B------:R-:W-:Y:S01]  /*31a0*/  ISETP.LT.AND P3, PT, R88, R89, PT ;  /* 0x000000595800720c */ /* 0x000fe20003f61270 */
[----:B------:R-:W-:Y:S02]  /*31b0*/  IMAD.MOV.U32 R28, RZ, RZ, R2 ;  /* 0x000000ffff1c7224 */ /* 0x000fe400078e0002 */
[----:B------:R-:W-:-:S10]  /*31c0*/  IMAD.IADD R29, R3, 0x1, R29 ;  /* 0x00000001031d7824 */ /* 0x000fd400078e021d */
[----:B------:R-:W-:Y:S05]  /*31d0*/  @!P2 BRA P3, `(.L_x_2862) ;  /* 0xffffffe00090a947 */ /* 0x000fea000183ffff */
.L_x_2857:
        /* <DEDUP_REMOVED lines=11> */
.L_x_2866:
        /* <DEDUP_REMOVED lines=18> */
[----:B------:R-:W-:Y:S02]  /*33b0*/  LOP3.LUT R45, R45, 0x10001, RZ, 0xc0, !PT ;  /* 0x000100012d2d7812 */ /* 0x000fe400078ec0ff */
[----:B------:R-:W-:Y:S02]  /*33c0*/  LOP3.LUT R46, R46, 0x10001, RZ, 0xc0, !PT ;  /* 0x000100012e2e7812 */ /* 0x000fe400078ec0ff */
[C---:B------:R-:W-:Y:S02]  /*33d0*/  LOP3.LUT R43, R28.reuse, 0x3e003e0, RZ, 0xc0, !PT ;  /* 0x03e003e01c2b7812 */ /* 0x040fe400078ec0ff */
[----:B------:R-:W-:Y:S02]  /*33e0*/  LOP3.LUT R84, R28, 0x1f001f, RZ, 0xc0, !PT ;  /* 0x001f001f1c547812 */ /* 0x000fe400078ec0ff */
[----:B------:R-:W-:Y:S02]  /*33f0*/  SHF.R.U32.HI R82, RZ, 0xa, R28 ;  /* 0x0000000aff527819 */ /* 0x000fe4000001161c */
[----:B0-----:R-:W-:-:S02]  /*3400*/  LOP3.LUT R2, R31, 0x3e003e0, RZ, 0xc0, !PT ;  /* 0x03e003e01f027812 */ /* 0x001fc400078ec0ff */
        /* <DEDUP_REMOVED lines=11> */
[----:B------:R-:W-:-:S02]  /*34c0*/  SHF.R.U32.HI R20, RZ, 0xd, R21 ;  /* 0x0000000dff147819 */ /* 0x000fc40000011615 */
[C---:B------:R-:W-:Y:S02]  /*34d0*/  LOP3.LUT R54, R21.reuse, 0x3e003e0, RZ, 0xc0, !PT ;  /* 0x03e003e015367812 */ /* 0x040fe400078ec0ff */
[----:B------:R-:W-:Y:S02]  /*34e0*/  LOP3.LUT R62, R21, 0x1f001f, RZ, 0xc0, !PT ;  /* 0x001f001f153e7812 */ /* 0x000fe400078ec0ff */
[----:B------:R-:W-:Y:S02]  /*34f0*/  SHF.R.U32.HI R38, RZ, 0xa, R21 ;  /* 0x0000000aff267819 */ /* 0x000fe40000011615 */
[----:B------:R-:W-:Y:S02]  /*3500*/  LOP3.LUT R52, R35, 0x10001, RZ, 0xc0, !PT ;  /* 0x0001000123347812 */ /* 0x000fe400078ec0ff */
        /* <DEDUP_REMOVED lines=21> */
[--C-:B------:R-:W-:Y:S02]  /*3660*/  SHF.R.U32.HI R23, RZ, 0xc, R9.reuse ;  /* 0x0000000cff177819 */ /* 0x100fe40000011609 */
        /* <DEDUP_REMOVED lines=20> */
[----:B------:R-:W-:Y:S02]  /*37b0*/  LOP3.LUT R49, R49, 0x40004, R22, 0xf8, !PT ;  /* 0x0004000431317812 */ /* 0x000fe400078ef816 */
[----:B------:R-:W-:-:S02]  /*37c0*/  PRMT R11, R86, 0x9910, RZ ;  /* 0x00009910560b7816 */ /* 0x000fc400000000ff */
[----:B------:R-:W-:Y:S02]  /*37d0*/  LOP3.LUT R50, R31, 0x40004, R50, 0xf8, !PT ;  /* 0x000400041f327812 */ /* 0x000fe400078ef832 */
[----:B------:R-:W-:Y:S02]  /*37e0*/  LOP3.LUT R20, R47, 0x40004, R20, 0xf8, !PT ;  /* 0x000400042f147812 */ /* 0x000fe400078ef814 */
[----:B------:R-:W-:Y:S02]  /*37f0*/  LOP3.LUT R9, R48, 0x80008, R9, 0xf8, !PT ;  /* 0x0008000830097812 */ /* 0x000fe400078ef809 */
[----:B------:R-:W-:Y:S02]  /*3800*/  LOP3.LUT R60, R49, 0x80008, R10, 0xf8, !PT ;  /* 0x00080008313c7812 */ /* 0x000fe400078ef80a */
[----:B------:R-:W-:Y:S02]  /*3810*/  ISETP.NE.AND P2, PT, R11, RZ, PT ;  /* 0x000000ff0b00720c */ /* 0x000fe40003f45270 */
[----:B------:R-:W-:-:S02]  /*3820*/  LOP3.LUT R12, R27, 0x3e003e0, RZ, 0xc0, !PT ;  /* 0x03e003e01b0c7812 */ /* 0x000fc400078ec0ff */
[----:B------:R-:W-:Y:S02]  /*3830*/  LOP3.LUT R65, R27, 0x1f001f, RZ, 0xc0, !PT ;  /* 0x001f001f1b417812 */ /* 0x000fe400078ec0ff */
[----:B------:R-:W-:Y:S02]  /*3840*/  LOP3.LUT R21, R50, 0x80008, R51, 0xf8, !PT ;  /* 0x0008000832157812 */ /* 0x000fe400078ef833 */
[----:B------:R-:W-:Y:S02]  /*3850*/  LOP3.LUT R23, R20, 0x80008, R23, 0xf8, !PT ;  /* 0x0008000814177812 */ /* 0x000fe400078ef817 */
[----:B------:R-:W-:Y:S02]  /*3860*/  SHF.R.U32.HI R27, RZ, 0xa, R27 ;  /* 0x0000000aff1b7819 */ /* 0x000fe4000001161b */
[----:B------:R-:W-:Y:S02]  /*3870*/  PRMT R17, R17, 0x5410, R53 ;  /* 0x0000541011117816 */ /* 0x000fe40000000035 */
        /* <DEDUP_REMOVED lines=101> */
[--C-:B--2---:R-:W-:Y:S02]  /*3ed0*/  SHF.R.U32.HI R10, RZ, 0xb, R4.reuse ;  /* 0x0000000bff0a7819 */ /* 0x104fe40000011604 */
[C---:B------:R-:W-:Y:S02]  /*3ee0*/  LOP3.LUT R31, R4.reuse, 0x3e003e0, RZ, 0xc0, !PT ;  /* 0x03e003e0041f7812 */ /* 0x040fe400078ec0ff */
[----:B------:R-:W-:Y:S02]  /*3ef0*/  LOP3.LUT R44, R4, 0x1f001f, RZ, 0xc0, !PT ;  /* 0x001f001f042c7812 */ /* 0x000fe400078ec0ff */
[----:B------:R-:W-:Y:S02]  /*3f00*/  SHF.R.U32.HI R48, RZ, 0xa, R4 ;  /* 0x0000000aff307819 */ /* 0x000fe40000011604 */
[----:B------:R-:W-:-:S02]  /*3f10*/  SHF.R.U32.HI R22, RZ, 0xb, R5 ;  /* 0x0000000bff167819 */ /* 0x000fc40000011605 */
[C---:B------:R-:W-:Y:S02]  /*3f20*/  LOP3.LUT R4, R5.reuse, 0x3e003e0, RZ, 0xc0, !PT ;  /* 0x03e003e005047812 */ /* 0x040fe400078ec0ff */
[----:B------:R-:W-:Y:S02]  /*3f30*/  LOP3.LUT R45, R5, 0x1f001f, RZ, 0xc0, !PT ;  /* 0x001f001f052d7812 */ /* 0x000fe400078ec0ff */
[----:B------:R-:W-:Y:S02]  /*3f40*/  SHF.R.U32.HI R49, RZ, 0xa, R5 ;  /* 0x0000000aff317819 */ /* 0x000fe40000011605 */
[--C-:B------:R-:W-:Y:S02]  /*3f50*/  SHF.R.U32.HI R20, RZ, 0xb, R6.reuse ;  /* 0x0000000bff147819 */ /* 0x100fe40000011606 */
[----:B------:R-:W-:Y:S02]  /*3f60*/  SHF.R.U32.HI R50, RZ, 0xa, R6 ;  /* 0x0000000aff327819 */ /* 0x000fe40000011606 */
[----:B------:R-:W-:-:S02]  /*3f70*/  SHF.R.U32.HI R5, RZ, 0xb, R7 ;  /* 0x0000000bff057819 */ /* 0x000fc40000011607 */
[----:B------:R-:W-:Y:S02]  /*3f80*/  SHF.R.U32.HI R51, RZ, 0xa, R7 ;  /* 0x0000000aff337819 */ /* 0x000fe40000011607 */
[----:B------:R-:W-:Y:S02]  /*3f90*/  LOP3.LUT R22, R23, 0x100010, R22, 0xf8, !PT ;  /* 0x0010001017167812 */ /* 0x000fe400078ef816 */
[C---:B------:R-:W-:Y:S02]  /*3fa0*/  LOP3.LUT R52, R6.reuse, 0x3e003e0, RZ, 0xc0, !PT ;  /* 0x03e003e006347812 */ /* 0x040fe400078ec0ff */
[----:B------:R-:W-:Y:S02]  /*3fb0*/  LOP3.LUT R46, R6, 0x1f001f, RZ, 0xc0, !PT ;  /* 0x001f001f062e7812 */ /* 0x000fe400078ec0ff */
[C---:B------:R-:W-:Y:S02]  /*3fc0*/  LOP3.LUT R53, R7.reuse, 0x3e003e0, RZ, 0xc0, !PT ;  /* 0x03e003e007357812 */ /* 0x040fe400078ec0ff */
[----:B------:R-:W-:-:S02]  /*3fd0*/  LOP3.LUT R47, R7, 0x1f001f, RZ, 0xc0, !PT ;  /* 0x001f001f072f7812 */ /* 0x000fc400078ec0ff */
        /* <DEDUP_REMOVED lines=59> */
[----:B------:R-:W-:-:S03]  /*4390*/  HFMA2 R25, R78, R29, R25 ;  /* 0x0000001d4e197231 */ /* 0x000fc60000000019 */
[-C--:B------:R-:W-:Y:S02]  /*43a0*/  HFMA2.MMA R26, R83, R29.reuse, R26 ;  /* 0x0000001d531a7235 */ /* 0x080fe4000000001a */
[----:B------:R-:W-:Y:S01]  /*43b0*/  HFMA2.MMA R24, R77, R29, R24 ;  /* 0x0000001d4d187235 */ /* 0x000fe20000000018 */
[----:B------:R-:W-:Y:S02]  /*43c0*/  HFMA2 R29, R76, R29, R28 ;  /* 0x0000001d4c1d7231 */ /* 0x000fe4000000001c */
[----:B------:R-:W-:-:S03]  /*43d0*/  HFMA2 R28, R79, R30, R25 ;  /* 0x0000001e4f1c7231 */ /* 0x000fc60000000019 */
[-C--:B------:R-:W-:Y:S01]  /*43e0*/  HFMA2.MMA R26, R82, R30.reuse, R26 ;  /* 0x0000001e521a7235 */ /* 0x080fe2000000001a */
[-C--:B------:R-:W-:Y:S01]  /*43f0*/  HFMA2 R28, R73, R31.reuse, R28 ;  /* 0x0000001f491c7231 */ /* 0x080fe2000000001c */
[----:B------:R-:W-:Y:S01]  /*4400*/  HFMA2.MMA R92, R80, R30, R24 ;  /* 0x0000001e505c7235 */ /* 0x000fe20000000018 */
[----:B------:R-:W-:Y:S02]  /*4410*/  HFMA2 R30, R81, R30, R29 ;  /* 0x0000001e511e7231 */ /* 0x000fe4000000001d */
[-C--:B-1----:R-:W-:Y:S02]  /*4420*/  HFMA2 R28, R58, R20.reuse, R28 ;  /* 0x000000143a1c7231 */ /* 0x082fe4000000001c */
[----:B------:R-:W-:Y:S01]  /*4430*/  HFMA2 R30, R65, R31, R30 ;  /* 0x0000001f411e7231 */ /* 0x000fe2000000001e */
[-C--:B------:R-:W-:Y:S02]  /*4440*/  HFMA2.MMA R29, R75, R31.reuse, R26 ;  /* 0x0000001f4b1d7235 */ /* 0x080fe4000000001a */
[----:B------:R-:W0:Y:S01]  /*4450*/  LDS.128 R24, [UR4+0x20] ;  /* 0x00002004ff187984 */ /* 0x000e220008000c00 */
[----:B------:R-:W-:Y:S01]  /*4460*/  HFMA2.MMA R92, R63, R31, R92 ;  /* 0x0000001f3f5c7235 */ /* 0x000fe2000000005c */
[----:B------:R-:W-:-:S04]  /*4470*/  HFMA2 R30, R60, R20, R30 ;  /* 0x000000143c1e7231 */ /* 0x000fc8000000001e */
[-C--:B------:R-:W-:Y:S01]  /*4480*/  HFMA2.MMA R29, R57, R20.reuse, R29 ;  /* 0x00000014391d7235 */ /* 0x080fe2000000001d */
[-C--:B------:R-:W-:Y:S02]  /*4490*/  HFMA2 R30, R70, R21.reuse, R30 ;  /* 0x00000015461e7231 */ /* 0x080fe4000000001e */
[----:B------:R-:W-:Y:S01]  /*44a0*/  HFMA2.MMA R92, R59, R20, R92 ;  /* 0x000000143b5c7235 */ /* 0x000fe2000000005c */
[----:B------:R-:W-:-:S04]  /*44b0*/  HFMA2 R20, R68, R21, R28 ;  /* 0x0000001544147231 */ /* 0x000fc8000000001c */
[-C--:B------:R-:W-:Y:S01]  /*44c0*/  HFMA2.MMA R29, R67, R21.reuse, R29 ;  /* 0x00000015431d7235 */ /* 0x080fe2000000001d */
[----:B------:R-:W-:Y:S02]  /*44d0*/  HFMA2 R20, R62, R22, R20 ;  /* 0x000000163e147231 */ /* 0x000fe40000000014 */
[----:B------:R-:W-:Y:S02]  /*44e0*/  HFMA2.MMA R92, R69, R21, R92 ;  /* 0x00000015455c7235 */ /* 0x000fe4000000005c */
[----:B------:R-:W-:-:S03]  /*44f0*/  HFMA2 R20, R11, R23, R20 ;  /* 0x000000170b147231 */ /* 0x000fc60000000014 */
[----:B------:R-:W-:-:S03]  /*4500*/  HFMA2.MMA R21, R61, R22, R29 ;  /* 0x000000163d157235 */ /* 0x000fc6000000001d */
[----:B------:R-:W-:Y:S01]  /*4510*/  HFMA2.MMA R92, R64, R22, R92 ;  /* 0x00000016405c7235 */ /* 0x000fe2000000005c */
[----:B------:R-:W-:Y:S02]  /*4520*/  HFMA2 R22, R66, R22, R30 ;  /* 0x0000001642167231 */ /* 0x000fe4000000001e */
[----:B------:R-:W1:Y:S02]  /*4530*/  LDS.128 R28, [UR4+0x30] ;  /* 0x00003004ff1c7984 */ /* 0x000e640008000c00 */
[-C--:B------:R-:W-:Y:S01]  /*4540*/  HFMA2.MMA R21, R56, R23.reuse, R21 ;  /* 0x0000001738157235 */ /* 0x080fe20000000015 */
[----:B------:R-:W-:Y:S02]  /*4550*/  HFMA2 R22, R7, R23, R22 ;  /* 0x0000001707167231 */ /* 0x000fe40000000016 */
        /* <DEDUP_REMOVED lines=16> */
[----:B------:R-:W-:Y:S01]  /*4660*/  HFMA2.MMA R92, R41, R27, R92 ;  /* 0x0000001b295c7235 */ /* 0x000fe2000000005c */
[-C--:B-1----:R-:W-:Y:S02]  /*4670*/  HFMA2 R20, R45, R28.reuse, R20 ;  /* 0x0000001c2d147231 */ /* 0x082fe40000000014 */
[----:B------:R-:W-:-:S03]  /*4680*/  HFMA2 R22, R47, R28, R22 ;  /* 0x0000001c2f167231 */ /* 0x000fc60000000016 */
[-C--:B------:R-:W-:Y:S01]  /*4690*/  HFMA2.MMA R21, R44, R28.reuse, R21 ;  /* 0x0000001c2c157235 */ /* 0x080fe20000000015 */
        /* <DEDUP_REMOVED lines=9> */
[----:B------:R-:W-:Y:S02]  /*4730*/  HADD2 R20, R20.H0_H0, R20.H1_H1 ;  /* 0x3000001414147230 */ /* 0x000fe40000000800 */
[----:B------:R-:W-:Y:S01]  /*4740*/  HADD2 R22, R22.H0_H0, R22.H1_H1 ;  /* 0x3000001616167230 */ /* 0x000fe20000000800 */
        /* <DEDUP_REMOVED lines=10> */
.L_x_2865:
        /* <DEDUP_REMOVED lines=79> */
.L_x_2864:
        /* <DEDUP_REMOVED lines=8> */
.L_x_2863:
[----:B------:R-:W-:Y:S05]  /*4d60*/  @!P1 EXIT ;  /* 0x000000000000994d */ /* 0x000fea0003800000 */
[----:B------:R-:W1:Y:S01]  /*4d70*/  S2R R0, SR_CTAID.X ;  /* 0x0000000000007919 */ /* 0x000e620000002500 */
[----:B------:R-:W2:Y:S01]  /*4d80*/  S2UR UR4, SR_CTAID.Y ;  /* 0x00000000000479c3 */ /* 0x000ea20000002600 */
[----:B------:R-:W-:Y:S01]  /*4d90*/  HMUL2 R9, R16, R86.H0_H0 ;  /* 0x2000005610097232 */ /* 0x000fe20000000000 */
[----:B0-----:R-:W1:Y:S06]  /*4da0*/  S2R R3, SR_TID.X ;  /* 0x0000000000037919 */ /* 0x001e6c0000002100 */
[----:B------:R-:W0:Y:S01]  /*4db0*/  LDC.64 R6, c[0x0][0x230] ;  /* 0x00008c00ff067b82 */ /* 0x000e220000000a00 */
[----:B--2---:R-:W-:Y:S01]  /*4dc0*/  USHF.L.U32 UR4, UR4, 0x1, URZ ;  /* 0x0000000104047899 */ /* 0x004fe2000800063f */
[----:B-1----:R-:W-:-:S06]  /*4dd0*/  IMAD R0, R0, 0x20, R3 ;  /* 0x0000002000007824 */ /* 0x002fcc00078e0203 */
[----:B------:R-:W1:Y:S01]  /*4de0*/  LDC R3, c[0x0][0x238] ;  /* 0x00008e00ff037b82 */ /* 0x000e620000000800 */
[----:B------:R-:W-:-:S04]  /*4df0*/  IMAD.SHL.U32 R0, R0, 0x4, RZ ;  /* 0x0000000400007824 */ /* 0x000fc800078e00ff */
[----:B------:R-:W-:-:S04]  /*4e00*/  IMAD R8, R85, UR4, R0 ;  /* 0x0000000455087c24 */ /* 0x000fc8000f8e0200 */
[----:B0-----:R-:W-:-:S05]  /*4e10*/  IMAD.WIDE R4, R8, 0x2, R6 ;  /* 0x0000000208047825 */ /* 0x001fca00078e0206 */
[----:B------:R0:W-:Y:S01]  /*4e20*/  ATOM.E.ADD.F16x2.RN.STRONG.GPU P0, RZ, desc[UR8][R4.64], R9 ;  /* 0x0000000904ff79a2 */ /* 0x0001e2000810e1c8 */
[----:B------:R-:W-:Y:S01]  /*4e30*/  IMAD R0, RZ, RZ, -UR4 ;  /* 0x80000004ff007e24 */ /* 0x000fe2000f8e02ff */
[----:B------:R-:W-:Y:S01]  /*4e40*/  BSSY B0, `(.L_x_2867) ;  /* 0x0000011000007945 */ /* 0x000fe20003800000 */
[----:B------:R-:W-:-:S03]  /*4e50*/  HMUL2 R15, R15, R86.H0_H0 ;  /* 0x200000560f0f7232 */ /* 0x000fc60000000000 */
[----:B-1----:R-:W-:Y:S01]  /*4e60*/  VIADDMNMX R0, R0, R3, 0x2, PT ;  /* 0x0000000200007446 */ /* 0x002fe20003800103 */
[----:B0-----:R-:W-:Y:S06]  /*4e70*/  @P0 BRA `(.L_x_2868) ;  /* 0x0000000000340947 */ /* 0x001fec0003800000 */
[----:B------:R-:W0:Y:S02]  /*4e80*/  QSPC.E.S P0, RZ, [R4] ;  /* 0x0000000004ff73aa */ /* 0x000e240000000500 */
[----:B0-----:R-:W-:Y:S05]  /*4e90*/  @!P0 BRA `(.L_x_2869) ;  /* 0x0000000000208947 */ /* 0x001fea0003800000 */
[----:B------:R-:W-:-:S05]  /*4ea0*/  IMAD.MOV.U32 R2, RZ, RZ, R4 ;  /* 0x000000ffff027224 */ /* 0x000fca00078e0004 */
[----:B------:R-:W-:-:S07]  /*4eb0*/  MOV R10, R2 ;  /* 0x00000002000a7202 */ /* 0x000fce0000000f00 */
.L_x_2870:
[----:B------:R-:W0:Y:S02]  /*4ec0*/  LDS R2, [R10] ;  /* 0x000000000a027984 */ /* 0x000e240000000800 */
[----:B0-----:R-:W-:-:S10]  /*4ed0*/  HFMA2.MMA R3, R2, 1, 1, R9 ;  /* 0x3c003c0002037835 */ /* 0x001fd40000000009 */
[----:B------:R-:W0:Y:S02]  /*4ee0*/  ATOMS.CAST.SPIN R3, [R10], R2, R3 ;  /* 0x000000020a03738d */ /* 0x000e240001800003 */
[----:B0-----:R-:W-:-:S13]  /*4ef0*/  ISETP.EQ.U32.AND P0, PT, R3, 0x1, PT ;  /* 0x000000010300780c */ /* 0x001fda0003f02070 */
[----:B------:R-:W-:Y:S05]  /*4f00*/  @!P0 BRA `(.L_x_2870) ;  /* 0xfffffffc00ec8947 */ /* 0x000fea000383ffff */
[----:B------:R-:W-:Y:S05]  /*4f10*/  BRA `(.L_x_2868) ;  /* 0x00000000000c7947 */ /* 0x000fea0003800000 */
.L_x_2869:
[----:B------:R-:W2:Y:S02]  /*4f20*/  LD.E R2, desc[UR8][R4.64] ;  /* 0x0000000804027980 */ /* 0x000ea4000c101900 */
[----:B--2---:R-:W-:-:S05]  /*4f30*/  IMAD.IADD R3, R9, 0x1, R2 ;  /* 0x0000000109037824 */ /* 0x004fca00078e0202 */
[----:B------:R0:W-:Y:S02]  /*4f40*/  ST.E desc[UR8][R4.64], R3 ;  /* 0x0000000304007985 */ /* 0x0001e4000c101908 */
.L_x_2868:
[----:B------:R-:W-:Y:S05]  /*4f50*/  BSYNC B0 ;  /* 0x0000000000007941 */ /* 0x000fea0003800000 */
.L_x_2867:
[----:B------:R1:W-:Y:S01]  /*4f60*/  ATOM.E.ADD.F16x2.RN.STRONG.GPU P0, RZ, desc[UR8][R4.64+0x4], R15 ;  /* 0x0000040f04ff79a2 */ /* 0x0003e2000810e1c8 */
[----:B------:R-:W-:Y:S04]  /*4f70*/  BSSY B0, `(.L_x_2871) ;  /* 0x000000f000007945 */ /* 0x000fe80003800000 */
[----:B-1----:R-:W-:Y:S05]  /*4f80*/  @P0 BRA `(.L_x_2872) ;  /* 0x0000000000340947 */ /* 0x002fea0003800000 */
[----:B------:R-:W1:Y:S02]  /*4f90*/  QSPC.E.S P0, RZ, [R4+0x4] ;  /* 0x0000040004ff73aa */ /* 0x000e640000000500 */
[----:B-1----:R-:W-:Y:S05]  /*4fa0*/  @!P0 BRA `(.L_x_2873) ;  /* 0x0000000000208947 */ /* 0x002fea0003800000 */
[----:B------:R-:W-:-:S05]  /*4fb0*/  IMAD.MOV.U32 R2, RZ, RZ, R4 ;  /* 0x000000ffff027224 */ /* 0x000fca00078e0004 */
[----:B0-----:R-:W-:-:S07]  /*4fc0*/  MOV R4, R2 ;  /* 0x0000000200047202 */ /* 0x001fce0000000f00 */
.L_x_2874:
[----:B------:R-:W0:Y:S02]  /*4fd0*/  LDS R2, [R4+0x4] ;  /* 0x0000040004027984 */ /* 0x000e240000000800 */
[----:B0-----:R-:W-:-:S06]  /*4fe0*/  HADD2 R3, R2, R15 ;  /* 0x0000000f02037230 */ /* 0x001fcc0000000000 */
[----:B------:R-:W0:Y:S02]  /*4ff0*/  ATOMS.CAST.SPIN R3, [R4+0x4], R2, R3 ;  /* 0x000004020403738d */ /* 0x000e240001800003 */
[----:B0-----:R-:W-:-:S13]  /*5000*/  ISETP.EQ.U32.AND P0, PT, R3, 0x1, PT ;  /* 0x000000010300780c */ /* 0x001fda0003f02070 */
[----:B------:R-:W-:Y:S05]  /*5010*/  @!P0 BRA `(.L_x_2874) ;  /* 0xfffffffc00ec8947 */ /* 0x000fea000383ffff */
[----:B------:R-:W-:Y:S05]  /*5020*/  BRA `(.L_x_2872) ;  /* 0x00000000000c7947 */ /* 0x000fea0003800000 */
.L_x_2873:
[----:B------:R-:W0:Y:S02]  /*5030*/  LD.E R2, desc[UR8][R4.64+0x4] ;  /* 0x0000040804027980 */ /* 0x000e24000c101900 */
[----:B0-----:R-:W-:-:S05]  /*5040*/  IMAD.IADD R3, R15, 0x1, R2 ;  /* 0x000000010f037824 */ /* 0x001fca00078e0202 */
[----:B------:R1:W-:Y:S02]  /*5050*/  ST.E desc[UR8][R4.64+0x4], R3 ;  /* 0x0000040304007985 */ /* 0x0003e4000c101908 */
.L_x_2872:
[----:B------:R-:W-:Y:S05]  /*5060*/  BSYNC B0 ;  /* 0x0000000000007941 */ /* 0x000fea0003800000 */
.L_x_2871:
        /* <DEDUP_REMOVED lines=13> */
.L_x_2878:
[----:B------:R-:W0:Y:S02]  /*5140*/  LDS R2, [R0] ;  /* 0x0000000000027984 */ /* 0x000e240000000800 */
[----:B0-----:R-:W-:-:S10]  /*5150*/  HFMA2.MMA R3, R2, 1, 1, R7 ;  /* 0x3c003c0002037835 */ /* 0x001fd40000000007 */
[----:B------:R-:W0:Y:S02]  /*5160*/  ATOMS.CAST.SPIN R3, [R0], R2, R3 ;  /* 0x000000020003738d */ /* 0x000e240001800003 */
[----:B0-----:R-:W-:-:S13]  /*5170*/  ISETP.EQ.U32.AND P0, PT, R3, 0x1, PT ;  /* 0x000000010300780c */ /* 0x001fda0003f02070 */
[----:B------:R-:W-:Y:S05]  /*5180*/  @!P0 BRA `(.L_x_2878) ;  /* 0xfffffffc00ec8947 */ /* 0x000fea000383ffff */
[----:B------:R-:W-:Y:S05]  /*5190*/  BRA `(.L_x_2876) ;  /* 0x00000000000c7947 */ /* 0x000fea0003800000 */
.L_x_2877:
[----:B------:R-:W2:Y:S02]  /*51a0*/  LD.E R0, desc[UR8][R4.64] ;  /* 0x0000000804007980 */ /* 0x000ea4000c101900 */
[----:B--2---:R-:W-:-:S05]  /*51b0*/  IMAD.IADD R3, R7, 0x1, R0 ;  /* 0x0000000107037824 */ /* 0x004fca00078e0200 */
[----:B------:R0:W-:Y:S02]  /*51c0*/  ST.E desc[UR8][R4.64], R3 ;  /* 0x0000000304007985 */ /* 0x0001e4000c101908 */
.L_x_2876:
[----:B------:R-:W-:Y:S05]  /*51d0*/  BSYNC B0 ;  /* 0x0000000000007941 */ /* 0x000fea0003800000 */
.L_x_2875:
[----:B------:R1:W-:Y:S02]  /*51e0*/  ATOM.E.ADD.F16x2.RN.STRONG.GPU P0, RZ, desc[UR8][R4.64+0x4], R13 ;  /* 0x0000040d04ff79a2 */ /* 0x0003e4000810e1c8 */
[----:B-1----:R-:W-:Y:S05]  /*51f0*/  @P0 EXIT ;  /* 0x000000000000094d */ /* 0x002fea0003800000 */
[----:B------:R-:W1:Y:S02]  /*5200*/  QSPC.E.S P0, RZ, [R4+0x4] ;  /* 0x0000040004ff73aa */ /* 0x000e640000000500 */
[----:B-1----:R-:W-:Y:S05]  /*5210*/  @!P0 BRA `(.L_x_2879) ;  /* 0x0000000000208947 */ /* 0x002fea0003800000 */
[----:B------:R-:W-:-:S05]  /*5220*/  IMAD.MOV.U32 R2, RZ, RZ, R4 ;  /* 0x000000ffff027224 */ /* 0x000fca00078e0004 */
[----:B------:R-:W-:-:S07]  /*5230*/  MOV R0, R2 ;  /* 0x0000000200007202 */ /* 0x000fce0000000f00 */
.L_x_2880:
[----:B------:R-:W0:Y:S02]  /*5240*/  LDS R2, [R0+0x4] ;  /* 0x0000040000027984 */ /* 0x000e240000000800 */
[----:B0-----:R-:W-:-:S06]  /*5250*/  HADD2 R3, R2, R13 ;  /* 0x0000000d02037230 */ /* 0x001fcc0000000000 */
[----:B------:R-:W0:Y:S02]  /*5260*/  ATOMS.CAST.SPIN R3, [R0+0x4], R2, R3 ;  /* 0x000004020003738d */ /* 0x000e240001800003 */
[----:B0-----:R-:W-:-:S13]  /*5270*/  ISETP.EQ.U32.AND P0, PT, R3, 0x1, PT ;  /* 0x000000010300780c */ /* 0x001fda0003f02070 */
[----:B------:R-:W-:Y:S05]  /*5280*/  @!P0 BRA `(.L_x_2880) ;  /* 0xfffffffc00ec8947 */ /* 0x000fea000383ffff */
[----:B------:R-:W-:Y:S05]  /*5290*/  EXIT ;  /* 0x000000000000794d */ /* 0x000fea0003800000 */
.L_x_2879:
[----:B------:R-:W0:Y:S02]  /*52a0*/  LD.E R0, desc[UR8][R4.64+0x4] ;  /* 0x0000040804007980 */ /* 0x000e24000c101900 */
[----:B0-----:R-:W-:-:S05]  /*52b0*/  IMAD.IADD R3, R13, 0x1, R0 ;  /* 0x000000010d037824 */ /* 0x001fca00078e0200 */
[----:B------:R-:W-:Y:S01]  /*52c0*/  ST.E desc[UR8][R4.64+0x4], R3 ;  /* 0x0000040304007985 */ /* 0x000fe2000c101908 */
[----:B------:R-:W-:Y:S05]  /*52d0*/  EXIT ;  /* 0x000000000000794d */ /* 0x000fea0003800000 */
.L_x_2881:
        /* <DEDUP_REMOVED lines=10> */
.L_x_3711:


//--------------------- .text._Z23gemm_half_q_half_kernelILi2ELi16ELb1ELb1ELi32EEvPK6__halfPKjS4_S2_PS0_iiiiPKtS7_iiiiiibS2_i --------------------------
	.section	.text._Z23gemm_half_q_half_kernelILi2ELi16ELb1ELb1ELi32EEvPK6__halfPKjS4_S2_PS0_iiiiPKtS7_iiiiiibS2_i,"ax",@progbits
	.align	128
        .global         _Z23gemm_half_q_half_kernelILi2ELi16ELb1ELb1ELi32EEvPK6__halfPKjS4_S2_PS0_iiiiPKtS7_iiiiiibS2_i
        .type           _Z23gemm_half_q_half_kernelILi2ELi16ELb1ELb1ELi32EEvPK6__halfPKjS4_S2_PS0_iiiiPKtS7_iiiiiibS2_i,@function
        .size           _Z23gemm_half_q_half_kernelILi2ELi16ELb1ELb1ELi32EEvPK6__halfPKjS4_S2_PS0_iiiiPKtS7_iiiiiibS2_i,(.L_x_3712 - _Z23gemm_half_q_half_kernelILi2ELi16ELb1ELb1ELi32EEvPK6__halfPKjS4_S2_PS0_iiiiPKtS7_iiiiiibS2_i)
        .other          _Z23gemm_half_q_half_kernelILi2ELi16ELb1ELb1ELi32EEvPK6__halfPKjS4_S2_PS0_iiiiPKtS7_iiiiiibS2_i,@"STO_CUDA_ENTRY STV_DEFAULT"
_Z23gemm_half_q_half_kernelILi2ELi16ELb1ELb1ELi32EEvPK6__halfPKjS4_S2_PS0_iiiiPKtS7_iiiiiibS2_i:
.text._Z23gemm_half_q_half_kernelILi2ELi16ELb1ELb1ELi32EEvPK6__halfPKjS4_S2_PS0_iiiiPKtS7_iiiiiibS2_i:
        /* <DEDUP_REMOVED lines=24> */
.L_x_2882:
        /* <DEDUP_REMOVED lines=37> */
.L_x_2887:
        /* <DEDUP_REMOVED lines=16> */
.L_x_2886:
        /* <DEDUP_REMOVED lines=16> */
.L_x_2885:
        /* <DEDUP_REMOVED lines=17> */
.L_x_2889:
        /* <DEDUP_REMOVED lines=16> */
.L_x_2888:
        /* <DEDUP_REMOVED lines=14> */
.L_x_2884:
[----:B------:R-:W-:Y:S05]  /*08c0*/  BSYNC B0 ;  /* 0x0000000000007941 */ /* 0x000fea0003800000 */
.L_x_2883:
        /* <DEDUP_REMOVED lines=21> */
.L_x_2892:
        /* <DEDUP_REMOVED lines=11> */
.L_x_2891:
[----:B-1----:R-:W-:-:S05]  /*0ad0*/  IMAD.IADD R8, R4, 0x1, -R5 ;  /* 0x0000000104087824 */ /* 0x002fca00078e0a05 */
        /* <DEDUP_REMOVED lines=9> */
.L_x_2890:
[----:B------:R-:W0:Y:S08]  /*0b70*/  LDC R23, c[0x0][0x25c] ;  /* 0x00009700ff177b82 */ /* 0x000e300000000800 */
[----:B------:R-:W-:Y:S01]  /*0b80*/  BAR.SYNC.DEFER_BLOCKING 0x0 ;  /* 0x0000000000007b1d */ /* 0x000fe20000010000 */
[----:B------:R-:W-:-:S07]  /*0b90*/  ISETP.GE.AND P0, PT, R88, R89, PT ;  /* 0x000000595800720c */ /* 0x000fce0003f06270 */
[----:B------:R-:W2:Y:S06]  /*0ba0*/  LDC R24, c[0x0][0x264] ;  /* 0x00009900ff187b82 */ /* 0x000eac0000000800 */
[----:B------:R-:W-:Y:S05]  /*0bb0*/  @P0 BRA `(.L_x_2893) ;  /* 0x0000000000d40947 */ /* 0x000fea0003800000 */
[----:B-1----:R-:W1:Y:S01]  /*0bc0*/  LDC.64 R4, c[0x0][0x248] ;  /* 0x00009200ff047b82 */ /* 0x002e620000000a00 */
[----:B------:R-:W-:-:S07]  /*0bd0*/  IMAD.SHL.U32 R11, R3, 0x40, RZ ;  /* 0x00000040030b7824 */ /* 0x000fce00078e00ff */
[----:B------:R-:W3:Y:S08]  /*0be0*/  LDC.64 R6, c[0x0][0x220] ;  /* 0x00008800ff067b82 */ /* 0x000ef00000000a00 */
        /* <DEDUP_REMOVED lines=10> */
.L_x_2894:
[----:B-----5:R-:W-:-:S04]  /*0c90*/  VIADD R12, R3, UR4 ;  /* 0x00000004030c7c36 */ /* 0x020fc80008000000 */
[----:B-1----:R-:W-:-:S05]  /*0ca0*/  IMAD R10, R12, R85, RZ ;  /* 0x000000550c0a7224 */ /* 0x002fca00078e02ff */
[----:B------:R-:W-:-:S04]  /*0cb0*/  SHF.R.S32.HI R11, RZ, 0x1f, R10 ;  /* 0x0000001fff0b7819 */ /* 0x000fc8000001140a */
[----:B------:R-:W-:-:S04]  /*0cc0*/  LEA.HI R11, R11, R10, RZ, 0x3 ;  /* 0x0000000a0b0b7211 */ /* 0x000fc800078f18ff */
[----:B------:R-:W-:-:S05]  /*0cd0*/  LEA.HI.SX32 R11, R11, R20, 0x1d ;  /* 0x000000140b0b7211 */ /* 0x000fca00078feaff */
[----:B------:R-:W-:-:S06]  /*0ce0*/  IMAD.WIDE R10, R11, 0x4, R6 ;  /* 0x000000040b0a7825 */ /* 0x000fcc00078e0206 */
[----:B------:R-:W3:Y:S01]  /*0cf0*/  LDG.E.CONSTANT R11, desc[UR8][R10.64] ;  /* 0x000000080a0b7981 */ /* 0x000ee2000c1e9900 */
[----:B------:R-:W-:-:S05]  /*0d00*/  LEA R15, R22, 0x1, 0x1 ;  /* 0x00000001160f7811 */ /* 0x000fca00078e08ff */
[----:B------:R-:W-:-:S05]  /*0d10*/  IMAD.WIDE R14, R15, 0x2, R4 ;  /* 0x000000020f0e7825 */ /* 0x000fca00078e0204 */
[----:B------:R-:W2:Y:S01]  /*0d20*/  LDG.E.U16.CONSTANT R21, desc[UR8][R14.64] ;  /* 0x000000080e157981 */ /* 0x000ea2000c1e9500 */
[----:B----4-:R-:W-:-:S06]  /*0d30*/  IMAD.WIDE R12, R12, 0x2, R8 ;  /* 0x000000020c0c7825 */ /* 0x010fcc00078e0208 */
[----:B------:R1:W4:Y:S01]  /*0d40*/  LDG.E.U16.CONSTANT R12, desc[UR8][R12.64] ;  /* 0x000000080c0c7981 */ /* 0x000322000c1e9500 */
[----:B------:R-:W-:Y:S01]  /*0d50*/  UIADD3 UR4, UR4, 0x1, URZ ;  /* 0x0000000104047890 */ /* 0x000fe2000fffe03f */
[----:B---3--:R-:W-:-:S04]  /*0d60*/  SHF.R.U32.HI R17, RZ, R16, R11 ;  /* 0x00000010ff117219 */ /* 0x008fc8000001160b */
[----:B------:R-:W-:Y:S02]  /*0d70*/  LOP3.LUT R18, R17, 0xf, RZ, 0xc0, !PT ;  /* 0x0000000f11127812 */ /* 0x000fe400078ec0ff */
[--C-:B------:R-:W-:Y:S02]  /*0d80*/  SHF.R.U32.HI R19, RZ, 0x4, R17.reuse ;  /* 0x00000004ff137819 */ /* 0x100fe40000011611 */
[--C-:B------:R-:W-:Y:S01]  /*0d90*/  SHF.R.U32.HI R10, RZ, 0x8, R17.reuse ;  /* 0x00000008ff0a7819 */ /* 0x100fe20000011611 */
[----:B------:R-:W-:Y:S01]  /*0da0*/  VIADD R18, R18, 0x1 ;  /* 0x0000000112127836 */ /* 0x000fe20000000000 */
[----:B------:R-:W-:Y:S01]  /*0db0*/  SHF.R.U32.HI R17, RZ, 0xc, R17 ;  /* 0x0000000cff117819 */ /* 0x000fe20000011611 */
[----:B--2---:R-:W-:Y:S01]  /*0dc0*/  IMAD.IADD R22, R21, 0x1, R22 ;  /* 0x0000000115167824 */ /* 0x004fe200078e0216 */
        /* <DEDUP_REMOVED lines=9> */
[----:B-1----:R-:W-:Y:S02]  /*0e60*/  IMAD R13, R19, R19, RZ ;  /* 0x00000013130d7224 */ /* 0x002fe400078e02ff */
[----:B------:R-:W-:Y:S02]  /*0e70*/  IMAD R10, R10, R10, RZ ;  /* 0x0000000a0a0a7224 */ /* 0x000fe400078e02ff */
[----:B------:R-:W-:Y:S01]  /*0e80*/  IMAD R14, R17, R17, RZ ;  /* 0x00000011110e7224 */ /* 0x000fe200078e02ff */
[----:B------:R-:W1:Y:S01]  /*0e90*/  I2F.F16 R19, R13 ;  /* 0x0000000d00137306 */ /* 0x000e620000200c00 */
[----:B----4-:R-:W-:-:S07]  /*0ea0*/  HMUL2 R32, R11.H0_H0, R12.H0_H0 ;  /* 0x2000000c0b207232 */ /* 0x010fce0000000800 */
[----:B------:R-:W2:Y:S01]  /*0eb0*/  I2F.F16 R15, R10 ;  /* 0x0000000a000f7306 */ /* 0x000ea20000200c00 */
[----:B-1----:R-:W-:-:S07]  /*0ec0*/  HMUL2 R19, R19.H0_H0, R12.H0_H0 ;  /* 0x2000000c13137232 */ /* 0x002fce0000000800 */
[----:B------:R-:W1:Y:S01]  /*0ed0*/  I2F.F16 R17, R14 ;  /* 0x0000000e00117306 */ /* 0x000e620000200c00 */
[-C--:B--2---:R-:W-:Y:S02]  /*0ee0*/  HMUL2 R18, R15.H0_H0, R12.reuse.H0_H0 ;  /* 0x2000000c0f127232 */ /* 0x084fe40000000800 */
[----:B-1----:R-:W-:Y:S01]  /*0ef0*/  HMUL2 R17, R17.H0_H0, R12.H0_H0 ;  /* 0x2000000c11117232 */ /* 0x002fe20000000800 */
[----:B------:R-:W-:Y:S06]  /*0f00*/  @!P2 BRA `(.L_x_2894) ;  /* 0xfffffffc0060a947 */ /* 0x000fec000383ffff */
.L_x_2893:
        /* <DEDUP_REMOVED lines=9> */
[----:B------:R-:W-:Y:S01]  /*0fa0*/  IMAD.MOV.U32 R3, RZ, RZ, RZ ;  /* 0x000000ffff037224 */ /* 0x000fe200078e00ff */
[C---:B0-----:R-:W-:Y:S01]  /*0fb0*/  ISETP.GT.AND P3, PT, R88.reuse, R23, PT ;  /* 0x000000175800720c */ /* 0x041fe20003f64270 */
[----:B------:R-:W-:Y:S01]  /*0fc0*/  IMAD.MOV.U32 R4, RZ, RZ, RZ ;  /* 0x000000ffff047224 */ /* 0x000fe200078e00ff */
[----:B--2---:R-:W-:Y:S01]  /*0fd0*/  ISETP.GT.AND P5, PT, R88, R24, PT ;  /* 0x000000185800720c */ /* 0x004fe20003fa4270 */
        /* <DEDUP_REMOVED lines=8> */
.L_x_2895:
        /* <DEDUP_REMOVED lines=8> */
.L_x_2896:
        /* <DEDUP_REMOVED lines=11> */
.L_x_2897:
        /* <DEDUP_REMOVED lines=8> */
.L_x_2898:
        /* <DEDUP_REMOVED lines=9> */
.L_x_2899:
        /* <DEDUP_REMOVED lines=24> */
.L_x_2903:
        /* <DEDUP_REMOVED lines=342> */
.L_x_2902:
        /* <DEDUP_REMOVED lines=79> */
.L_x_2901:
        /* <DEDUP_REMOVED lines=8> */
.L_x_2900:
        /* <DEDUP_REMOVED lines=22> */
.L_x_2907:
[----:B------:R-:W0:Y:S02]  /*3050*/  LDS R2, [R10] ;  /* 0x000000000a027984 */ /* 0x000e240000000800 */
[----:B0-----:R-:W-:-:S10]  /*3060*/  HFMA2.MMA R3, R2, 1, 1, R9 ;  /* 0x3c003c0002037835 */ /* 0x001fd40000000009 */
[----:B------:R-:W0:Y:S02]  /*3070*/  ATOMS.CAST.SPIN R3, [R10], R2, R3 ;  /* 0x000000020a03738d */ /* 0x000e240001800003 */
[----:B0-----:R-:W-:-:S13]  /*3080*/  ISETP.EQ.U32.AND P0, PT, R3, 0x1, PT ;  /* 0x000000010300780c */ /* 0x001fda0003f02070 */
[----:B------:R-:W-:Y:S05]  /*3090*/  @!P0 BRA `(.L_x_2907) ;  /* 0xfffffffc00ec8947 */ /* 0x000fea000383ffff */
[----:B------:R-:W-:Y:S05]  /*30a0*/  BRA `(.L_x_2905) ;  /* 0x00000000000c7947 */ /* 0x000fea0003800000 */
.L_x_2906:
[----:B------:R-:W2:Y:S02]  /*30b0*/  LD.E R2, desc[UR8][R4.64] ;  /* 0x0000000804027980 */ /* 0x000ea4000c101900 */
[----:B--2---:R-:W-:-:S05]  /*30c0*/  IMAD.IADD R3, R9, 0x1, R2 ;  /* 0x0000000109037824 */ /* 0x004fca00078e0202 */
[----:B------:R0:W-:Y:S02]  /*30d0*/  ST.E desc[UR8][R4.64], R3 ;  /* 0x0000000304007985 */ /* 0x0001e4000c101908 */
.L_x_2905:
[----:B------:R-:W-:Y:S05]  /*30e0*/  BSYNC B0 ;  /* 0x0000000000007941 */ /* 0x000fea0003800000 */
.L_x_2904:
[----:B------:R1:W-:Y:S01]  /*30f0*/  ATOM.E.ADD.F16x2.RN.STRONG.GPU P0, RZ, desc[UR8][R4.64+0x4], R15 ;  /* 0x0000040f04ff79a2 */ /* 0x0003e2000810e1c8 */
[----:B------:R-:W-:Y:S04]  /*3100*/  BSSY B0, `(.L_x_2908) ;  /* 0x000000f000007945 */ /* 0x000fe80003800000 */
[----:B-1----:R-:W-:Y:S05]  /*3110*/  @P0 BRA `(.L_x_2909) ;  /* 0x0000000000340947 */ /* 0x002fea0003800000 */
[----:B------:R-:W1:Y:S02]  /*3120*/  QSPC.E.S P0, RZ, [R4+0x4] ;  /* 0x0000040004ff73aa */ /* 0x000e640000000500 */
[----:B-1----:R-:W-:Y:S05]  /*3130*/  @!P0 BRA `(.L_x_2910) ;  /* 0x0000000000208947 */ /* 0x002fea0003800000 */
[----:B------:R-:W-:-:S05]  /*3140*/  IMAD.MOV.U32 R2, RZ, RZ, R4 ;  /* 0x000000ffff027224 */ /* 0x000fca00078e0004 */
[----:B0-----:R-:W-:-:S07]  /*3150*/  MOV R4, R2 ;  /* 0x0000000200047202 */ /* 0x001fce0000000f00 */
.L_x_2911:
[----:B------:R-:W0:Y:S02]  /*3160*/  LDS R2, [R4+0x4] ;  /* 0x0000040004027984 */ /* 0x000e240000000800 */
[----:B0-----:R-:W-:-:S06]  /*3170*/  HADD2 R3, R2, R15 ;  /* 0x0000000f02037230 */ /* 0x001fcc0000000000 */
[----:B------:R-:W0:Y:S02]  /*3180*/  ATOMS.CAST.SPIN R3, [R4+0x4], R2, R3 ;  /* 0x000004020403738d */ /* 0x000e240001800003 */
[----:B0-----:R-:W-:-:S13]  /*3190*/  ISETP.EQ.U32.AND P0, PT, R3, 0x1, PT ;  /* 0x000000010300780c */ /* 0x001fda0003f02070 */
[----:B------:R-:W-:Y:S05]  /*31a0*/  @!P0 BRA `(.L_x_2911) ;  /* 0xfffffffc00ec8947 */ /* 0x000fea000383ffff */
[----:B------:R-:W-:Y:S05]  /*31b0*/  BRA `(.L_x_2909) ;  /* 0x00000000000c7947 */ /* 0x000fea0003800000 */
.L_x_2910:
[----:B------:R-:W0:Y:S02]  /*31c0*/  LD.E R2, desc[UR8][R4.64+0x4] ;  /* 0x0000040804027980 */ /* 0x000e24000c101900 */
[----:B0-----:R-:W-:-:S05]  /*31d0*/  IMAD.IADD R3, R15, 0x1, R2 ;  /* 0x000000010f037824 */ /* 0x001fca00078e0202 */
[----:B------:R1:W-:Y:S02]  /*31e0*/  ST.E desc[UR8][R4.64+0x4], R3 ;  /* 0x0000040304007985 */ /* 0x0003e4000c101908 */
.L_x_2909:
[----:B------:R-:W-:Y:S05]  /*31f0*/  BSYNC B0 ;  /* 0x0000000000007941 */ /* 0x000fea0003800000 */
.L_x_2908:
        /* <DEDUP_REMOVED lines=13> */
.L_x_2915:
[----:B------:R-:W0:Y:S02]  /*32d0*/  LDS R2, [R0] ;  /* 0x0000000000027984 */ /* 0x000e240000000800 */
[----:B0-----:R-:W-:-:S10]  /*32e0*/  HFMA2.MMA R3, R2, 1, 1, R7 ;  /* 0x3c003c0002037835 */ /* 0x001fd40000000007 */
[----:B------:R-:W0:Y:S02]  /*32f0*/  ATOMS.CAST.SPIN R3, [R0], R2, R3 ;  /* 0x000000020003738d */ /* 0x000e240001800003 */
[----:B0-----:R-:W-:-:S13]  /*3300*/  ISETP.EQ.U32.AND P0, PT, R3, 0x1, PT ;  /* 0x000000010300780c */ /* 0x001fda0003f02070 */
[----:B------:R-:W-:Y:S05]  /*3310*/  @!P0 BRA `(.L_x_2915) ;  /* 0xfffffffc00ec8947 */ /* 0x000fea000383ffff */
[----:B------:R-:W-:Y:S05]  /*3320*/  BRA `(.L_x_2913) ;  /* 0x00000000000c7947 */ /* 0x000fea0003800000 */
.L_x_2914:
[----:B------:R-:W2:Y:S02]  /*3330*/  LD.E R0, desc[UR8][R4.64] ;  /* 0x0000000804007980 */ /* 0x000ea4000c101900 */
[----:B--2---:R-:W-:-:S05]  /*3340*/  IMAD.IADD R3, R7, 0x1, R0 ;  /* 0x0000000107037824 */ /* 0x004fca00078e0200 */
[----:B------:R0:W-:Y:S02]  /*3350*/  ST.E desc[UR8][R4.64], R3 ;  /* 0x0000000304007985 */ /* 0x0001e4000c101908 */
.L_x_2913:
[----:B------:R-:W-:Y:S05]  /*3360*/  BSYNC B0 ;  /* 0x0000000000007941 */ /* 0x000fea0003800000 */
.L_x_2912:
[----:B------:R1:W-:Y:S02]  /*3370*/  ATOM.E.ADD.F16x2.RN.STRONG.GPU P0, RZ, desc[UR8][R4.64+0x4], R13 ;  /* 0x0000040d04ff79a2 */ /* 0x0003e4000810e1c8 */
[----:B-1----:R-:W-:Y:S05]  /*3380*/  @P0 EXIT ;  /* 0x000000000000094d */ /* 0x002fea0003800000 */
[----:B------:R-:W1:Y:S02]  /*3390*/  QSPC.E.S P0, RZ, [R4+0x4] ;  /* 0x0000040004ff73aa */ /* 0x000e640000000500 */
[----:B-1----:R-:W-:Y:S05]  /*33a0*/  @!P0 BRA `(.L_x_2916) ;  /* 0x0000000000208947 */ /* 0x002fea0003800000 */
[----:B------:R-:W-:-:S05]  /*33b0*/  IMAD.MOV.U32 R2, RZ, RZ, R4 ;  /* 0x000000ffff027224 */ /* 0x000fca00078e0004 */
[----:B------:R-:W-:-:S07]  /*33c0*/  MOV R0, R2 ;  /* 0x0000000200007202 */ /* 0x000fce0000000f00 */
.L_x_2917:
[----:B------:R-:W0:Y:S02]  /*33d0*/  LDS R2, [R0+0x4] ;  /* 0x0000040000027984 */ /* 0x000e240000000800 */
[----:B0-----:R-:W-:-:S06]  /*33e0*/  HADD2 R3, R2, R13 ;  /* 0x0000000d02037230 */ /* 0x001fcc0000000000 */
[----:B------:R-:W0:Y:S02]  /*33f0*/  ATOMS.CAST.SPIN R3, [R0+0x4], R2, R3 ;  /* 0x000004020003738d */ /* 0x000e240001800003 */
[----:B0-----:R-:W-:-:S13]  /*3400*/  ISETP.EQ.U32.AND P0, PT, R3, 0x1, PT ;  /* 0x000000010300780c */ /* 0x001fda0003f02070 */
[----:B------:R-:W-:Y:S05]  /*3410*/  @!P0 BRA `(.L_x_2917) ;  /* 0xfffffffc00ec8947 */ /* 0x000fea000383ffff */
[----:B------:R-:W-:Y:S05]  /*3420*/  EXIT ;  /* 0x000000000000794d */ /* 0x000fea0003800000 */
.L_x_2916:
[----:B------:R-:W0:Y:S02]  /*3430*/  LD.E R0, desc[UR8][R4.64+0x4] ;  /* 0x0000040804007980 */ /* 0x000e24000c101900 */
[----:B0-----:R-:W-:-:S05]  /*3440*/  IMAD.IADD R3, R13, 0x1, R0 ;  /* 0x000000010d037824 */ /* 0x001fca00078e0200 */
[----:B------:R-:W-:Y:S01]  /*3450*/  ST.E desc[UR8][R4.64+0x4], R3 ;  /* 0x0000040304007985 */ /* 0x000fe2000c101908 */
[----:B------:R-:W-:Y:S05]  /*3460*/  EXIT ;  /* 0x000000000000794d */ /* 0x000fea0003800000 */
.L_x_2918:
        /* <DEDUP_REMOVED lines=9> */
.L_x_3712:


//--------------------- .text._Z23gemm_half_q_half_kernelILi2ELi24ELb1ELb1ELi32EEvPK6__halfPKjS4_S2_PS0_iiiiPKtS7_iiiiiibS2_i --------------------------
	.section	.text._Z23gemm_half_q_half_kernelILi2ELi24ELb1ELb1ELi32EEvPK6__halfPKjS4_S2_PS0_iiiiPKtS7_iiiiiibS2_i,"ax",@progbits
	.align	128
        .global         _Z23gemm_half_q_half_kernelILi2ELi24ELb1ELb1ELi32EEvPK6__halfPKjS4_S2_PS0_iiiiPKtS7_iiiiiibS2_i
        .type           _Z23gemm_half_q_half_kernelILi2ELi24ELb1ELb1ELi32EEvPK6__halfPKjS4_S2_PS0_iiiiPKtS7_iiiiiibS2_i,@function
        .size           _Z23gemm_half_q_half_kernelILi2ELi24ELb1ELb1ELi32EEvPK6__halfPKjS4_S2_PS0_iiiiPKtS7_iiiiiibS2_i,(.L_x_3713 - _Z23gemm_half_q_half_kernelILi2ELi24ELb1ELb1ELi32EEvPK6__halfPKjS4_S2_PS0_iiiiPKtS7_iiiiiibS2_i)
        .other          _Z23gemm_half_q_half_kernelILi2ELi24ELb1ELb1ELi32EEvPK6__halfPKjS4_S2_PS0_iiiiPKtS7_iiiiiibS2_i,@"STO_CUDA_ENTRY STV_DEFAULT"
_Z23gemm_half_q_half_kernelILi2ELi24ELb1ELb1ELi32EEvPK6__halfPKjS4_S2_PS0_iiiiPKtS7_iiiiiibS2_i:
.text._Z23gemm_half_q_half_kernelILi2ELi24ELb1ELb1ELi32EEvPK6__halfPKjS4_S2_PS0_iiiiPKtS7_iiiiiibS2_i:
        /* <DEDUP_REMOVED lines=24> */
.L_x_2919:
[----:B------:R-:W-:Y:S01]  /*0180*/  PRMT R2, R2, 0x9910, RZ ;  /* 0x0000991002027816 */ /* 0x000fe200000000ff */
[----:B------:R-:W0:Y:S01]  /*0190*/  S2UR UR4, SR_CTAID.X ;  /* 0x00000000000479c3 */ /* 0x000e220000002500 */
[----:B------:R-:W-:Y:S02]  /*01a0*/  SHF.L.U32 R88, R3, 0x5, RZ ;  /* 0x0000000503587819 */ /* 0x000fe400000006ff */
[----:B------:R-:W-:Y:S02]  /*01b0*/  ISETP.NE.AND P0, PT, R2, RZ, PT ;  /* 0x000000ff0200720c */ /* 0x000fe40003f05270 */
[----:B------:R-:W-:-:S11]  /*01c0*/  VIADDMNMX R89, R88, 0x20, R17, PT ;  /* 0x0000002058597846 */ /* 0x000fd60003800111 */
[----:B0-----:R-:W-:Y:S05]  /*01d0*/  @!P0 EXIT ;  /* 0x000000000000894d */ /* 0x001fea0003800000 */
[----:B------:R-:W-:Y:S01]  /*01e0*/  IADD3 R6, R88, R16, RZ ;  /* 0x0000001058067210 */ /* 0x000fe20007ffe0ff */
        /* <DEDUP_REMOVED lines=30> */
.L_x_2924:
        /* <DEDUP_REMOVED lines=16> */
.L_x_2923:
        /* <DEDUP_REMOVED lines=16> */
.L_x_2922:
        /* <DEDUP_REMOVED lines=17> */
.L_x_2926:
        /* <DEDUP_REMOVED lines=16> */
.L_x_2925:
        /* <DEDUP_REMOVED lines=14> */
.L_x_2921:
[----:B------:R-:W-:Y:S05]  /*08c0*/  BSYNC B0 ;  /* 0x0000000000007941 */ /* 0x000fea0003800000 */
.L_x_2920:
        /* <DEDUP_REMOVED lines=21> */
.L_x_2929:
        /* <DEDUP_REMOVED lines=11> */
.L_x_2928:
[----:B-1----:R-:W-:-:S04]  /*0ad0*/  IADD3 R8, R4, -R5, RZ ;  /* 0x8000000504087210 */ /* 0x002fc80007ffe0ff */
        /* <DEDUP_REMOVED lines=9> */
.L_x_2927:
        /* <DEDUP_REMOVED lines=18> */
.L_x_2931:
        /* <DEDUP_REMOVED lines=40> */
.L_x_2930:
        /* <DEDUP_REMOVED lines=21> */
.L_x_2932:
        /* <DEDUP_REMOVED lines=8> */
.L_x_2933:
        /* <DEDUP_REMOVED lines=11> */
.L_x_2934:
        /* <DEDUP_REMOVED lines=8> */
.L_x_2935:
        /* <DEDUP_REMOVED lines=9> */
.L_x_2936:
[----:B------:R-:W-:Y:S01]  /*12a0*/  LEA R4, R9, R4, 0x3 ;  /* 0x0000000409047211 */ /* 0x000fe200078e18ff */
[----:B------:R-:W0:Y:S01]  /*12b0*/  S2UR UR5, SR_CgaCtaId ;  /* 0x00000000000579c3 */ /* 0x000e220000008800 */
[----:B------:R-:W-:Y:S01]  /*12c0*/  ISETP.GE.OR P0, PT, R88, UR10, P0 ;  /* 0x0000000a58007c0c */ /* 0x000fe20008706670 */
        /* <DEDUP_REMOVED lines=10> */
[----:B------:R-:W-:-:S04]  /*1370*/  IADD3 R2, P2, R2, R3, RZ ;  /* 0x0000000302027210 */ /* 0x000fc80007f5e0ff */
[----:B------:R-:W-:Y:S02]  /*1380*/  LEA.HI.X.SX32 R3, R3, R4, 0x1, P2 ;  /* 0x0000000403037211 */ /* 0x000fe400010f0eff */
[----:B------:R-:W-:Y:S01]  /*1390*/  LEA R28, P2, R2, UR6, 0x2 ;  /* 0x00000006021c7c11 */ /* 0x000fe2000f8410ff */
[----:B0-----:R-:W-:-:S03]  /*13a0*/  ULEA UR4, UR5, UR4, 0x18 ;  /* 0x0000000405047291 */ /* 0x001fc6000f8ec03f */
[----:B------:R-:W-:Y:S01]  /*13b0*/  LEA.HI.X R29, R2, UR7, R3, 0x2, P2 ;  /* 0x00000007021d7c11 */ /* 0x000fe200090f1403 */
[----:B------:R-:W-:Y:S08]  /*13c0*/  @P0 BRA `(.L_x_2937) ;  /* 0x0000001800c00947 */ /* 0x000ff00003800000 */
[----:B------:R-:W-:Y:S01]  /*13d0*/  PRMT R2, R87, 0x9910, RZ ;  /* 0x0000991057027816 */ /* 0x000fe200000000ff */
[----:B------:R-:W-:Y:S01]  /*13e0*/  ULDC UR5, c[0x0][0x260] ;  /* 0x0000980000057ab9 */ /* 0x000fe20000000800 */
[----:B------:R-:W-:Y:S02]  /*13f0*/  PRMT R16, RZ, 0x7610, R16 ;  /* 0x00007610ff107816 */ /* 0x000fe40000000010 */
[----:B------:R-:W-:-:S04]  /*1400*/  ISETP.NE.AND P0, PT, R2, RZ, PT ;  /* 0x000000ff0200720c */ /* 0x000fc80003f05270 */
[----:B------:R-:W-:-:S13]  /*1410*/  ISETP.LT.OR P0, PT, R0, 0x2, !P0 ;  /* 0x000000020000780c */ /* 0x000fda0004701670 */
.L_x_2940:
        /* <DEDUP_REMOVED lines=87> */
[----:B------:R-:W-:Y:S02]  /*1990*/  MOV R53, 0x2800 ;  /* 0x0000280000357802 */ /* 0x000fe40000000f00 */
[----:B------:R-:W-:-:S02]  /*19a0*/  ISETP.NE.AND P2, PT, R11, RZ, PT ;  /* 0x000000ff0b00720c */ /* 0x000fc40003f45270 */
[C---:B------:R-:W-:Y:S02]  /*19b0*/  LOP3.LUT R12, R27.reuse, 0x3e003e0, RZ, 0xc0, !PT ;  /* 0x03e003e01b0c7812 */ /* 0x040fe400078ec0ff */
[----:B------:R-:W-:Y:S02]  /*19c0*/  LOP3.LUT R65, R27, 0x1f001f, RZ, 0xc0, !PT ;  /* 0x001f001f1b417812 */ /* 0x000fe400078ec0ff */
[----:B------:R-:W-:Y:S02]  /*19d0*/  LOP3.LUT R21, R50, 0x80008, R51, 0xf8, !PT ;  /* 0x0008000832157812 */ /* 0x000fe400078ef833 */
[----:B------:R-:W-:Y:S02]  /*19e0*/  LOP3.LUT R23, R20, 0x80008, R23, 0xf8, !PT ;  /* 0x0008000814177812 */ /* 0x000fe400078ef817 */
[----:B------:R-:W-:Y:S02]  /*19f0*/  SHF.R.U32.HI R27, RZ, 0xa, R27 ;  /* 0x0000000aff1b7819 */ /* 0x000fe4000001161b */
[----:B------:R-:W-:-:S02]  /*1a00*/  PRMT R17, R17, 0x5410, R53 ;  /* 0x0000541011117816 */ /* 0x000fc40000000035 */
[----:B------:R-:W-:Y:S02]  /*1a10*/  LOP3.LUT R43, R43, 0x64006400, RZ, 0xfc, !PT ;  /* 0x640064002b2b7812 */ /* 0x000fe400078efcff */
[----:B------:R-:W-:Y:S02]  /*1a20*/  LOP3.LUT R82, R82, 0x1f001f, RZ, 0xc0, !PT ;  /* 0x001f001f52527812 */ /* 0x000fe400078ec0ff */
[----:B------:R-:W-:Y:S01]  /*1a30*/  LOP3.LUT R67, R67, 0x1f001f, RZ, 0xc0, !PT ;  /* 0x001f001f43437812 */ /* 0x000fe200078ec0ff */
[----:B------:R-:W-:Y:S01]  /*1a40*/  HFMA2 R83, R43, R17.H1_H1, -48, -48 ;  /* 0xd200d2002b537431 */ /* 0x000fe20000060011 */
        /* <DEDUP_REMOVED lines=243> */
.L_x_2939:
        /* <DEDUP_REMOVED lines=79> */
.L_x_2938:
[----:B------:R-:W-:Y:S01]  /*2e70*/  IADD3 R88, R88, 0x20, RZ ;  /* 0x0000002058587810 */ /* 0x000fe20007ffe0ff */
[----:B------:R-:W-:Y:S01]  /*2e80*/  UIADD3 UR4, UR4, 0x40, URZ ;  /* 0x0000004004047890 */ /* 0x000fe2000fffe03f */
[----:B-----5:R-:W-:Y:S02]  /*2e90*/  IMAD.WIDE R28, R85, 0x4, R90 ;  /* 0x00000004551c7825 */ /* 0x020fe400078e025a */
[C---:B------:R-:W-:Y:S02]  /*2ea0*/  ISETP.GE.AND P2, PT, R88.reuse, UR5, PT ;  /* 0x0000000558007c0c */ /* 0x040fe4000bf46270 */
[----:B------:R-:W-:-:S13]  /*2eb0*/  ISETP.LT.AND P3, PT, R88, R89, PT ;  /* 0x000000595800720c */ /* 0x000fda0003f61270 */
[----:B------:R-:W-:Y:S05]  /*2ec0*/  @!P2 BRA P3, `(.L_x_2940) ;  /* 0xffffffe40054a947 */ /* 0x000fea000183ffff */
.L_x_2937:
[----:B------:R-:W-:Y:S01]  /*2ed0*/  ISETP.GE.AND P0, PT, R88, R89, PT ;  /* 0x000000595800720c */ /* 0x000fe20003f06270 */
[----:B------:R-:W-:-:S03]  /*2ee0*/  ULDC UR5, c[0x0][0x264] ;  /* 0x0000990000057ab9 */ /* 0x000fc60000000800 */
[----:B------:R-:W-:-:S13]  /*2ef0*/  ISETP.GE.OR P0, PT, R88, UR5, P0 ;  /* 0x0000000558007c0c */ /* 0x000fda0008706670 */
[----:B------:R-:W-:Y:S05]  /*2f00*/  @P0 BRA `(.L_x_2941) ;  /* 0x0000003800980947 */ /* 0x000fea0003800000 */
[----:B------:R-:W1:Y:S01]  /*2f10*/  S2R R0, SR_CTAID.Y ;  /* 0x0000000000007919 */ /* 0x000e620000002600 */
[----:B0-----:R-:W1:Y:S01]  /*2f20*/  LDC R3, c[0x0][0x238] ;  /* 0x00008e00ff037b82 */ /* 0x001e620000000800 */
[----:B------:R-:W-:Y:S01]  /*2f30*/  PRMT R2, R87, 0x9910, RZ ;  /* 0x0000991057027816 */ /* 0x000fe200000000ff */
[----:B------:R-:W-:Y:S01]  /*2f40*/  HADD2.F32 R32, -RZ, R32.H0_H0 ;  /* 0x20000020ff207230 */ /* 0x000fe20000004100 */
[----:B------:R-:W-:Y:S01]  /*2f50*/  ULDC UR5, c[0x0][0x264] ;  /* 0x0000990000057ab9 */ /* 0x000fe20000000800 */
[----:B------:R-:W-:Y:S01]  /*2f60*/  HADD2.F32 R19, -RZ, R19.H0_H0 ;  /* 0x20000013ff137230 */ /* 0x000fe20000004100 */
[----:B------:R-:W-:Y:S01]  /*2f70*/  ISETP.NE.AND P0, PT, R2, RZ, PT ;  /* 0x000000ff0200720c */ /* 0x000fe20003f05270 */
[----:B------:R-:W-:Y:S02]  /*2f80*/  HADD2.F32 R18, -RZ, R18.H0_H0 ;  /* 0x20000012ff127230 */ /* 0x000fe40000004100 */
[----:B------:R-:W-:Y:S02]  /*2f90*/  HADD2.F32 R17, -RZ, R17.H0_H0 ;  /* 0x20000011ff117230 */ /* 0x000fe40000004100 */
[----:B-1----:R-:W-:-:S05]  /*2fa0*/  IMAD R0, R0, -0x2, R3 ;  /* 0xfffffffe00007824 */ /* 0x002fca00078e0203 */
[----:B------:R-:W-:-:S13]  /*2fb0*/  ISETP.LT.OR P0, PT, R0, 0x2, !P0 ;  /* 0x000000020000780c */ /* 0x000fda0004701670 */
.L_x_2950:
[----:B------:R-:W-:Y:S05]  /*2fc0*/  @!P1 BRA `(.L_x_2942) ;  /* 0x00000038004c9947 */ /* 0x000fea0003800000 */
        /* <DEDUP_REMOVED lines=13> */
[----:B------:R-:W-:Y:S02]  /*30a0*/  SHF.R.U32.HI R37, RZ, 0x8, R37 ;  /* 0x00000008ff257819 */ /* 0x000fe40000011625 */
[----:B------:R-:W-:-:S02]  /*30b0*/  LOP3.LUT R12, R38, 0xf000f, RZ, 0xc0, !PT ;  /* 0x000f000f260c7812 */ /* 0x000fc400078ec0ff */
[----:B------:R-:W-:Y:S02]  /*30c0*/  SHF.R.U32.HI R33, RZ, 0x8, R38 ;  /* 0x00000008ff217819 */ /* 0x000fe40000011626 */
[C---:B------:R-:W-:Y:S02]  /*30d0*/  LOP3.LUT R0, R36.reuse, 0xf000f, RZ, 0xc0, !PT ;  /* 0x000f000f24007812 */ /* 0x040fe400078ec0ff */
[----:B------:R-:W-:Y:S02]  /*30e0*/  LOP3.LUT R2, R36, 0xf000f0, RZ, 0xc0, !PT ;  /* 0x00f000f024027812 */ /* 0x000fe400078ec0ff */
[----:B------:R-:W-:Y:S02]  /*30f0*/  LOP3.LUT R31, R38, 0xf000f0, RZ, 0xc0, !PT ;  /* 0x00f000f0261f7812 */ /* 0x000fe400078ec0ff */
[----:B------:R-:W-:Y:S02]  /*3100*/  SHF.R.U32.HI R36, RZ, 0x8, R36 ;  /* 0x00000008ff247819 */ /* 0x000fe40000011624 */
[----:B------:R-:W-:-:S02]  /*3110*/  SHF.R.U32.HI R41, RZ, 0x8, R39 ;  /* 0x00000008ff297819 */ /* 0x000fc40000011627 */
[C---:B------:R-:W-:Y:S02]  /*3120*/  LOP3.LUT R7, R37.reuse, 0xf000f, RZ, 0xc0, !PT ;  /* 0x000f000f25077812 */ /* 0x040fe400078ec0ff */
[----:B------:R-:W-:Y:S02]  /*3130*/  LOP3.LUT R37, R37, 0xf000f0, RZ, 0xc0, !PT ;  /* 0x00f000f025257812 */ /* 0x000fe400078ec0ff */
[----:B------:R-:W-:Y:S02]  /*3140*/  LOP3.LUT R34, R12, 0x64006400, RZ, 0xfc, !PT ;  /* 0x640064000c227812 */ /* 0x000fe400078efcff */
[----:B------:R-:W-:Y:S02]  /*3150*/  LOP3.LUT R12, R33, 0xf000f, RZ, 0xc0, !PT ;  /* 0x000f000f210c7812 */ /* 0x000fe400078ec0ff */
[----:B------:R-:W-:Y:S02]  /*3160*/  LOP3.LUT R38, R31, 0x64006400, RZ, 0xfc, !PT ;  /* 0x640064001f267812 */ /* 0x000fe400078efcff */
[----:B------:R-:W-:-:S02]  /*3170*/  LOP3.LUT R33, R33, 0xf000f0, RZ, 0xc0, !PT ;  /* 0x00f000f021217812 */ /* 0x000fc400078ec0ff */
[C---:B------:R-:W-:Y:S02]  /*3180*/  LOP3.LUT R35, R39.reuse, 0xf000f, RZ, 0xc0, !PT ;  /* 0x000f000f27237812 */ /* 0x040fe400078ec0ff */
[----:B------:R-:W-:Y:S02]  /*3190*/  LOP3.LUT R40, R39, 0xf000f0, RZ, 0xc0, !PT ;  /* 0x00f000f027287812 */ /* 0x000fe400078ec0ff */
[C---:B------:R-:W-:Y:S02]  /*31a0*/  LOP3.LUT R3, R36.reuse, 0xf000f, RZ, 0xc0, !PT ;  /* 0x000f000f24037812 */ /* 0x040fe400078ec0ff */
        /* <DEDUP_REMOVED lines=18> */
[----:B------:R-:W-:Y:S02]  /*32d0*/  HADD2 R42, R43, -1032, -1032 ;  /* 0xe408e4082b2a7430 */ /* 0x000fe40000000000 */
[-C--:B------:R-:W-:Y:S02]  /*32e0*/  HFMA2 R43, R44, R5.reuse.H0_H0, -72, -72 ;  /* 0xd480d4802c2b7431 */ /* 0x080fe40000040005 */
[----:B------:R-:W-:Y:S02]  /*32f0*/  HFMA2 R35, R38, R5.H0_H0, -72, -72 ;  /* 0xd480d48026237431 */ /* 0x000fe40000040005 */
[----:B------:R-:W-:-:S02]  /*3300*/  HADD2 R36, R39, -1032, -1032 ;  /* 0xe408e40827247430 */ /* 0x000fc40000000000 */
[-C--:B------:R-:W-:Y:S02]  /*3310*/  HFMA2 R37, R40, R5.reuse.H0_H0, -72, -72 ;  /* 0xd480d48028257431 */ /* 0x080fe40000040005 */
[----:B------:R-:W-:Y:S02]  /*3320*/  HADD2 R44, R45, -1032, -1032 ;  /* 0xe408e4082d2c7430 */ /* 0x000fe40000000000 */
[----:B------:R-:W-:Y:S02]  /*3330*/  HADD2 R31, R0, -1032, -1032 ;  /* 0xe408e408001f7430 */ /* 0x000fe40000000000 */
[-C--:B------:R-:W-:Y:S02]  /*3340*/  HFMA2 R12, R2, R5.reuse.H0_H0, -72, -72 ;  /* 0xd480d480020c7431 */ /* 0x080fe40000040005 */
[----:B------:R-:W-:Y:S02]  /*3350*/  HADD2 R30, R30, -1032, -1032 ;  /* 0xe408e4081e1e7430 */ /* 0x000fe40000000000 */
[----:B------:R-:W-:-:S02]  /*3360*/  HFMA2 R33, R6, R5.H0_H0, -72, -72 ;  /* 0xd480d48006217431 */ /* 0x000fc40000040005 */
[----:B------:R-:W-:Y:S02]  /*3370*/  HADD2 R34, R34, -1032, -1032 ;  /* 0xe408e40822227430 */ /* 0x000fe40000000000 */
        /* <DEDUP_REMOVED lines=91> */
.L_x_2943:
[----:B------:R-:W-:Y:S05]  /*3930*/  @P0 BRA `(.L_x_2944) ;  /* 0x0000000400580947 */ /* 0x000fea0003800000 */
[----:B------:R-:W0:Y:S01]  /*3940*/  LDS.64 R2, [UR4+0x40] ;  /* 0x00004004ff027984 */ /* 0x000e220008000a00 */
[--C-:B------:R-:W-:Y:S02]  /*3950*/  HADD2.F32 R0, -RZ, R31.reuse.H0_H0 ;  /* 0x2000001fff007230 */ /* 0x100fe40000004100 */
[----:B------:R-:W-:Y:S01]  /*3960*/  HADD2.F32 R50, -RZ, R31.H1_H1 ;  /* 0x3000001fff327230 */ /* 0x000fe20000004100 */
[----:B------:R-:W1:Y:S01]  /*3970*/  LDS.64 R6, [UR4+0x48] ;  /* 0x00004804ff067984 */ /* 0x000e620008000a00 */
[--C-:B------:R-:W-:Y:S02]  /*3980*/  HADD2.F32 R4, -RZ, R36.reuse.H0_H0 ;  /* 0x20000024ff047230 */ /* 0x100fe40000004100 */
        /* <DEDUP_REMOVED lines=9> */
[----:B------:R-:W-:-:S02]  /*3a20*/  HADD2.F32 R0, -RZ, R12.H0_H0 ;  /* 0x2000000cff007230 */ /* 0x000fc40000004100 */
[-C--:B------:R-:W-:Y:S01]  /*3a30*/  FFMA.FTZ R51, R2, R47.reuse, RZ ;  /* 0x0000002f02337223 */ /* 0x080fe200000100ff */
[----:B------:R-:W-:Y:S02]  /*3a40*/  HADD2.F32 R30, -RZ, R30.H1_H1 ;  /* 0x3000001eff1e7230 */ /* 0x000fe40000004100 */
[-C--:B------:R-:W-:Y:S01]  /*3a50*/  FFMA.FTZ R3, R3, R47.reuse, RZ ;  /* 0x0000002f03037223 */ /* 0x080fe200000100ff */
[----:B------:R-:W-:Y:S02]  /*3a60*/  HADD2.F32 R34, -RZ, R34.H1_H1 ;  /* 0x30000022ff227230 */ /* 0x000fe40000004100 */
        /* <DEDUP_REMOVED lines=67> */
.L_x_2944:
        /* <DEDUP_REMOVED lines=9> */
[C---:B------:R-:W-:Y:S02]  /*3f30*/  LOP3.LUT R35, R27.reuse, 0xf000f0, RZ, 0xc0, !PT ;  /* 0x00f000f01b237812 */ /* 0x040fe400078ec0ff */
        /* <DEDUP_REMOVED lines=130> */
.L_x_2945:
        /* <DEDUP_REMOVED lines=28> */
[-C--:B------:R-:W-:Y:S01]  /*4920*/  FFMA.FTZ R2, R2, R46.reuse, R47 ;  /* 0x0000002e02027223 */ /* 0x080fe2000001002f */
        /* <DEDUP_REMOVED lines=58> */
.L_x_2946:
[----:B------:R-:W-:Y:S02]  /*4cd0*/  LOP3.LUT R24, R22, 0xf000f, RZ, 0xc0, !PT ;  /* 0x000f000f16187812 */ /* 0x000fe400078ec0ff */
[C---:B------:R-:W-:Y:S02]  /*4ce0*/  LOP3.LUT R4, R21.reuse, 0xf000f, RZ, 0xc0, !PT ;  /* 0x000f000f15047812 */ /* 0x040fe400078ec0ff */
[----:B------:R-:W-:Y:S02]  /*4cf0*/  LOP3.LUT R6, R21, 0xf000f0, RZ, 0xc0, !PT ;  /* 0x00f000f015067812 */ /* 0x000fe400078ec0ff */
[----:B------:R-:W-:Y:S02]  /*4d00*/  SHF.R.U32.HI R27, RZ, 0x8, R22 ;  /* 0x00000008ff1b7819 */ /* 0x000fe40000011616 */
[----:B------:R-:W-:Y:S02]  /*4d10*/  LOP3.LUT R0, R20, 0xf000f0, RZ, 0xc0, !PT ;  /* 0x00f000f014007812 */ /* 0x000fe400078ec0ff */
[----:B------:R-:W-:-:S02]  /*4d20*/  SHF.R.U32.HI R21, RZ, 0x8, R21 ;  /* 0x00000008ff157819 */ /* 0x000fc40000011615 */
[----:B------:R-:W-:Y:S02]  /*4d30*/  LOP3.LUT R31, R23, 0xf000f0, RZ, 0xc0, !PT ;  /* 0x00f000f0171f7812 */ /* 0x000fe400078ec0ff */
[----:B------:R-:W-:Y:S02]  /*4d40*/  SHF.R.U32.HI R20, RZ, 0x8, R20 ;  /* 0x00000008ff147819 */ /* 0x000fe40000011614 */
[----:B------:R-:W-:Y:S02]  /*4d50*/  SHF.R.U32.HI R33, RZ, 0x8, R23 ;  /* 0x00000008ff217819 */ /* 0x000fe40000011617 */
        /* <DEDUP_REMOVED lines=37> */
[----:B------:R-:W-:Y:S01]  /*4fb0*/  HADD2 R31, R2, -1032, -1032 ;  /* 0xe408e408021f7430 */ /* 0x000fe20000000000 */
[C---:B------:R-:W-:Y:S01]  /*4fc0*/  LOP3.LUT R12, R8.reuse, 0xf000f, RZ, 0xc0, !PT ;  /* 0x000f000f080c7812 */ /* 0x040fe200078ec0ff */
[----:B------:R-:W-:Y:S01]  /*4fd0*/  HFMA2 R33, R4, R5.H0_H0, -72, -72 ;  /* 0xd480d48004217431 */ /* 0x000fe20000040005 */
[----:B------:R-:W-:Y:S01]  /*4fe0*/  LOP3.LUT R20, R8, 0xf000f0, RZ, 0xc0, !PT ;  /* 0x00f000f008147812 */ /* 0x000fe200078ec0ff */
[----:B------:R-:W-:Y:S02]  /*4ff0*/  HADD2 R34, R7, -1032, -1032 ;  /* 0xe408e40807227430 */ /* 0x000fe40000000000 */
[----:B------:R-:W-:-:S02]  /*5000*/  HADD2 R36, R3, -1032, -1032 ;  /* 0xe408e40803247430 */ /* 0x000fc40000000000 */
[----:B------:R-:W-:Y:S01]  /*5010*/  HFMA2 R39, R40, R5.H0_H0, -72, -72 ;  /* 0xd480d48028277431 */ /* 0x000fe20000040005 */
        /* <DEDUP_REMOVED lines=87> */
.L_x_2947:
        /* <DEDUP_REMOVED lines=46> */
[----:B------:R-:W-:Y:S02]  /*5870*/  HADD2.F32 R0, -RZ, R31.H1_H1 ;  /* 0x3000001fff007230 */ /* 0x000fe40000004100 */
[----:B------:R-:W-:Y:S01]  /*5880*/  FFMA.FTZ R23, R23, R3, R24 ;  /* 0x0000000317177223 */ /* 0x000fe20000010018 */
[----:B------:R-:W-:Y:S02]  /*5890*/  HADD2.F32 R21, -RZ, R34.H0_H0 ;  /* 0x20000022ff157230 */ /* 0x000fe40000004100 */
        /* <DEDUP_REMOVED lines=38> */
.L_x_2948:
[C---:B------:R-:W-:Y:S02]  /*5b00*/  LOP3.LUT R3, R9.reuse, 0xf000f, RZ, 0xc0, !PT ;  /* 0x000f000f09037812 */ /* 0x040fe400078ec0ff */
[----:B------:R-:W-:Y:S02]  /*5b10*/  LOP3.LUT R2, R9, 0xf000f0, RZ, 0xc0, !PT ;  /* 0x00f000f009027812 */ /* 0x000fe400078ec0ff */
[----:B------:R-:W-:Y:S02]  /*5b20*/  SHF.R.U32.HI R6, RZ, 0x8, R9 ;  /* 0x00000008ff067819 */ /* 0x000fe40000011609 */
[----:B------:R-:W-:Y:S02]  /*5b30*/  LOP3.LUT R7, R10, 0xf000f0, RZ, 0xc0, !PT ;  /* 0x00f000f00a077812 */ /* 0x000fe400078ec0ff */
[----:B------:R-:W-:Y:S02]  /*5b40*/  LOP3.LUT R9, R11, 0xf000f0, RZ, 0xc0, !PT ;  /* 0x00f000f00b097812 */ /* 0x000fe400078ec0ff */
[----:B------:R-:W-:-:S02]  /*5b50*/  SHF.R.U32.HI R0, RZ, 0x8, R8 ;  /* 0x00000008ff007819 */ /* 0x000fc40000011608 */
[----:B------:R-:W-:Y:S02]  /*5b60*/  SHF.R.U32.HI R24, RZ, 0x8, R10 ;  /* 0x00000008ff187819 */ /* 0x000fe4000001160a */
[----:B------:R-:W-:Y:S02]  /*5b70*/  LOP3.LUT R23, R10, 0xf000f, RZ, 0xc0, !PT ;  /* 0x000f000f0a177812 */ /* 0x000fe400078ec0ff */
[----:B------:R-:W-:Y:S02]  /*5b80*/  SHF.R.U32.HI R27, RZ, 0x8, R11 ;  /* 0x00000008ff1b7819 */ /* 0x000fe4000001160b */
        /* <DEDUP_REMOVED lines=128> */
.L_x_2949:
        /* <DEDUP_REMOVED lines=87> */
.L_x_2942:
[----:B------:R-:W0:Y:S01]  /*6900*/  LDC R85, c[0x0][0x23c] ;  /* 0x00008f00ff557b82 */ /* 0x000e220000000800 */
[----:B------:R-:W-:Y:S01]  /*6910*/  IADD3 R88, R88, 0x20, RZ ;  /* 0x0000002058587810 */ /* 0x000fe20007ffe0ff */
[----:B------:R-:W-:-:S03]  /*6920*/  UIADD3 UR4, UR4, 0x40, URZ ;  /* 0x0000004004047890 */ /* 0x000fc6000fffe03f */
[C---:B------:R-:W-:Y:S02]  /*6930*/  ISETP.GE.AND P2, PT, R88.reuse, UR5, PT ;  /* 0x0000000558007c0c */ /* 0x040fe4000bf46270 */
[----:B------:R-:W-:Y:S01]  /*6940*/  ISETP.LT.AND P3, PT, R88, R89, PT ;  /* 0x000000595800720c */ /* 0x000fe20003f61270 */
[----:B0-----:R-:W-:-:S12]  /*6950*/  IMAD.WIDE R28, R85, 0x10, R28 ;  /* 0x00000010551c7825 */ /* 0x001fd800078e021c */
[----:B------:R-:W-:Y:S05]  /*6960*/  @!P2 BRA P3, `(.L_x_2950) ;  /* 0xffffffc40094a947 */ /* 0x000fea000183ffff */
.L_x_2941:
[----:B------:R-:W-:Y:S05]  /*6970*/  @!P1 EXIT ;  /* 0x000000000000994d */ /* 0x000fea0003800000 */
[----:B------:R-:W1:Y:S01]  /*6980*/  S2R R0, SR_CTAID.X ;  /* 0x0000000000007919 */ /* 0x000e620000002500 */
[----:B------:R-:W2:Y:S01]  /*6990*/  S2UR UR4, SR_CTAID.Y ;  /* 0x00000000000479c3 */ /* 0x000ea20000002600 */
[----:B------:R-:W-:Y:S01]  /*69a0*/  HMUL2 R9, R16, R86.H0_H0 ;  /* 0x2000005610097232 */ /* 0x000fe20000000000 */
[----:B0-----:R-:W1:Y:S06]  /*69b0*/  S2R R3, SR_TID.X ;  /* 0x0000000000037919 */ /* 0x001e6c0000002100 */
[----:B------:R-:W0:Y:S01]  /*69c0*/  LDC.64 R6, c[0x0][0x230] ;  /* 0x00008c00ff067b82 */ /* 0x000e220000000a00 */
[----:B--2---:R-:W-:Y:S01]  /*69d0*/  USHF.L.U32 UR4, UR4, 0x1, URZ ;  /* 0x0000000104047899 */ /* 0x004fe2000800063f */
[----:B-1----:R-:W-:-:S06]  /*69e0*/  LEA R0, R0, R3, 0x5 ;  /* 0x0000000300007211 */ /* 0x002fcc00078e28ff */
[----:B------:R-:W1:Y:S01]  /*69f0*/  LDC R3, c[0x0][0x238] ;  /* 0x00008e00ff037b82 */ /* 0x000e620000000800 */
[----:B------:R-:W-:-:S05]  /*6a00*/  SHF.L.U32 R0, R0, 0x2, RZ ;  /* 0x0000000200007819 */ /* 0x000fca00000006ff */
[----:B------:R-:W-:-:S04]  /*6a10*/  IMAD R8, R85, UR4, R0 ;  /* 0x0000000455087c24 */ /* 0x000fc8000f8e0200 */
[----:B0-----:R-:W-:-:S05]  /*6a20*/  IMAD.WIDE R4, R8, 0x2, R6 ;  /* 0x0000000208047825 */ /* 0x001fca00078e0206 */
[----:B------:R0:W-:Y:S01]  /*6a30*/  ATOM.E.ADD.F16x2.RN.STRONG.GPU P0, RZ, desc[UR8][R4.64], R9 ;  /* 0x0000000904ff79a2 */ /* 0x0001e2000810e1c8 */
[----:B------:R-:W-:Y:S01]  /*6a40*/  IADD3 R0, RZ, -UR4, RZ ;  /* 0x80000004ff007c10 */ /* 0x000fe2000fffe0ff */
[----:B------:R-:W-:Y:S01]  /*6a50*/  BSSY B0, `(.L_x_2951) ;  /* 0x0000011000007945 */ /* 0x000fe20003800000 */
[----:B------:R-:W-:Y:S02]  /*6a60*/  HMUL2 R15, R15, R86.H0_H0 ;  /* 0x200000560f0f7232 */ /* 0x000fe40000000000 */
[----:B-1----:R-:W-:Y:S01]  /*6a70*/  VIADDMNMX R0, R0, R3, 0x2, PT ;  /* 0x0000000200007446 */ /* 0x002fe20003800103 */
[----:B0-----:R-:W-:Y:S06]  /*6a80*/  @P0 BRA `(.L_x_2952) ;  /* 0x0000000000340947 */ /* 0x001fec0003800000 */
[----:B------:R-:W0:Y:S02]  /*6a90*/  QSPC.E.S P0, RZ, [R4] ;  /* 0x0000000004ff73aa */ /* 0x000e240000000500 */
[----:B0-----:R-:W-:Y:S05]  /*6aa0*/  @!P0 BRA `(.L_x_2953) ;  /* 0x0000000000208947 */ /* 0x001fea0003800000 */
[----:B------:R-:W-:-:S04]  /*6ab0*/  MOV R2, R4 ;  /* 0x0000000400027202 */ /* 0x000fc80000000f00 */
[----:B------:R-:W-:-:S07]  /*6ac0*/  MOV R10, R2 ;  /* 0x00000002000a7202 */ /* 0x000fce0000000f00 */
.L_x_2954:
[----:B------:R-:W0:Y:S02]  /*6ad0*/  LDS R2, [R10] ;  /* 0x000000000a027984 */ /* 0x000e240000000800 */
[----:B0-----:R-:W-:-:S10]  /*6ae0*/  HFMA2.MMA R3, R2, 1, 1, R9 ;  /* 0x3c003c0002037835 */ /* 0x001fd40000000009 */
[----:B------:R-:W0:Y:S02]  /*6af0*/  ATOMS.CAST.SPIN R3, [R10], R2, R3 ;  /* 0x000000020a03738d */ /* 0x000e240001800003 */
[----:B0-----:R-:W-:-:S13]  /*6b00*/  ISETP.EQ.U32.AND P0, PT, R3, 0x1, PT ;  /* 0x000000010300780c */ /* 0x001fda0003f02070 */
[----:B------:R-:W-:Y:S05]  /*6b10*/  @!P0 BRA `(.L_x_2954) ;  /* 0xfffffffc00ec8947 */ /* 0x000fea000383ffff */
[----:B------:R-:W-:Y:S05]  /*6b20*/  BRA `(.L_x_2952) ;  /* 0x00000000000c7947 */ /* 0x000fea0003800000 */
.L_x_2953:
[----:B------:R-:W2:Y:S02]  /*6b30*/  LD.E R2, desc[UR8][R4.64] ;  /* 0x0000000804027980 */ /* 0x000ea4000c101900 */
[----:B--2---:R-:W-:-:S05]  /*6b40*/  IADD3 R3, R9, R2, RZ ;  /* 0x0000000209037210 */ /* 0x004fca0007ffe0ff */
[----:B------:R0:W-:Y:S02]  /*6b50*/  ST.E desc[UR8][R4.64], R3 ;  /* 0x0000000304007985 */ /* 0x0001e4000c101908 */
.L_x_2952:
[----:B------:R-:W-:Y:S05]  /*6b60*/  BSYNC B0 ;  /* 0x0000000000007941 */ /* 0x000fea0003800000 */
.L_x_2951:
[----:B------:R1:W-:Y:S01]  /*6b70*/  ATOM.E.ADD.F16x2.RN.STRONG.GPU P0, RZ, desc[UR8][R4.64+0x4], R15 ;  /* 0x0000040f04ff79a2 */ /* 0x0003e2000810e1c8 */
[----:B------:R-:W-:Y:S04]  /*6b80*/  BSSY B0, `(.L_x_2955) ;  /* 0x000000f000007945 */ /* 0x000fe80003800000 */
[----:B-1----:R-:W-:Y:S05]  /*6b90*/  @P0 BRA `(.L_x_2956) ;  /* 0x0000000000340947 */ /* 0x002fea0003800000 */
[----:B------:R-:W1:Y:S02]  /*6ba0*/  QSPC.E.S P0, RZ, [R4+0x4] ;  /* 0x0000040004ff73aa */ /* 0x000e640000000500 */
[----:B-1----:R-:W-:Y:S05]  /*6bb0*/  @!P0 BRA `(.L_x_2957) ;  /* 0x0000000000208947 */ /* 0x002fea0003800000 */
[----:B------:R-:W-:-:S04]  /*6bc0*/  MOV R2, R4 ;  /* 0x0000000400027202 */ /* 0x000fc80000000f00 */
[----:B0-----:R-:W-:-:S07]  /*6bd0*/  MOV R4, R2 ;  /* 0x0000000200047202 */ /* 0x001fce0000000f00 */
.L_x_2958:
[----:B------:R-:W0:Y:S02]  /*6be0*/  LDS R2, [R4+0x4] ;  /* 0x0000040004027984 */ /* 0x000e240000000800 */
[----:B0-----:R-:W-:-:S06]  /*6bf0*/  HADD2 R3, R2, R15 ;  /* 0x0000000f02037230 */ /* 0x001fcc0000000000 */
[----:B------:R-:W0:Y:S02]  /*6c00*/  ATOMS.CAST.SPIN R3, [R4+0x4], R2, R3 ;  /* 0x000004020403738d */ /* 0x000e240001800003 */
[----:B0-----:R-:W-:-:S13]  /*6c10*/  ISETP.EQ.U32.AND P0, PT, R3, 0x1, PT ;  /* 0x000000010300780c */ /* 0x001fda0003f02070 */
[----:B------:R-:W-:Y:S05]  /*6c20*/  @!P0 BRA `(.L_x_2958) ;  /* 0xfffffffc00ec8947 */ /* 0x000fea000383ffff */
[----:B------:R-:W-:Y:S05]  /*6c30*/  BRA `(.L_x_2956) ;  /* 0x00000000000c7947 */ /* 0x000fea0003800000 */
.L_x_2957:
[----:B------:R-:W0:Y:S02]  /*6c40*/  LD.E R2, desc[UR8][R4.64+0x4] ;  /* 0x0000040804027980 */ /* 0x000e24000c101900 */
[----:B0-----:R-:W-:-:S05]  /*6c50*/  IADD3 R3, R15, R2, RZ ;  /* 0x000000020f037210 */ /* 0x001fca0007ffe0ff */
[----:B------:R1:W-:Y:S02]  /*6c60*/  ST.E desc[UR8][R4.64+0x4], R3 ;  /* 0x0000040304007985 */ /* 0x0003e4000c101908 */
.L_x_2956:
[----:B------:R-:W-:Y:S05]  /*6c70*/  BSYNC B0 ;  /* 0x0000000000007941 */ /* 0x000fea0003800000 */
.L_x_2955:
[----:B------:R-:W-:-:S13]  /*6c80*/  ISETP.GE.AND P0, PT, R0, 0x2, PT ;  /* 0x000000020000780c */ /* 0x000fda0003f06270 */
        /* <DEDUP_REMOVED lines=12> */
.L_x_2962:
[----:B------:R-:W0:Y:S02]  /*6d50*/  LDS R2, [R0] ;  /* 0x0000000000027984 */ /* 0x000e240000000800 */
[----:B0-----:R-:W-:-:S10]  /*6d60*/  HFMA2.MMA R3, R2, 1, 1, R7 ;  /* 0x3c003c0002037835 */ /* 0x001fd40000000007 */
[----:B------:R-:W0:Y:S02]  /*6d70*/  ATOMS.CAST.SPIN R3, [R0], R2, R3 ;  /* 0x000000020003738d */ /* 0x000e240001800003 */
[----:B0-----:R-:W-:-:S13]  /*6d80*/  ISETP.EQ.U32.AND P0, PT, R3, 0x1, PT ;  /* 0x000000010300780c */ /* 0x001fda0003f02070 */
[----:B------:R-:W-:Y:S05]  /*6d90*/  @!P0 BRA `(.L_x_2962) ;  /* 0xfffffffc00ec8947 */ /* 0x000fea000383ffff */
[----:B------:R-:W-:Y:S05]  /*6da0*/  BRA `(.L_x_2960) ;  /* 0x00000000000c7947 */ /* 0x000fea0003800000 */
.L_x_2961:
[----:B------:R-:W2:Y:S02]  /*6db0*/  LD.E R0, desc[UR8][R4.64] ;  /* 0x0000000804007980 */ /* 0x000ea4000c101900 */
[----:B--2---:R-:W-:-:S05]  /*6dc0*/  IADD3 R3, R7, R0, RZ ;  /* 0x0000000007037210 */ /* 0x004fca0007ffe0ff */
[----:B------:R0:W-:Y:S02]  /*6dd0*/  ST.E desc[UR8][R4.64], R3 ;  /* 0x0000000304007985 */ /* 0x0001e4000c101908 */
.L_x_2960:
[----:B------:R-:W-:Y:S05]  /*6de0*/  BSYNC B0 ;  /* 0x0000000000007941 */ /* 0x000fea0003800000 */
.L_x_2959:
[----:B------:R1:W-:Y:S02]  /*6df0*/  ATOM.E.ADD.F16x2.RN.STRONG.GPU P0, RZ, desc[UR8][R4.64+0x4], R13 ;  /* 0x0000040d04ff79a2 */ /* 0x0003e4000810e1c8 */
[----:B-1----:R-:W-:Y:S05]  /*6e00*/  @P0 EXIT ;  /* 0x000000000000094d */ /* 0x002fea0003800000 */
[----:B------:R-:W1:Y:S02]  /*6e10*/  QSPC.E.S P0, RZ, [R4+0x4] ;  /* 0x0000040004ff73aa */ /* 0x000e640000000500 */
[----:B-1----:R-:W-:Y:S05]  /*6e20*/  @!P0 BRA `(.L_x_2963) ;  /* 0x0000000000208947 */ /* 0x002fea0003800000 */
[----:B------:R-:W-:-:S04]  /*6e30*/  MOV R2, R4 ;  /* 0x0000000400027202 */ /* 0x000fc80000000f00 */
[----:B------:R-:W-:-:S07]  /*6e40*/  MOV R0, R2 ;  /* 0x0000000200007202 */ /* 0x000fce0000000f00 */
.L_x_2964:
[----:B------:R-:W0:Y:S02]  /*6e50*/  LDS R2, [R0+0x4] ;  /* 0x0000040000027984 */ /* 0x000e240000000800 */
[----:B0-----:R-:W-:-:S06]  /*6e60*/  HADD2 R3, R2, R13 ;  /* 0x0000000d02037230 */ /* 0x001fcc0000000000 */
[----:B------:R-:W0:Y:S02]  /*6e70*/  ATOMS.CAST.SPIN R3, [R0+0x4], R2, R3 ;  /* 0x000004020003738d */ /* 0x000e240001800003 */
[----:B0-----:R-:W-:-:S13]  /*6e80*/  ISETP.EQ.U32.AND P0, PT, R3, 0x1, PT ;  /* 0x000000010300780c */ /* 0x001fda0003f02070 */
[----:B------:R-:W-:Y:S05]  /*6e90*/  @!P0 BRA `(.L_x_2964) ;  /* 0xfffffffc00ec8947 */ /* 0x000fea000383ffff */
[----:B------:R-:W-:Y:S05]  /*6ea0*/  EXIT ;  /* 0x000000000000794d */ /* 0x000fea0003800000 */
.L_x_2963:
[----:B------:R-:W0:Y:S02]  /*6eb0*/  LD.E R0, desc[UR8][R4.64+0x4] ;  /* 0x0000040804007980 */ /* 0x000e24000c101900 */
[----:B0-----:R-:W-:-:S05]  /*6ec0*/  IADD3 R3, R13, R0, RZ ;  /* 0x000000000d037210 */ /* 0x001fca0007ffe0ff */
[----:B------:R-:W-:Y:S01]  /*6ed0*/  ST.E desc[UR8][R4.64+0x4], R3 ;  /* 0x0000040304007985 */ /* 0x000fe2000c101908 */
[----:B------:R-:W-:Y:S05]  /*6ee0*/  EXIT ;  /* 0x000000000000794d */ /* 0x000fea0003800000 */
.L_x_2965:
        /* <DEDUP_REMOVED lines=9> */
.L_x_3713:


//--------------------- .text._Z23gemm_half_q_half_kernelILi2ELi8ELb1ELb1ELi32EEvPK6__halfPKjS4_S2_PS0_iiiiPKtS7_iiiiiibS2_i --------------------------
	.section	.text._Z23gemm_half_q_half_kernelILi2ELi8ELb1ELb1ELi32EEvPK6__halfPKjS4_S2_PS0_iiiiPKtS7_iiiiiibS2_i,"ax",@progbits
	.align	128
        .global         _Z23gemm_half_q_half_kernelILi2ELi8ELb1ELb1ELi32EEvPK6__halfPKjS4_S2_PS0_iiiiPKtS7_iiiiiibS2_i
        .type           _Z23gemm_half_q_half_kernelILi2ELi8ELb1ELb1ELi32EEvPK6__halfPKjS4_S2_PS0_iiiiPKtS7_iiiiiibS2_i,@function
        .size           _Z23gemm_half_q_half_kernelILi2ELi8ELb1ELb1ELi32EEvPK6__halfPKjS4_S2_PS0_iiiiPKtS7_iiiiiibS2_i,(.L_x_3714 - _Z23gemm_half_q_half_kernelILi2ELi8ELb1ELb1ELi32EEvPK6__halfPKjS4_S2_PS0_iiiiPKtS7_iiiiiibS2_i)
        .other          _Z23gemm_half_q_half_kernelILi2ELi8ELb1ELb1ELi32EEvPK6__halfPKjS4_S2_PS0_iiiiPKtS7_iiiiiibS2_i,@"STO_CUDA_ENTRY STV_DEFAULT"
_Z23gemm_half_q_half_kernelILi2ELi8ELb1ELb1ELi32EEvPK6__halfPKjS4_S2_PS0_iiiiPKtS7_iiiiiibS2_i:
.text._Z23gemm_half_q_half_kernelILi2ELi8ELb1ELb1ELi32EEvPK6__halfPKjS4_S2_PS0_iiiiPKtS7_iiiiiibS2_i:
        /* <DEDUP_REMOVED lines=17> */
[----:B------:R-:W1:Y:S02]  /*0110*/  @P0 LDC.64 R14, c[0x0][0x278] ;  /* 0x00009e00ff0e0b82 */ /* 0x000e640000000a00 */
[----:B-1----:R-:W-:-:S02]  /*0120*/  @P0 IMAD.WIDE R14, R7, 0x2, R14 ;  /* 0x00000002070e0825 */ /* 0x002fc400078e020e */
[----:B0-----:R-:W2:Y:S04]  /*0130*/  LDG.E.U16 R7, desc[UR8][R12.64] ;  /* 0x000000080c077981 */ /* 0x001ea8000c1e1500 */
[----:B------:R-:W3:Y:S01]  /*0140*/  @P0 LDG.E.U16 R6, desc[UR8][R14.64] ;  /* 0x000000080e060981 */ /* 0x000ee2000c1e1500 */
[----:B--2---:R-:W-:Y:S02]  /*0150*/  PRMT R2, R7, 0x7610, R2 ;  /* 0x0000761007027816 */ /* 0x004fe40000000002 */
[----:B---3--:R-:W-:-:S04]  /*0160*/  @P0 LOP3.LUT R9, R6, R7, RZ, 0xfc, !PT ;  /* 0x0000000706090212 */ /* 0x008fc800078efcff */
[----:B------:R-:W-:-:S07]  /*0170*/  @P0 PRMT R2, R9, 0x7610, R2 ;  /* 0x0000761009020816 */ /* 0x000fce0000000002 */
.L_x_2966:
        /* <DEDUP_REMOVED lines=24> */
[----:B------:R-:W-:Y:S02]  /*0300*/  SHF.L.U32 R9, R9, 0x1, RZ ;  /* 0x0000000109097819 */ /* 0x000fe400000006ff */
[----:B------:R-:W-:Y:S01]  /*0310*/  ISETP.GT.AND P2, PT, R4, 0x3, PT ;  /* 0x000000030400780c */ /* 0x000fe20003f44270 */
[----:B0-----:R-:W-:Y:S01]  /*0320*/  ULEA UR5, UR6, UR5, 0x18 ;  /* 0x0000000506057291 */ /* 0x001fe2000f8ec03f */
[----:B--2---:R-:W-:-:S04]  /*0330*/  IADD3 R11, P0, R16, R9, RZ ;  /* 0x00000009100b7210 */ /* 0x004fc80007f1e0ff */
[----:B------:R-:W-:Y:S02]  /*0340*/  LEA.HI.X.SX32 R18, R9, RZ, 0x1, P0 ;  /* 0x000000ff09127211 */ /* 0x000fe400000f0eff */
[----:B------:R-:W-:Y:S02]  /*0350*/  LEA R14, P0, R11, UR10, 0x1 ;  /* 0x0000000a0b0e7c11 */ /* 0x000fe4000f8008ff */
[----:B------:R-:W-:Y:S02]  /*0360*/  LEA R9, R5, UR5, 0x1 ;  /* 0x0000000505097c11 */ /* 0x000fe4000f8e08ff */
[----:B------:R-:W-:Y:S01]  /*0370*/  LEA.HI.X R15, R11, UR11, R18, 0x1, P0 ;  /* 0x0000000b0b0f7c11 */ /* 0x000fe200080f0c12 */
[----:B------:R-:W-:Y:S01]  /*0380*/  HFMA2.MMA R11, -RZ, RZ, 0, 0 ;  /* 0x00000000ff0b7435 */ /* 0x000fe200000001ff */
[----:B------:R-:W-:Y:S01]  /*0390*/  PLOP3.LUT P0, PT, PT, PT, PT, 0x80, 0x0 ;  /* 0x000000000000781c */ /* 0x000fe20003f0f070 */
[----:B------:R-:W-:-:S12]  /*03a0*/  @!P2 BRA `(.L_x_2970) ;  /* 0x000000000048a947 */ /* 0x000fd80003800000 */
[----:B------:R-:W-:Y:S02]  /*03b0*/  PLOP3.LUT P0, PT, PT, PT, PT, 0x8, 0x0 ;  /* 0x000000000000781c */ /* 0x000fe40003f0e170 */
[----:B------:R-:W-:-:S11]  /*03c0*/  IADD3 R26, R4, -0x3, RZ ;  /* 0xfffffffd041a7810 */ /* 0x000fd60007ffe0ff */
.L_x_2971:
        /* <DEDUP_REMOVED lines=16> */
.L_x_2970:
        /* <DEDUP_REMOVED lines=16> */
.L_x_2969:
[----:B------:R-:W0:Y:S01]  /*05d0*/  S2UR UR6, SR_CgaCtaId ;  /* 0x00000000000679c3 */ /* 0x000e220000008800 */
[----:B------:R-:W-:Y:S01]  /*05e0*/  IMAD R9, R10, R3, RZ ;  /* 0x000000030a097224 */ /* 0x000fe200078e02ff */
[----:B------:R-:W-:Y:S01]  /*05f0*/  ISETP.GT.AND P2, PT, R4, 0x3, PT ;  /* 0x000000030400780c */ /* 0x000fe20003f44270 */
[----:B------:R-:W-:Y:S01]  /*0600*/  UMOV UR5, 0x400 ;  /* 0x0000040000057882 */ /* 0x000fe20000000000 */
[----:B------:R-:W-:Y:S02]  /*0610*/  ULDC.64 UR10, c[0x0][0x210] ;  /* 0x00008400000a7ab9 */ /* 0x000fe40000000a00 */
[----:B------:R-:W-:-:S04]  /*0620*/  SHF.L.U32 R16, R9, 0x1, RZ ;  /* 0x0000000109107819 */ /* 0x000fc800000006ff */
        /* <DEDUP_REMOVED lines=11> */
.L_x_2973:
        /* <DEDUP_REMOVED lines=16> */
.L_x_2972:
        /* <DEDUP_REMOVED lines=14> */
.L_x_2968:
[----:B------:R-:W-:Y:S05]  /*08c0*/  BSYNC B0 ;  /* 0x0000000000007941 */ /* 0x000fea0003800000 */
.L_x_2967:
        /* <DEDUP_REMOVED lines=21> */
.L_x_2976:
        /* <DEDUP_REMOVED lines=11> */
.L_x_2975:
[----:B------:R-:W-:-:S04]  /*0ad0*/  IADD3 R9, R4, -R5, RZ ;  /* 0x8000000504097210 */ /* 0x000fc80007ffe0ff */
        /* <DEDUP_REMOVED lines=9> */
.L_x_2974:
[----:B-1----:R-:W0:Y:S08]  /*0b70*/  LDC R17, c[0x0][0x25c] ;  /* 0x00009700ff117b82 */ /* 0x002e300000000800 */
[----:B------:R-:W-:Y:S01]  /*0b80*/  BAR.SYNC.DEFER_BLOCKING 0x0 ;  /* 0x0000000000007b1d */ /* 0x000fe20000010000 */
[----:B------:R-:W-:-:S07]  /*0b90*/  ISETP.GE.AND P0, PT, R12, R13, PT ;  /* 0x0000000d0c00720c */ /* 0x000fce0003f06270 */
[----:B------:R-:W1:Y:S06]  /*0ba0*/  LDC R15, c[0x0][0x264] ;  /* 0x00009900ff0f7b82 */ /* 0x000e6c0000000800 */
[----:B------:R-:W-:Y:S05]  /*0bb0*/  @P0 BRA `(.L_x_2977) ;  /* 0x0000000000d40947 */ /* 0x000fea0003800000 */
[----:B--2---:R-:W2:Y:S01]  /*0bc0*/  LDC.64 R4, c[0x0][0x248] ;  /* 0x00009200ff047b82 */ /* 0x004ea20000000a00 */
[----:B------:R-:W-:-:S07]  /*0bd0*/  SHF.L.U32 R21, R8, 0x6, RZ ;  /* 0x0000000608157819 */ /* 0x000fce00000006ff */
[----:B------:R-:W3:Y:S08]  /*0be0*/  LDC.64 R8, c[0x0][0x220] ;  /* 0x00008800ff087b82 */ /* 0x000ef00000000a00 */
[----:B------:R-:W4:Y:S01]  /*0bf0*/  LDC.64 R10, c[0x0][0x228] ;  /* 0x00008a00ff0a7b82 */ /* 0x000f220000000a00 */
[----:B--2---:R-:W-:-:S05]  /*0c00*/  IMAD.WIDE R20, R21, 0x2, R4 ;  /* 0x0000000215147825 */ /* 0x004fca00078e0204 */
[----:B------:R2:W5:Y:S01]  /*0c10*/  LDG.E.U16.CONSTANT R14, desc[UR8][R20.64] ;  /* 0x00000008140e7981 */ /* 0x000562000c1e9500 */
[----:B------:R-:W-:Y:S01]  /*0c20*/  SHF.R.S32.HI R19, RZ, 0x1f, R2 ;  /* 0x0000001fff137819 */ /* 0x000fe20000011402 */
[----:B------:R-:W-:Y:S01]  /*0c30*/  UMOV UR4, URZ ;  /* 0x0000003f00047c82 */ /* 0x000fe20008000000 */
[----:B------:R-:W-:Y:S02]  /*0c40*/  SHF.L.U32 R18, R2, 0x2, RZ ;  /* 0x0000000202127819 */ /* 0x000fe400000006ff */
[----:B------:R-:W-:Y:S02]  /*0c50*/  LEA.HI R19, R19, R2, RZ, 0x3 ;  /* 0x0000000213137211 */ /* 0x000fe400078f18ff */
[----:B------:R-:W-:Y:S02]  /*0c60*/  MOV R16, R12 ;  /* 0x0000000c00107202 */ /* 0x000fe40000000f00 */
[----:B------:R-:W-:Y:S02]  /*0c70*/  LOP3.LUT R18, R18, 0x10, RZ, 0xc0, !PT ;  /* 0x0000001012127812 */ /* 0x000fe400078ec0ff */
[----:B--234-:R-:W-:-:S07]  /*0c80*/  SHF.R.S32.HI R19, RZ, 0x3, R19 ;  /* 0x00000003ff137819 */ /* 0x01cfce0000011413 */
.L_x_2978:
        /* <DEDUP_REMOVED lines=10> */
[----:B------:R-:W-:-:S05]  /*0d30*/  IMAD.WIDE R22, R22, 0x2, R10 ;  /* 0x0000000216167825 */ /* 0x000fca00078e020a */
        /* <DEDUP_REMOVED lines=19> */
[----:B------:R-:W2:Y:S01]  /*0e70*/  I2F.F16 R24, R27 ;  /* 0x0000001b00187306 */ /* 0x000ea20000200c00 */
[----:B------:R-:W-:-:S07]  /*0e80*/  ISETP.GE.AND P2, PT, R16, R13, PT ;  /* 0x0000000d1000720c */ /* 0x000fce0003f46270 */
        /* <DEDUP_REMOVED lines=8> */
.L_x_2977:
[----:B------:R-:W-:Y:S01]  /*0f10*/  ULDC UR4, c[0x0][0x258] ;  /* 0x0000960000047ab9 */ /* 0x000fe20000000800 */
[----:B------:R-:W-:Y:S01]  /*0f20*/  ULDC UR5, c[0x0][0x260] ;  /* 0x0000980000057ab9 */ /* 0x000fe20000000800 */
[C---:B------:R-:W-:Y:S01]  /*0f30*/  ISETP.GT.AND P2, PT, R12.reuse, UR4, PT ;  /* 0x000000040c007c0c */ /* 0x040fe2000bf44270 */
[----:B------:R-:W-:Y:S01]  /*0f40*/  ULDC UR6, c[0x0][0x268] ;  /* 0x00009a0000067ab9 */ /* 0x000fe20000000800 */
[C---:B--2---:R-:W-:Y:S02]  /*0f50*/  VIMNMX R4, R12.reuse, UR4, PT ;  /* 0x000000040c047c48 */ /* 0x044fe4000bfe0100 */
[C---:B------:R-:W-:Y:S02]  /*0f60*/  ISETP.GT.AND P4, PT, R12.reuse, UR5, PT ;  /* 0x000000050c007c0c */ /* 0x040fe4000bf84270 */
[----:B------:R-:W-:Y:S02]  /*0f70*/  SHF.R.S32.HI R5, RZ, 0x1f, R4 ;  /* 0x0000001fff057819 */ /* 0x000fe40000011404 */
[----:B------:R-:W-:-:S02]  /*0f80*/  ISETP.GT.AND P6, PT, R12, UR6, PT ;  /* 0x000000060c007c0c */ /* 0x000fc4000bfc4270 */
[----:B------:R-:W-:Y:S02]  /*0f90*/  LEA.HI R10, R5, R4, RZ, 0x5 ;  /* 0x00000004050a7211 */ /* 0x000fe400078f28ff */
[----:B------:R-:W-:Y:S02]  /*0fa0*/  CS2R R4, SRZ ;  /* 0x0000000000047805 */ /* 0x000fe4000001ff00 */
        /* <DEDUP_REMOVED lines=10> */
.L_x_2979:
        /* <DEDUP_REMOVED lines=8> */
.L_x_2980:
        /* <DEDUP_REMOVED lines=11> */
.L_x_2981:
        /* <DEDUP_REMOVED lines=8> */
.L_x_2982:
        /* <DEDUP_REMOVED lines=8> */
.L_x_2983:
        /* <DEDUP_REMOVED lines=28> */
.L_x_2993:
[----:B------:R-:W-:Y:S05]  /*1440*/  @!P1 BRA `(.L_x_2985) ;  /* 0x00000038004c9947 */ /* 0x000fea0003800000 */
[----:B------:R-:W2:Y:S01]  /*1450*/  LDG.E.128.CONSTANT R8, desc[UR8][R4.64] ;  /* 0x0000000804087981 */ /* 0x000ea2000c1e9d00 */
[----:B------:R-:W-:Y:S02]  /*1460*/  PRMT R0, R7, 0x9910, RZ ;  /* 0x0000991007007816 */ /* 0x000fe400000000ff */
[----:B------:R-:W-:Y:S02]  /*1470*/  MOV R2, 0x2c00 ;  /* 0x00002c0000027802 */ /* 0x000fe40000000f00 */
[----:B------:R-:W-:Y:S02]  /*1480*/  ISETP.NE.AND P2, PT, R0, RZ, PT ;  /* 0x000000ff0000720c */ /* 0x000fe40003f45270 */
[C---:B--2---:R-:W-:Y:S02]  /*1490*/  LOP3.LUT R39, R8.reuse, 0xf000f, RZ, 0xc0, !PT ;  /* 0x000f000f08277812 */ /* 0x044fe400078ec0ff */
[----:B------:R-:W-:Y:S02]  /*14a0*/  LOP3.LUT R0, R8, 0xf000f0, RZ, 0xc0, !PT ;  /* 0x00f000f008007812 */ /* 0x000fe400078ec0ff */
[----:B------:R-:W-:-:S02]  /*14b0*/  SHF.R.U32.HI R8, RZ, 0x8, R8 ;  /* 0x00000008ff087819 */ /* 0x000fc40000011608 */
        /* <DEDUP_REMOVED lines=8> */
[C---:B------:R-:W-:Y:S02]  /*1540*/  LOP3.LUT R29, R11.reuse, 0xf000f, RZ, 0xc0, !PT ;  /* 0x000f000f0b1d7812 */ /* 0x040fe400078ec0ff */
[----:B------:R-:W-:Y:S02]  /*1550*/  LOP3.LUT R31, R11, 0xf000f0, RZ, 0xc0, !PT ;  /* 0x00f000f00b1f7812 */ /* 0x000fe400078ec0ff */
[C---:B------:R-:W-:Y:S02]  /*1560*/  LOP3.LUT R0, R8.reuse, 0xf000f, RZ, 0xc0, !PT ;  /* 0x000f000f08007812 */ /* 0x040fe400078ec0ff */
[----:B------:R-:W-:-:S02]  /*1570*/  LOP3.LUT R33, R8, 0xf000f0, RZ, 0xc0, !PT ;  /* 0x00f000f008217812 */ /* 0x000fc400078ec0ff */
[----:B------:R-:W-:Y:S02]  /*1580*/  LOP3.LUT R11, R3, 0x64006400, RZ, 0xfc, !PT ;  /* 0x64006400030b7812 */ /* 0x000fe400078efcff */
[C---:B------:R-:W-:Y:S02]  /*1590*/  LOP3.LUT R8, R22.reuse, 0xf000f, RZ, 0xc0, !PT ;  /* 0x000f000f16087812 */ /* 0x040fe400078ec0ff */
[----:B------:R-:W-:Y:S01]  /*15a0*/  LOP3.LUT R35, R22, 0xf000f0, RZ, 0xc0, !PT ;  /* 0x00f000f016237812 */ /* 0x000fe200078ec0ff */
[----:B------:R-:W-:Y:S01]  /*15b0*/  HFMA2 R26, R11, R2.H0_H0, -72, -72 ;  /* 0xd480d4800b1a7431 */ /* 0x000fe20000040002 */
[C---:B------:R-:W-:Y:S02]  /*15c0*/  LOP3.LUT R3, R10.reuse, 0xf000f, RZ, 0xc0, !PT ;  /* 0x000f000f0a037812 */ /* 0x040fe400078ec0ff */
        /* <DEDUP_REMOVED lines=39> */
[----:B------:R-:W-:Y:S02]  /*1840*/  HADD2.F32 R45, -RZ, R27.H0_H0 ;  /* 0x2000001bff2d7230 */ /* 0x000fe40000004100 */
[----:B0-----:R-:W-:-:S02]  /*1850*/  HADD2.F32 R0, -RZ, R8.H0_H0 ;  /* 0x20000008ff007230 */ /* 0x001fc40000004100 */
[----:B------:R-:W-:Y:S02]  /*1860*/  HADD2.F32 R8, -RZ, R8.H1_H1 ;  /* 0x30000008ff087230 */ /* 0x000fe40000004100 */
[--C-:B------:R-:W-:Y:S02]  /*1870*/  HADD2.F32 R22, -RZ, R9.reuse.H0_H0 ;  /* 0x20000009ff167230 */ /* 0x100fe40000004100 */
[----:B------:R-:W-:Y:S01]  /*1880*/  FFMA.FTZ R40, R3, R0, RZ ;  /* 0x0000000003287223 */ /* 0x000fe200000100ff */
[----:B------:R-:W-:Y:S02]  /*1890*/  HADD2.F32 R9, -RZ, R9.H1_H1 ;  /* 0x30000009ff097230 */ /* 0x000fe40000004100 */
[----:B------:R-:W-:Y:S01]  /*18a0*/  FFMA.FTZ R45, R0, R45, RZ ;  /* 0x0000002d002d7223 */ /* 0x000fe200000100ff */
[----:B------:R-:W-:Y:S01]  /*18b0*/  FFMA.FTZ R23, R23, R8, R40 ;  /* 0x0000000817177223 */ /* 0x000fe20000010028 */
[----:B------:R-:W-:-:S03]  /*18c0*/  HADD2.F32 R40, -RZ, R24.H1_H1 ;  /* 0x30000018ff287230 */ /* 0x000fc60000004100 */
[----:B------:R-:W-:Y:S01]  /*18d0*/  FFMA.FTZ R3, R42, R22, R23 ;  /* 0x000000162a037223 */ /* 0x000fe20000010017 */
[--C-:B-1----:R-:W-:Y:S02]  /*18e0*/  HADD2.F32 R23, -RZ, R10.reuse.H0_H0 ;  /* 0x2000000aff177230 */ /* 0x102fe40000004100 */
[----:B------:R-:W-:Y:S02]  /*18f0*/  HADD2.F32 R10, -RZ, R10.H1_H1 ;  /* 0x3000000aff0a7230 */ /* 0x000fe40000004100 */
[----:B------:R-:W-:Y:S01]  /*1900*/  FFMA.FTZ R40, R40, R9, R3 ;  /* 0x0000000928287223 */ /* 0x000fe20000010003 */
[----:B------:R-:W-:Y:S02]  /*1910*/  HADD2.F32 R3, -RZ, R31.H1_H1 ;  /* 0x3000001fff037230 */ /* 0x000fe40000004100 */
[----:B------:R-:W-:Y:S02]  /*1920*/  HADD2.F32 R42, -RZ, R32.H0_H0 ;  /* 0x20000020ff2a7230 */ /* 0x000fe40000004100 */
[----:B------:R-:W-:-:S04]  /*1930*/  FFMA.FTZ R40, R41, R23, R40 ;  /* 0x0000001729287223 */ /* 0x000fc80000010028 */
[----:B------:R-:W-:Y:S01]  /*1940*/  FFMA.FTZ R3, R3, R10, R40 ;  /* 0x0000000a03037223 */ /* 0x000fe20000010028 */
[--C-:B------:R-:W-:Y:S02]  /*1950*/  HADD2.F32 R40, -RZ, R11.reuse.H0_H0 ;  /* 0x2000000bff287230 */ /* 0x100fe40000004100 */
[----:B------:R-:W-:-:S03]  /*1960*/  HADD2.F32 R11, -RZ, R11.H1_H1 ;  /* 0x3000000bff0b7230 */ /* 0x000fc60000004100 */
[----:B------:R-:W-:Y:S01]  /*1970*/  FFMA.FTZ R3, R42, R40, R3 ;  /* 0x000000282a037223 */ /* 0x000fe20000010003 */
[----:B------:R-:W-:-:S05]  /*1980*/  HADD2.F32 R42, -RZ, R32.H1_H1 ;  /* 0x30000020ff2a7230 */ /* 0x000fca0000004100 */
[----:B------:R-:W-:Y:S01]  /*1990*/  FFMA.FTZ R42, R42, R11, R3 ;  /* 0x0000000b2a2a7223 */ /* 0x000fe20000010003 */
[----:B------:R-:W-:-:S03]  /*19a0*/  HADD2.F32 R3, -RZ, R25.H0_H0 ;  /* 0x20000019ff037230 */ /* 0x000fc60000004100 */
[----:B------:R-:W-:Y:S01]  /*19b0*/  FMUL.FTZ R41, R17, R42 ;  /* 0x0000002a11297220 */ /* 0x000fe20000410000 */
[----:B------:R-:W-:Y:S02]  /*19c0*/  HADD2.F32 R42, -RZ, R26.H0_H0 ;  /* 0x2000001aff2a7230 */ /* 0x000fe40000004100 */
[----:B------:R-:W-:Y:S01]  /*19d0*/  FFMA.FTZ R43, R0, R3, RZ ;  /* 0x00000003002b7223 */ /* 0x000fe200000100ff */
[----:B------:R-:W-:Y:S01]  /*19e0*/  HADD2.F32 R3, -RZ, R25.H1_H1 ;  /* 0x30000019ff037230 */ /* 0x000fe20000004100 */
[----:B------:R-:W-:-:S04]  /*19f0*/  F2FP.F16.F32.PACK_AB R41, RZ, R41 ;  /* 0x00000029ff29723e */ /* 0x000fc800000000ff */
[----:B------:R-:W-:-:S04]  /*1a00*/  FFMA.FTZ R3, R8, R3, R43 ;  /* 0x0000000308037223 */ /* 0x000fc8000001002b */
        /* <DEDUP_REMOVED lines=9> */
[----:B------:R-:W-:Y:S02]  /*1aa0*/  HADD2.F32 R3, -RZ, R29.H0_H0 ;  /* 0x2000001dff037230 */ /* 0x000fe40000004100 */
[----:B------:R-:W-:-:S03]  /*1ab0*/  HADD2.F32 R42, -RZ, R34.H1_H1 ;  /* 0x30000022ff2a7230 */ /* 0x000fc60000004100 */
[----:B------:R-:W-:Y:S01]  /*1ac0*/  FFMA.FTZ R0, R0, R3, RZ ;  /* 0x0000000300007223 */ /* 0x000fe200000100ff */
[----:B------:R-:W-:Y:S02]  /*1ad0*/  HADD2.F32 R3, -RZ, R27.H1_H1 ;  /* 0x3000001bff037230 */ /* 0x000fe40000004100 */
[----:B------:R-:W-:Y:S01]  /*1ae0*/  FFMA.FTZ R43, R11, R42, R44 ;  /* 0x0000002a0b2b7223 */ /* 0x000fe2000001002c */
[----:B------:R-:W-:Y:S02]  /*1af0*/  HADD2.F32 R42, -RZ, R30.H0_H0 ;  /* 0x2000001eff2a7230 */ /* 0x000fe40000004100 */
[----:B------:R-:W-:Y:S01]  /*1b00*/  FFMA.FTZ R3, R8, R3, R45 ;  /* 0x0000000308037223 */ /* 0x000fe2000001002d */
[----:B------:R-:W-:Y:S02]  /*1b10*/  HADD2.F32 R45, -RZ, R29.H1_H1 ;  /* 0x3000001dff2d7230 */ /* 0x000fe40000004100 */
[----:B------:R-:W-:-:S03]  /*1b20*/  FMUL.FTZ R43, R18, R43 ;  /* 0x0000002b122b7220 */ /* 0x000fc60000410000 */
[----:B------:R-:W-:Y:S01]  /*1b30*/  FFMA.FTZ R45, R8, R45, R0 ;  /* 0x0000002d082d7223 */ /* 0x000fe20000010000 */
[----:B------:R-:W-:Y:S01]  /*1b40*/  HADD2.F32 R0, -RZ, R28.H0_H0 ;  /* 0x2000001cff007230 */ /* 0x000fe20000004100 */
[----:B------:R-:W-:Y:S02]  /*1b50*/  F2FP.F16.F32.PACK_AB R43, RZ, R43 ;  /* 0x0000002bff2b723e */ /* 0x000fe400000000ff */
[C---:B------:R-:W-:Y:S02]  /*1b60*/  FFMA.FTZ R45, R22.reuse, R42, R45 ;  /* 0x0000002a162d7223 */ /* 0x040fe4000001002d */
[----:B------:R-:W-:Y:S01]  /*1b70*/  FFMA.FTZ R8, R22, R0, R3 ;  /* 0x0000000016087223 */ /* 0x000fe20000010003 */
[----:B------:R-:W-:Y:S01]  /*1b80*/  HADD2.F32 R22, -RZ, R30.H1_H1 ;  /* 0x3000001eff167230 */ /* 0x000fe20000004100 */
[----:B------:R-:W-:Y:S01]  /*1b90*/  PRMT R41, R41, 0x5410, R43 ;  /* 0x0000541029297816 */ /* 0x000fe2000000002b */
[----:B------:R-:W-:Y:S02]  /*1ba0*/  HADD2.F32 R0, -RZ, R28.H1_H1 ;  /* 0x3000001cff007230 */ /* 0x000fe40000004100 */
[----:B------:R-:W-:-:S02]  /*1bb0*/  HADD2.F32 R3, -RZ, R35.H0_H0 ;  /* 0x20000023ff037230 */ /* 0x000fc40000004100 */
[C---:B------:R-:W-:Y:S01]  /*1bc0*/  FFMA.FTZ R22, R9.reuse, R22, R45 ;  /* 0x0000001609167223 */ /* 0x040fe2000001002d */
[----:B------:R-:W-:Y:S02]  /*1bd0*/  HADD2.F32 R45, -RZ, R37.H0_H0 ;  /* 0x20000025ff2d7230 */ /* 0x000fe40000004100 */
[----:B------:R-:W-:Y:S01]  /*1be0*/  FFMA.FTZ R0, R9, R0, R8 ;  /* 0x0000000009007223 */ /* 0x000fe20000010008 */
[----:B------:R-:W-:-:S03]  /*1bf0*/  HFMA2.MMA R16, R41, 1, 1, R16 ;  /* 0x3c003c0029107835 */ /* 0x000fc60000000010 */
[C---:B------:R-:W-:Y:S01]  /*1c00*/  FFMA.FTZ R9, R23.reuse, R3, R0 ;  /* 0x0000000317097223 */ /* 0x040fe20000010000 */
[----:B------:R-:W-:Y:S01]  /*1c10*/  FFMA.FTZ R22, R23, R45, R22 ;  /* 0x0000002d17167223 */ /* 0x000fe20000010016 */
[----:B------:R-:W-:Y:S02]  /*1c20*/  HADD2.F32 R3, -RZ, R35.H1_H1 ;  /* 0x30000023ff037230 */ /* 0x000fe40000004100 */
[----:B------:R-:W-:Y:S02]  /*1c30*/  HADD2.F32 R23, -RZ, R37.H1_H1 ;  /* 0x30000025ff177230 */ /* 0x000fe40000004100 */
[----:B------:R-:W-:Y:S02]  /*1c40*/  HADD2.F32 R0, -RZ, R36.H0_H0 ;  /* 0x20000024ff007230 */ /* 0x000fe40000004100 */
[C---:B------:R-:W-:Y:S01]  /*1c50*/  FFMA.FTZ R3, R10.reuse, R3, R9 ;  /* 0x000000030a037223 */ /* 0x040fe20000010009 */
[----:B------:R-:W-:Y:S01]  /*1c60*/  FFMA.FTZ R23, R10, R23, R22 ;  /* 0x000000170a177223 */ /* 0x000fe20000010016 */
[----:B------:R-:W-:-:S02]  /*1c70*/  HADD2.F32 R10, -RZ, R38.H0_H0 ;  /* 0x20000026ff0a7230 */ /* 0x000fc40000004100 */
[C---:B------:R-:W-:Y:S01]  /*1c80*/  FFMA.FTZ R8, R40.reuse, R0, R3 ;  /* 0x0000000028087223 */ /* 0x040fe20000010003 */
[----:B------:R-:W-:Y:S02]  /*1c90*/  HADD2.F32 R0, -RZ, R36.H1_H1 ;  /* 0x30000024ff007230 */ /* 0x000fe40000004100 */
[----:B------:R-:W-:Y:S02]  /*1ca0*/  HADD2.F32 R22, -RZ, R38.H1_H1 ;  /* 0x30000026ff167230 */ /* 0x000fe40000004100 */
[----:B------:R-:W-:Y:S01]  /*1cb0*/  FFMA.FTZ R23, R40, R10, R23 ;  /* 0x0000000a28177223 */ /* 0x000fe20000010017 */
        /* <DEDUP_REMOVED lines=8> */
.L_x_2986:
[----:B------:R-:W-:Y:S05]  /*1d40*/  @P0 BRA `(.L_x_2987) ;  /* 0x0000000400580947 */ /* 0x000fea0003800000 */
        /* <DEDUP_REMOVED lines=10> */
[-C--:B------:R-:W-:Y:S01]  /*1df0*/  FFMA.FTZ R41, R3, R42.reuse, RZ ;  /* 0x0000002a03297223 */ /* 0x080fe200000100ff */
[-C--:B------:R-:W-:Y:S01]  /*1e00*/  FFMA.FTZ R3, R8, R42.reuse, RZ ;  /* 0x0000002a08037223 */ /* 0x080fe200000100ff */
[-C--:B------:R-:W-:Y:S01]  /*1e10*/  FFMA.FTZ R40, R0, R42.reuse, RZ ;  /* 0x0000002a00287223 */ /* 0x080fe200000100ff */
[----:B------:R-:W-:Y:S01]  /*1e20*/  FFMA.FTZ R9, R9, R42, RZ ;  /* 0x0000002a09097223 */ /* 0x000fe200000100ff */
[----:B------:R-:W-:Y:S02]  /*1e30*/  HADD2.F32 R8, -RZ, R25.H1_H1 ;  /* 0x30000019ff087230 */ /* 0x000fe40000004100 */
[----:B------:R-:W-:Y:S02]  /*1e40*/  HADD2.F32 R42, -RZ, R27.H1_H1 ;  /* 0x3000001bff2a7230 */ /* 0x000fe40000004100 */
[-C--:B------:R-:W-:Y:S01]  /*1e50*/  FFMA.FTZ R39, R39, R10.reuse, R40 ;  /* 0x0000000a27277223 */ /* 0x080fe20000010028 */
[----:B------:R-:W-:Y:S02]  /*1e60*/  HADD2.F32 R0, -RZ, R11.H0_H0 ;  /* 0x2000000bff007230 */ /* 0x000fe40000004100 */
        /* <DEDUP_REMOVED lines=68> */
.L_x_2987:
[----:B------:R-:W0:Y:S02]  /*22b0*/  LDC R25, c[0x0][0x23c] ;  /* 0x00008f00ff197b82 */ /* 0x000e240000000800 */
[----:B0-----:R-:W-:-:S05]  /*22c0*/  IMAD.WIDE R22, R25, 0x4, R4 ;  /* 0x0000000419167825 */ /* 0x001fca00078e0204 */
[----:B------:R0:W2:Y:S02]  /*22d0*/  LDG.E.128.CONSTANT R8, desc[UR8][R22.64] ;  /* 0x0000000816087981 */ /* 0x0000a4000c1e9d00 */
[----:B0-----:R-:W-:Y:S01]  /*22e0*/  IMAD.WIDE R22, R25, 0x4, R22 ;  /* 0x0000000419167825 */ /* 0x001fe200078e0216 */
        /* <DEDUP_REMOVED lines=62> */
[----:B-1----:R-:W-:Y:S02]  /*26d0*/  HADD2.F32 R43, -RZ, R10.H1_H1 ;  /* 0x3000000aff2b7230 */ /* 0x002fe40000004100 */
[----:B------:R-:W-:Y:S01]  /*26e0*/  FFMA.FTZ R45, R0, R45, RZ ;  /* 0x0000002d002d7223 */ /* 0x000fe200000100ff */
[----:B------:R-:W-:Y:S01]  /*26f0*/  FFMA.FTZ R3, R42, R41, R3 ;  /* 0x000000292a037223 */ /* 0x000fe20000010003 */
[----:B------:R-:W-:-:S05]  /*2700*/  HADD2.F32 R42, -RZ, R27.H0_H0 ;  /* 0x2000001bff2a7230 */ /* 0x000fca0000004100 */
[----:B------:R-:W-:Y:S01]  /*2710*/  FFMA.FTZ R44, R42, R8, R3 ;  /* 0x000000082a2c7223 */ /* 0x000fe20000010003 */
[----:B------:R-:W-:Y:S02]  /*2720*/  HADD2.F32 R42, -RZ, R9.H1_H1 ;  /* 0x30000009ff2a7230 */ /* 0x000fe40000004100 */
[----:B------:R-:W-:Y:S02]  /*2730*/  HADD2.F32 R3, -RZ, R27.H1_H1 ;  /* 0x3000001bff037230 */ /* 0x000fe40000004100 */
[----:B------:R-:W-:Y:S02]  /*2740*/  HADD2.F32 R9, -RZ, R10.H0_H0 ;  /* 0x2000000aff097230 */ /* 0x000fe40000004100 */
[----:B------:R-:W-:Y:S02]  /*2750*/  HADD2.F32 R10, -RZ, R11.H0_H0 ;  /* 0x2000000bff0a7230 */ /* 0x000fe40000004100 */
[----:B------:R-:W-:Y:S01]  /*2760*/  FFMA.FTZ R44, R3, R42, R44 ;  /* 0x0000002a032c7223 */ /* 0x000fe2000001002c */
[----:B------:R-:W-:-:S02]  /*2770*/  HADD2.F32 R3, -RZ, R34.H0_H0 ;  /* 0x20000022ff037230 */ /* 0x000fc40000004100 */
[----:B------:R-:W-:-:S03]  /*2780*/  HADD2.F32 R11, -RZ, R11.H1_H1 ;  /* 0x3000000bff0b7230 */ /* 0x000fc60000004100 */
[----:B------:R-:W-:Y:S01]  /*2790*/  FFMA.FTZ R3, R3, R9, R44 ;  /* 0x0000000903037223 */ /* 0x000fe2000001002c */
[----:B------:R-:W-:-:S05]  /*27a0*/  HADD2.F32 R44, -RZ, R34.H1_H1 ;  /* 0x30000022ff2c7230 */ /* 0x000fca0000004100 */
[----:B------:R-:W-:Y:S01]  /*27b0*/  FFMA.FTZ R3, R44, R43, R3 ;  /* 0x0000002b2c037223 */ /* 0x000fe20000010003 */
[----:B------:R-:W-:-:S05]  /*27c0*/  HADD2.F32 R44, -RZ, R35.H0_H0 ;  /* 0x20000023ff2c7230 */ /* 0x000fca0000004100 */
[----:B------:R-:W-:Y:S01]  /*27d0*/  FFMA.FTZ R3, R44, R10, R3 ;  /* 0x0000000a2c037223 */ /* 0x000fe20000010003 */
[----:B------:R-:W-:-:S05]  /*27e0*/  HADD2.F32 R44, -RZ, R35.H1_H1 ;  /* 0x30000023ff2c7230 */ /* 0x000fca0000004100 */
[----:B------:R-:W-:-:S04]  /*27f0*/  FFMA.FTZ R44, R44, R11, R3 ;  /* 0x0000000b2c2c7223 */ /* 0x000fc80000010003 */
        /* <DEDUP_REMOVED lines=20> */
[----:B------:R-:W-:Y:S01]  /*2940*/  HFMA2.MMA R16, R3, 1, 1, R16 ;  /* 0x3c003c0003107835 */ /* 0x000fe20000000010 */
[--C-:B------:R-:W-:Y:S02]  /*2950*/  HADD2.F32 R3, -RZ, R32.reuse.H0_H0 ;  /* 0x20000020ff037230 */ /* 0x100fe40000004100 */
[C---:B------:R-:W-:Y:S01]  /*2960*/  FFMA.FTZ R44, R0.reuse, R45, RZ ;  /* 0x0000002d002c7223 */ /* 0x040fe200000100ff */
[----:B------:R-:W-:Y:S02]  /*2970*/  HADD2.F32 R45, -RZ, R32.H1_H1 ;  /* 0x30000020ff2d7230 */ /* 0x000fe40000004100 */
[----:B------:R-:W-:Y:S01]  /*2980*/  FFMA.FTZ R0, R0, R3, RZ ;  /* 0x0000000300007223 */ /* 0x000fe200000100ff */
[----:B------:R-:W-:-:S03]  /*2990*/  HADD2.F32 R3, -RZ, R30.H1_H1 ;  /* 0x3000001eff037230 */ /* 0x000fc60000004100 */
[C---:B------:R-:W-:Y:S01]  /*29a0*/  FFMA.FTZ R45, R41.reuse, R45, R0 ;  /* 0x0000002d292d7223 */ /* 0x040fe20000010000 */
[----:B------:R-:W-:Y:S02]  /*29b0*/  HADD2.F32 R0, -RZ, R31.H0_H0 ;  /* 0x2000001fff007230 */ /* 0x000fe40000004100 */
[----:B------:R-:W-:-:S04]  /*29c0*/  FFMA.FTZ R3, R41, R3, R44 ;  /* 0x0000000329037223 */ /* 0x000fc8000001002c */
[----:B------:R-:W-:Y:S01]  /*29d0*/  FFMA.FTZ R41, R8, R0, R3 ;  /* 0x0000000008297223 */ /* 0x000fe20000010003 */
[----:B------:R-:W-:Y:S02]  /*29e0*/  HADD2.F32 R0, -RZ, R33.H0_H0 ;  /* 0x20000021ff007230 */ /* 0x000fe40000004100 */
[----:B------:R-:W-:-:S03]  /*29f0*/  HADD2.F32 R3, -RZ, R31.H1_H1 ;  /* 0x3000001fff037230 */ /* 0x000fc60000004100 */
[----:B------:R-:W-:Y:S02]  /*2a00*/  FFMA.FTZ R8, R8, R0, R45 ;  /* 0x0000000008087223 */ /* 0x000fe4000001002d */
[----:B------:R-:W-:Y:S01]  /*2a10*/  FFMA.FTZ R0, R42, R3, R41 ;  /* 0x000000032a007223 */ /* 0x000fe20000010029 */
[----:B------:R-:W-:Y:S02]  /*2a20*/  HADD2.F32 R3, -RZ, R33.H1_H1 ;  /* 0x30000021ff037230 */ /* 0x000fe40000004100 */
[----:B------:R-:W-:-:S03]  /*2a30*/  HADD2.F32 R41, -RZ, R40.H0_H0 ;  /* 0x20000028ff297230 */ /* 0x000fc60000004100 */
[----:B------:R-:W-:Y:S01]  /*2a40*/  FFMA.FTZ R42, R42, R3, R8 ;  /* 0x000000032a2a7223 */ /* 0x000fe20000010008 */
[----:B------:R-:W-:-:S03]  /*2a50*/  HADD2.F32 R3, -RZ, R38.H0_H0 ;  /* 0x20000026ff037230 */ /* 0x000fc60000004100 */
[C---:B------:R-:W-:Y:S01]  /*2a60*/  FFMA.FTZ R41, R9.reuse, R41, R42 ;  /* 0x0000002909297223 */ /* 0x040fe2000001002a */
[----:B------:R-:W-:Y:S02]  /*2a70*/  HADD2.F32 R42, -RZ, R40.H1_H1 ;  /* 0x30000028ff2a7230 */ /* 0x000fe40000004100 */
[----:B------:R-:W-:Y:S01]  /*2a80*/  FFMA.FTZ R8, R9, R3, R0 ;  /* 0x0000000309087223 */ /* 0x000fe20000010000 */
[----:B------:R-:W-:Y:S02]  /*2a90*/  HADD2.F32 R0, -RZ, R38.H1_H1 ;  /* 0x30000026ff007230 */ /* 0x000fe40000004100 */
[C---:B------:R-:W-:Y:S01]  /*2aa0*/  FFMA.FTZ R41, R43.reuse, R42, R41 ;  /* 0x0000002a2b297223 */ /* 0x040fe20000010029 */
[----:B------:R-:W-:Y:S02]  /*2ab0*/  HADD2.F32 R42, -RZ, R24.H0_H0 ;  /* 0x20000018ff2a7230 */ /* 0x000fe40000004100 */
[----:B------:R-:W-:Y:S01]  /*2ac0*/  FFMA.FTZ R3, R43, R0, R8 ;  /* 0x000000002b037223 */ /* 0x000fe20000010008 */
[----:B------:R-:W-:-:S02]  /*2ad0*/  HADD2.F32 R0, -RZ, R39.H0_H0 ;  /* 0x20000027ff007230 */ /* 0x000fc40000004100 */
[----:B------:R-:W-:-:S03]  /*2ae0*/  FFMA.FTZ R41, R10, R42, R41 ;  /* 0x0000002a0a297223 */ /* 0x000fc60000010029 */
[----:B------:R-:W-:Y:S01]  /*2af0*/  FFMA.FTZ R8, R10, R0, R3 ;  /* 0x000000000a087223 */ /* 0x000fe20000010003 */
[----:B------:R-:W-:Y:S02]  /*2b00*/  HADD2.F32 R0, -RZ, R39.H1_H1 ;  /* 0x30000027ff007230 */ /* 0x000fe40000004100 */
[----:B------:R-:W-:-:S03]  /*2b10*/  HADD2.F32 R10, -RZ, R24.H1_H1 ;  /* 0x30000018ff0a7230 */ /* 0x000fc60000004100 */
[C---:B------:R-:W-:Y:S02]  /*2b20*/  FFMA.FTZ R0, R11.reuse, R0, R8 ;  /* 0x000000000b007223 */ /* 0x040fe40000010008 */
[----:B------:R-:W-:Y:S02]  /*2b30*/  FFMA.FTZ R41, R11, R10, R41 ;  /* 0x0000000a0b297223 */ /* 0x000fe40000010029 */
[----:B------:R-:W-:Y:S02]  /*2b40*/  FMUL.FTZ R0, R19, R0 ;  /* 0x0000000013007220 */ /* 0x000fe40000410000 */
[----:B------:R-:W-:-:S03]  /*2b50*/  FMUL.FTZ R41, R20, R41 ;  /* 0x0000002914297220 */ /* 0x000fc60000410000 */
[----:B------:R-:W-:Y:S02]  /*2b60*/  F2FP.F16.F32.PACK_AB R0, RZ, R0 ;  /* 0x00000000ff00723e */ /* 0x000fe400000000ff */
[----:B------:R-:W-:-:S04]  /*2b70*/  F2FP.F16.F32.PACK_AB R41, RZ, R41 ;  /* 0x00000029ff29723e */ /* 0x000fc800000000ff */
[----:B------:R-:W-:-:S06]  /*2b80*/  PRMT R0, R0, 0x5410, R41 ;  /* 0x0000541000007816 */ /* 0x000fcc0000000029 */
[----:B------:R-:W-:-:S11]  /*2b90*/  HFMA2.MMA R15, R0, 1, 1, R15 ;  /* 0x3c003c00000f7835 */ /* 0x000fd6000000000f */
.L_x_2988:
        /* <DEDUP_REMOVED lines=12> */
[-C--:B------:R-:W-:Y:S01]  /*2c60*/  FFMA.FTZ R3, R3, R43.reuse, RZ ;  /* 0x0000002b03037223 */ /* 0x080fe200000100ff */
[-C--:B------:R-:W-:Y:S01]  /*2c70*/  FFMA.FTZ R41, R41, R43.reuse, RZ ;  /* 0x0000002b29297223 */ /* 0x080fe200000100ff */
[-C--:B------:R-:W-:Y:S01]  /*2c80*/  FFMA.FTZ R42, R42, R43.reuse, RZ ;  /* 0x0000002b2a2a7223 */ /* 0x080fe200000100ff */
[----:B------:R-:W-:Y:S01]  /*2c90*/  FFMA.FTZ R0, R0, R43, RZ ;  /* 0x0000002b00007223 */ /* 0x000fe200000100ff */
[----:B------:R-:W-:Y:S02]  /*2ca0*/  HADD2.F32 R43, -RZ, R30.H1_H1 ;  /* 0x3000001eff2b7230 */ /* 0x000fe40000004100 */
[-C--:B------:R-:W-:Y:S01]  /*2cb0*/  FFMA.FTZ R3, R26, R8.reuse, R3 ;  /* 0x000000081a037223 */ /* 0x080fe20000010003 */
[-C--:B------:R-:W-:Y:S01]  /*2cc0*/  FFMA.FTZ R41, R28, R8.reuse, R41 ;  /* 0x000000081c297223 */ /* 0x080fe20000010029 */
[-C--:B------:R-:W-:Y:S01]  /*2cd0*/  FFMA.FTZ R0, R45, R8.reuse, R0 ;  /* 0x000000082d007223 */ /* 0x080fe20000010000 */
[----:B------:R-:W-:Y:S02]  /*2ce0*/  HADD2.F32 R28, -RZ, R29.H0_H0 ;  /* 0x2000001dff1c7230 */ /* 0x000fe40000004100 */
[----:B------:R-:W-:Y:S01]  /*2cf0*/  FFMA.FTZ R42, R43, R8, R42 ;  /* 0x000000082b2a7223 */ /* 0x000fe2000001002a */
[----:B------:R-:W-:-:S02]  /*2d00*/  HADD2.F32 R8, -RZ, R9.H0_H0 ;  /* 0x20000009ff087230 */ /* 0x000fc40000004100 */
[----:B------:R-:W-:Y:S02]  /*2d10*/  HADD2.F32 R26, -RZ, R27.H0_H0 ;  /* 0x2000001bff1a7230 */ /* 0x000fe40000004100 */
[----:B------:R-:W-:Y:S02]  /*2d20*/  HADD2.F32 R9, -RZ, R9.H1_H1 ;  /* 0x30000009ff097230 */ /* 0x000fe40000004100 */
[-C--:B------:R-:W-:Y:S01]  /*2d30*/  FFMA.FTZ R28, R28, R8.reuse, R41 ;  /* 0x000000081c1c7223 */ /* 0x080fe20000010029 */
[----:B------:R-:W-:Y:S02]  /*2d40*/  HADD2.F32 R43, -RZ, R31.H0_H0 ;  /* 0x2000001fff2b7230 */ /* 0x000fe40000004100 */
[----:B------:R-:W-:Y:S01]  /*2d50*/  FFMA.FTZ R26, R26, R8, R3 ;  /* 0x000000081a1a7223 */ /* 0x000fe20000010003 */
[----:B------:R-:W-:Y:S02]  /*2d60*/  HADD2.F32 R41, -RZ, R33.H0_H0 ;  /* 0x20000021ff297230 */ /* 0x000fe40000004100 */
[----:B------:R-:W-:-:S02]  /*2d70*/  HADD2.F32 R27, -RZ, R27.H1_H1 ;  /* 0x3000001bff1b7230 */ /* 0x000fc40000004100 */
        /* <DEDUP_REMOVED lines=57> */
.L_x_2989:
[----:B------:R-:W2:Y:S01]  /*3110*/  LDG.E.128.CONSTANT R8, desc[UR8][R22.64] ;  /* 0x0000000816087981 */ /* 0x000ea2000c1e9d00 */
[----:B------:R-:W-:Y:S01]  /*3120*/  IMAD.WIDE R24, R25, 0x4, R22 ;  /* 0x0000000419187825 */ /* 0x000fe200078e0216 */
[C---:B--2---:R-:W-:Y:S02]  /*3130*/  LOP3.LUT R37, R8.reuse, 0xf000f, RZ, 0xc0, !PT ;  /* 0x000f000f08257812 */ /* 0x044fe400078ec0ff */
[----:B------:R-:W-:Y:S02]  /*3140*/  LOP3.LUT R0, R8, 0xf000f0, RZ, 0xc0, !PT ;  /* 0x00f000f008007812 */ /* 0x000fe400078ec0ff */
[----:B------:R-:W-:Y:S02]  /*3150*/  SHF.R.U32.HI R3, RZ, 0x8, R9 ;  /* 0x00000008ff037819 */ /* 0x000fe40000011609 */
[C---:B------:R-:W-:Y:S02]  /*3160*/  LOP3.LUT R39, R10.reuse, 0xf000f, RZ, 0xc0, !PT ;  /* 0x000f000f0a277812 */ /* 0x040fe400078ec0ff */
[----:B------:R-:W-:-:S02]  /*3170*/  LOP3.LUT R33, R10, 0xf000f0, RZ, 0xc0, !PT ;  /* 0x00f000f00a217812 */ /* 0x000fc400078ec0ff */
[----:B------:R-:W-:Y:S02]  /*3180*/  SHF.R.U32.HI R8, RZ, 0x8, R8 ;  /* 0x00000008ff087819 */ /* 0x000fe40000011608 */
        /* <DEDUP_REMOVED lines=10> */
[C---:B------:R-:W-:Y:S02]  /*3230*/  LOP3.LUT R29, R8.reuse, 0xf000f, RZ, 0xc0, !PT ;  /* 0x000f000f081d7812 */ /* 0x040fe400078ec0ff */
        /* <DEDUP_REMOVED lines=46> */
[----:B------:R-:W-:Y:S02]  /*3520*/  HADD2.F32 R3, -RZ, R29.H0_H0 ;  /* 0x2000001dff037230 */ /* 0x000fe40000004100 */
[----:B------:R-:W-:Y:S01]  /*3530*/  FFMA.FTZ R45, R0, R43, RZ ;  /* 0x0000002b002d7223 */ /* 0x000fe200000100ff */
[----:B------:R-:W-:Y:S02]  /*3540*/  HADD2.F32 R43, -RZ, R38.H1_H1 ;  /* 0x30000026ff2b7230 */ /* 0x000fe40000004100 */
[----:B------:R-:W-:Y:S01]  /*3550*/  FFMA.FTZ R41, R41, R8, R40 ;  /* 0x0000000829297223 */ /* 0x000fe20000010028 */
[--C-:B------:R-:W-:Y:S02]  /*3560*/  HADD2.F32 R40, -RZ, R9.reuse.H0_H0 ;  /* 0x20000009ff287230 */ /* 0x100fe40000004100 */
[----:B------:R-:W-:Y:S02]  /*3570*/  HADD2.F32 R9, -RZ, R9.H1_H1 ;  /* 0x30000009ff097230 */ /* 0x000fe40000004100 */
[----:B------:R-:W-:Y:S01]  /*3580*/  FFMA.FTZ R43, R8, R43, R45 ;  /* 0x0000002b082b7223 */ /* 0x000fe2000001002d */
[----:B------:R-:W-:Y:S01]  /*3590*/  FFMA.FTZ R41, R42, R40, R41 ;  /* 0x000000282a297223 */ /* 0x000fe20000010029 */
[----:B------:R-:W-:-:S05]  /*35a0*/  HADD2.F32 R42, -RZ, R34.H1_H1 ;  /* 0x30000022ff2a7230 */ /* 0x000fca0000004100 */
[----:B------:R-:W-:Y:S01]  /*35b0*/  FFMA.FTZ R42, R42, R9, R41 ;  /* 0x000000092a2a7223 */ /* 0x000fe20000010029 */
[--C-:B-1----:R-:W-:Y:S02]  /*35c0*/  HADD2.F32 R41, -RZ, R10.reuse.H0_H0 ;  /* 0x2000000aff297230 */ /* 0x102fe40000004100 */
[----:B------:R-:W-:-:S03]  /*35d0*/  HADD2.F32 R10, -RZ, R10.H1_H1 ;  /* 0x3000000aff0a7230 */ /* 0x000fc60000004100 */
[----:B------:R-:W-:Y:S01]  /*35e0*/  FFMA.FTZ R42, R3, R41, R42 ;  /* 0x00000029032a7223 */ /* 0x000fe2000001002a */
[----:B------:R-:W-:-:S05]  /*35f0*/  HADD2.F32 R3, -RZ, R29.H1_H1 ;  /* 0x3000001dff037230 */ /* 0x000fca0000004100 */
[----:B------:R-:W-:Y:S01]  /*3600*/  FFMA.FTZ R3, R3, R10, R42 ;  /* 0x0000000a03037223 */ /* 0x000fe2000001002a */
[--C-:B------:R-:W-:Y:S02]  /*3610*/  HADD2.F32 R42, -RZ, R11.reuse.H0_H0 ;  /* 0x2000000bff2a7230 */ /* 0x100fe40000004100 */
[----:B------:R-:W-:-:S03]  /*3620*/  HADD2.F32 R11, -RZ, R11.H1_H1 ;  /* 0x3000000bff0b7230 */ /* 0x000fc60000004100 */
[----:B------:R-:W-:Y:S01]  /*3630*/  FFMA.FTZ R3, R44, R42, R3 ;  /* 0x0000002a2c037223 */ /* 0x000fe20000010003 */
[----:B------:R-:W-:-:S05]  /*3640*/  HADD2.F32 R44, -RZ, R27.H1_H1 ;  /* 0x3000001bff2c7230 */ /* 0x000fca0000004100 */
[----:B------:R-:W-:-:S04]  /*3650*/  FFMA.FTZ R44, R44, R11, R3 ;  /* 0x0000000b2c2c7223 */ /* 0x000fc80000010003 */
[----:B------:R-:W-:Y:S01]  /*3660*/  FMUL.FTZ R3, R17, R44 ;  /* 0x0000002c11037220 */ /* 0x000fe20000410000 */
[----:B------:R-:W-:-:S04]  /*3670*/  HADD2.F32 R44, -RZ, R35.H0_H0 ;  /* 0x20000023ff2c7230 */ /* 0x000fc80000004100 */
[----:B------:R-:W-:Y:S01]  /*3680*/  F2FP.F16.F32.PACK_AB R3, RZ, R3 ;  /* 0x00000003ff03723e */ /* 0x000fe200000000ff */
        /* <DEDUP_REMOVED lines=26> */
[----:B------:R-:W-:-:S03]  /*3830*/  HADD2.F32 R3, -RZ, R31.H0_H0 ;  /* 0x2000001fff037230 */ /* 0x000fc60000004100 */
[----:B------:R-:W-:Y:S01]  /*3840*/  FFMA.FTZ R43, R40, R0, R43 ;  /* 0x00000000282b7223 */ /* 0x000fe2000001002b */
[----:B------:R-:W-:Y:S02]  /*3850*/  HADD2.F32 R40, -RZ, R32.H1_H1 ;  /* 0x30000020ff287230 */ /* 0x000fe40000004100 */
[----:B------:R-:W-:-:S03]  /*3860*/  HADD2.F32 R0, -RZ, R33.H1_H1 ;  /* 0x30000021ff007230 */ /* 0x000fc60000004100 */
[C---:B------:R-:W-:Y:S01]  /*3870*/  FFMA.FTZ R40, R9.reuse, R40, R43 ;  /* 0x0000002809287223 */ /* 0x040fe2000001002b */
[----:B------:R-:W-:Y:S02]  /*3880*/  HADD2.F32 R43, -RZ, R30.H0_H0 ;  /* 0x2000001eff2b7230 */ /* 0x000fe40000004100 */
[----:B------:R-:W-:-:S04]  /*3890*/  FFMA.FTZ R0, R9, R0, R8 ;  /* 0x0000000009007223 */ /* 0x000fc80000010008 */
        /* <DEDUP_REMOVED lines=20> */
.L_x_2990:
        /* <DEDUP_REMOVED lines=39> */
[----:B-1----:R-:W-:-:S02]  /*3c50*/  HADD2.F32 R3, -RZ, R10.H0_H0 ;  /* 0x2000000aff037230 */ /* 0x002fc40000004100 */
[----:B------:R-:W-:Y:S01]  /*3c60*/  FFMA.FTZ R32, R37, R9, R0 ;  /* 0x0000000925207223 */ /* 0x000fe20000010000 */
[----:B------:R-:W-:Y:S02]  /*3c70*/  HADD2.F32 R35, -RZ, R31.H0_H0 ;  /* 0x2000001fff237230 */ /* 0x000fe40000004100 */
[----:B------:R-:W-:Y:S02]  /*3c80*/  HADD2.F32 R37, -RZ, R30.H0_H0 ;  /* 0x2000001eff257230 */ /* 0x000fe40000004100 */
[----:B------:R-:W-:Y:S01]  /*3c90*/  FFMA.FTZ R9, R33, R3, R34 ;  /* 0x0000000321097223 */ /* 0x000fe20000010022 */
[----:B------:R-:W-:Y:S02]  /*3ca0*/  HADD2.F32 R33, -RZ, R28.H0_H0 ;  /* 0x2000001cff217230 */ /* 0x000fe40000004100 */
[----:B------:R-:W-:Y:S02]  /*3cb0*/  HADD2.F32 R10, -RZ, R10.H1_H1 ;  /* 0x3000000aff0a7230 */ /* 0x000fe40000004100 */
[----:B------:R-:W-:-:S02]  /*3cc0*/  HADD2.F32 R34, -RZ, R29.H1_H1 ;  /* 0x3000001dff227230 */ /* 0x000fc40000004100 */
[-C--:B------:R-:W-:Y:S01]  /*3cd0*/  FFMA.FTZ R29, R33, R3.reuse, R36 ;  /* 0x00000003211d7223 */ /* 0x080fe20000010024 */
[----:B------:R-:W-:Y:S02]  /*3ce0*/  HADD2.F32 R28, -RZ, R28.H1_H1 ;  /* 0x3000001cff1c7230 */ /* 0x000fe40000004100 */
[-C--:B------:R-:W-:Y:S01]  /*3cf0*/  FFMA.FTZ R33, R35, R3.reuse, R8 ;  /* 0x0000000323217223 */ /* 0x080fe20000010008 */
[----:B------:R-:W-:Y:S01]  /*3d00*/  FFMA.FTZ R3, R37, R3, R32 ;  /* 0x0000000325037223 */ /* 0x000fe20000010020 */
[----:B------:R-:W-:Y:S02]  /*3d10*/  HADD2.F32 R32, -RZ, R31.H1_H1 ;  /* 0x3000001fff207230 */ /* 0x000fe40000004100 */
[-C--:B------:R-:W-:Y:S01]  /*3d20*/  FFMA.FTZ R9, R34, R10.reuse, R9 ;  /* 0x0000000a22097223 */ /* 0x080fe20000010009 */
        /* <DEDUP_REMOVED lines=34> */
.L_x_2991:
[----:B------:R-:W2:Y:S02]  /*3f50*/  LDG.E.128.CONSTANT R8, desc[UR8][R24.64] ;  /* 0x0000000818087981 */ /* 0x000ea4000c1e9d00 */
[C---:B--2---:R-:W-:Y:S02]  /*3f60*/  LOP3.LUT R31, R8.reuse, 0xf000f, RZ, 0xc0, !PT ;  /* 0x000f000f081f7812 */ /* 0x044fe400078ec0ff */
[----:B------:R-:W-:Y:S02]  /*3f70*/  LOP3.LUT R22, R8, 0xf000f0, RZ, 0xc0, !PT ;  /* 0x00f000f008167812 */ /* 0x000fe400078ec0ff */
[----:B------:R-:W-:Y:S02]  /*3f80*/  SHF.R.U32.HI R30, RZ, 0x8, R8 ;  /* 0x00000008ff1e7819 */ /* 0x000fe40000011608 */
[C---:B------:R-:W-:Y:S02]  /*3f90*/  LOP3.LUT R8, R9.reuse, 0xf000f, RZ, 0xc0, !PT ;  /* 0x000f000f09087812 */ /* 0x040fe400078ec0ff */
        /* <DEDUP_REMOVED lines=73> */
[----:B-1----:R-:W-:Y:S02]  /*4430*/  HADD2.F32 R38, -RZ, R10.H0_H0 ;  /* 0x2000000aff267230 */ /* 0x002fe40000004100 */
[----:B------:R-:W-:Y:S01]  /*4440*/  FFMA.FTZ R3, R9, R40, R42 ;  /* 0x0000002809037223 */ /* 0x000fe2000001002a */
[----:B------:R-:W-:Y:S02]  /*4450*/  HADD2.F32 R40, -RZ, R34.H0_H0 ;  /* 0x20000022ff287230 */ /* 0x000fe40000004100 */
[----:B------:R-:W-:Y:S02]  /*4460*/  HADD2.F32 R10, -RZ, R10.H1_H1 ;  /* 0x3000000aff0a7230 */ /* 0x000fe40000004100 */
[----:B------:R-:W-:Y:S01]  /*4470*/  FFMA.FTZ R41, R38, R41, R3 ;  /* 0x0000002926297223 */ /* 0x000fe20000010003 */
[----:B------:R-:W-:Y:S02]  /*4480*/  HADD2.F32 R3, -RZ, R34.H1_H1 ;  /* 0x30000022ff037230 */ /* 0x000fe40000004100 */
[----:B------:R-:W-:Y:S01]  /*4490*/  FFMA.FTZ R40, R40, R38, R39 ;  /* 0x0000002628287223 */ /* 0x000fe20000010027 */
[----:B------:R-:W-:-:S03]  /*44a0*/  HADD2.F32 R39, -RZ, R35.H1_H1 ;  /* 0x30000023ff277230 */ /* 0x000fc60000004100 */
[----:B------:R-:W-:Y:S01]  /*44b0*/  FFMA.FTZ R40, R3, R10, R40 ;  /* 0x0000000a03287223 */ /* 0x000fe20000010028 */
[--C-:B------:R-:W-:Y:S02]  /*44c0*/  HADD2.F32 R3, -RZ, R24.reuse.H0_H0 ;  /* 0x20000018ff037230 */ /* 0x100fe40000004100 */
        /* <DEDUP_REMOVED lines=37> */
[--C-:B------:R-:W-:Y:S02]  /*4720*/  HADD2.F32 R2, -RZ, R22.reuse.H0_H0 ;  /* 0x20000016ff027230 */ /* 0x100fe40000004100 */
[C---:B------:R-:W-:Y:S01]  /*4730*/  FFMA.FTZ R0, R10.reuse, R3, R9 ;  /* 0x000000030a007223 */ /* 0x040fe20000010009 */
[----:B------:R-:W-:Y:S02]  /*4740*/  HADD2.F32 R3, -RZ, R29.H0_H0 ;  /* 0x2000001dff037230 */ /* 0x000fe40000004100 */
[----:B------:R-:W-:Y:S01]  /*4750*/  FFMA.FTZ R38, R10, R43, R38 ;  /* 0x0000002b0a267223 */ /* 0x000fe20000010026 */
[C---:B------:R-:W-:Y:S01]  /*4760*/  FFMA.FTZ R2, R39.reuse, R2, R0 ;  /* 0x0000000227027223 */ /* 0x040fe20000010000 */
[----:B------:R-:W-:Y:S02]  /*4770*/  HADD2.F32 R0, -RZ, R22.H1_H1 ;  /* 0x30000016ff007230 */ /* 0x000fe40000004100 */
[----:B------:R-:W-:-:S03]  /*4780*/  FFMA.FTZ R3, R39, R3, R38 ;  /* 0x0000000327037223 */ /* 0x000fc60000010026 */
        /* <DEDUP_REMOVED lines=8> */
.L_x_2992:
        /* <DEDUP_REMOVED lines=13> */
[--C-:B------:R-:W-:Y:S02]  /*48e0*/  HADD2.F32 R3, -RZ, R32.reuse.H0_H0 ;  /* 0x20000020ff037230 */ /* 0x100fe40000004100 */
        /* <DEDUP_REMOVED lines=13> */
[--C-:B------:R-:W-:Y:S02]  /*49c0*/  HADD2.F32 R33, -RZ, R25.reuse.H0_H0 ;  /* 0x20000019ff217230 */ /* 0x100fe40000004100 */
        /* <DEDUP_REMOVED lines=59> */
.L_x_2985:
[----:B------:R-:W0:Y:S01]  /*4d80*/  LDC R3, c[0x0][0x23c] ;  /* 0x00008f00ff037b82 */ /* 0x000e220000000800 */
[----:B------:R-:W-:Y:S01]  /*4d90*/  IADD3 R12, R12, 0x20, RZ ;  /* 0x000000200c0c7810 */ /* 0x000fe20007ffe0ff */
[----:B------:R-:W-:-:S03]  /*4da0*/  UIADD3 UR4, UR4, 0x40, URZ ;  /* 0x0000004004047890 */ /* 0x000fc6000fffe03f */
[C---:B------:R-:W-:Y:S02]  /*4db0*/  ISETP.GE.AND P2, PT, R12.reuse, UR5, PT ;  /* 0x000000050c007c0c */ /* 0x040fe4000bf46270 */
[----:B------:R-:W-:Y:S01]  /*4dc0*/  ISETP.LT.AND P3, PT, R12, R13, PT ;  /* 0x0000000d0c00720c */ /* 0x000fe20003f61270 */
[----:B0-----:R-:W-:-:S12]  /*4dd0*/  IMAD.WIDE R4, R3, 0x10, R4 ;  /* 0x0000001003047825 */ /* 0x001fd800078e0204 */
[----:B------:R-:W-:Y:S05]  /*4de0*/  @!P2 BRA P3, `(.L_x_2993) ;  /* 0xffffffc40094a947 */ /* 0x000fea000183ffff */
.L_x_2984:
        /* <DEDUP_REMOVED lines=22> */
.L_x_2997:
[----:B------:R-:W0:Y:S02]  /*4f50*/  LDS R10, [R2] ;  /* 0x00000000020a7984 */ /* 0x000e240000000800 */
[----:B0-----:R-:W-:-:S10]  /*4f60*/  HFMA2.MMA R11, R10, 1, 1, R13 ;  /* 0x3c003c000a0b7835 */ /* 0x001fd4000000000d */
[----:B------:R-:W0:Y:S02]  /*4f70*/  ATOMS.CAST.SPIN R11, [R2], R10, R11 ;  /* 0x0000000a020b738d */ /* 0x000e24000180000b */
[----:B0-----:R-:W-:-:S13]  /*4f80*/  ISETP.EQ.U32.AND P0, PT, R11, 0x1, PT ;  /* 0x000000010b00780c */ /* 0x001fda0003f02070 */
[----:B------:R-:W-:Y:S05]  /*4f90*/  @!P0 BRA `(.L_x_2997) ;  /* 0xfffffffc00ec8947 */ /* 0x000fea000383ffff */
[----:B------:R-:W-:Y:S05]  /*4fa0*/  BRA `(.L_x_2995) ;  /* 0x00000000000c7947 */ /* 0x000fea0003800000 */
.L_x_2996:
[----:B------:R-:W2:Y:S02]  /*4fb0*/  LD.E R2, desc[UR8][R8.64] ;  /* 0x0000000808027980 */ /* 0x000ea4000c101900 */
[----:B--2---:R-:W-:-:S05]  /*4fc0*/  IADD3 R7, R13, R2, RZ ;  /* 0x000000020d077210 */ /* 0x004fca0007ffe0ff */
[----:B------:R0:W-:Y:S02]  /*4fd0*/  ST.E desc[UR8][R8.64], R7 ;  /* 0x0000000708007985 */ /* 0x0001e4000c101908 */
.L_x_2995:
[----:B------:R-:W-:Y:S05]  /*4fe0*/  BSYNC B0 ;  /* 0x0000000000007941 */ /* 0x000fea0003800000 */
.L_x_2994:
[----:B------:R1:W-:Y:S01]  /*4ff0*/  ATOM.E.ADD.F16x2.RN.STRONG.GPU P0, RZ, desc[UR8][R8.64+0x4], R15 ;  /* 0x0000040f08ff79a2 */ /* 0x0003e2000810e1c8 */
[----:B------:R-:W-:Y:S04]  /*5000*/  BSSY B0, `(.L_x_2998) ;  /* 0x000000e000007945 */ /* 0x000fe80003800000 */
[----:B-1----:R-:W-:Y:S05]  /*5010*/  @P0 BRA `(.L_x_2999) ;  /* 0x0000000000300947 */ /* 0x002fea0003800000 */
[----:B------:R-:W1:Y:S02]  /*5020*/  QSPC.E.S P0, RZ, [R8+0x4] ;  /* 0x0000040008ff73aa */ /* 0x000e640000000500 */
[----:B-1----:R-:W-:Y:S05]  /*5030*/  @!P0 BRA `(.L_x_3000) ;  /* 0x00000000001c8947 */ /* 0x002fea0003800000 */
[----:B------:R-:W-:-:S07]  /*5040*/  MOV R2, R8 ;  /* 0x0000000800027202 */ /* 0x000fce0000000f00 */
.L_x_3001:
[----:B0-----:R-:W0:Y:S02]  /*5050*/  LDS R8, [R2+0x4] ;  /* 0x0000040002087984 */ /* 0x001e240000000800 */
[----:B0-----:R-:W-:-:S06]  /*5060*/  HADD2 R9, R8, R15 ;  /* 0x0000000f08097230 */ /* 0x001fcc0000000000 */
[----:B------:R-:W0:Y:S02]  /*5070*/  ATOMS.CAST.SPIN R9, [R2+0x4], R8, R9 ;  /* 0x000004080209738d */ /* 0x000e240001800009 */
[----:B0-----:R-:W-:-:S13]  /*5080*/  ISETP.EQ.U32.AND P0, PT, R9, 0x1, PT ;  /* 0x000000010900780c */ /* 0x001fda0003f02070 */
[----:B------:R-:W-:Y:S05]  /*5090*/  @!P0 BRA `(.L_x_3001) ;  /* 0xfffffffc00ec8947 */ /* 0x000fea000383ffff */
[----:B------:R-:W-:Y:S05]  /*50a0*/  BRA `(.L_x_2999) ;  /* 0x00000000000c7947 */ /* 0x000fea0003800000 */
.L_x_3000:
[----:B------:R-:W0:Y:S02]  /*50b0*/  LD.E R2, desc[UR8][R8.64+0x4] ;  /* 0x0000040808027980 */ /* 0x000e24000c101900 */
[----:B0-----:R-:W-:-:S05]  /*50c0*/  IADD3 R7, R15, R2, RZ ;  /* 0x000000020f077210 */ /* 0x001fca0007ffe0ff */
[----:B------:R1:W-:Y:S02]  /*50d0*/  ST.E desc[UR8][R8.64+0x4], R7 ;  /* 0x0000040708007985 */ /* 0x0003e4000c101908 */
.L_x_2999:
[----:B------:R-:W-:Y:S05]  /*50e0*/  BSYNC B0 ;  /* 0x0000000000007941 */ /* 0x000fea0003800000 */
.L_x_2998:
        /* <DEDUP_REMOVED lines=13> */
.L_x_3005:
[----:B------:R-:W0:Y:S02]  /*51c0*/  LDS R2, [R0] ;  /* 0x0000000000027984 */ /* 0x000e240000000800 */
[----:B0-----:R-:W-:-:S10]  /*51d0*/  HFMA2.MMA R3, R2, 1, 1, R21 ;  /* 0x3c003c0002037835 */ /* 0x001fd40000000015 */
[----:B------:R-:W0:Y:S02]  /*51e0*/  ATOMS.CAST.SPIN R3, [R0], R2, R3 ;  /* 0x000000020003738d */ /* 0x000e240001800003 */
[----:B0-----:R-:W-:-:S13]  /*51f0*/  ISETP.EQ.U32.AND P0, PT, R3, 0x1, PT ;  /* 0x000000010300780c */ /* 0x001fda0003f02070 */
[----:B------:R-:W-:Y:S05]  /*5200*/  @!P0 BRA `(.L_x_3005) ;  /* 0xfffffffc00ec8947 */ /* 0x000fea000383ffff */
[----:B------:R-:W-:Y:S05]  /*5210*/  BRA `(.L_x_3003) ;  /* 0x00000000000c7947 */ /* 0x000fea0003800000 */
.L_x_3004:
[----:B------:R-:W2:Y:S02]  /*5220*/  LD.E R0, desc[UR8][R4.64] ;  /* 0x0000000804007980 */ /* 0x000ea4000c101900 */
[----:B--2---:R-:W-:-:S05]  /*5230*/  IADD3 R3, R21, R0, RZ ;  /* 0x0000000015037210 */ /* 0x004fca0007ffe0ff */
[----:B------:R0:W-:Y:S02]  /*5240*/  ST.E desc[UR8][R4.64], R3 ;  /* 0x0000000304007985 */ /* 0x0001e4000c101908 */
.L_x_3003:
[----:B------:R-:W-:Y:S05]  /*5250*/  BSYNC B0 ;  /* 0x0000000000007941 */ /* 0x000fea0003800000 */
.L_x_3002:
[----:B------:R1:W-:Y:S02]  /*5260*/  ATOM.E.ADD.F16x2.RN.STRONG.GPU P0, RZ, desc[UR8][R4.64+0x4], R7 ;  /* 0x0000040704ff79a2 */ /* 0x0003e4000810e1c8 */
[----:B-1----:R-:W-:Y:S05]  /*5270*/  @P0 EXIT ;  /* 0x000000000000094d */ /* 0x002fea0003800000 */
[----:B------:R-:W1:Y:S02]  /*5280*/  QSPC.E.S P0, RZ, [R4+0x4] ;  /* 0x0000040004ff73aa */ /* 0x000e640000000500 */
[----:B-1----:R-:W-:Y:S05]  /*5290*/  @!P0 BRA `(.L_x_3006) ;  /* 0x0000000000208947 */ /* 0x002fea0003800000 */
[----:B------:R-:W-:-:S04]  /*52a0*/  MOV R2, R4 ;  /* 0x0000000400027202 */ /* 0x000fc80000000f00 */
[----:B------:R-:W-:-:S07]  /*52b0*/  MOV R0, R2 ;  /* 0x0000000200007202 */ /* 0x000fce0000000f00 */
.L_x_3007:
[----:B------:R-:W0:Y:S02]  /*52c0*/  LDS R2, [R0+0x4] ;  /* 0x0000040000027984 */ /* 0x000e240000000800 */
[----:B0-----:R-:W-:-:S06]  /*52d0*/  HADD2 R3, R2, R7 ;  /* 0x0000000702037230 */ /* 0x001fcc0000000000 */
[----:B------:R-:W0:Y:S02]  /*52e0*/  ATOMS.CAST.SPIN R3, [R0+0x4], R2, R3 ;  /* 0x000004020003738d */ /* 0x000e240001800003 */
[----:B0-----:R-:W-:-:S13]  /*52f0*/  ISETP.EQ.U32.AND P0, PT, R3, 0x1, PT ;  /* 0x000000010300780c */ /* 0x001fda0003f02070 */
[----:B------:R-:W-:Y:S05]  /*5300*/  @!P0 BRA `(.L_x_3007) ;  /* 0xfffffffc00ec8947 */ /* 0x000fea000383ffff */
[----:B------:R-:W-:Y:S05]  /*5310*/  EXIT ;  /* 0x000000000000794d */ /* 0x000fea0003800000 */
.L_x_3006:
[----:B------:R-:W0:Y:S02]  /*5320*/  LD.E R0, desc[UR8][R4.64+0x4] ;  /* 0x0000040804007980 */ /* 0x000e24000c101900 */
[----:B0-----:R-:W-:-:S05]  /*5330*/  IADD3 R3, R7, R0, RZ ;  /* 0x0000000007037210 */ /* 0x001fca0007ffe0ff */
[----:B------:R-:W-:Y:S01]  /*5340*/  ST.E desc[UR8][R4.64+0x4], R3 ;  /* 0x0000040304007985 */ /* 0x000fe2000c101908 */
[----:B------:R-:W-:Y:S05]  /*5350*/  EXIT ;  /* 0x000000000000794d */ /* 0x000fea0003800000 */
.L_x_3008:
        /* <DEDUP_REMOVED lines=10> */
.L_x_3714:


//--------------------- .text._Z23gemm_half_q_half_kernelILi2ELi12ELb1ELb1ELi32EEvPK6__halfPKjS4_S2_PS0_iiiiPKtS7_iiiiiibS2_i --------------------------
	.section	.text._Z23gemm_half_q_half_kernelILi2ELi12ELb1ELb1ELi32EEvPK6__halfPKjS4_S2_PS0_iiiiPKtS7_iiiiiibS2_i,"ax",@progbits
	.align	128
        .global         _Z23gemm_half_q_half_kernelILi2ELi12ELb1ELb1ELi32EEvPK6__halfPKjS4_S2_PS0_iiiiPKtS7_iiiiiibS2_i
        .type           _Z23gemm_half_q_half_kernelILi2ELi12ELb1ELb1ELi32EEvPK6__halfPKjS4_S2_PS0_iiiiPKtS7_iiiiiibS2_i,@function
        .size           _Z23gemm_half_q_half_kernelILi2ELi12ELb1ELb1ELi32EEvPK6__halfPKjS4_S2_PS0_iiiiPKtS7_iiiiiibS2_i,(.L_x_3715 - _Z23gemm_half_q_half_kernelILi2ELi12ELb1ELb1ELi32EEvPK6__halfPKjS4_S2_PS0_iiiiPKtS7_iiiiiibS2_i)
        .other          _Z23gemm_half_q_half_kernelILi2ELi12ELb1ELb1ELi32EEvPK6__halfPKjS4_S2_PS0_iiiiPKtS7_iiiiiibS2_i,@"STO_CUDA_ENTRY STV_DEFAULT"
_Z23gemm_half_q_half_kernelILi2ELi12ELb1ELb1ELi32EEvPK6__halfPKjS4_S2_PS0_iiiiPKtS7_iiiiiibS2_i:
.text._Z23gemm_half_q_half_kernelILi2ELi12ELb1ELb1ELi32EEvPK6__halfPKjS4_S2_PS0_iiiiPKtS7_iiiiiibS2_i:
        /* <DEDUP_REMOVED lines=24> */
.L_x_3009:
        /* <DEDUP_REMOVED lines=29> */
[C---:B------:R-:W-:Y:S02]  /*0350*/  LEA R6, P0, R5.reuse, UR10, 0x1 ;  /* 0x0000000a05067c11 */ /* 0x040fe4000f8008ff */
[----:B------:R-:W-:Y:S02]  /*0360*/  LEA R3, R16, UR5, 0x1 ;  /* 0x0000000510037c11 */ /* 0x000fe4000f8e08ff */
[----:B------:R-:W-:Y:S01]  /*0370*/  LEA.HI.X R7, R5, UR11, R10, 0x1, P0 ;  /* 0x0000000b05077c11 */ /* 0x000fe200080f0c0a */
[----:B------:R-:W-:Y:S01]  /*0380*/  HFMA2.MMA R5, -RZ, RZ, 0, 0 ;  /* 0x00000000ff057435 */ /* 0x000fe200000001ff */
[----:B------:R-:W-:Y:S01]  /*0390*/  PLOP3.LUT P0, PT, PT, PT, PT, 0x80, 0x0 ;  /* 0x000000000000781c */ /* 0x000fe20003f0f070 */
[----:B------:R-:W-:-:S12]  /*03a0*/  @!P2 BRA `(.L_x_3013) ;  /* 0x000000000048a947 */ /* 0x000fd80003800000 */
[----:B------:R-:W-:Y:S02]  /*03b0*/  PLOP3.LUT P0, PT, PT, PT, PT, 0x8, 0x0 ;  /* 0x000000000000781c */ /* 0x000fe40003f0e170 */
[----:B------:R-:W-:-:S11]  /*03c0*/  IADD3 R22, R2, -0x3, RZ ;  /* 0xfffffffd02167810 */ /* 0x000fd60007ffe0ff */
.L_x_3014:
        /* <DEDUP_REMOVED lines=16> */
.L_x_3013:
        /* <DEDUP_REMOVED lines=16> */
.L_x_3012:
        /* <DEDUP_REMOVED lines=17> */
.L_x_3016:
        /* <DEDUP_REMOVED lines=16> */
.L_x_3015:
        /* <DEDUP_REMOVED lines=14> */
.L_x_3011:
[----:B------:R-:W-:Y:S05]  /*08c0*/  BSYNC B0 ;  /* 0x0000000000007941 */ /* 0x000fea0003800000 */
.L_x_3010:
        /* <DEDUP_REMOVED lines=21> */
.L_x_3019:
        /* <DEDUP_REMOVED lines=11> */
.L_x_3018:
        /* <DEDUP_REMOVED lines=10> */
.L_x_3017:
[----:B------:R-:W0:Y:S08]  /*0b70*/  LDC R27, c[0x0][0x25c] ;  /* 0x00009700ff1b7b82 */ /* 0x000e300000000800 */
[----:B------:R-:W-:Y:S01]  /*0b80*/  BAR.SYNC.DEFER_BLOCKING 0x0 ;  /* 0x0000000000007b1d */ /* 0x000fe20000010000 */
[----:B------:R-:W-:-:S07]  /*0b90*/  ISETP.GE.AND P0, PT, R88, R89, PT ;  /* 0x000000595800720c */ /* 0x000fce0003f06270 */
[----:B-1----:R-:W1:Y:S06]  /*0ba0*/  LDC R15, c[0x0][0x264] ;  /* 0x00009900ff0f7b82 */ /* 0x002e6c0000000800 */
        /* <DEDUP_REMOVED lines=14> */
.L_x_3021:
        /* <DEDUP_REMOVED lines=9> */
[----:B------:R3:W4:Y:S01]  /*0d20*/  LDG.E.U16.CONSTANT R25, desc[UR8][R16.64] ;  /* 0x0000000810197981 */ /* 0x000722000c1e9500 */
[----:B------:R-:W-:-:S05]  /*0d30*/  IMAD.WIDE R8, R8, 0x2, R10 ;  /* 0x0000000208087825 */ /* 0x000fca00078e020a */
        /* <DEDUP_REMOVED lines=13> */
[----:B---3--:R-:W-:Y:S01]  /*0e10*/  IMAD R17, R6, R6, RZ ;  /* 0x0000000606117224 */ /* 0x008fe200078e02ff */
[----:B------:R-:W-:Y:S01]  /*0e20*/  IADD3 R19, R19, 0x1, RZ ;  /* 0x0000000113137810 */ /* 0x000fe20007ffe0ff */
[----:B------:R-:W-:Y:S01]  /*0e30*/  IMAD R21, R21, R21, RZ ;  /* 0x0000001515157224 */ /* 0x000fe200078e02ff */
[----:B----4-:R-:W-:Y:S01]  /*0e40*/  IADD3 R20, R25, R20, RZ ;  /* 0x0000001419147210 */ /* 0x010fe20007ffe0ff */
[----:B------:R-:W-:Y:S01]  /*0e50*/  IMAD R22, R22, R22, RZ ;  /* 0x0000001616167224 */ /* 0x000fe200078e02ff */
[----:B------:R-:W2:Y:S01]  /*0e60*/  I2F.F16 R6, R17 ;  /* 0x0000001100067306 */ /* 0x000ea20000200c00 */
[----:B------:R-:W-:Y:S01]  /*0e70*/  IMAD R19, R19, R19, RZ ;  /* 0x0000001313137224 */ /* 0x000fe200078e02ff */
[----:B------:R-:W-:-:S06]  /*0e80*/  ISETP.GE.AND P2, PT, R20, R89, PT ;  /* 0x000000591400720c */ /* 0x000fcc0003f46270 */
        /* <DEDUP_REMOVED lines=8> */
.L_x_3020:
        /* <DEDUP_REMOVED lines=20> */
.L_x_3022:
        /* <DEDUP_REMOVED lines=8> */
.L_x_3023:
        /* <DEDUP_REMOVED lines=11> */
.L_x_3024:
        /* <DEDUP_REMOVED lines=8> */
.L_x_3025:
        /* <DEDUP_REMOVED lines=8> */
.L_x_3026:
        /* <DEDUP_REMOVED lines=8> */
[----:B------:R-:W-:-:S03]  /*1300*/  PRMT R4, RZ, 0x5410, RZ ;  /* 0x00005410ff047816 */ /* 0x000fc600000000ff */
[----:B------:R-:W-:Y:S01]  /*1310*/  IMAD R3, R2, R85, RZ ;  /* 0x0000005502037224 */ /* 0x000fe200078e02ff */
[----:B------:R-:W-:-:S04]  /*1320*/  SHF.R.S32.HI R2, RZ, 0x1f, R0 ;  /* 0x0000001fff027819 */ /* 0x000fc80000011400 */
[----:B------:R-:W-:-:S04]  /*1330*/  IADD3 R0, P2, R0, R3, RZ ;  /* 0x0000000300007210 */ /* 0x000fc80007f5e0ff */
[----:B------:R-:W-:Y:S02]  /*1340*/  LEA.HI.X.SX32 R3, R3, R2, 0x1, P2 ;  /* 0x0000000203037211 */ /* 0x000fe400010f0eff */
[C---:B------:R-:W-:Y:S01]  /*1350*/  LEA R14, P2, R0.reuse, UR6, 0x2 ;  /* 0x00000006000e7c11 */ /* 0x040fe2000f8410ff */
[----:B0-----:R-:W-:Y:S01]  /*1360*/  ULEA UR4, UR5, UR4, 0x18 ;  /* 0x0000000405047291 */ /* 0x001fe2000f8ec03f */
[----:B------:R-:W-:Y:S02]  /*1370*/  PRMT R2, RZ, 0x5410, RZ ;  /* 0x00005410ff027816 */ /* 0x000fe400000000ff */
[----:B------:R-:W-:Y:S02]  /*1380*/  LEA.HI.X R15, R0, UR7, R3, 0x2, P2 ;  /* 0x00000007000f7c11 */ /* 0x000fe400090f1403 */
[----:B------:R-:W-:Y:S01]  /*1390*/  PRMT R3, RZ, 0x5410, RZ ;  /* 0x00005410ff037816 */ /* 0x000fe200000000ff */
[----:B------:R-:W-:Y:S06]  /*13a0*/  @P0 BRA `(.L_x_3027) ;  /* 0x0000003800940947 */ /* 0x000fec0003800000 */
        /* <DEDUP_REMOVED lines=9> */
.L_x_3036:
        /* <DEDUP_REMOVED lines=9> */
[----:B------:R-:W-:-:S02]  /*14d0*/  PRMT R0, R86, 0x9910, RZ ;  /* 0x0000991056007816 */ /* 0x000fc400000000ff */
[----:B------:R-:W-:Y:S02]  /*14e0*/  MOV R10, 0x2c00 ;  /* 0x00002c00000a7802 */ /* 0x000fe40000000f00 */
[----:B------:R-:W-:Y:S02]  /*14f0*/  ISETP.NE.AND P2, PT, R0, RZ, PT ;  /* 0x000000ff0000720c */ /* 0x000fe40003f45270 */
[----:B------:R-:W-:Y:S02]  /*1500*/  PRMT R6, R6, 0x5410, R10 ;  /* 0x0000541006067816 */ /* 0x000fe4000000000a */
        /* <DEDUP_REMOVED lines=37> */
[-C--:B------:R-:W-:Y:S02]  /*1760*/  HFMA2 R43, R47, R6.reuse.H1_H1, -72, -72 ;  /* 0xd480d4802f2b7431 */ /* 0x080fe40000060006 */
[----:B------:R-:W-:Y:S02]  /*1770*/  HADD2 R38, R0, -1032, -1032 ;  /* 0xe408e40800267430 */ /* 0x000fe40000000000 */
[----:B------:R-:W-:-:S02]  /*1780*/  HFMA2 R36, R11, R6.H1_H1, -72, -72 ;  /* 0xd480d4800b247431 */ /* 0x000fc40000060006 */
[----:B------:R-:W-:Y:S02]  /*1790*/  HADD2 R37, R12, -1032, -1032 ;  /* 0xe408e4080c257430 */ /* 0x000fe40000000000 */
[-C--:B------:R-:W-:Y:S02]  /*17a0*/  HFMA2 R39, R39, R6.reuse.H1_H1, -72, -72 ;  /* 0xd480d48027277431 */ /* 0x080fe40000060006 */
        /* <DEDUP_REMOVED lines=97> */
.L_x_3029:
        /* <DEDUP_REMOVED lines=20> */
[-C--:B------:R-:W-:Y:S01]  /*1f00*/  FFMA.FTZ R37, R38, R30.reuse, R37 ;  /* 0x0000001e26257223 */ /* 0x080fe20000010025 */
[-C--:B------:R-:W-:Y:S01]  /*1f10*/  FFMA.FTZ R55, R54, R30.reuse, R55 ;  /* 0x0000001e36377223 */ /* 0x080fe20000010037 */
[----:B------:R-:W-:Y:S02]  /*1f20*/  HADD2.F32 R10, -RZ, R39.H0_H0 ;  /* 0x20000027ff0a7230 */ /* 0x000fe40000004100 */
[-C--:B------:R-:W-:Y:S01]  /*1f30*/  FFMA.FTZ R11, R40, R30.reuse, R11 ;  /* 0x0000001e280b7223 */ /* 0x080fe2000001000b */
        /* <DEDUP_REMOVED lines=15> */
[----:B------:R-:W-:Y:S02]  /*2030*/  HADD2.F32 R37, -RZ, R48.H0_H0 ;  /* 0x20000030ff257230 */ /* 0x000fe40000004100 */
[----:B------:R-:W-:Y:S02]  /*2040*/  HADD2.F32 R43, -RZ, R43.H1_H1 ;  /* 0x3000002bff2b7230 */ /* 0x000fe40000004100 */
[----:B------:R-:W-:-:S02]  /*2050*/  HADD2.F32 R10, -RZ, R29.H0_H0 ;  /* 0x2000001dff0a7230 */ /* 0x000fc40000004100 */
[-C--:B------:R-:W-:Y:S01]  /*2060*/  FFMA.FTZ R37, R37, R11.reuse, R36 ;  /* 0x0000000b25257223 */ /* 0x080fe20000010024 */
[----:B------:R-:W-:Y:S02]  /*2070*/  HADD2.F32 R12, -RZ, R29.H1_H1 ;  /* 0x3000001dff0c7230 */ /* 0x000fe40000004100 */
[----:B------:R-:W-:Y:S01]  /*2080*/  FFMA.FTZ R29, R31, R11, R0 ;  /* 0x0000000b1f1d7223 */ /* 0x000fe20000010000 */
[----:B------:R-:W-:Y:S02]  /*2090*/  HADD2.F32 R31, -RZ, R46.H0_H0 ;  /* 0x2000002eff1f7230 */ /* 0x000fe40000004100 */
[----:B------:R-:W-:Y:S01]  /*20a0*/  FFMA.FTZ R52, R43, R53, R52 ;  /* 0x000000352b347223 */ /* 0x000fe20000010034 */
[----:B------:R-:W-:Y:S02]  /*20b0*/  HADD2.F32 R28, -RZ, R28.H1_H1 ;  /* 0x3000001cff1c7230 */ /* 0x000fe40000004100 */
[----:B------:R-:W-:Y:S02]  /*20c0*/  HADD2.F32 R44, -RZ, R44.H1_H1 ;  /* 0x3000002cff2c7230 */ /* 0x000fe40000004100 */
[----:B------:R-:W-:Y:S01]  /*20d0*/  FFMA.FTZ R31, R31, R11, R30 ;  /* 0x0000000b1f1f7223 */ /* 0x000fe2000001001e */
[----:B------:R-:W-:-:S02]  /*20e0*/  HADD2.F32 R48, -RZ, R48.H1_H1 ;  /* 0x30000030ff307230 */ /* 0x000fc40000004100 */
[----:B------:R-:W-:Y:S02]  /*20f0*/  HADD2.F32 R39, -RZ, R50.H0_H0 ;  /* 0x20000032ff277230 */ /* 0x000fe40000004100 */
[-C--:B------:R-:W-:Y:S01]  /*2100*/  FFMA.FTZ R29, R44, R28.reuse, R29 ;  /* 0x0000001c2c1d7223 */ /* 0x080fe2000001001d */
        /* <DEDUP_REMOVED lines=34> */
.L_x_3030:
[C---:B-----5:R-:W-:Y:S02]  /*2330*/  LOP3.LUT R0, R24.reuse, 0xf000f, RZ, 0xc0, !PT ;  /* 0x000f000f18007812 */ /* 0x060fe400078ec0ff */
        /* <DEDUP_REMOVED lines=9> */
[C---:B------:R-:W-:Y:S02]  /*23d0*/  LOP3.LUT R38, R27.reuse, 0xf000f, RZ, 0xc0, !PT ;  /* 0x000f000f1b267812 */ /* 0x040fe400078ec0ff */
[----:B------:R-:W-:-:S02]  /*23e0*/  LOP3.LUT R39, R27, 0xf000f0, RZ, 0xc0, !PT ;  /* 0x00f000f01b277812 */ /* 0x000fc400078ec0ff */
        /* <DEDUP_REMOVED lines=31> */
[----:B------:R-:W-:Y:S01]  /*25e0*/  HADD2 R29, R0, -1032, -1032 ;  /* 0xe408e408001d7430 */ /* 0x000fe20000000000 */
[----:B------:R-:W-:Y:S01]  /*25f0*/  LOP3.LUT R24, R30, 0x64006400, RZ, 0xfc, !PT ;  /* 0x640064001e187812 */ /* 0x000fe200078efcff */
[-C--:B------:R-:W-:Y:S01]  /*2600*/  HFMA2 R30, R25, R6.reuse.H1_H1, -72, -72 ;  /* 0xd480d480191e7431 */ /* 0x080fe20000060006 */
[----:B------:R-:W-:Y:S01]  /*2610*/  LOP3.LUT R47, R40, 0x64006400, RZ, 0xfc, !PT ;  /* 0x64006400282f7812 */ /* 0x000fe200078efcff */
[----:B------:R-:W-:Y:S01]  /*2620*/  HADD2 R39, R10, -1032, -1032 ;  /* 0xe408e4080a277430 */ /* 0x000fe20000000000 */
[----:B------:R-:W-:Y:S01]  /*2630*/  LOP3.LUT R26, R20, 0xf000f, RZ, 0xc0, !PT ;  /* 0x000f000f141a7812 */ /* 0x000fe200078ec0ff */
[----:B------:R-:W-:-:S02]  /*2640*/  HFMA2 R40, R11, R6.H1_H1, -72, -72 ;  /* 0xd480d4800b287431 */ /* 0x000fc40000060006 */
[----:B------:R-:W-:Y:S02]  /*2650*/  HADD2 R41, R12, -1032, -1032 ;  /* 0xe408e4080c297430 */ /* 0x000fe40000000000 */
        /* <DEDUP_REMOVED lines=89> */
.L_x_3031:
        /* <DEDUP_REMOVED lines=87> */
.L_x_3032:
        /* <DEDUP_REMOVED lines=19> */
[----:B------:R-:W-:Y:S01]  /*3290*/  HADD2 R28, R28, -1032, -1032 ;  /* 0xe408e4081c1c7430 */ /* 0x000fe20000000000 */
[----:B------:R-:W-:Y:S01]  /*32a0*/  LOP3.LUT R21, R21, 0xf000f0, RZ, 0xc0, !PT ;  /* 0x00f000f015157812 */ /* 0x000fe200078ec0ff */
[----:B------:R-:W-:Y:S01]  /*32b0*/  HFMA2 R29, R29, R6.H1_H1, -72, -72 ;  /* 0xd480d4801d1d7431 */ /* 0x000fe20000060006 */
        /* <DEDUP_REMOVED lines=23> */
[----:B------:R-:W-:Y:S01]  /*3430*/  HADD2 R38, R12, -1032, -1032 ;  /* 0xe408e4080c267430 */ /* 0x000fe20000000000 */
[C---:B------:R-:W-:Y:S01]  /*3440*/  LOP3.LUT R22, R16.reuse, 0xf000f, RZ, 0xc0, !PT ;  /* 0x000f000f10167812 */ /* 0x040fe200078ec0ff */
[----:B------:R-:W-:Y:S01]  /*3450*/  HFMA2 R39, R21, R6.H1_H1, -72, -72 ;  /* 0xd480d48015277431 */ /* 0x000fe20000060006 */
[----:B------:R-:W-:Y:S01]  /*3460*/  LOP3.LUT R23, R16, 0xf000f0, RZ, 0xc0, !PT ;  /* 0x00f000f010177812 */ /* 0x000fe200078ec0ff */
[----:B------:R-:W-:-:S02]  /*3470*/  HADD2 R40, R40, -1032, -1032 ;  /* 0xe408e40828287430 */ /* 0x000fc40000000000 */
[-C--:B------:R-:W-:Y:S02]  /*3480*/  HFMA2 R41, R41, R6.reuse.H1_H1, -72, -72 ;  /* 0xd480d48029297431 */ /* 0x080fe40000060006 */
        /* <DEDUP_REMOVED lines=89> */
.L_x_3033:
        /* <DEDUP_REMOVED lines=87> */
.L_x_3034:
[C---:B------:R-:W-:Y:S02]  /*3f90*/  LOP3.LUT R10, R17.reuse, 0xf000f, RZ, 0xc0, !PT ;  /* 0x000f000f110a7812 */ /* 0x040fe400078ec0ff */
[----:B------:R-:W-:Y:S02]  /*3fa0*/  LOP3.LUT R0, R17, 0xf000f0, RZ, 0xc0, !PT ;  /* 0x00f000f011007812 */ /* 0x000fe400078ec0ff */
[----:B------:R-:W-:Y:S02]  /*3fb0*/  LOP3.LUT R12, R19, 0xf000f0, RZ, 0xc0, !PT ;  /* 0x00f000f0130c7812 */ /* 0x000fe400078ec0ff */
[----:B------:R-:W-:Y:S02]  /*3fc0*/  SHF.R.U32.HI R17, RZ, 0x8, R17 ;  /* 0x00000008ff117819 */ /* 0x000fe40000011611 */
[----:B------:R-:W-:Y:S02]  /*3fd0*/  SHF.R.U32.HI R28, RZ, 0x8, R18 ;  /* 0x00000008ff1c7819 */ /* 0x000fe40000011612 */
[----:B------:R-:W-:-:S02]  /*3fe0*/  SHF.R.U32.HI R16, RZ, 0x8, R16 ;  /* 0x00000008ff107819 */ /* 0x000fc40000011610 */
[----:B------:R-:W-:Y:S02]  /*3ff0*/  LOP3.LUT R31, R12, 0x64006400, RZ, 0xfc, !PT ;  /* 0x640064000c1f7812 */ /* 0x000fe400078efcff */
[C---:B------:R-:W-:Y:S02]  /*4000*/  LOP3.LUT R27, R18.reuse, 0xf000f, RZ, 0xc0, !PT ;  /* 0x000f000f121b7812 */ /* 0x040fe400078ec0ff */
[----:B------:R-:W-:Y:S02]  /*4010*/  LOP3.LUT R11, R18, 0xf000f0, RZ, 0xc0, !PT ;  /* 0x00f000f0120b7812 */ /* 0x000fe400078ec0ff */
[----:B------:R-:W-:Y:S02]  /*4020*/  LOP3.LUT R30, R19, 0xf000f, RZ, 0xc0, !PT ;  /* 0x000f000f131e7812 */ /* 0x000fe400078ec0ff */
        /* <DEDUP_REMOVED lines=127> */
.L_x_3035:
        /* <DEDUP_REMOVED lines=21> */
[--C-:B------:R-:W-:Y:S02]  /*4970*/  HADD2.F32 R10, -RZ, R19.reuse.H0_H0 ;  /* 0x20000013ff0a7230 */ /* 0x100fe40000004100 */
        /* <DEDUP_REMOVED lines=8> */
[-C--:B------:R-:W-:Y:S01]  /*4a00*/  FFMA.FTZ R43, R0, R42.reuse, R43 ;  /* 0x0000002a002b7223 */ /* 0x080fe2000001002b */
[----:B------:R-:W-:Y:S02]  /*4a10*/  HADD2.F32 R12, -RZ, R30.H0_H0 ;  /* 0x2000001eff0c7230 */ /* 0x000fe40000004100 */
[----:B------:R-:W-:Y:S01]  /*4a20*/  FFMA.FTZ R41, R18, R42, R41 ;  /* 0x0000002a12297223 */ /* 0x000fe20000010029 */
[----:B-1----:R-:W-:-:S02]  /*4a30*/  HADD2.F32 R0, -RZ, R16.H0_H0 ;  /* 0x20000010ff007230 */ /* 0x002fc40000004100 */
[----:B------:R-:W-:Y:S01]  /*4a40*/  FFMA.FTZ R39, R28, R38, R39 ;  /* 0x000000261c277223 */ /* 0x000fe20000010027 */
[----:B------:R-:W-:Y:S02]  /*4a50*/  HADD2.F32 R10, -RZ, R21.H0_H0 ;  /* 0x20000015ff0a7230 */ /* 0x000fe40000004100 */
        /* <DEDUP_REMOVED lines=51> */
.L_x_3028:
[----:B------:R-:W0:Y:S01]  /*4d90*/  LDC R85, c[0x0][0x23c] ;  /* 0x00008f00ff557b82 */ /* 0x000e220000000800 */
[----:B------:R-:W-:Y:S01]  /*4da0*/  IADD3 R88, R88, 0x20, RZ ;  /* 0x0000002058587810 */ /* 0x000fe20007ffe0ff */
[----:B------:R-:W-:-:S03]  /*4db0*/  UIADD3 UR4, UR4, 0x40, URZ ;  /* 0x0000004004047890 */ /* 0x000fc6000fffe03f */
[C---:B------:R-:W-:Y:S02]  /*4dc0*/  ISETP.GE.AND P2, PT, R88.reuse, UR5, PT ;  /* 0x0000000558007c0c */ /* 0x040fe4000bf46270 */
[----:B------:R-:W-:Y:S01]  /*4dd0*/  ISETP.LT.AND P3, PT, R88, R89, PT ;  /* 0x000000595800720c */ /* 0x000fe20003f61270 */
[----:B0-----:R-:W-:-:S12]  /*4de0*/  IMAD.WIDE R14, R85, 0x10, R14 ;  /* 0x00000010550e7825 */ /* 0x001fd800078e020e */
[----:B------:R-:W-:Y:S05]  /*4df0*/  @!P2 BRA P3, `(.L_x_3036) ;  /* 0xffffffc40090a947 */ /* 0x000fea000183ffff */
.L_x_3027:
        /* <DEDUP_REMOVED lines=8> */
.L_x_3040:
[----:B------:R-:W0:Y:S01]  /*4e80*/  LDC R85, c[0x0][0x23c] ;  /* 0x00008f00ff557b82 */ /* 0x000e220000000800 */
[----:B-----5:R1:W5:Y:S01]  /*4e90*/  LDG.E.128.CONSTANT R20, desc[UR8][R14.64] ;  /* 0x000000080e147981 */ /* 0x020362000c1e9d00 */
[----:B0-----:R-:W-:-:S05]  /*4ea0*/  IMAD.WIDE R10, R85, 0x4, R14 ;  /* 0x00000004550a7825 */ /* 0x001fca00078e020e */
[----:B------:R1:W5:Y:S01]  /*4eb0*/  LDG.E.128.CONSTANT R16, desc[UR8][R10.64] ;  /* 0x000000080a107981 */ /* 0x000362000c1e9d00 */
[----:B------:R-:W-:Y:S01]  /*4ec0*/  IMAD.WIDE R90, R85, 0x4, R10 ;  /* 0x00000004555a7825 */ /* 0x000fe200078e020a */
[----:B------:R-:W-:Y:S06]  /*4ed0*/  @!P1 BRA `(.L_x_3038) ;  /* 0x00000018000c9947 */ /* 0x000fec0003800000 */
[----:B-1----:R-:W2:Y:S01]  /*4ee0*/  LDG.E.128.CONSTANT R12, desc[UR8][R90.64] ;  /* 0x000000085a0c7981 */ /* 0x002ea2000c1e9d00 */
[--C-:B-----5:R-:W-:Y:S01]  /*4ef0*/  SHF.R.U32.HI R25, RZ, 0xf, R22.reuse ;  /* 0x0000000fff197819 */ /* 0x120fe20000011616 */
[----:B------:R-:W-:Y:S01]  /*4f00*/  HFMA2.MMA R40, -RZ, RZ, 0, 0.015625 ;  /* 0x00002400ff287435 */ /* 0x000fe200000001ff */
        /* <DEDUP_REMOVED lines=17> */
[----:B------:R-:W-:Y:S02]  /*5020*/  SHF.R.U32.HI R27, RZ, 0xe, R19 ;  /* 0x0000000eff1b7819 */ /* 0x000fe40000011613 */
[----:B------:R-:W-:Y:S02]  /*5030*/  LOP3.LUT R24, R24, 0x10001, RZ, 0xc0, !PT ;  /* 0x0001000118187812 */ /* 0x000fe400078ec0ff */
[----:B------:R-:W-:Y:S02]  /*5040*/  LOP3.LUT R25, R25, 0x10001, RZ, 0xc0, !PT ;  /* 0x0001000119197812 */ /* 0x000fe400078ec0ff */
[----:B------:R-:W-:Y:S02]  /*5050*/  LOP3.LUT R22, R22, 0x10001, RZ, 0xc0, !PT ;  /* 0x0001000116167812 */ /* 0x000fe400078ec0ff */
[----:B------:R-:W-:Y:S02]  /*5060*/  LOP3.LUT R0, R23, 0x380038, RZ, 0xc0, !PT ;  /* 0x0038003817007812 */ /* 0x000fe400078ec0ff */
[----:B------:R-:W-:-:S02]  /*5070*/  SHF.R.U32.HI R31, RZ, 0x6, R23 ;  /* 0x00000006ff1f7819 */ /* 0x000fc40000011617 */
[----:B------:R-:W-:Y:S02]  /*5080*/  LOP3.LUT R71, R23, 0x70007, RZ, 0xc0, !PT ;  /* 0x0007000717477812 */ /* 0x000fe400078ec0ff */
[--C-:B------:R-:W-:Y:S02]  /*5090*/  SHF.R.U32.HI R23, RZ, 0xe, R17.reuse ;  /* 0x0000000eff177819 */ /* 0x100fe40000011611 */
[C---:B------:R-:W-:Y:S02]  /*50a0*/  LOP3.LUT R35, R17.reuse, 0x380038, RZ, 0xc0, !PT ;  /* 0x0038003811237812 */ /* 0x040fe400078ec0ff */
[----:B------:R-:W-:Y:S02]  /*50b0*/  SHF.R.U32.HI R42, RZ, 0x6, R17 ;  /* 0x00000006ff2a7819 */ /* 0x000fe40000011611 */
[----:B------:R-:W-:Y:S02]  /*50c0*/  LOP3.LUT R67, R17, 0x70007, RZ, 0xc0, !PT ;  /* 0x0007000711437812 */ /* 0x000fe400078ec0ff */
[----:B------:R-:W-:-:S02]  /*50d0*/  LOP3.LUT R36, R18, 0x380038, RZ, 0xc0, !PT ;  /* 0x0038003812247812 */ /* 0x000fc400078ec0ff */
[----:B------:R-:W-:Y:S02]  /*50e0*/  SHF.R.U32.HI R43, RZ, 0x6, R18 ;  /* 0x00000006ff2b7819 */ /* 0x000fe40000011612 */
[----:B------:R-:W-:Y:S02]  /*50f0*/  LOP3.LUT R68, R18, 0x70007, RZ, 0xc0, !PT ;  /* 0x0007000712447812 */ /* 0x000fe400078ec0ff */
[----:B------:R-:W-:Y:S02]  /*5100*/  LOP3.LUT R21, R24, 0x20002, R21, 0xf8, !PT ;  /* 0x0002000218157812 */ /* 0x000fe400078ef815 */
[----:B------:R-:W-:Y:S02]  /*5110*/  PRMT R18, R86, 0x9910, RZ ;  /* 0x0000991056127816 */ /* 0x000fe400000000ff */
[----:B------:R-:W-:Y:S02]  /*5120*/  LOP3.LUT R20, R20, 0x10001, RZ, 0xc0, !PT ;  /* 0x0001000114147812 */ /* 0x000fe400078ec0ff */
[----:B------:R-:W-:-:S02]  /*5130*/  LOP3.LUT R17, R25, 0x20002, R16, 0xf8, !PT ;  /* 0x0002000219117812 */ /* 0x000fc400078ef810 */
[----:B------:R-:W-:Y:S02]  /*5140*/  LOP3.LUT R52, R22, 0x20002, R27, 0xf8, !PT ;  /* 0x0002000216347812 */ /* 0x000fe400078ef81b */
[----:B------:R-:W-:Y:S02]  /*5150*/  LOP3.LUT R20, R20, 0x20002, R23, 0xf8, !PT ;  /* 0x0002000214147812 */ /* 0x000fe400078ef817 */
[----:B------:R-:W-:Y:S02]  /*5160*/  ISETP.NE.AND P2, PT, R18, RZ, PT ;  /* 0x000000ff1200720c */ /* 0x000fe40003f45270 */
[----:B------:R-:W-:Y:S02]  /*5170*/  LOP3.LUT R77, R10, 0x64006400, RZ, 0xfc, !PT ;  /* 0x640064000a4d7812 */ /* 0x000fe400078efcff */
[----:B------:R-:W-:Y:S02]  /*5180*/  LOP3.LUT R59, R0, 0x64006400, RZ, 0xfc, !PT ;  /* 0x64006400003b7812 */ /* 0x000fe400078efcff */
[----:B------:R-:W-:-:S02]  /*5190*/  LOP3.LUT R37, R19, 0x380038, RZ, 0xc0, !PT ;  /* 0x0038003813257812 */ /* 0x000fc400078ec0ff */
[----:B------:R-:W-:Y:S02]  /*51a0*/  SHF.R.U32.HI R48, RZ, 0x6, R19 ;  /* 0x00000006ff307819 */ /* 0x000fe40000011613 */
        /* <DEDUP_REMOVED lines=26> */
[----:B------:R-:W-:Y:S01]  /*5350*/  HFMA2 R63, R63, R40.H0_H0, -20, -20 ;  /* 0xcd00cd003f3f7431 */ /* 0x000fe20000040028 */
        /* <DEDUP_REMOVED lines=24> */
[----:B------:R-:W-:Y:S02]  /*54e0*/  SHF.R.U32.HI R24, RZ, 0x6, R12 ;  /* 0x00000006ff187819 */ /* 0x000fe4000001160c */
[----:B------:R-:W-:Y:S02]  /*54f0*/  LOP3.LUT R44, R12, 0x70007, RZ, 0xc0, !PT ;  /* 0x000700070c2c7812 */ /* 0x000fe400078ec0ff */
[----:B------:R-:W-:-:S02]  /*5500*/  SHF.R.U32.HI R12, RZ, 0xd, R14 ;  /* 0x0000000dff0c7819 */ /* 0x000fc4000001160e */
[--C-:B------:R-:W-:Y:S02]  /*5510*/  SHF.R.U32.HI R23, RZ, 0xd, R13.reuse ;  /* 0x0000000dff177819 */ /* 0x100fe4000001160d */
[C---:B------:R-:W-:Y:S02]  /*5520*/  LOP3.LUT R18, R13.reuse, 0x380038, RZ, 0xc0, !PT ;  /* 0x003800380d127812 */ /* 0x040fe400078ec0ff */
[----:B------:R-:W-:Y:S02]  /*5530*/  SHF.R.U32.HI R25, RZ, 0x6, R13 ;  /* 0x00000006ff197819 */ /* 0x000fe4000001160d */
[----:B------:R-:W-:Y:S02]  /*5540*/  LOP3.LUT R45, R13, 0x70007, RZ, 0xc0, !PT ;  /* 0x000700070d2d7812 */ /* 0x000fe400078ec0ff */
[----:B------:R-:W-:Y:S02]  /*5550*/  LOP3.LUT R22, R21, 0x40004, R22, 0xf8, !PT ;  /* 0x0004000415167812 */ /* 0x000fe400078ef816 */
[----:B------:R-:W-:-:S02]  /*5560*/  SHF.R.U32.HI R13, RZ, 0xd, R15 ;  /* 0x0000000dff0d7819 */ /* 0x000fc4000001160f */
[----:B------:R-:W-:Y:S02]  /*5570*/  LOP3.LUT R21, R17, 0x40004, R12, 0xf8, !PT ;  /* 0x0004000411157812 */ /* 0x000fe400078ef80c */
[C---:B------:R-:W-:Y:S02]  /*5580*/  LOP3.LUT R38, R14.reuse, 0x380038, RZ, 0xc0, !PT ;  /* 0x003800380e267812 */ /* 0x040fe400078ec0ff */
[----:B------:R-:W-:Y:S02]  /*5590*/  SHF.R.U32.HI R27, RZ, 0x6, R14 ;  /* 0x00000006ff1b7819 */ /* 0x000fe4000001160e */
[----:B------:R-:W-:Y:S02]  /*55a0*/  LOP3.LUT R46, R14, 0x70007, RZ, 0xc0, !PT ;  /* 0x000700070e2e7812 */ /* 0x000fe400078ec0ff */
[----:B------:R-:W-:Y:S02]  /*55b0*/  LOP3.LUT R12, R28, 0x380038, RZ, 0xc0, !PT ;  /* 0x003800381c0c7812 */ /* 0x000fe400078ec0ff */
[----:B------:R-:W-:-:S02]  /*55c0*/  LOP3.LUT R14, R42, 0x380038, RZ, 0xc0, !PT ;  /* 0x003800382a0e7812 */ /* 0x000fc400078ec0ff */
[C---:B------:R-:W-:Y:S02]  /*55d0*/  LOP3.LUT R50, R15.reuse, 0x380038, RZ, 0xc0, !PT ;  /* 0x003800380f327812 */ /* 0x040fe400078ec0ff */
[----:B------:R-:W-:Y:S02]  /*55e0*/  SHF.R.U32.HI R29, RZ, 0x6, R15 ;  /* 0x00000006ff1d7819 */ /* 0x000fe4000001160f */
[----:B------:R-:W-:Y:S02]  /*55f0*/  LOP3.LUT R47, R15, 0x70007, RZ, 0xc0, !PT ;  /* 0x000700070f2f7812 */ /* 0x000fe400078ec0ff */
[----:B------:R-:W-:Y:S02]  /*5600*/  LOP3.LUT R23, R20, 0x40004, R23, 0xf8, !PT ;  /* 0x0004000414177812 */ /* 0x000fe400078ef817 */
[----:B------:R-:W-:Y:S02]  /*5610*/  LOP3.LUT R20, R52, 0x40004, R13, 0xf8, !PT ;  /* 0x0004000434147812 */ /* 0x000fe400078ef80d */
[----:B------:R-:W-:-:S02]  /*5620*/  LOP3.LUT R17, R11, 0x64006400, RZ, 0xfc, !PT ;  /* 0x640064000b117812 */ /* 0x000fc400078efcff */
[----:B------:R-:W-:Y:S02]  /*5630*/  LOP3.LUT R15, R30, 0x380038, RZ, 0xc0, !PT ;  /* 0x003800381e0f7812 */ /* 0x000fe400078ec0ff */
        /* <DEDUP_REMOVED lines=190> */
.L_x_3039:
        /* <DEDUP_REMOVED lines=79> */
.L_x_3038:
[----:B------:R-:W-:Y:S01]  /*6710*/  IADD3 R88, R88, 0x20, RZ ;  /* 0x0000002058587810 */ /* 0x000fe20007ffe0ff */
[----:B------:R-:W-:Y:S01]  /*6720*/  UIADD3 UR4, UR4, 0x40, URZ ;  /* 0x0000004004047890 */ /* 0x000fe2000fffe03f */
[----:B-1----:R-:W-:Y:S02]  /*6730*/  IMAD.WIDE R14, R85, 0x4, R90 ;  /* 0x00000004550e7825 */ /* 0x002fe400078e025a */
[C---:B------:R-:W-:Y:S02]  /*6740*/  ISETP.GE.AND P2, PT, R88.reuse, UR5, PT ;  /* 0x0000000558007c0c */ /* 0x040fe4000bf46270 */
[----:B------:R-:W-:-:S13]  /*6750*/  ISETP.LT.AND P3, PT, R88, R89, PT ;  /* 0x000000595800720c */ /* 0x000fda0003f61270 */
[----:B------:R-:W-:Y:S05]  /*6760*/  @!P2 BRA P3, `(.L_x_3040) ;  /* 0xffffffe400c4a947 */ /* 0x000fea000183ffff */
.L_x_3037:
        /* <DEDUP_REMOVED lines=22> */
.L_x_3044:
[----:B------:R-:W0:Y:S02]  /*68d0*/  LDS R4, [R12] ;  /* 0x000000000c047984 */ /* 0x000e240000000800 */
[----:B0-----:R-:W-:-:S06]  /*68e0*/  HADD2 R5, R4, R11 ;  /* 0x0000000b04057230 */ /* 0x001fcc0000000000 */
[----:B------:R-:W0:Y:S02]  /*68f0*/  ATOMS.CAST.SPIN R5, [R12], R4, R5 ;  /* 0x000000040c05738d */ /* 0x000e240001800005 */
[----:B0-----:R-:W-:-:S13]  /*6900*/  ISETP.EQ.U32.AND P0, PT, R5, 0x1, PT ;  /* 0x000000010500780c */ /* 0x001fda0003f02070 */
[----:B------:R-:W-:Y:S05]  /*6910*/  @!P0 BRA `(.L_x_3044) ;  /* 0xfffffffc00ec8947 */ /* 0x000fea000383ffff */
[----:B------:R-:W-:Y:S05]  /*6920*/  BRA `(.L_x_3042) ;  /* 0x00000000000c7947 */ /* 0x000fea0003800000 */
.L_x_3043:
[----:B------:R-:W2:Y:S02]  /*6930*/  LD.E R4, desc[UR8][R6.64] ;  /* 0x0000000806047980 */ /* 0x000ea4000c101900 */
[----:B--2---:R-:W-:-:S05]  /*6940*/  IADD3 R5, R11, R4, RZ ;  /* 0x000000040b057210 */ /* 0x004fca0007ffe0ff */
[----:B------:R0:W-:Y:S02]  /*6950*/  ST.E desc[UR8][R6.64], R5 ;  /* 0x0000000506007985 */ /* 0x0001e4000c101908 */
.L_x_3042:
[----:B------:R-:W-:Y:S05]  /*6960*/  BSYNC B0 ;  /* 0x0000000000007941 */ /* 0x000fea0003800000 */
.L_x_3041:
[----:B------:R1:W-:Y:S01]  /*6970*/  ATOM.E.ADD.F16x2.RN.STRONG.GPU P0, RZ, desc[UR8][R6.64+0x4], R13 ;  /* 0x0000040d06ff79a2 */ /* 0x0003e2000810e1c8 */
[----:B------:R-:W-:Y:S04]  /*6980*/  BSSY B0, `(.L_x_3045) ;  /* 0x000000f000007945 */ /* 0x000fe80003800000 */
[----:B-1----:R-:W-:Y:S05]  /*6990*/  @P0 BRA `(.L_x_3046) ;  /* 0x0000000000340947 */ /* 0x002fea0003800000 */
[----:B------:R-:W1:Y:S02]  /*69a0*/  QSPC.E.S P0, RZ, [R6+0x4] ;  /* 0x0000040006ff73aa */ /* 0x000e640000000500 */
[----:B-1----:R-:W-:Y:S05]  /*69b0*/  @!P0 BRA `(.L_x_3047) ;  /* 0x0000000000208947 */ /* 0x002fea0003800000 */
[----:B------:R-:W-:-:S04]  /*69c0*/  MOV R4, R6 ;  /* 0x0000000600047202 */ /* 0x000fc80000000f00 */
[----:B0-----:R-:W-:-:S07]  /*69d0*/  MOV R6, R4 ;  /* 0x0000000400067202 */ /* 0x001fce0000000f00 */
.L_x_3048:
[----:B------:R-:W0:Y:S02]  /*69e0*/  LDS R4, [R6+0x4] ;  /* 0x0000040006047984 */ /* 0x000e240000000800 */
[----:B0-----:R-:W-:-:S10]  /*69f0*/  HFMA2.MMA R5, R4, 1, 1, R13 ;  /* 0x3c003c0004057835 */ /* 0x001fd4000000000d */
[----:B------:R-:W0:Y:S02]  /*6a00*/  ATOMS.CAST.SPIN R5, [R6+0x4], R4, R5 ;  /* 0x000004040605738d */ /* 0x000e240001800005 */
[----:B0-----:R-:W-:-:S13]  /*6a10*/  ISETP.EQ.U32.AND P0, PT, R5, 0x1, PT ;  /* 0x000000010500780c */ /* 0x001fda0003f02070 */
[----:B------:R-:W-:Y:S05]  /*6a20*/  @!P0 BRA `(.L_x_3048) ;  /* 0xfffffffc00ec8947 */ /* 0x000fea000383ffff */
[----:B------:R-:W-:Y:S05]  /*6a30*/  BRA `(.L_x_3046) ;  /* 0x00000000000c7947 */ /* 0x000fea0003800000 */
.L_x_3047:
[----:B------:R-:W0:Y:S02]  /*6a40*/  LD.E R4, desc[UR8][R6.64+0x4] ;  /* 0x0000040806047980 */ /* 0x000e24000c101900 */
[----:B0-----:R-:W-:-:S05]  /*6a50*/  IADD3 R5, R13, R4, RZ ;  /* 0x000000040d057210 */ /* 0x001fca0007ffe0ff */
[----:B------:R1:W-:Y:S02]  /*6a60*/  ST.E desc[UR8][R6.64+0x4], R5 ;  /* 0x0000040506007985 */ /* 0x0003e4000c101908 */
.L_x_3046:
[----:B------:R-:W-:Y:S05]  /*6a70*/  BSYNC B0 ;  /* 0x0000000000007941 */ /* 0x000fea0003800000 */
.L_x_3045:
        /* <DEDUP_REMOVED lines=13> */
.L_x_3052:
[----:B------:R-:W0:Y:S02]  /*6b50*/  LDS R2, [R0] ;  /* 0x0000000000027984 */ /* 0x000e240000000800 */
[----:B0-----:R-:W-:-:S06]  /*6b60*/  HADD2 R3, R2, R7 ;  /* 0x0000000702037230 */ /* 0x001fcc0000000000 */
[----:B------:R-:W0:Y:S02]  /*6b70*/  ATOMS.CAST.SPIN R3, [R0], R2, R3 ;  /* 0x000000020003738d */ /* 0x000e240001800003 */
[----:B0-----:R-:W-:-:S13]  /*6b80*/  ISETP.EQ.U32.AND P0, PT, R3, 0x1, PT ;  /* 0x000000010300780c */ /* 0x001fda0003f02070 */
[----:B------:R-:W-:Y:S05]  /*6b90*/  @!P0 BRA `(.L_x_3052) ;  /* 0xfffffffc00ec8947 */ /* 0x000fea000383ffff */
[----:B------:R-:W-:Y:S05]  /*6ba0*/  BRA `(.L_x_3050) ;  /* 0x00000000000c7947 */ /* 0x000fea0003800000 */
.L_x_3051:
[----:B------:R-:W2:Y:S02]  /*6bb0*/  LD.E R0, desc[UR8][R4.64] ;  /* 0x0000000804007980 */ /* 0x000ea4000c101900 */
[----:B--2---:R-:W-:-:S05]  /*6bc0*/  IADD3 R3, R7, R0, RZ ;  /* 0x0000000007037210 */ /* 0x004fca0007ffe0ff */
[----:B------:R0:W-:Y:S02]  /*6bd0*/  ST.E desc[UR8][R4.64], R3 ;  /* 0x0000000304007985 */ /* 0x0001e4000c101908 */
.L_x_3050:
[----:B------:R-:W-:Y:S05]  /*6be0*/  BSYNC B0 ;  /* 0x0000000000007941 */ /* 0x000fea0003800000 */
.L_x_3049:
[----:B------:R1:W-:Y:S02]  /*6bf0*/  ATOM.E.ADD.F16x2.RN.STRONG.GPU P0, RZ, desc[UR8][R4.64+0x4], R87 ;  /* 0x0000045704ff79a2 */ /* 0x0003e4000810e1c8 */
[----:B-1----:R-:W-:Y:S05]  /*6c00*/  @P0 EXIT ;  /* 0x000000000000094d */ /* 0x002fea0003800000 */
[----:B------:R-:W1:Y:S02]  /*6c10*/  QSPC.E.S P0, RZ, [R4+0x4] ;  /* 0x0000040004ff73aa */ /* 0x000e640000000500 */
[----:B-1----:R-:W-:Y:S05]  /*6c20*/  @!P0 BRA `(.L_x_3053) ;  /* 0x0000000000208947 */ /* 0x002fea0003800000 */
[----:B------:R-:W-:-:S04]  /*6c30*/  MOV R2, R4 ;  /* 0x0000000400027202 */ /* 0x000fc80000000f00 */
[----:B------:R-:W-:-:S07]  /*6c40*/  MOV R0, R2 ;  /* 0x0000000200007202 */ /* 0x000fce0000000f00 */
.L_x_3054:
[----:B------:R-:W0:Y:S02]  /*6c50*/  LDS R2, [R0+0x4] ;  /* 0x0000040000027984 */ /* 0x000e240000000800 */
[----:B0-----:R-:W-:-:S10]  /*6c60*/  HFMA2.MMA R3, R2, 1, 1, R87 ;  /* 0x3c003c0002037835 */ /* 0x001fd40000000057 */
[----:B------:R-:W0:Y:S02]  /*6c70*/  ATOMS.CAST.SPIN R3, [R0+0x4], R2, R3 ;  /* 0x000004020003738d */ /* 0x000e240001800003 */
[----:B0-----:R-:W-:-:S13]  /*6c80*/  ISETP.EQ.U32.AND P0, PT, R3, 0x1, PT ;  /* 0x000000010300780c */ /* 0x001fda0003f02070 */
[----:B------:R-:W-:Y:S05]  /*6c90*/  @!P0 BRA `(.L_x_3054) ;  /* 0xfffffffc00ec8947 */ /* 0x000fea000383ffff */
[----:B------:R-:W-:Y:S05]  /*6ca0*/  EXIT ;  /* 0x000000000000794d */ /* 0x000fea0003800000 */
.L_x_3053:
[----:B------:R-:W0:Y:S02]  /*6cb0*/  LD.E R0, desc[UR8][R4.64+0x4] ;  /* 0x0000040804007980 */ /* 0x000e24000c101900 */
[----:B0-----:R-:W-:-:S05]  /*6cc0*/  IADD3 R3, R87, R0, RZ ;  /* 0x0000000057037210 */ /* 0x001fca0007ffe0ff */
[----:B------:R-:W-:Y:S01]  /*6cd0*/  ST.E desc[UR8][R4.64+0x4], R3 ;  /* 0x0000040304007985 */ /* 0x000fe2000c101908 */
[----:B------:R-:W-:Y:S05]  /*6ce0*/  EXIT ;  /* 0x000000000000794d */ /* 0x000fea0003800000 */
.L_x_3055:
        /* <DEDUP_REMOVED lines=9> */
.L_x_3715:


//--------------------- .text._Z23gemm_half_q_half_kernelILi2ELi14ELb1ELb1ELi32EEvPK6__halfPKjS4_S2_PS0_iiiiPKtS7_iiiiiibS2_i --------------------------
	.section	.text._Z23gemm_half_q_half_kernelILi2ELi14ELb1ELb1ELi32EEvPK6__halfPKjS4_S2_PS0_iiiiPKtS7_iiiiiibS2_i,"ax",@progbits
	.align	128
        .global         _Z23gemm_half_q_half_kernelILi2ELi14ELb1ELb1ELi32EEvPK6__halfPKjS4_S2_PS0_iiiiPKtS7_iiiiiibS2_i
        .type           _Z23gemm_half_q_half_kernelILi2ELi14ELb1ELb1ELi32EEvPK6__halfPKjS4_S2_PS0_iiiiPKtS7_iiiiiibS2_i,@function
        .size           _Z23gemm_half_q_half_kernelILi2ELi14ELb1ELb1ELi32EEvPK6__halfPKjS4_S2_PS0_iiiiPKtS7_iiiiiibS2_i,(.L_x_3716 - _Z23gemm_half_q_half_kernelILi2ELi14ELb1ELb1ELi32EEvPK6__halfPKjS4_S2_PS0_iiiiPKtS7_iiiiiibS2_i)
        .other          _Z23gemm_half_q_half_kernelILi2ELi14ELb1ELb1ELi32EEvPK6__halfPKjS4_S2_PS0_iiiiPKtS7_iiiiiibS2_i,@"STO_CUDA_ENTRY STV_DEFAULT"
_Z23gemm_half_q_half_kernelILi2ELi14ELb1ELb1ELi32EEvPK6__halfPKjS4_S2_PS0_iiiiPKtS7_iiiiiibS2_i:
.text._Z23gemm_half_q_half_kernelILi2ELi14ELb1ELb1ELi32EEvPK6__halfPKjS4_S2_PS0_iiiiPKtS7_iiiiiibS2_i:
        /* <DEDUP_REMOVED lines=24> */
.L_x_3056:
        /* <DEDUP_REMOVED lines=37> */
.L_x_3061:
        /* <DEDUP_REMOVED lines=16> */
.L_x_3060:
        /* <DEDUP_REMOVED lines=16> */
.L_x_3059:
        /* <DEDUP_REMOVED lines=17> */
.L_x_3063:
        /* <DEDUP_REMOVED lines=16> */
.L_x_3062:
        /* <DEDUP_REMOVED lines=14> */
.L_x_3058:
[----:B------:R-:W-:Y:S05]  /*08c0*/  BSYNC B0 ;  /* 0x0000000000007941 */ /* 0x000fea0003800000 */
.L_x_3057:
        /* <DEDUP_REMOVED lines=21> */
.L_x_3066:
        /* <DEDUP_REMOVED lines=11> */
.L_x_3065:
        /* <DEDUP_REMOVED lines=10> */
.L_x_3064:
        /* <DEDUP_REMOVED lines=18> */
.L_x_3068:
        /* <DEDUP_REMOVED lines=40> */
.L_x_3067:
        /* <DEDUP_REMOVED lines=20> */
.L_x_3069:
        /* <DEDUP_REMOVED lines=8> */
.L_x_3070:
        /* <DEDUP_REMOVED lines=11> */
.L_x_3071:
        /* <DEDUP_REMOVED lines=8> */
.L_x_3072:
        /* <DEDUP_REMOVED lines=8> */
.L_x_3073:
        /* <DEDUP_REMOVED lines=28> */
.L_x_3083:
[----:B------:R-:W-:Y:S02]  /*1440*/  MOV R14, R0 ;  /* 0x00000000000e7202 */ /* 0x000fe40000000f00 */
[----:B------:R-:W-:Y:S01]  /*1450*/  MOV R15, R11 ;  /* 0x0000000b000f7202 */ /* 0x000fe20000000f00 */
        /* <DEDUP_REMOVED lines=9> */
[----:B------:R-:W-:Y:S01]  /*14f0*/  HFMA2.MMA R10, -RZ, RZ, 0, 0.0625 ;  /* 0x00002c00ff0a7435 */ /* 0x000fe200000001ff */
[----:B------:R-:W-:-:S04]  /*1500*/  PRMT R0, R86, 0x9910, RZ ;  /* 0x0000991056007816 */ /* 0x000fc800000000ff */
[----:B------:R-:W-:-:S05]  /*1510*/  ISETP.NE.AND P2, PT, R0, RZ, PT ;  /* 0x000000ff0000720c */ /* 0x000fca0003f45270 */
[----:B------:R-:W-:Y:S02]  /*1520*/  PRMT R6, R6, 0x5410, R10 ;  /* 0x0000541006067816 */ /* 0x000fe4000000000a */
[C---:B--2---:R-:W-:Y:S02]  /*1530*/  LOP3.LUT R0, R28.reuse, 0xf000f, RZ, 0xc0, !PT ;  /* 0x000f000f1c007812 */ /* 0x044fe400078ec0ff */
[----:B------:R-:W-:Y:S02]  /*1540*/  LOP3.LUT R10, R28, 0xf000f0, RZ, 0xc0, !PT ;  /* 0x00f000f01c0a7812 */ /* 0x000fe400078ec0ff */
[C---:B------:R-:W-:Y:S02]  /*1550*/  LOP3.LUT R12, R29.reuse, 0xf000f, RZ, 0xc0, !PT ;  /* 0x000f000f1d0c7812 */ /* 0x040fe400078ec0ff */
[----:B------:R-:W-:Y:S02]  /*1560*/  LOP3.LUT R36, R29, 0xf000f0, RZ, 0xc0, !PT ;  /* 0x00f000f01d247812 */ /* 0x000fe400078ec0ff */
[----:B------:R-:W-:-:S02]  /*1570*/  SHF.R.U32.HI R28, RZ, 0x8, R28 ;  /* 0x00000008ff1c7819 */ /* 0x000fc4000001161c */
[----:B------:R-:W-:Y:S02]  /*1580*/  SHF.R.U32.HI R29, RZ, 0x8, R29 ;  /* 0x00000008ff1d7819 */ /* 0x000fe4000001161d */
[C---:B------:R-:W-:Y:S02]  /*1590*/  LOP3.LUT R37, R30.reuse, 0xf000f, RZ, 0xc0, !PT ;  /* 0x000f000f1e257812 */ /* 0x040fe400078ec0ff */
[----:B------:R-:W-:Y:S02]  /*15a0*/  SHF.R.U32.HI R42, RZ, 0x8, R30 ;  /* 0x00000008ff2a7819 */ /* 0x000fe4000001161e */
        /* <DEDUP_REMOVED lines=131> */
.L_x_3076:
        /* <DEDUP_REMOVED lines=87> */
.L_x_3077:
        /* <DEDUP_REMOVED lines=140> */
.L_x_3078:
        /* <DEDUP_REMOVED lines=87> */
.L_x_3079:
        /* <DEDUP_REMOVED lines=140> */
.L_x_3080:
        /* <DEDUP_REMOVED lines=87> */
.L_x_3081:
        /* <DEDUP_REMOVED lines=137> */
.L_x_3082:
        /* <DEDUP_REMOVED lines=87> */
.L_x_3075:
[----:B------:R-:W0:Y:S01]  /*4db0*/  LDC R85, c[0x0][0x23c] ;  /* 0x00008f00ff557b82 */ /* 0x000e220000000800 */
[----:B------:R-:W-:Y:S01]  /*4dc0*/  IADD3 R88, R88, 0x20, RZ ;  /* 0x0000002058587810 */ /* 0x000fe20007ffe0ff */
[----:B------:R-:W-:-:S03]  /*4dd0*/  UIADD3 UR4, UR4, 0x40, URZ ;  /* 0x0000004004047890 */ /* 0x000fc6000fffe03f */
[C---:B------:R-:W-:Y:S02]  /*4de0*/  ISETP.GE.AND P2, PT, R88.reuse, UR5, PT ;  /* 0x0000000558007c0c */ /* 0x040fe4000bf46270 */
[----:B------:R-:W-:Y:S01]  /*4df0*/  ISETP.LT.AND P3, PT, R88, R89, PT ;  /* 0x000000595800720c */ /* 0x000fe20003f61270 */
[----:B0-----:R-:W-:-:S03]  /*4e00*/  IMAD.WIDE R10, R85, 0x10, R14 ;  /* 0x00000010550a7825 */ /* 0x001fc600078e020e */
[----:B------:R-:W-:-:S09]  /*4e10*/  MOV R0, R10 ;  /* 0x0000000a00007202 */ /* 0x000fd20000000f00 */
[----:B------:R-:W-:Y:S05]  /*4e20*/  @!P2 BRA P3, `(.L_x_3083) ;  /* 0xffffffc40084a947 */ /* 0x000fea000183ffff */
.L_x_3074:
        /* <DEDUP_REMOVED lines=8> */
.L_x_3087:
        /* <DEDUP_REMOVED lines=9> */
[--C-:B-----5:R-:W-:Y:S01]  /*4f40*/  SHF.R.U32.HI R25, RZ, 0xf, R22.reuse ;  /* 0x0000000fff197819 */ /* 0x120fe20000011616 */
[----:B------:R-:W-:Y:S01]  /*4f50*/  HFMA2.MMA R32, -RZ, RZ, 0, 0.125 ;  /* 0x00003000ff207435 */ /* 0x000fe200000001ff */
[C---:B0-----:R-:W-:Y:S02]  /*4f60*/  LOP3.LUT R10, R22.reuse, 0x380038, RZ, 0xc0, !PT ;  /* 0x00380038160a7812 */ /* 0x041fe400078ec0ff */
        /* <DEDUP_REMOVED lines=39> */
[----:B------:R-:W-:Y:S01]  /*51e0*/  LOP3.LUT R37, R19, 0x380038, RZ, 0xc0, !PT ;  /* 0x0038003813257812 */ /* 0x000fe200078ec0ff */
[-C--:B------:R-:W-:Y:S01]  /*51f0*/  HFMA2 R77, R77, R32.reuse.H0_H0, -132, -132 ;  /* 0xd820d8204d4d7431 */ /* 0x080fe20000040020 */
[----:B------:R-:W-:Y:S01]  /*5200*/  SHF.R.U32.HI R48, RZ, 0x6, R19 ;  /* 0x00000006ff307819 */ /* 0x000fe20000011613 */
        /* <DEDUP_REMOVED lines=19> */
[----:B------:R-:W-:Y:S01]  /*5340*/  MOV R40, 0x2400 ;  /* 0x0000240000287802 */ /* 0x000fe20000000f00 */
[----:B------:R-:W-:Y:S01]  /*5350*/  HFMA2 R61, R61, R32.H0_H0, -132, -132 ;  /* 0xd820d8203d3d7431 */ /* 0x000fe20000040020 */
[----:B------:R-:W-:Y:S02]  /*5360*/  LOP3.LUT R63, R36, 0x64006400, RZ, 0xfc, !PT ;  /* 0x64006400243f7812 */ /* 0x000fe400078efcff */
[----:B------:R-:W-:-:S02]  /*5370*/  LOP3.LUT R70, R41, 0x70007, RZ, 0xc0, !PT ;  /* 0x0007000729467812 */ /* 0x000fc400078ec0ff */
[----:B------:R-:W-:Y:S01]  /*5380*/  LOP3.LUT R82, R26, 0x70007, RZ, 0xc0, !PT ;  /* 0x000700071a527812 */ /* 0x000fe200078ec0ff */
[----:B------:R-:W-:Y:S01]  /*5390*/  HFMA2 R63, R63, R40.H0_H0, -20, -20 ;  /* 0xcd00cd003f3f7431 */ /* 0x000fe20000040028 */
        /* <DEDUP_REMOVED lines=237> */
.L_x_3086:
        /* <DEDUP_REMOVED lines=79> */
.L_x_3085:
[----:B------:R-:W-:Y:S01]  /*6760*/  IADD3 R88, R88, 0x20, RZ ;  /* 0x0000002058587810 */ /* 0x000fe20007ffe0ff */
[----:B0-----:R-:W-:Y:S01]  /*6770*/  IMAD.WIDE R10, R85, 0x4, R90 ;  /* 0x00000004550a7825 */ /* 0x001fe200078e025a */
[----:B------:R-:W-:Y:S02]  /*6780*/  UIADD3 UR4, UR4, 0x40, URZ ;  /* 0x0000004004047890 */ /* 0x000fe4000fffe03f */
[C---:B------:R-:W-:Y:S02]  /*6790*/  ISETP.GE.AND P2, PT, R88.reuse, UR5, PT ;  /* 0x0000000558007c0c */ /* 0x040fe4000bf46270 */
[----:B------:R-:W-:Y:S02]  /*67a0*/  ISETP.LT.AND P3, PT, R88, R89, PT ;  /* 0x000000595800720c */ /* 0x000fe40003f61270 */
[----:B------:R-:W-:-:S11]  /*67b0*/  MOV R0, R10 ;  /* 0x0000000a00007202 */ /* 0x000fd60000000f00 */
[----:B------:R-:W-:Y:S05]  /*67c0*/  @!P2 BRA P3, `(.L_x_3087) ;  /* 0xffffffe400b8a947 */ /* 0x000fea000183ffff */
.L_x_3084:
[----:B------:R-:W-:Y:S01]  /*67d0*/  ISETP.GE.AND P0, PT, R88, R89, PT ;  /* 0x000000595800720c */ /* 0x000fe20003f06270 */
[----:B------:R-:W-:-:S03]  /*67e0*/  ULDC UR5, c[0x0][0x26c] ;  /* 0x00009b0000057ab9 */ /* 0x000fc60000000800 */
[----:B------:R-:W-:-:S13]  /*67f0*/  ISETP.GE.OR P0, PT, R88, UR5, P0 ;  /* 0x0000000558007c0c */ /* 0x000fda0008706670 */
[----:B------:R-:W-:Y:S05]  /*6800*/  @P0 BRA `(.L_x_3088) ;  /* 0x0000000c006c0947 */ /* 0x000fea0003800000 */
[----:B------:R-:W0:Y:S01]  /*6810*/  S2R R10, SR_CTAID.Y ;  /* 0x00000000000a7919 */ /* 0x000e220000002600 */
[----:B------:R-:W0:Y:S01]  /*6820*/  LDC R13, c[0x0][0x238] ;  /* 0x00008e00ff0d7b82 */ /* 0x000e220000000800 */
[----:B------:R-:W-:Y:S01]  /*6830*/  PRMT R12, R87, 0x9910, RZ ;  /* 0x00009910570c7816 */ /* 0x000fe200000000ff */
[----:B------:R-:W-:Y:S01]  /*6840*/  ULDC UR5, c[0x0][0x26c] ;  /* 0x00009b0000057ab9 */ /* 0x000fe20000000800 */
[----:B-----5:R-:W-:Y:S02]  /*6850*/  SHF.L.U32 R21, R85, 0x2, RZ ;  /* 0x0000000255157819 */ /* 0x020fe400000006ff */
[----:B------:R-:W-:Y:S01]  /*6860*/  ISETP.NE.AND P0, PT, R12, RZ, PT ;  /* 0x000000ff0c00720c */ /* 0x000fe20003f05270 */
[----:B0-----:R-:W-:-:S05]  /*6870*/  IMAD R10, R10, -0x2, R13 ;  /* 0xfffffffe0a0a7824 */ /* 0x001fca00078e020d */
[----:B------:R-:W-:Y:S02]  /*6880*/  ISETP.LT.OR P0, PT, R10, 0x2, !P0 ;  /* 0x000000020a00780c */ /* 0x000fe40004701670 */
[----:B------:R-:W-:-:S04]  /*6890*/  SHF.R.S32.HI R10, RZ, 0x1f, R85 ;  /* 0x0000001fff0a7819 */ /* 0x000fc80000011455 */
[----:B------:R-:W-:-:S07]  /*68a0*/  SHF.L.U64.HI R10, R85, 0x2, R10 ;  /* 0x00000002550a7819 */ /* 0x000fce000001020a */
.L_x_3091:
[----:B------:R-:W-:Y:S05]  /*68b0*/  @!P1 BRA `(.L_x_3089) ;  /* 0x0000000c00249947 */ /* 0x000fea0003800000 */
[----:B------:R-:W-:Y:S02]  /*68c0*/  MOV R12, R0 ;  /* 0x00000000000c7202 */ /* 0x000fe40000000f00 */
[----:B------:R-:W-:-:S06]  /*68d0*/  MOV R13, R11 ;  /* 0x0000000b000d7202 */ /* 0x000fcc0000000f00 */
[----:B------:R-:W2:Y:S01]  /*68e0*/  LDG.E.128.CONSTANT R12, desc[UR8][R12.64] ;  /* 0x000000080c0c7981 */ /* 0x000ea2000c1e9d00 */
[----:B------:R-:W-:Y:S01]  /*68f0*/  HFMA2.MMA R18, -RZ, RZ, 0, 0.015625 ;  /* 0x00002400ff127435 */ /* 0x000fe200000001ff */
[----:B------:R-:W-:Y:S01]  /*6900*/  PRMT R16, R86, 0x9910, RZ ;  /* 0x0000991056107816 */ /* 0x000fe200000000ff */
[----:B------:R-:W-:Y:S01]  /*6910*/  HFMA2.MMA R17, -RZ, RZ, 0, 0.25 ;  /* 0x00003400ff117435 */ /* 0x000fe200000001ff */
[----:B------:R-:W-:Y:S02]  /*6920*/  MOV R36, 0x2c00 ;  /* 0x00002c0000247802 */ /* 0x000fe40000000f00 */
[----:B------:R-:W-:-:S05]  /*6930*/  ISETP.NE.AND P2, PT, R16, RZ, PT ;  /* 0x000000ff1000720c */ /* 0x000fca0003f45270 */
[----:B------:R-:W-:Y:S02]  /*6940*/  PRMT R6, R6, 0x5410, R18 ;  /* 0x0000541006067816 */ /* 0x000fe40000000012 */
[----:B------:R-:W-:Y:S02]  /*6950*/  PRMT R7, R7, 0x5410, R17 ;  /* 0x0000541007077816 */ /* 0x000fe40000000011 */
        /* <DEDUP_REMOVED lines=145> */
.L_x_3090:
        /* <DEDUP_REMOVED lines=46> */
.L_x_3089:
[----:B------:R-:W-:Y:S01]  /*7550*/  IADD3 R88, R88, 0x10, RZ ;  /* 0x0000001058587810 */ /* 0x000fe20007ffe0ff */
[----:B------:R-:W-:Y:S01]  /*7560*/  UIADD3 UR4, UR4, 0x20, URZ ;  /* 0x0000002004047890 */ /* 0x000fe2000fffe03f */
[----:B------:R-:W-:Y:S02]  /*7570*/  IADD3 R0, P3, R0, R21, RZ ;  /* 0x0000001500007210 */ /* 0x000fe40007f7e0ff */
[C---:B------:R-:W-:Y:S02]  /*7580*/  ISETP.GE.AND P2, PT, R88.reuse, UR5, PT ;  /* 0x0000000558007c0c */ /* 0x040fe4000bf46270 */
[----:B------:R-:W-:Y:S02]  /*7590*/  ISETP.LT.AND P4, PT, R88, R89, PT ;  /* 0x000000595800720c */ /* 0x000fe40003f81270 */
[----:B------:R-:W-:-:S11]  /*75a0*/  IADD3.X R11, R11, R10, RZ, P3, !PT ;  /* 0x0000000a0b0b7210 */ /* 0x000fd60001ffe4ff */
[----:B------:R-:W-:Y:S05]  /*75b0*/  @!P2 BRA P4, `(.L_x_3091) ;  /* 0xfffffff000bca947 */ /* 0x000fea000203ffff */
.L_x_3088:
        /* <DEDUP_REMOVED lines=22> */
.L_x_3095:
[----:B------:R-:W0:Y:S02]  /*7720*/  LDS R12, [R4] ;  /* 0x00000000040c7984 */ /* 0x000e240000000800 */
[----:B0-----:R-:W-:-:S06]  /*7730*/  HADD2 R13, R12, R11 ;  /* 0x0000000b0c0d7230 */ /* 0x001fcc0000000000 */
[----:B------:R-:W0:Y:S02]  /*7740*/  ATOMS.CAST.SPIN R13, [R4], R12, R13 ;  /* 0x0000000c040d738d */ /* 0x000e24000180000d */
[----:B0-----:R-:W-:-:S13]  /*7750*/  ISETP.EQ.U32.AND P0, PT, R13, 0x1, PT ;  /* 0x000000010d00780c */ /* 0x001fda0003f02070 */
[----:B------:R-:W-:Y:S05]  /*7760*/  @!P0 BRA `(.L_x_3095) ;  /* 0xfffffffc00ec8947 */ /* 0x000fea000383ffff */
[----:B------:R-:W-:Y:S05]  /*7770*/  BRA `(.L_x_3093) ;  /* 0x00000000000c7947 */ /* 0x000fea0003800000 */
.L_x_3094:
[----:B------:R-:W2:Y:S02]  /*7780*/  LD.E R4, desc[UR8][R6.64] ;  /* 0x0000000806047980 */ /* 0x000ea4000c101900 */
[----:B--2---:R-:W-:-:S05]  /*7790*/  IADD3 R5, R11, R4, RZ ;  /* 0x000000040b057210 */ /* 0x004fca0007ffe0ff */
[----:B------:R0:W-:Y:S02]  /*77a0*/  ST.E desc[UR8][R6.64], R5 ;  /* 0x0000000506007985 */ /* 0x0001e4000c101908 */
.L_x_3093:
[----:B------:R-:W-:Y:S05]  /*77b0*/  BSYNC B0 ;  /* 0x0000000000007941 */ /* 0x000fea0003800000 */
.L_x_3092:
[----:B------:R1:W-:Y:S01]  /*77c0*/  ATOM.E.ADD.F16x2.RN.STRONG.GPU P0, RZ, desc[UR8][R6.64+0x4], R15 ;  /* 0x0000040f06ff79a2 */ /* 0x0003e2000810e1c8 */
[----:B------:R-:W-:Y:S04]  /*77d0*/  BSSY B0, `(.L_x_3096) ;  /* 0x000000e000007945 */ /* 0x000fe80003800000 */
[----:B-1----:R-:W-:Y:S05]  /*77e0*/  @P0 BRA `(.L_x_3097) ;  /* 0x0000000000300947 */ /* 0x002fea0003800000 */
[----:B------:R-:W1:Y:S02]  /*77f0*/  QSPC.E.S P0, RZ, [R6+0x4] ;  /* 0x0000040006ff73aa */ /* 0x000e640000000500 */
[----:B-1----:R-:W-:Y:S05]  /*7800*/  @!P0 BRA `(.L_x_3098) ;  /* 0x00000000001c8947 */ /* 0x002fea0003800000 */
[----:B0-----:R-:W-:-:S07]  /*7810*/  MOV R6, R6 ;  /* 0x0000000600067202 */ /* 0x001fce0000000f00 */
.L_x_3099:
[----:B------:R-:W0:Y:S02]  /*7820*/  LDS R4, [R6+0x4] ;  /* 0x0000040006047984 */ /* 0x000e240000000800 */
[----:B0-----:R-:W-:-:S10]  /*7830*/  HFMA2.MMA R5, R4, 1, 1, R15 ;  /* 0x3c003c0004057835 */ /* 0x001fd4000000000f */
[----:B------:R-:W0:Y:S02]  /*7840*/  ATOMS.CAST.SPIN R5, [R6+0x4], R4, R5 ;  /* 0x000004040605738d */ /* 0x000e240001800005 */
[----:B0-----:R-:W-:-:S13]  /*7850*/  ISETP.EQ.U32.AND P0, PT, R5, 0x1, PT ;  /* 0x000000010500780c */ /* 0x001fda0003f02070 */
[----:B------:R-:W-:Y:S05]  /*7860*/  @!P0 BRA `(.L_x_3099) ;  /* 0xfffffffc00ec8947 */ /* 0x000fea000383ffff */
[----:B------:R-:W-:Y:S05]  /*7870*/  BRA `(.L_x_3097) ;  /* 0x00000000000c7947 */ /* 0x000fea0003800000 */
.L_x_3098:
[----:B------:R-:W0:Y:S02]  /*7880*/  LD.E R4, desc[UR8][R6.64+0x4] ;  /* 0x0000040806047980 */ /* 0x000e24000c101900 */
[----:B0-----:R-:W-:-:S05]  /*7890*/  IADD3 R5, R15, R4, RZ ;  /* 0x000000040f057210 */ /* 0x001fca0007ffe0ff */
[----:B------:R1:W-:Y:S02]  /*78a0*/  ST.E desc[UR8][R6.64+0x4], R5 ;  /* 0x0000040506007985 */ /* 0x0003e4000c101908 */
.L_x_3097:
[----:B------:R-:W-:Y:S05]  /*78b0*/  BSYNC B0 ;  /* 0x0000000000007941 */ /* 0x000fea0003800000 */
.L_x_3096:
        /* <DEDUP_REMOVED lines=13> */
.L_x_3103:
[----:B------:R-:W0:Y:S02]  /*7990*/  LDS R6, [R2] ;  /* 0x0000000002067984 */ /* 0x000e240000000800 */
[----:B0-----:R-:W-:-:S06]  /*79a0*/  HADD2 R7, R6, R9 ;  /* 0x0000000906077230 */ /* 0x001fcc0000000000 */
[----:B------:R-:W0:Y:S02]  /*79b0*/  ATOMS.CAST.SPIN R7, [R2], R6, R7 ;  /* 0x000000060207738d */ /* 0x000e240001800007 */
[----:B0-----:R-:W-:-:S13]  /*79c0*/  ISETP.EQ.U32.AND P0, PT, R7, 0x1, PT ;  /* 0x000000010700780c */ /* 0x001fda0003f02070 */
[----:B------:R-:W-:Y:S05]  /*79d0*/  @!P0 BRA `(.L_x_3103) ;  /* 0xfffffffc00ec8947 */ /* 0x000fea000383ffff */
[----:B------:R-:W-:Y:S05]  /*79e0*/  BRA `(.L_x_3101) ;  /* 0x00000000000c7947 */ /* 0x000fea0003800000 */
.L_x_3102:
[----:B------:R-:W2:Y:S02]  /*79f0*/  LD.E R0, desc[UR8][R4.64] ;  /* 0x0000000804007980 */ /* 0x000ea4000c101900 */
[----:B--2---:R-:W-:-:S05]  /*7a00*/  IADD3 R3, R9, R0, RZ ;  /* 0x0000000009037210 */ /* 0x004fca0007ffe0ff */
[----:B------:R0:W-:Y:S02]  /*7a10*/  ST.E desc[UR8][R4.64], R3 ;  /* 0x0000000304007985 */ /* 0x0001e4000c101908 */
.L_x_3101:
[----:B------:R-:W-:Y:S05]  /*7a20*/  BSYNC B0 ;  /* 0x0000000000007941 */ /* 0x000fea0003800000 */
.L_x_3100:
[----:B------:R1:W-:Y:S02]  /*7a30*/  ATOM.E.ADD.F16x2.RN.STRONG.GPU P0, RZ, desc[UR8][R4.64+0x4], R87 ;  /* 0x0000045704ff79a2 */ /* 0x0003e4000810e1c8 */
[----:B-1----:R-:W-:Y:S05]  /*7a40*/  @P0 EXIT ;  /* 0x000000000000094d */ /* 0x002fea0003800000 */
[----:B------:R-:W1:Y:S02]  /*7a50*/  QSPC.E.S P0, RZ, [R4+0x4] ;  /* 0x0000040004ff73aa */ /* 0x000e640000000500 */
[----:B-1----:R-:W-:Y:S05]  /*7a60*/  @!P0 BRA `(.L_x_3104) ;  /* 0x00000000001c8947 */ /* 0x002fea0003800000 */
[----:B0-----:R-:W-:-:S07]  /*7a70*/  MOV R4, R4 ;  /* 0x0000000400047202 */ /* 0x001fce0000000f00 */
.L_x_3105:
[----:B------:R-:W0:Y:S02]  /*7a80*/  LDS R2, [R4+0x4] ;  /* 0x0000040004027984 */ /* 0x000e240000000800 */
[----:B0-----:R-:W-:-:S10]  /*7a90*/  HFMA2.MMA R3, R2, 1, 1, R87 ;  /* 0x3c003c0002037835 */ /* 0x001fd40000000057 */
[----:B------:R-:W0:Y:S02]  /*7aa0*/  ATOMS.CAST.SPIN R3, [R4+0x4], R2, R3 ;  /* 0x000004020403738d */ /* 0x000e240001800003 */
[----:B0-----:R-:W-:-:S13]  /*7ab0*/  ISETP.EQ.U32.AND P0, PT, R3, 0x1, PT ;  /* 0x000000010300780c */ /* 0x001fda0003f02070 */
[----:B------:R-:W-:Y:S05]  /*7ac0*/  @!P0 BRA `(.L_x_3105) ;  /* 0xfffffffc00ec8947 */ /* 0x000fea000383ffff */
[----:B------:R-:W-:Y:S05]  /*7ad0*/  EXIT ;  /* 0x000000000000794d */ /* 0x000fea0003800000 */
.L_x_3104:
[----:B------:R-:W0:Y:S02]  /*7ae0*/  LD.E R0, desc[UR8][R4.64+0x4] ;  /* 0x0000040804007980 */ /* 0x000e24000c101900 */
[----:B0-----:R-:W-:-:S05]  /*7af0*/  IADD3 R3, R87, R0, RZ ;  /* 0x0000000057037210 */ /* 0x001fca0007ffe0ff */
[----:B------:R-:W-:Y:S01]  /*7b00*/  ST.E desc[UR8][R4.64+0x4], R3 ;  /* 0x0000040304007985 */ /* 0x000fe2000c101908 */
[----:B------:R-:W-:Y:S05]  /*7b10*/  EXIT ;  /* 0x000000000000794d */ /* 0x000fea0003800000 */
.L_x_3106:
        /* <DEDUP_REMOVED lines=14> */
.L_x_3716:


//--------------------- .text._Z23gemm_half_q_half_kernelILi2ELi4ELb1ELb1ELi32EEvPK6__halfPKjS4_S2_PS0_iiiiPKtS7_iiiiiibS2_i --------------------------
	.section	.text._Z23gemm_half_q_half_kernelILi2ELi4ELb1ELb1ELi32EEvPK6__halfPKjS4_S2_PS0_iiiiPKtS7_iiiiiibS2_i,"ax",@progbits
	.align	128
        .global         _Z23gemm_half_q_half_kernelILi2ELi4ELb1ELb1ELi32EEvPK6__halfPKjS4_S2_PS0_iiiiPKtS7_iiiiiibS2_i
        .type           _Z23gemm_half_q_half_kernelILi2ELi4ELb1ELb1ELi32EEvPK6__halfPKjS4_S2_PS0_iiiiPKtS7_iiiiiibS2_i,@function
        .size           _Z23gemm_half_q_half_kernelILi2ELi4ELb1ELb1ELi32EEvPK6__halfPKjS4_S2_PS0_iiiiPKtS7_iiiiiibS2_i,(.L_x_3717 - _Z23gemm_half_q_half_kernelILi2ELi4ELb1ELb1ELi32EEvPK6__halfPKjS4_S2_PS0_iiiiPKtS7_iiiiiibS2_i)
        .other          _Z23gemm_half_q_half_kernelILi2ELi4ELb1ELb1ELi32EEvPK6__halfPKjS4_S2_PS0_iiiiPKtS7_iiiiiibS2_i,@"STO_CUDA_ENTRY STV_DEFAULT"
_Z23gemm_half_q_half_kernelILi2ELi4ELb1ELb1ELi32EEvPK6__halfPKjS4_S2_PS0_iiiiPKtS7_iiiiiibS2_i:
.text._Z23gemm_half_q_half_kernelILi2ELi4ELb1ELb1ELi32EEvPK6__halfPKjS4_S2_PS0_iiiiPKtS7_iiiiiibS2_i:
        /* <DEDUP_REMOVED lines=24> */
.L_x_3107:
        /* <DEDUP_REMOVED lines=29> */
[----:B------:R-:W-:Y:S02]  /*0350*/  LEA R6, P0, R5, UR10, 0x1 ;  /* 0x0000000a05067c11 */ /* 0x000fe4000f8008ff */
[----:B------:R-:W-:Y:S02]  /*0360*/  LEA R3, R11, UR5, 0x1 ;  /* 0x000000050b037c11 */ /* 0x000fe4000f8e08ff */
[----:B------:R-:W-:Y:S01]  /*0370*/  LEA.HI.X R7, R5, UR11, R12, 0x1, P0 ;  /* 0x0000000b05077c11 */ /* 0x000fe200080f0c0c */
[----:B------:R-:W-:Y:S01]  /*0380*/  IMAD.MOV.U32 R5, RZ, RZ, RZ ;  /* 0x000000ffff057224 */ /* 0x000fe200078e00ff */
[----:B------:R-:W-:Y:S01]  /*0390*/  PLOP3.LUT P0, PT, PT, PT, PT, 0x80, 0x0 ;  /* 0x000000000000781c */ /* 0x000fe20003f0f070 */
[----:B------:R-:W-:-:S12]  /*03a0*/  @!P2 BRA `(.L_x_3111) ;  /* 0x000000000048a947 */ /* 0x000fd80003800000 */
[----:B------:R-:W-:Y:S01]  /*03b0*/  PLOP3.LUT P0, PT, PT, PT, PT, 0x8, 0x0 ;  /* 0x000000000000781c */ /* 0x000fe20003f0e170 */
[----:B------:R-:W-:-:S12]  /*03c0*/  VIADD R22, R2, 0xfffffffd ;  /* 0xfffffffd02167836 */ /* 0x000fd80000000000 */
.L_x_3112:
        /* <DEDUP_REMOVED lines=16> */
.L_x_3111:
        /* <DEDUP_REMOVED lines=16> */
.L_x_3110:
[----:B------:R-:W0:Y:S01]  /*05d0*/  S2UR UR6, SR_CgaCtaId ;  /* 0x00000000000679c3 */ /* 0x000e220000008800 */
[----:B------:R-:W-:Y:S01]  /*05e0*/  IMAD R3, R16, R17, RZ ;  /* 0x0000001110037224 */ /* 0x000fe200078e02ff */
[----:B------:R-:W-:Y:S01]  /*05f0*/  ISETP.GT.AND P2, PT, R2, 0x3, PT ;  /* 0x000000030200780c */ /* 0x000fe20003f44270 */
[----:B------:R-:W-:Y:S01]  /*0600*/  UMOV UR5, 0x400 ;  /* 0x0000040000057882 */ /* 0x000fe20000000000 */
[----:B------:R-:W-:Y:S01]  /*0610*/  ULDC.64 UR10, c[0x0][0x210] ;  /* 0x00008400000a7ab9 */ /* 0x000fe20000000a00 */
[----:B------:R-:W-:-:S05]  /*0620*/  IMAD.SHL.U32 R8, R3, 0x2, RZ ;  /* 0x0000000203087824 */ /* 0x000fca00078e00ff */
[----:B------:R-:W-:-:S04]  /*0630*/  IADD3 R3, P0, R6, R8, RZ ;  /* 0x0000000806037210 */ /* 0x000fc80007f1e0ff */
[----:B------:R-:W-:Y:S01]  /*0640*/  LEA.HI.X.SX32 R8, R8, R5, 0x1, P0 ;  /* 0x0000000508087211 */ /* 0x000fe200000f0eff */
[----:B------:R-:W-:Y:S01]  /*0650*/  IMAD.MOV.U32 R5, RZ, RZ, RZ ;  /* 0x000000ffff057224 */ /* 0x000fe200078e00ff */
        /* <DEDUP_REMOVED lines=8> */
.L_x_3114:
        /* <DEDUP_REMOVED lines=16> */
.L_x_3113:
        /* <DEDUP_REMOVED lines=14> */
.L_x_3109:
[----:B------:R-:W-:Y:S05]  /*08c0*/  BSYNC B0 ;  /* 0x0000000000007941 */ /* 0x000fea0003800000 */
.L_x_3108:
        /* <DEDUP_REMOVED lines=19> */
[----:B------:R-:W-:Y:S01]  /*0a00*/  PLOP3.LUT P0, PT, PT, PT, PT, 0x8, 0x0 ;  /* 0x000000000000781c */ /* 0x000fe20003f0e170 */
[----:B------:R-:W-:-:S12]  /*0a10*/  VIADD R16, R2, 0xfffffffd ;  /* 0xfffffffd02107836 */ /* 0x000fd80000000000 */
.L_x_3117:
        /* <DEDUP_REMOVED lines=11> */
.L_x_3116:
        /* <DEDUP_REMOVED lines=10> */
.L_x_3115:
[----:B------:R-:W0:Y:S08]  /*0b70*/  LDC R25, c[0x0][0x25c] ;  /* 0x00009700ff197b82 */ /* 0x000e300000000800 */
[----:B------:R-:W-:Y:S01]  /*0b80*/  BAR.SYNC.DEFER_BLOCKING 0x0 ;  /* 0x0000000000007b1d */ /* 0x000fe20000010000 */
[----:B------:R-:W-:-:S07]  /*0b90*/  ISETP.GE.AND P0, PT, R88, R89, PT ;  /* 0x000000595800720c */ /* 0x000fce0003f06270 */
[----:B------:R-:W3:Y:S06]  /*0ba0*/  LDC R27, c[0x0][0x264] ;  /* 0x00009900ff1b7b82 */ /* 0x000eec0000000800 */
[----:B------:R-:W-:Y:S05]  /*0bb0*/  @P0 BRA `(.L_x_3118) ;  /* 0x0000000000d40947 */ /* 0x000fea0003800000 */
[----:B--2---:R-:W2:Y:S01]  /*0bc0*/  LDC.64 R2, c[0x0][0x248] ;  /* 0x00009200ff027b82 */ /* 0x004ea20000000a00 */
[----:B------:R-:W-:-:S07]  /*0bd0*/  SHF.L.U32 R7, R4, 0x6, RZ ;  /* 0x0000000604077819 */ /* 0x000fce00000006ff */
[----:B------:R-:W4:Y:S08]  /*0be0*/  LDC.64 R4, c[0x0][0x220] ;  /* 0x00008800ff047b82 */ /* 0x000f300000000a00 */
[----:B-1----:R-:W1:Y:S01]  /*0bf0*/  LDC.64 R12, c[0x0][0x228] ;  /* 0x00008a00ff0c7b82 */ /* 0x002e620000000a00 */
        /* <DEDUP_REMOVED lines=8> */
[----:B----4-:R-:W-:-:S07]  /*0c80*/  SHF.R.S32.HI R17, RZ, 0x3, R9 ;  /* 0x00000003ff117819 */ /* 0x010fce0000011409 */
.L_x_3119:
        /* <DEDUP_REMOVED lines=10> */
[----:B-1----:R-:W-:-:S05]  /*0d30*/  IMAD.WIDE R8, R8, 0x2, R12 ;  /* 0x0000000208087825 */ /* 0x002fca00078e020c */
[----:B------:R-:W3:Y:S01]  /*0d40*/  LDG.E.U16.CONSTANT R22, desc[UR8][R8.64] ;  /* 0x0000000808167981 */ /* 0x000ee2000c1e9500 */
[----:B------:R-:W-:Y:S01]  /*0d50*/  UIADD3 UR4, UR4, 0x1, URZ ;  /* 0x0000000104047890 */ /* 0x000fe2000fffe03f */
[----:B--2---:R-:W-:-:S04]  /*0d60*/  SHF.R.U32.HI R19, RZ, R16, R7 ;  /* 0x00000010ff137219 */ /* 0x004fc80000011607 */
[----:B------:R-:W-:Y:S02]  /*0d70*/  LOP3.LUT R20, R19, 0xf, RZ, 0xc0, !PT ;  /* 0x0000000f13147812 */ /* 0x000fe400078ec0ff */
[--C-:B------:R-:W-:Y:S02]  /*0d80*/  SHF.R.U32.HI R21, RZ, 0x4, R19.reuse ;  /* 0x00000004ff157819 */ /* 0x100fe40000011613 */
[--C-:B------:R-:W-:Y:S01]  /*0d90*/  SHF.R.U32.HI R6, RZ, 0x8, R19.reuse ;  /* 0x00000008ff067819 */ /* 0x100fe20000011613 */
[----:B------:R-:W-:Y:S01]  /*0da0*/  VIADD R20, R20, 0x1 ;  /* 0x0000000114147836 */ /* 0x000fe20000000000 */
[----:B------:R-:W-:Y:S01]  /*0db0*/  SHF.R.U32.HI R19, RZ, 0xc, R19 ;  /* 0x0000000cff137819 */ /* 0x000fe20000011613 */
[----:B----4-:R-:W-:Y:S01]  /*0dc0*/  IMAD.IADD R18, R23, 0x1, R18 ;  /* 0x0000000117127824 */ /* 0x010fe200078e0212 */
[----:B------:R-:W-:Y:S01]  /*0dd0*/  LOP3.LUT R21, R21, 0xf, RZ, 0xc0, !PT ;  /* 0x0000000f15157812 */ /* 0x000fe200078ec0ff */
[----:B------:R-:W-:Y:S01]  /*0de0*/  IMAD R20, R20, R20, RZ ;  /* 0x0000001414147224 */ /* 0x000fe200078e02ff */
[----:B------:R-:W-:-:S02]  /*0df0*/  LOP3.LUT R19, R19, 0xf, RZ, 0xc0, !PT ;  /* 0x0000000f13137812 */ /* 0x000fc400078ec0ff */
[----:B------:R-:W-:Y:S01]  /*0e00*/  LOP3.LUT R6, R6, 0xf, RZ, 0xc0, !PT ;  /* 0x0000000f06067812 */ /* 0x000fe200078ec0ff */
[----:B------:R-:W-:Y:S01]  /*0e10*/  VIADD R21, R21, 0x1 ;  /* 0x0000000115157836 */ /* 0x000fe20000000000 */
[----:B------:R-:W3:Y:S01]  /*0e20*/  I2F.F16 R7, R20 ;  /* 0x0000001400077306 */ /* 0x000ee20000200c00 */
[----:B------:R-:W-:Y:S01]  /*0e30*/  VIADD R19, R19, 0x1 ;  /* 0x0000000113137836 */ /* 0x000fe20000000000 */
[----:B------:R-:W-:Y:S01]  /*0e40*/  IADD3 R6, R6, 0x1, RZ ;  /* 0x0000000106067810 */ /* 0x000fe20007ffe0ff */
[----:B------:R-:W-:Y:S01]  /*0e50*/  IMAD R21, R21, R21, RZ ;  /* 0x0000001515157224 */ /* 0x000fe200078e02ff */
[----:B------:R-:W-:Y:S01]  /*0e60*/  ISETP.GE.AND P2, PT, R18, R89, PT ;  /* 0x000000591200720c */ /* 0x000fe20003f46270 */
[----:B------:R-:W-:Y:S02]  /*0e70*/  IMAD R19, R19, R19, RZ ;  /* 0x0000001313137224 */ /* 0x000fe400078e02ff */
[----:B------:R-:W-:Y:S02]  /*0e80*/  IMAD R14, R6, R6, RZ ;  /* 0x00000006060e7224 */ /* 0x000fe400078e02ff */
[----:B------:R-:W1:Y:S01]  /*0e90*/  I2F.F16 R21, R21 ;  /* 0x0000001500157306 */ /* 0x000e620000200c00 */
[----:B---3--:R-:W-:-:S07]  /*0ea0*/  HMUL2 R9, R7.H0_H0, R22.H0_H0 ;  /* 0x2000001607097232 */ /* 0x008fce0000000800 */
[----:B------:R-:W2:Y:S01]  /*0eb0*/  I2F.F16 R15, R14 ;  /* 0x0000000e000f7306 */ /* 0x000ea20000200c00 */
[----:B-1----:R-:W-:-:S07]  /*0ec0*/  HMUL2 R8, R21.H0_H0, R22.H0_H0 ;  /* 0x2000001615087232 */ /* 0x002fce0000000800 */
[----:B------:R-:W1:Y:S01]  /*0ed0*/  I2F.F16 R19, R19 ;  /* 0x0000001300137306 */ /* 0x000e620000200c00 */
[-C--:B--2---:R-:W-:Y:S02]  /*0ee0*/  HMUL2 R7, R15.H0_H0, R22.reuse.H0_H0 ;  /* 0x200000160f077232 */ /* 0x084fe40000000800 */
[----:B-1----:R-:W-:Y:S01]  /*0ef0*/  HMUL2 R6, R19.H0_H0, R22.H0_H0 ;  /* 0x2000001613067232 */ /* 0x002fe20000000800 */
[----:B------:R-:W-:Y:S06]  /*0f00*/  @!P2 BRA `(.L_x_3119) ;  /* 0xfffffffc0060a947 */ /* 0x000fec000383ffff */
.L_x_3118:
        /* <DEDUP_REMOVED lines=20> */
.L_x_3120:
        /* <DEDUP_REMOVED lines=8> */
.L_x_3121:
[----:B------:R-:W-:Y:S02]  /*10d0*/  CS2R R4, SRZ ;  /* 0x0000000000047805 */ /* 0x000fe4000001ff00 */
[----:B-1----:R-:W-:Y:S01]  /*10e0*/  SHF.R.S32.HI R14, RZ, 0x5, R11 ;  /* 0x00000005ff0e7819 */ /* 0x002fe2000001140b */
        /* <DEDUP_REMOVED lines=8> */
.L_x_3122:
        /* <DEDUP_REMOVED lines=8> */
.L_x_3123:
        /* <DEDUP_REMOVED lines=9> */
.L_x_3124:
[----:B------:R-:W-:Y:S01]  /*1280*/  ISETP.GE.OR P0, PT, R88, UR6, P0 ;  /* 0x0000000658007c0c */ /* 0x000fe20008706670 */
[----:B------:R-:W-:-:S05]  /*1290*/  IMAD R3, R14, 0x8, R3 ;  /* 0x000000080e037824 */ /* 0x000fca00078e0203 */
[----:B------:R-:W-:Y:S02]  /*12a0*/  IADD3 R2, R5, R3, R2 ;  /* 0x0000000305027210 */ /* 0x000fe40007ffe002 */
[----:B------:R-:W-:Y:S02]  /*12b0*/  PRMT R5, RZ, 0x5410, RZ ;  /* 0x00005410ff057816 */ /* 0x000fe400000000ff */
[----:B------:R-:W-:Y:S02]  /*12c0*/  IADD3 R12, R11, R2, R4 ;  /* 0x000000020b0c7210 */ /* 0x000fe40007ffe004 */
        /* <DEDUP_REMOVED lines=19> */
.L_x_3128:
[----:B0-----:R-:W0:Y:S02]  /*1400*/  LDC R85, c[0x0][0x23c] ;  /* 0x00008f00ff557b82 */ /* 0x001e240000000800 */
[C---:B0-----:R-:W-:Y:S02]  /*1410*/  IMAD.WIDE R10, R85.reuse, 0x4, R20 ;  /* 0x00000004550a7825 */ /* 0x041fe400078e0214 */
[----:B------:R-:W5:Y:S04]  /*1420*/  LDG.E.128.CONSTANT R20, desc[UR8][R20.64] ;  /* 0x0000000814147981 */ /* 0x000f68000c1e9d00 */
[----:B------:R0:W5:Y:S01]  /*1430*/  LDG.E.128.CONSTANT R16, desc[UR8][R10.64] ;  /* 0x000000080a107981 */ /* 0x000162000c1e9d00 */
[----:B------:R-:W-:Y:S01]  /*1440*/  IMAD.WIDE R90, R85, 0x4, R10 ;  /* 0x00000004555a7825 */ /* 0x000fe200078e020a */
[----:B------:R-:W-:Y:S06]  /*1450*/  @!P1 BRA `(.L_x_3126) ;  /* 0x00000018000c9947 */ /* 0x000fec0003800000 */
[----:B------:R-:W2:Y:S01]  /*1460*/  LDG.E.128.CONSTANT R12, desc[UR8][R90.64] ;  /* 0x000000085a0c7981 */ /* 0x000ea2000c1e9d00 */
[--C-:B-----5:R-:W-:Y:S01]  /*1470*/  SHF.R.U32.HI R25, RZ, 0xf, R22.reuse ;  /* 0x0000000fff197819 */ /* 0x120fe20000011616 */
[----:B------:R-:W-:Y:S01]  /*1480*/  HFMA2.MMA R32, -RZ, RZ, 0, 0.125 ;  /* 0x00003000ff207435 */ /* 0x000fe200000001ff */
[C---:B0-----:R-:W-:Y:S01]  /*1490*/  LOP3.LUT R10, R22.reuse, 0x380038, RZ, 0xc0, !PT ;  /* 0x00380038160a7812 */ /* 0x041fe200078ec0ff */
[----:B------:R-:W-:Y:S01]  /*14a0*/  IMAD.MOV.U32 R40, RZ, RZ, 0x2400 ;  /* 0x00002400ff287424 */ /* 0x000fe200078e00ff */
        /* <DEDUP_REMOVED lines=303> */
.L_x_3127:
        /* <DEDUP_REMOVED lines=79> */
.L_x_3126:
        /* <DEDUP_REMOVED lines=8> */
.L_x_3125:
[----:B------:R-:W-:Y:S05]  /*2d10*/  @!P1 EXIT ;  /* 0x000000000000994d */ /* 0x000fea0003800000 */
[----:B------:R-:W1:Y:S01]  /*2d20*/  S2R R0, SR_CTAID.X ;  /* 0x0000000000007919 */ /* 0x000e620000002500 */
[----:B------:R-:W2:Y:S01]  /*2d30*/  S2UR UR4, SR_CTAID.Y ;  /* 0x00000000000479c3 */ /* 0x000ea20000002600 */
[----:B0-----:R-:W-:Y:S01]  /*2d40*/  HMUL2 R11, R5, R86.H0_H0 ;  /* 0x20000056050b7232 */ /* 0x001fe20000000000 */
[----:B------:R-:W1:Y:S06]  /*2d50*/  S2R R7, SR_TID.X ;  /* 0x0000000000077919 */ /* 0x000e6c0000002100 */
[----:B------:R-:W0:Y:S08]  /*2d60*/  LDC.64 R8, c[0x0][0x230] ;  /* 0x00008c00ff087b82 */ /* 0x000e300000000a00 */
[----:B------:R-:W3:Y:S01]  /*2d70*/  LDC R5, c[0x0][0x238] ;  /* 0x00008e00ff057b82 */ /* 0x000ee20000000800 */
[----:B--2---:R-:W-:Y:S01]  /*2d80*/  USHF.L.U32 UR4, UR4, 0x1, URZ ;  /* 0x0000000104047899 */ /* 0x004fe2000800063f */
[----:B-1----:R-:W-:-:S05]  /*2d90*/  IMAD R0, R0, 0x20, R7 ;  /* 0x0000002000007824 */ /* 0x002fca00078e0207 */
[----:B------:R-:W-:-:S05]  /*2da0*/  SHF.L.U32 R0, R0, 0x2, RZ ;  /* 0x0000000200007819 */ /* 0x000fca00000006ff */
[----:B------:R-:W-:-:S04]  /*2db0*/  IMAD R10, R85, UR4, R0 ;  /* 0x00000004550a7c24 */ /* 0x000fc8000f8e0200 */
[----:B0-----:R-:W-:-:S05]  /*2dc0*/  IMAD.WIDE R6, R10, 0x2, R8 ;  /* 0x000000020a067825 */ /* 0x001fca00078e0208 */
[----:B------:R0:W-:Y:S01]  /*2dd0*/  ATOM.E.ADD.F16x2.RN.STRONG.GPU P0, RZ, desc[UR8][R6.64], R11 ;  /* 0x0000000b06ff79a2 */ /* 0x0001e2000810e1c8 */
[----:B------:R-:W-:Y:S01]  /*2de0*/  IMAD R0, RZ, RZ, -UR4 ;  /* 0x80000004ff007e24 */ /* 0x000fe2000f8e02ff */
[----:B------:R-:W-:Y:S01]  /*2df0*/  BSSY B0, `(.L_x_3129) ;  /* 0x0000011000007945 */ /* 0x000fe20003800000 */
[----:B------:R-:W-:-:S03]  /*2e00*/  HMUL2 R13, R4, R86.H0_H0 ;  /* 0x20000056040d7232 */ /* 0x000fc60000000000 */
[----:B---3--:R-:W-:Y:S01]  /*2e10*/  VIADDMNMX R0, R0, R5, 0x2, PT ;  /* 0x0000000200007446 */ /* 0x008fe20003800105 */
[----:B0-----:R-:W-:Y:S06]  /*2e20*/  @P0 BRA `(.L_x_3130) ;  /* 0x0000000000340947 */ /* 0x001fec0003800000 */
[----:B------:R-:W0:Y:S02]  /*2e30*/  QSPC.E.S P0, RZ, [R6] ;  /* 0x0000000006ff73aa */ /* 0x000e240000000500 */
[----:B0-----:R-:W-:Y:S05]  /*2e40*/  @!P0 BRA `(.L_x_3131) ;  /* 0x0000000000208947 */ /* 0x001fea0003800000 */
[----:B------:R-:W-:-:S05]  /*2e50*/  IMAD.MOV.U32 R4, RZ, RZ, R6 ;  /* 0x000000ffff047224 */ /* 0x000fca00078e0006 */
[----:B------:R-:W-:-:S07]  /*2e60*/  MOV R12, R4 ;  /* 0x00000004000c7202 */ /* 0x000fce0000000f00 */
.L_x_3132:
[----:B------:R-:W0:Y:S02]  /*2e70*/  LDS R4, [R12] ;  /* 0x000000000c047984 */ /* 0x000e240000000800 */
[----:B0-----:R-:W-:-:S10]  /*2e80*/  HFMA2.MMA R5, R4, 1, 1, R11 ;  /* 0x3c003c0004057835 */ /* 0x001fd4000000000b */
[----:B------:R-:W0:Y:S02]  /*2e90*/  ATOMS.CAST.SPIN R5, [R12], R4, R5 ;  /* 0x000000040c05738d */ /* 0x000e240001800005 */
[----:B0-----:R-:W-:-:S13]  /*2ea0*/  ISETP.EQ.U32.AND P0, PT, R5, 0x1, PT ;  /* 0x000000010500780c */ /* 0x001fda0003f02070 */
[----:B------:R-:W-:Y:S05]  /*2eb0*/  @!P0 BRA `(.L_x_3132) ;  /* 0xfffffffc00ec8947 */ /* 0x000fea000383ffff */
[----:B------:R-:W-:Y:S05]  /*2ec0*/  BRA `(.L_x_3130) ;  /* 0x00000000000c7947 */ /* 0x000fea0003800000 */
.L_x_3131:
[----:B------:R-:W2:Y:S02]  /*2ed0*/  LD.E R4, desc[UR8][R6.64] ;  /* 0x0000000806047980 */ /* 0x000ea4000c101900 */
[----:B--2---:R-:W-:-:S05]  /*2ee0*/  IMAD.IADD R5, R11, 0x1, R4 ;  /* 0x000000010b057824 */ /* 0x004fca00078e0204 */
[----:B------:R0:W-:Y:S02]  /*2ef0*/  ST.E desc[UR8][R6.64], R5 ;  /* 0x0000000506007985 */ /* 0x0001e4000c101908 */
.L_x_3130:
[----:B------:R-:W-:Y:S05]  /*2f00*/  BSYNC B0 ;  /* 0x0000000000007941 */ /* 0x000fea0003800000 */
.L_x_3129:
[----:B------:R1:W-:Y:S01]  /*2f10*/  ATOM.E.ADD.F16x2.RN.STRONG.GPU P0, RZ, desc[UR8][R6.64+0x4], R13 ;  /* 0x0000040d06ff79a2 */ /* 0x0003e2000810e1c8 */
[----:B------:R-:W-:Y:S04]  /*2f20*/  BSSY B0, `(.L_x_3133) ;  /* 0x000000f000007945 */ /* 0x000fe80003800000 */
[----:B-1----:R-:W-:Y:S05]  /*2f30*/  @P0 BRA `(.L_x_3134) ;  /* 0x0000000000340947 */ /* 0x002fea0003800000 */
[----:B------:R-:W1:Y:S02]  /*2f40*/  QSPC.E.S P0, RZ, [R6+0x4] ;  /* 0x0000040006ff73aa */ /* 0x000e640000000500 */
[----:B-1----:R-:W-:Y:S05]  /*2f50*/  @!P0 BRA `(.L_x_3135) ;  /* 0x0000000000208947 */ /* 0x002fea0003800000 */
[----:B------:R-:W-:-:S05]  /*2f60*/  IMAD.MOV.U32 R4, RZ, RZ, R6 ;  /* 0x000000ffff047224 */ /* 0x000fca00078e0006 */
[----:B0-----:R-:W-:-:S07]  /*2f70*/  MOV R6, R4 ;  /* 0x0000000400067202 */ /* 0x001fce0000000f00 */
.L_x_3136:
[----:B------:R-:W0:Y:S02]  /*2f80*/  LDS R4, [R6+0x4] ;  /* 0x0000040006047984 */ /* 0x000e240000000800 */
[----:B0-----:R-:W-:-:S06]  /*2f90*/  HADD2 R5, R4, R13 ;  /* 0x0000000d04057230 */ /* 0x001fcc0000000000 */
[----:B------:R-:W0:Y:S02]  /*2fa0*/  ATOMS.CAST.SPIN R5, [R6+0x4], R4, R5 ;  /* 0x000004040605738d */ /* 0x000e240001800005 */
[----:B0-----:R-:W-:-:S13]  /*2fb0*/  ISETP.EQ.U32.AND P0, PT, R5, 0x1, PT ;  /* 0x000000010500780c */ /* 0x001fda0003f02070 */
[----:B------:R-:W-:Y:S05]  /*2fc0*/  @!P0 BRA `(.L_x_3136) ;  /* 0xfffffffc00ec8947 */ /* 0x000fea000383ffff */
[----:B------:R-:W-:Y:S05]  /*2fd0*/  BRA `(.L_x_3134) ;  /* 0x00000000000c7947 */ /* 0x000fea0003800000 */
.L_x_3135:
[----:B------:R-:W0:Y:S02]  /*2fe0*/  LD.E R4, desc[UR8][R6.64+0x4] ;  /* 0x0000040806047980 */ /* 0x000e24000c101900 */
[----:B0-----:R-:W-:-:S05]  /*2ff0*/  IMAD.IADD R5, R13, 0x1, R4 ;  /* 0x000000010d057824 */ /* 0x001fca00078e0204 */
[----:B------:R1:W-:Y:S02]  /*3000*/  ST.E desc[UR8][R6.64+0x4], R5 ;  /* 0x0000040506007985 */ /* 0x0003e4000c101908 */
.L_x_3134:
[----:B------:R-:W-:Y:S05]  /*3010*/  BSYNC B0 ;  /* 0x0000000000007941 */ /* 0x000fea0003800000 */
.L_x_3133:
        /* <DEDUP_REMOVED lines=13> */
.L_x_3140:
[----:B------:R-:W0:Y:S02]  /*30f0*/  LDS R2, [R0] ;  /* 0x0000000000027984 */ /* 0x000e240000000800 */
[----:B0-----:R-:W-:-:S10]  /*3100*/  HFMA2.MMA R3, R2, 1, 1, R7 ;  /* 0x3c003c0002037835 */ /* 0x001fd40000000007 */
[----:B------:R-:W0:Y:S02]  /*3110*/  ATOMS.CAST.SPIN R3, [R0], R2, R3 ;  /* 0x000000020003738d */ /* 0x000e240001800003 */
[----:B0-----:R-:W-:-:S13]  /*3120*/  ISETP.EQ.U32.AND P0, PT, R3, 0x1, PT ;  /* 0x000000010300780c */ /* 0x001fda0003f02070 */
[----:B------:R-:W-:Y:S05]  /*3130*/  @!P0 BRA `(.L_x_3140) ;  /* 0xfffffffc00ec8947 */ /* 0x000fea000383ffff */
[----:B------:R-:W-:Y:S05]  /*3140*/  BRA `(.L_x_3138) ;  /* 0x00000000000c7947 */ /* 0x000fea0003800000 */
.L_x_3139:
[----:B------:R-:W2:Y:S02]  /*3150*/  LD.E R0, desc[UR8][R4.64] ;  /* 0x0000000804007980 */ /* 0x000ea4000c101900 */
[----:B--2---:R-:W-:-:S05]  /*3160*/  IMAD.IADD R3, R7, 0x1, R0 ;  /* 0x0000000107037824 */ /* 0x004fca00078e0200 */
[----:B------:R0:W-:Y:S02]  /*3170*/  ST.E desc[UR8][R4.64], R3 ;  /* 0x0000000304007985 */ /* 0x0001e4000c101908 */
.L_x_3138:
[----:B------:R-:W-:Y:S05]  /*3180*/  BSYNC B0 ;  /* 0x0000000000007941 */ /* 0x000fea0003800000 */
.L_x_3137:
[----:B------:R1:W-:Y:S02]  /*3190*/  ATOM.E.ADD.F16x2.RN.STRONG.GPU P0, RZ, desc[UR8][R4.64+0x4], R87 ;  /* 0x0000045704ff79a2 */ /* 0x0003e4000810e1c8 */
[----:B-1----:R-:W-:Y:S05]  /*31a0*/  @P0 EXIT ;  /* 0x000000000000094d */ /* 0x002fea0003800000 */
[----:B------:R-:W1:Y:S02]  /*31b0*/  QSPC.E.S P0, RZ, [R4+0x4] ;  /* 0x0000040004ff73aa */ /* 0x000e640000000500 */
[----:B-1----:R-:W-:Y:S05]  /*31c0*/  @!P0 BRA `(.L_x_3141) ;  /* 0x0000000000208947 */ /* 0x002fea0003800000 */
[----:B------:R-:W-:-:S05]  /*31d0*/  IMAD.MOV.U32 R2, RZ, RZ, R4 ;  /* 0x000000ffff027224 */ /* 0x000fca00078e0004 */
[----:B------:R-:W-:-:S07]  /*31e0*/  MOV R0, R2 ;  /* 0x0000000200007202 */ /* 0x000fce0000000f00 */
.L_x_3142:
[----:B------:R-:W0:Y:S02]  /*31f0*/  LDS R2, [R0+0x4] ;  /* 0x0000040000027984 */ /* 0x000e240000000800 */
[----:B0-----:R-:W-:-:S06]  /*3200*/  HADD2 R3, R2, R87 ;  /* 0x0000005702037230 */ /* 0x001fcc0000000000 */
[----:B------:R-:W0:Y:S02]  /*3210*/  ATOMS.CAST.SPIN R3, [R0+0x4], R2, R3 ;  /* 0x000004020003738d */ /* 0x000e240001800003 */
[----:B0-----:R-:W-:-:S13]  /*3220*/  ISETP.EQ.U32.AND P0, PT, R3, 0x1, PT ;  /* 0x000000010300780c */ /* 0x001fda0003f02070 */
[----:B------:R-:W-:Y:S05]  /*3230*/  @!P0 BRA `(.L_x_3142) ;  /* 0xfffffffc00ec8947 */ /* 0x000fea000383ffff */
[----:B------:R-:W-:Y:S05]  /*3240*/  EXIT ;  /* 0x000000000000794d */ /* 0x000fea0003800000 */
.L_x_3141:
[----:B------:R-:W0:Y:S02]  /*3250*/  LD.E R0, desc[UR8][R4.64+0x4] ;  /* 0x0000040804007980 */ /* 0x000e24000c101900 */
[----:B0-----:R-:W-:-:S05]  /*3260*/  IMAD.IADD R3, R87, 0x1, R0 ;  /* 0x0000000157037824 */ /* 0x001fca00078e0200 */
[----:B------:R-:W-:Y:S01]  /*3270*/  ST.E desc[UR8][R4.64+0x4], R3 ;  /* 0x0000040304007985 */ /* 0x000fe2000c101908 */
[----:B------:R-:W-:Y:S05]  /*3280*/  EXIT ;  /* 0x000000000000794d */ /* 0x000fea0003800000 */
.L_x_3143:
        /* <DEDUP_REMOVED lines=15> */
.L_x_3717:


//--------------------- .text._Z23gemm_half_q_half_kernelILi2ELi6ELb1ELb1ELi32EEvPK6__halfPKjS4_S2_PS0_iiiiPKtS7_iiiiiibS2_i --------------------------
	.section	.text._Z23gemm_half_q_half_kernelILi2ELi6ELb1ELb1ELi32EEvPK6__halfPKjS4_S2_PS0_iiiiPKtS7_iiiiiibS2_i,"ax",@progbits
	.align	128
        .global         _Z23gemm_half_q_half_kernelILi2ELi6ELb1ELb1ELi32EEvPK6__halfPKjS4_S2_PS0_iiiiPKtS7_iiiiiibS2_i
        .type           _Z23gemm_half_q_half_kernelILi2ELi6ELb1ELb1ELi32EEvPK6__halfPKjS4_S2_PS0_iiiiPKtS7_iiiiiibS2_i,@function
        .size           _Z23gemm_half_q_half_kernelILi2ELi6ELb1ELb1ELi32EEvPK6__halfPKjS4_S2_PS0_iiiiPKtS7_iiiiiibS2_i,(.L_x_3718 - _Z23gemm_half_q_half_kernelILi2ELi6ELb1ELb1ELi32EEvPK6__halfPKjS4_S2_PS0_iiiiPKtS7_iiiiiibS2_i)
        .other          _Z23gemm_half_q_half_kernelILi2ELi6ELb1ELb1ELi32EEvPK6__halfPKjS4_S2_PS0_iiiiPKtS7_iiiiiibS2_i,@"STO_CUDA_ENTRY STV_DEFAULT"
_Z23gemm_half_q_half_kernelILi2ELi6ELb1ELb1ELi32EEvPK6__halfPKjS4_S2_PS0_iiiiPKtS7_iiiiiibS2_i:
.text._Z23gemm_half_q_half_kernelILi2ELi6ELb1ELb1ELi32EEvPK6__halfPKjS4_S2_PS0_iiiiPKtS7_iiiiiibS2_i:
        /* <DEDUP_REMOVED lines=24> */
.L_x_3144:
        /* <DEDUP_REMOVED lines=25> */
[----:B------:R-:W-:Y:S01]  /*0310*/  IMAD.MOV.U32 R15, RZ, RZ, RZ ;  /* 0x000000ffff0f7224 */ /* 0x000fe200078e00ff */
        /* <DEDUP_REMOVED lines=11> */
.L_x_3149:
        /* <DEDUP_REMOVED lines=16> */
.L_x_3148:
        /* <DEDUP_REMOVED lines=16> */
.L_x_3147:
        /* <DEDUP_REMOVED lines=17> */
.L_x_3151:
        /* <DEDUP_REMOVED lines=16> */
.L_x_3150:
        /* <DEDUP_REMOVED lines=14> */
.L_x_3146:
[----:B------:R-:W-:Y:S05]  /*08c0*/  BSYNC B0 ;  /* 0x0000000000007941 */ /* 0x000fea0003800000 */
.L_x_3145:
        /* <DEDUP_REMOVED lines=19> */
[----:B------:R-:W-:Y:S01]  /*0a00*/  PLOP3.LUT P0, PT, PT, PT, PT, 0x8, 0x0 ;  /* 0x000000000000781c */ /* 0x000fe20003f0e170 */
[----:B------:R-:W-:-:S12]  /*0a10*/  VIADD R14, R4, 0xfffffffd ;  /* 0xfffffffd040e7836 */ /* 0x000fd80000000000 */
.L_x_3154:
        /* <DEDUP_REMOVED lines=11> */
.L_x_3153:
[----:B-1----:R-:W-:-:S04]  /*0ad0*/  IADD3 R8, R4, -R5, RZ ;  /* 0x8000000504087210 */ /* 0x002fc80007ffe0ff */
        /* <DEDUP_REMOVED lines=9> */
.L_x_3152:
        /* <DEDUP_REMOVED lines=12> */
[----:B------:R-:W-:Y:S01]  /*0c30*/  IMAD.MOV.U32 R18, RZ, RZ, R88 ;  /* 0x000000ffff127224 */ /* 0x000fe200078e0058 */
[----:B------:R-:W-:Y:S01]  /*0c40*/  SHF.L.U32 R8, R2, 0x2, RZ ;  /* 0x0000000202087819 */ /* 0x000fe200000006ff */
[----:B------:R-:W-:Y:S01]  /*0c50*/  UMOV UR4, URZ ;  /* 0x0000003f00047c82 */ /* 0x000fe20008000000 */
[----:B------:R-:W-:Y:S02]  /*0c60*/  LEA.HI R9, R9, R2, RZ, 0x3 ;  /* 0x0000000209097211 */ /* 0x000fe400078f18ff */
[----:B------:R-:W-:Y:S02]  /*0c70*/  LOP3.LUT R16, R8, 0x10, RZ, 0xc0, !PT ;  /* 0x0000001008107812 */ /* 0x000fe400078ec0ff */
[----:B---3--:R-:W-:-:S07]  /*0c80*/  SHF.R.S32.HI R17, RZ, 0x3, R9 ;  /* 0x00000003ff117819 */ /* 0x008fce0000011409 */
.L_x_3156:
        /* <DEDUP_REMOVED lines=10> */
[----:B----4-:R-:W-:-:S05]  /*0d30*/  IMAD.WIDE R8, R8, 0x2, R12 ;  /* 0x0000000208087825 */ /* 0x010fca00078e020c */
[----:B------:R-:W4:Y:S01]  /*0d40*/  LDG.E.U16.CONSTANT R22, desc[UR8][R8.64] ;  /* 0x0000000808167981 */ /* 0x000f22000c1e9500 */
[----:B------:R-:W-:Y:S01]  /*0d50*/  UIADD3 UR4, UR4, 0x1, URZ ;  /* 0x0000000104047890 */ /* 0x000fe2000fffe03f */
[----:B---3--:R-:W-:-:S04]  /*0d60*/  SHF.R.U32.HI R19, RZ, R16, R7 ;  /* 0x00000010ff137219 */ /* 0x008fc80000011607 */
[----:B------:R-:W-:Y:S02]  /*0d70*/  LOP3.LUT R20, R19, 0xf, RZ, 0xc0, !PT ;  /* 0x0000000f13147812 */ /* 0x000fe400078ec0ff */
[--C-:B------:R-:W-:Y:S02]  /*0d80*/  SHF.R.U32.HI R21, RZ, 0x4, R19.reuse ;  /* 0x00000004ff157819 */ /* 0x100fe40000011613 */
[--C-:B------:R-:W-:Y:S02]  /*0d90*/  SHF.R.U32.HI R6, RZ, 0x8, R19.reuse ;  /* 0x00000008ff067819 */ /* 0x100fe40000011613 */
[----:B------:R-:W-:Y:S01]  /*0da0*/  SHF.R.U32.HI R19, RZ, 0xc, R19 ;  /* 0x0000000cff137819 */ /* 0x000fe20000011613 */
[----:B--2---:R-:W-:Y:S01]  /*0db0*/  IMAD.IADD R18, R23, 0x1, R18 ;  /* 0x0000000117127824 */ /* 0x004fe200078e0212 */
[----:B------:R-:W-:Y:S02]  /*0dc0*/  LOP3.LUT R21, R21, 0xf, RZ, 0xc0, !PT ;  /* 0x0000000f15157812 */ /* 0x000fe400078ec0ff */
[----:B------:R-:W-:-:S02]  /*0dd0*/  LOP3.LUT R19, R19, 0xf, RZ, 0xc0, !PT ;  /* 0x0000000f13137812 */ /* 0x000fc400078ec0ff */
[----:B------:R-:W-:Y:S01]  /*0de0*/  LOP3.LUT R6, R6, 0xf, RZ, 0xc0, !PT ;  /* 0x0000000f06067812 */ /* 0x000fe200078ec0ff */
[----:B------:R-:W-:Y:S01]  /*0df0*/  VIADD R21, R21, 0x1 ;  /* 0x0000000115157836 */ /* 0x000fe20000000000 */
[----:B------:R-:W-:Y:S02]  /*0e00*/  IADD3 R19, R19, 0x1, RZ ;  /* 0x0000000113137810 */ /* 0x000fe40007ffe0ff */
[----:B------:R-:W-:Y:S01]  /*0e10*/  IADD3 R20, R20, 0x1, RZ ;  /* 0x0000000114147810 */ /* 0x000fe20007ffe0ff */
[----:B------:R-:W-:Y:S01]  /*0e20*/  VIADD R6, R6, 0x1 ;  /* 0x0000000106067836 */ /* 0x000fe20000000000 */
[----:B------:R-:W-:Y:S01]  /*0e30*/  ISETP.GE.AND P2, PT, R18, R89, PT ;  /* 0x000000591200720c */ /* 0x000fe20003f46270 */
[----:B------:R-:W-:Y:S02]  /*0e40*/  IMAD R21, R21, R21, RZ ;  /* 0x0000001515157224 */ /* 0x000fe400078e02ff */
[----:B------:R-:W-:Y:S02]  /*0e50*/  IMAD R19, R19, R19, RZ ;  /* 0x0000001313137224 */ /* 0x000fe400078e02ff */
[----:B------:R-:W-:-:S02]  /*0e60*/  IMAD R20, R20, R20, RZ ;  /* 0x0000001414147224 */ /* 0x000fc400078e02ff */
[----:B------:R-:W-:Y:S01]  /*0e70*/  IMAD R14, R6, R6, RZ ;  /* 0x00000006060e7224 */ /* 0x000fe200078e02ff */
[----:B------:R-:W4:Y:S08]  /*0e80*/  I2F.F16 R21, R21 ;  /* 0x0000001500157306 */ /* 0x000f300000200c00 */
        /* <DEDUP_REMOVED lines=8> */
.L_x_3155:
        /* <DEDUP_REMOVED lines=21> */
.L_x_3157:
        /* <DEDUP_REMOVED lines=8> */
.L_x_3158:
[----:B------:R-:W-:Y:S01]  /*10e0*/  MOV R5, RZ ;  /* 0x000000ff00057202 */ /* 0x000fe20000000f00 */
[----:B------:R-:W-:Y:S01]  /*10f0*/  IMAD.MOV.U32 R10, RZ, RZ, RZ ;  /* 0x000000ffff0a7224 */ /* 0x000fe200078e00ff */
[----:B------:R-:W-:Y:S01]  /*1100*/  SHF.R.S32.HI R13, RZ, 0x5, R11 ;  /* 0x00000005ff0d7819 */ /* 0x000fe2000001140b */
        /* <DEDUP_REMOVED lines=8> */
.L_x_3159:
        /* <DEDUP_REMOVED lines=8> */
.L_x_3160:
        /* <DEDUP_REMOVED lines=9> */
.L_x_3161:
[----:B------:R-:W-:Y:S01]  /*12a0*/  IMAD R4, R13, 0x8, R4 ;  /* 0x000000080d047824 */ /* 0x000fe200078e0204 */
[----:B------:R-:W0:Y:S01]  /*12b0*/  S2UR UR5, SR_CgaCtaId ;  /* 0x00000000000579c3 */ /* 0x000e220000008800 */
[----:B------:R-:W-:Y:S01]  /*12c0*/  ISETP.GE.OR P0, PT, R88, UR10, P0 ;  /* 0x0000000a58007c0c */ /* 0x000fe20008706670 */
[----:B------:R-:W-:Y:S01]  /*12d0*/  ULDC.64 UR6, c[0x0][0x218] ;  /* 0x0000860000067ab9 */ /* 0x000fe20000000a00 */
[----:B------:R-:W-:Y:S01]  /*12e0*/  UMOV UR4, 0x400 ;  /* 0x0000040000047882 */ /* 0x000fe20000000000 */
[----:B------:R-:W-:Y:S02]  /*12f0*/  IADD3 R3, R10, R4, R3 ;  /* 0x000000040a037210 */ /* 0x000fe40007ffe003 */
[----:B------:R-:W-:Y:S02]  /*1300*/  SHF.R.S32.HI R4, RZ, 0x1f, R2 ;  /* 0x0000001fff047819 */ /* 0x000fe40000011402 */
[----:B------:R-:W-:Y:S02]  /*1310*/  IADD3 R12, R12, R3, R5 ;  /* 0x000000030c0c7210 */ /* 0x000fe40007ffe005 */
[----:B------:R-:W-:-:S03]  /*1320*/  PRMT R5, RZ, 0x5410, RZ ;  /* 0x00005410ff057816 */ /* 0x000fc600000000ff */
[----:B------:R-:W-:-:S05]  /*1330*/  IMAD R3, R12, R85, RZ ;  /* 0x000000550c037224 */ /* 0x000fca00078e02ff */
[----:B------:R-:W-:-:S04]  /*1340*/  IADD3 R2, P2, R2, R3, RZ ;  /* 0x0000000302027210 */ /* 0x000fc80007f5e0ff */
[----:B------:R-:W-:Y:S02]  /*1350*/  LEA.HI.X.SX32 R3, R3, R4, 0x1, P2 ;  /* 0x0000000403037211 */ /* 0x000fe400010f0eff */
[C---:B------:R-:W-:Y:S01]  /*1360*/  LEA R10, P2, R2.reuse, UR6, 0x2 ;  /* 0x00000006020a7c11 */ /* 0x040fe2000f8410ff */
[----:B0-----:R-:W-:Y:S01]  /*1370*/  ULEA UR4, UR5, UR4, 0x18 ;  /* 0x0000000405047291 */ /* 0x001fe2000f8ec03f */
[----:B------:R-:W-:Y:S02]  /*1380*/  PRMT R4, RZ, 0x5410, RZ ;  /* 0x00005410ff047816 */ /* 0x000fe400000000ff */
[----:B------:R-:W-:Y:S02]  /*1390*/  LEA.HI.X R11, R2, UR7, R3, 0x2, P2 ;  /* 0x00000007020b7c11 */ /* 0x000fe400090f1403 */
[----:B------:R-:W-:Y:S02]  /*13a0*/  PRMT R3, RZ, 0x5410, RZ ;  /* 0x00005410ff037816 */ /* 0x000fe400000000ff */
[----:B------:R-:W-:Y:S01]  /*13b0*/  PRMT R2, RZ, 0x5410, RZ ;  /* 0x00005410ff027816 */ /* 0x000fe200000000ff */
[----:B------:R-:W-:Y:S06]  /*13c0*/  @P0 BRA `(.L_x_3162) ;  /* 0x0000001800580947 */ /* 0x000fec0003800000 */
[----:B------:R-:W-:Y:S01]  /*13d0*/  PRMT R12, R87, 0x9910, RZ ;  /* 0x00009910570c7816 */ /* 0x000fe200000000ff */
[----:B------:R-:W-:Y:S01]  /*13e0*/  ULDC UR5, c[0x0][0x268] ;  /* 0x00009a0000057ab9 */ /* 0x000fe20000000800 */
[----:B------:R-:W-:Y:S02]  /*13f0*/  PRMT R5, RZ, 0x7610, R5 ;  /* 0x00007610ff057816 */ /* 0x000fe40000000005 */
[----:B------:R-:W-:-:S04]  /*1400*/  ISETP.NE.AND P0, PT, R12, RZ, PT ;  /* 0x000000ff0c00720c */ /* 0x000fc80003f05270 */
[----:B------:R-:W-:-:S13]  /*1410*/  ISETP.LT.OR P0, PT, R0, 0x2, !P0 ;  /* 0x000000020000780c */ /* 0x000fda0004701670 */
.L_x_3165:
[----:B------:R-:W0:Y:S01]  /*1420*/  LDC R85, c[0x0][0x23c] ;  /* 0x00008f00ff557b82 */ /* 0x000e220000000800 */
[----:B-----5:R-:W-:Y:S01]  /*1430*/  MOV R20, R10 ;  /* 0x0000000a00147202 */ /* 0x020fe20000000f00 */
[----:B------:R-:W-:-:S04]  /*1440*/  IMAD.MOV.U32 R21, RZ, RZ, R11 ;  /* 0x000000ffff157224 */ /* 0x000fc800078e000b */
[C---:B0-----:R-:W-:Y:S02]  /*1450*/  IMAD.WIDE R10, R85.reuse, 0x4, R20 ;  /* 0x00000004550a7825 */ /* 0x041fe400078e0214 */
[----:B------:R-:W5:Y:S04]  /*1460*/  LDG.E.128.CONSTANT R20, desc[UR8][R20.64] ;  /* 0x0000000814147981 */ /* 0x000f68000c1e9d00 */
[----:B------:R0:W5:Y:S01]  /*1470*/  LDG.E.128.CONSTANT R16, desc[UR8][R10.64] ;  /* 0x000000080a107981 */ /* 0x000162000c1e9d00 */
[----:B------:R-:W-:Y:S01]  /*1480*/  IMAD.WIDE R90, R85, 0x4, R10 ;  /* 0x00000004555a7825 */ /* 0x000fe200078e020a */
[----:B------:R-:W-:Y:S06]  /*1490*/  @!P1 BRA `(.L_x_3163) ;  /* 0x00000018000c9947 */ /* 0x000fec0003800000 */
[----:B------:R-:W2:Y:S01]  /*14a0*/  LDG.E.128.CONSTANT R12, desc[UR8][R90.64] ;  /* 0x000000085a0c7981 */ /* 0x000ea2000c1e9d00 */
[--C-:B-----5:R-:W-:Y:S01]  /*14b0*/  SHF.R.U32.HI R25, RZ, 0xf, R22.reuse ;  /* 0x0000000fff197819 */ /* 0x120fe20000011616 */
[----:B------:R-:W-:Y:S01]  /*14c0*/  IMAD.MOV.U32 R32, RZ, RZ, 0x3000 ;  /* 0x00003000ff207424 */ /* 0x000fe200078e00ff */
[C---:B0-----:R-:W-:Y:S01]  /*14d0*/  LOP3.LUT R10, R22.reuse, 0x380038, RZ, 0xc0, !PT ;  /* 0x00380038160a7812 */ /* 0x041fe200078ec0ff */
[----:B------:R-:W-:Y:S01]  /*14e0*/  HFMA2.MMA R40, -RZ, RZ, 0, 0.015625 ;  /* 0x00002400ff287435 */ /* 0x000fe200000001ff */
        /* <DEDUP_REMOVED lines=303> */
.L_x_3164:
        /* <DEDUP_REMOVED lines=79> */
.L_x_3163:
[----:B------:R-:W-:Y:S01]  /*2cd0*/  VIADD R88, R88, 0x20 ;  /* 0x0000002058587836 */ /* 0x000fe20000000000 */
[----:B------:R-:W-:Y:S01]  /*2ce0*/  UIADD3 UR4, UR4, 0x40, URZ ;  /* 0x0000004004047890 */ /* 0x000fe2000fffe03f */
[----:B0-----:R-:W-:-:S03]  /*2cf0*/  IMAD.WIDE R10, R85, 0x4, R90 ;  /* 0x00000004550a7825 */ /* 0x001fc600078e025a */
[C---:B------:R-:W-:Y:S02]  /*2d00*/  ISETP.GE.AND P2, PT, R88.reuse, UR5, PT ;  /* 0x0000000558007c0c */ /* 0x040fe4000bf46270 */
[----:B------:R-:W-:-:S13]  /*2d10*/  ISETP.LT.AND P3, PT, R88, R89, PT ;  /* 0x000000595800720c */ /* 0x000fda0003f61270 */
[----:B------:R-:W-:Y:S05]  /*2d20*/  @!P2 BRA P3, `(.L_x_3165) ;  /* 0xffffffe400bca947 */ /* 0x000fea000183ffff */
.L_x_3162:
[----:B------:R-:W-:Y:S01]  /*2d30*/  ISETP.GE.AND P0, PT, R88, R89, PT ;  /* 0x000000595800720c */ /* 0x000fe20003f06270 */
[----:B------:R-:W-:-:S03]  /*2d40*/  ULDC UR5, c[0x0][0x26c] ;  /* 0x00009b0000057ab9 */ /* 0x000fc60000000800 */
[----:B------:R-:W-:-:S13]  /*2d50*/  ISETP.GE.OR P0, PT, R88, UR5, P0 ;  /* 0x0000000558007c0c */ /* 0x000fda0008706670 */
[----:B------:R-:W-:Y:S05]  /*2d60*/  @P0 BRA `(.L_x_3166) ;  /* 0x0000000c00640947 */ /* 0x000fea0003800000 */
[----:B------:R-:W0:Y:S01]  /*2d70*/  S2R R0, SR_CTAID.Y ;  /* 0x0000000000007919 */ /* 0x000e220000002600 */
[----:B------:R-:W0:Y:S01]  /*2d80*/  LDC R13, c[0x0][0x238] ;  /* 0x00008e00ff0d7b82 */ /* 0x000e220000000800 */
[----:B------:R-:W-:Y:S01]  /*2d90*/  PRMT R12, R87, 0x9910, RZ ;  /* 0x00009910570c7816 */ /* 0x000fe200000000ff */
[----:B-----5:R-:W-:Y:S01]  /*2da0*/  IMAD.SHL.U32 R21, R85, 0x4, RZ ;  /* 0x0000000455157824 */ /* 0x020fe200078e00ff */
[----:B------:R-:W-:Y:S02]  /*2db0*/  ULDC UR5, c[0x0][0x26c] ;  /* 0x00009b0000057ab9 */ /* 0x000fe40000000800 */
[----:B------:R-:W-:Y:S01]  /*2dc0*/  ISETP.NE.AND P0, PT, R12, RZ, PT ;  /* 0x000000ff0c00720c */ /* 0x000fe20003f05270 */
[----:B0-----:R-:W-:-:S05]  /*2dd0*/  IMAD R0, R0, -0x2, R13 ;  /* 0xfffffffe00007824 */ /* 0x001fca00078e020d */
[----:B------:R-:W-:Y:S02]  /*2de0*/  ISETP.LT.OR P0, PT, R0, 0x2, !P0 ;  /* 0x000000020000780c */ /* 0x000fe40004701670 */
[----:B------:R-:W-:-:S04]  /*2df0*/  SHF.R.S32.HI R0, RZ, 0x1f, R85 ;  /* 0x0000001fff007819 */ /* 0x000fc80000011455 */
[----:B------:R-:W-:-:S07]  /*2e00*/  SHF.L.U64.HI R0, R85, 0x2, R0 ;  /* 0x0000000255007819 */ /* 0x000fce0000010200 */
.L_x_3169:
[----:B------:R-:W-:Y:S05]  /*2e10*/  @!P1 BRA `(.L_x_3167) ;  /* 0x0000000c001c9947 */ /* 0x000fea0003800000 */
[----:B------:R-:W2:Y:S01]  /*2e20*/  LDG.E.128.CONSTANT R12, desc[UR8][R10.64] ;  /* 0x000000080a0c7981 */ /* 0x000ea2000c1e9d00 */
[----:B------:R-:W-:Y:S01]  /*2e30*/  IMAD.MOV.U32 R18, RZ, RZ, 0x2400 ;  /* 0x00002400ff127424 */ /* 0x000fe200078e00ff */
[----:B------:R-:W-:Y:S01]  /*2e40*/  PRMT R16, R86, 0x9910, RZ ;  /* 0x0000991056107816 */ /* 0x000fe200000000ff */
[----:B------:R-:W-:Y:S01]  /*2e50*/  IMAD.MOV.U32 R36, RZ, RZ, 0x2c00 ;  /* 0x00002c00ff247424 */ /* 0x000fe200078e00ff */
[----:B------:R-:W-:Y:S02]  /*2e60*/  MOV R17, 0x3400 ;  /* 0x0000340000117802 */ /* 0x000fe40000000f00 */
[----:B------:R-:W-:Y:S02]  /*2e70*/  PRMT R6, R6, 0x5410, R18 ;  /* 0x0000541006067816 */ /* 0x000fe40000000012 */
[----:B------:R-:W-:Y:S02]  /*2e80*/  ISETP.NE.AND P2, PT, R16, RZ, PT ;  /* 0x000000ff1000720c */ /* 0x000fe40003f45270 */
[----:B------:R-:W-:-:S02]  /*2e90*/  PRMT R7, R7, 0x5410, R17 ;  /* 0x0000541007077816 */ /* 0x000fc40000000011 */
[C---:B--2---:R-:W-:Y:S02]  /*2ea0*/  LOP3.LUT R22, R13.reuse, 0xc000c, RZ, 0xc0, !PT ;  /* 0x000c000c0d167812 */ /* 0x044fe400078ec0ff */
[----:B------:R-:W-:Y:S02]  /*2eb0*/  SHF.R.U32.HI R16, RZ, 0x8, R13 ;  /* 0x00000008ff107819 */ /* 0x000fe4000001160d */
[C---:B------:R-:W-:Y:S02]  /*2ec0*/  LOP3.LUT R30, R13.reuse, 0x300030, RZ, 0xc0, !PT ;  /* 0x003000300d1e7812 */ /* 0x040fe400078ec0ff */
[C---:B------:R-:W-:Y:S02]  /*2ed0*/  LOP3.LUT R38, R13.reuse, 0xc000c0, RZ, 0xc0, !PT ;  /* 0x00c000c00d267812 */ /* 0x040fe400078ec0ff */
[----:B------:R-:W-:Y:S02]  /*2ee0*/  LOP3.LUT R18, R13, 0x30003, RZ, 0xc0, !PT ;  /* 0x000300030d127812 */ /* 0x000fe400078ec0ff */
[----:B------:R-:W-:-:S02]  /*2ef0*/  LOP3.LUT R20, R12, 0xc000c, RZ, 0xc0, !PT ;  /* 0x000c000c0c147812 */ /* 0x000fc400078ec0ff */
[----:B------:R-:W-:Y:S02]  /*2f00*/  SHF.R.U32.HI R17, RZ, 0x8, R12 ;  /* 0x00000008ff117819 */ /* 0x000fe4000001160c */
[C---:B------:R-:W-:Y:S02]  /*2f10*/  LOP3.LUT R29, R12.reuse, 0x300030, RZ, 0xc0, !PT ;  /* 0x003000300c1d7812 */ /* 0x040fe400078ec0ff */
[C---:B------:R-:W-:Y:S02]  /*2f20*/  LOP3.LUT R37, R12.reuse, 0xc000c0, RZ, 0xc0, !PT ;  /* 0x00c000c00c257812 */ /* 0x040fe400078ec0ff */
[----:B------:R-:W-:Y:S02]  /*2f30*/  LOP3.LUT R19, R12, 0x30003, RZ, 0xc0, !PT ;  /* 0x000300030c137812 */ /* 0x000fe400078ec0ff */
[----:B------:R-:W-:Y:S02]  /*2f40*/  SHF.R.U32.HI R13, RZ, 0x8, R14 ;  /* 0x00000008ff0d7819 */ /* 0x000fe4000001160e */
        /* <DEDUP_REMOVED lines=134> */
.L_x_3168:
        /* <DEDUP_REMOVED lines=46> */
.L_x_3167:
[----:B------:R-:W-:Y:S01]  /*3a90*/  VIADD R88, R88, 0x10 ;  /* 0x0000001058587836 */ /* 0x000fe20000000000 */
[----:B------:R-:W-:Y:S01]  /*3aa0*/  IADD3 R10, P3, R10, R21, RZ ;  /* 0x000000150a0a7210 */ /* 0x000fe20007f7e0ff */
[----:B------:R-:W-:-:S03]  /*3ab0*/  UIADD3 UR4, UR4, 0x20, URZ ;  /* 0x0000002004047890 */ /* 0x000fc6000fffe03f */
[C---:B------:R-:W-:Y:S01]  /*3ac0*/  ISETP.GE.AND P2, PT, R88.reuse, UR5, PT ;  /* 0x0000000558007c0c */ /* 0x040fe2000bf46270 */
[----:B------:R-:W-:Y:S01]  /*3ad0*/  IMAD.X R11, R11, 0x1, R0, P3 ;  /* 0x000000010b0b7824 */ /* 0x000fe200018e0600 */
[----:B------:R-:W-:-:S13]  /*3ae0*/  ISETP.LT.AND P4, PT, R88, R89, PT ;  /* 0x000000595800720c */ /* 0x000fda0003f81270 */
[----:B------:R-:W-:Y:S05]  /*3af0*/  @!P2 BRA P4, `(.L_x_3169) ;  /* 0xfffffff000c4a947 */ /* 0x000fea000203ffff */
.L_x_3166:
        /* <DEDUP_REMOVED lines=22> */
.L_x_3173:
[----:B------:R-:W0:Y:S02]  /*3c60*/  LDS R12, [R4] ;  /* 0x00000000040c7984 */ /* 0x000e240000000800 */
[----:B0-----:R-:W-:-:S10]  /*3c70*/  HFMA2.MMA R13, R12, 1, 1, R11 ;  /* 0x3c003c000c0d7835 */ /* 0x001fd4000000000b */
[----:B------:R-:W0:Y:S02]  /*3c80*/  ATOMS.CAST.SPIN R13, [R4], R12, R13 ;  /* 0x0000000c040d738d */ /* 0x000e24000180000d */
[----:B0-----:R-:W-:-:S13]  /*3c90*/  ISETP.EQ.U32.AND P0, PT, R13, 0x1, PT ;  /* 0x000000010d00780c */ /* 0x001fda0003f02070 */
[----:B------:R-:W-:Y:S05]  /*3ca0*/  @!P0 BRA `(.L_x_3173) ;  /* 0xfffffffc00ec8947 */ /* 0x000fea000383ffff */
[----:B------:R-:W-:Y:S05]  /*3cb0*/  BRA `(.L_x_3171) ;  /* 0x00000000000c7947 */ /* 0x000fea0003800000 */
.L_x_3172:
[----:B------:R-:W2:Y:S02]  /*3cc0*/  LD.E R4, desc[UR8][R6.64] ;  /* 0x0000000806047980 */ /* 0x000ea4000c101900 */
[----:B--2---:R-:W-:-:S05]  /*3cd0*/  IMAD.IADD R5, R11, 0x1, R4 ;  /* 0x000000010b057824 */ /* 0x004fca00078e0204 */
[----:B------:R0:W-:Y:S02]  /*3ce0*/  ST.E desc[UR8][R6.64], R5 ;  /* 0x0000000506007985 */ /* 0x0001e4000c101908 */
.L_x_3171:
[----:B------:R-:W-:Y:S05]  /*3cf0*/  BSYNC B0 ;  /* 0x0000000000007941 */ /* 0x000fea0003800000 */
.L_x_3170:
[----:B------:R1:W-:Y:S01]  /*3d00*/  ATOM.E.ADD.F16x2.RN.STRONG.GPU P0, RZ, desc[UR8][R6.64+0x4], R15 ;  /* 0x0000040f06ff79a2 */ /* 0x0003e2000810e1c8 */
[----:B------:R-:W-:Y:S04]  /*3d10*/  BSSY B0, `(.L_x_3174) ;  /* 0x000000e000007945 */ /* 0x000fe80003800000 */
[----:B-1----:R-:W-:Y:S05]  /*3d20*/  @P0 BRA `(.L_x_3175) ;  /* 0x0000000000300947 */ /* 0x002fea0003800000 */
[----:B------:R-:W1:Y:S02]  /*3d30*/  QSPC.E.S P0, RZ, [R6+0x4] ;  /* 0x0000040006ff73aa */ /* 0x000e640000000500 */
[----:B-1----:R-:W-:Y:S05]  /*3d40*/  @!P0 BRA `(.L_x_3176) ;  /* 0x00000000001c8947 */ /* 0x002fea0003800000 */
[----:B0-----:R-:W-:-:S07]  /*3d50*/  MOV R6, R6 ;  /* 0x0000000600067202 */ /* 0x001fce0000000f00 */
.L_x_3177:
[----:B------:R-:W0:Y:S02]  /*3d60*/  LDS R4, [R6+0x4] ;  /* 0x0000040006047984 */ /* 0x000e240000000800 */
[----:B0-----:R-:W-:-:S06]  /*3d70*/  HADD2 R5, R4, R15 ;  /* 0x0000000f04057230 */ /* 0x001fcc0000000000 */
[----:B------:R-:W0:Y:S02]  /*3d80*/  ATOMS.CAST.SPIN R5, [R6+0x4], R4, R5 ;  /* 0x000004040605738d */ /* 0x000e240001800005 */
[----:B0-----:R-:W-:-:S13]  /*3d90*/  ISETP.EQ.U32.AND P0, PT, R5, 0x1, PT ;  /* 0x000000010500780c */ /* 0x001fda0003f02070 */
[----:B------:R-:W-:Y:S05]  /*3da0*/  @!P0 BRA `(.L_x_3177) ;  /* 0xfffffffc00ec8947 */ /* 0x000fea000383ffff */
[----:B------:R-:W-:Y:S05]  /*3db0*/  BRA `(.L_x_3175) ;  /* 0x00000000000c7947 */ /* 0x000fea0003800000 */
.L_x_3176:
[----:B------:R-:W0:Y:S02]  /*3dc0*/  LD.E R4, desc[UR8][R6.64+0x4] ;  /* 0x0000040806047980 */ /* 0x000e24000c101900 */
[----:B0-----:R-:W-:-:S05]  /*3dd0*/  IADD3 R5, R15, R4, RZ ;  /* 0x000000040f057210 */ /* 0x001fca0007ffe0ff */
[----:B------:R1:W-:Y:S02]  /*3de0*/  ST.E desc[UR8][R6.64+0x4], R5 ;  /* 0x0000040506007985 */ /* 0x0003e4000c101908 */
.L_x_3175:
[----:B------:R-:W-:Y:S05]  /*3df0*/  BSYNC B0 ;  /* 0x0000000000007941 */ /* 0x000fea0003800000 */
.L_x_3174:
        /* <DEDUP_REMOVED lines=13> */
.L_x_3181:
[----:B------:R-:W0:Y:S02]  /*3ed0*/  LDS R6, [R2] ;  /* 0x0000000002067984 */ /* 0x000e240000000800 */
[----:B0-----:R-:W-:-:S10]  /*3ee0*/  HFMA2.MMA R7, R6, 1, 1, R9 ;  /* 0x3c003c0006077835 */ /* 0x001fd40000000009 */
[----:B------:R-:W0:Y:S02]  /*3ef0*/  ATOMS.CAST.SPIN R7, [R2], R6, R7 ;  /* 0x000000060207738d */ /* 0x000e240001800007 */
[----:B0-----:R-:W-:-:S13]  /*3f00*/  ISETP.EQ.U32.AND P0, PT, R7, 0x1, PT ;  /* 0x000000010700780c */ /* 0x001fda0003f02070 */
[----:B------:R-:W-:Y:S05]  /*3f10*/  @!P0 BRA `(.L_x_3181) ;  /* 0xfffffffc00ec8947 */ /* 0x000fea000383ffff */
[----:B------:R-:W-:Y:S05]  /*3f20*/  BRA `(.L_x_3179) ;  /* 0x00000000000c7947 */ /* 0x000fea0003800000 */
.L_x_3180:
[----:B------:R-:W2:Y:S02]  /*3f30*/  LD.E R0, desc[UR8][R4.64] ;  /* 0x0000000804007980 */ /* 0x000ea4000c101900 */
[----:B--2---:R-:W-:-:S05]  /*3f40*/  IMAD.IADD R3, R9, 0x1, R0 ;  /* 0x0000000109037824 */ /* 0x004fca00078e0200 */
[----:B------:R0:W-:Y:S02]  /*3f50*/  ST.E desc[UR8][R4.64], R3 ;  /* 0x0000000304007985 */ /* 0x0001e4000c101908 */
.L_x_3179:
[----:B------:R-:W-:Y:S05]  /*3f60*/  BSYNC B0 ;  /* 0x0000000000007941 */ /* 0x000fea0003800000 */
.L_x_3178:
[----:B------:R1:W-:Y:S02]  /*3f70*/  ATOM.E.ADD.F16x2.RN.STRONG.GPU P0, RZ, desc[UR8][R4.64+0x4], R87 ;  /* 0x0000045704ff79a2 */ /* 0x0003e4000810e1c8 */
[----:B-1----:R-:W-:Y:S05]  /*3f80*/  @P0 EXIT ;  /* 0x000000000000094d */ /* 0x002fea0003800000 */
[----:B------:R-:W1:Y:S02]  /*3f90*/  QSPC.E.S P0, RZ, [R4+0x4] ;  /* 0x0000040004ff73aa */ /* 0x000e640000000500 */
[----:B-1----:R-:W-:Y:S05]  /*3fa0*/  @!P0 BRA `(.L_x_3182) ;  /* 0x00000000001c8947 */ /* 0x002fea0003800000 */
[----:B0-----:R-:W-:-:S07]  /*3fb0*/  MOV R4, R4 ;  /* 0x0000000400047202 */ /* 0x001fce0000000f00 */
.L_x_3183:
[----:B------:R-:W0:Y:S02]  /*3fc0*/  LDS R2, [R4+0x4] ;  /* 0x0000040004027984 */ /* 0x000e240000000800 */
[----:B0-----:R-:W-:-:S06]  /*3fd0*/  HADD2 R3, R2, R87 ;  /* 0x0000005702037230 */ /* 0x001fcc0000000000 */
[----:B------:R-:W0:Y:S02]  /*3fe0*/  ATOMS.CAST.SPIN R3, [R4+0x4], R2, R3 ;  /* 0x000004020403738d */ /* 0x000e240001800003 */
[----:B0-----:R-:W-:-:S13]  /*3ff0*/  ISETP.EQ.U32.AND P0, PT, R3, 0x1, PT ;  /* 0x000000010300780c */ /* 0x001fda0003f02070 */
[----:B------:R-:W-:Y:S05]  /*4000*/  @!P0 BRA `(.L_x_3183) ;  /* 0xfffffffc00ec8947 */ /* 0x000fea000383ffff */
[----:B------:R-:W-:Y:S05]  /*4010*/  EXIT ;  /* 0x000000000000794d */ /* 0x000fea0003800000 */
.L_x_3182:
[----:B------:R-:W0:Y:S02]  /*4020*/  LD.E R0, desc[UR8][R4.64+0x4] ;  /* 0x0000040804007980 */ /* 0x000e24000c101900 */
[----:B0-----:R-:W-:-:S05]  /*4030*/  IADD3 R3, R87, R0, RZ ;  /* 0x0000000057037210 */ /* 0x001fca0007ffe0ff */
[----:B------:R-:W-:Y:S01]  /*4040*/  ST.E desc[UR8][R4.64+0x4], R3 ;  /* 0x0000040304007985 */ /* 0x000fe2000c101908 */
[----:B------:R-:W-:Y:S05]  /*4050*/  EXIT ;  /* 0x000000000000794d */ /* 0x000fea0003800000 */
.L_x_3184:
        /* <DEDUP_REMOVED lines=10> */
.L_x_3718:


//--------------------- .text._Z23gemm_half_q_half_kernelILi2ELi2ELb1ELb1ELi32EEvPK6__halfPKjS4_S2_PS0_iiiiPKtS7_iiiiiibS2_i --------------------------
	.section	.text._Z23gemm_half_q_half_kernelILi2ELi2ELb1ELb1ELi32EEvPK6__halfPKjS4_S2_PS0_iiiiPKtS7_iiiiiibS2_i,"ax",@progbits
	.align	128
        .global         _Z23gemm_half_q_half_kernelILi2ELi2ELb1ELb1ELi32EEvPK6__halfPKjS4_S2_PS0_iiiiPKtS7_iiiiiibS2_i
        .type           _Z23gemm_half_q_half_kernelILi2ELi2ELb1ELb1ELi32EEvPK6__halfPKjS4_S2_PS0_iiiiPKtS7_iiiiiibS2_i,@function
        .size           _Z23gemm_half_q_half_kernelILi2ELi2ELb1ELb1ELi32EEvPK6__halfPKjS4_S2_PS0_iiiiPKtS7_iiiiiibS2_i,(.L_x_3719 - _Z23gemm_half_q_half_kernelILi2ELi2ELb1ELb1ELi32EEvPK6__halfPKjS4_S2_PS0_iiiiPKtS7_iiiiiibS2_i)
        .other          _Z23gemm_half_q_half_kernelILi2ELi2ELb1ELb1ELi32EEvPK6__halfPKjS4_S2_PS0_iiiiPKtS7_iiiiiibS2_i,@"STO_CUDA_ENTRY STV_DEFAULT"
_Z23gemm_half_q_half_kernelILi2ELi2ELb1ELb1ELi32EEvPK6__halfPKjS4_S2_PS0_iiiiPKtS7_iiiiiibS2_i:
.text._Z23gemm_half_q_half_kernelILi2ELi2ELb1ELb1ELi32EEvPK6__halfPKjS4_S2_PS0_iiiiPKtS7_iiiiiibS2_i:
        /* <DEDUP_REMOVED lines=24> */
.L_x_3185:
        /* <DEDUP_REMOVED lines=37> */
.L_x_3190:
        /* <DEDUP_REMOVED lines=16> */
.L_x_3189:
        /* <DEDUP_REMOVED lines=16> */
.L_x_3188:
        /* <DEDUP_REMOVED lines=17> */
.L_x_3192:
        /* <DEDUP_REMOVED lines=16> */
.L_x_3191:
        /* <DEDUP_REMOVED lines=14> */
.L_x_3187:
[----:B------:R-:W-:Y:S05]  /*08c0*/  BSYNC B0 ;  /* 0x0000000000007941 */ /* 0x000fea0003800000 */
.L_x_3186:
        /* <DEDUP_REMOVED lines=20> */
.L_x_3195:
        /* <DEDUP_REMOVED lines=11> */
.L_x_3194:
        /* <DEDUP_REMOVED lines=10> */
.L_x_3193:
[----:B-1----:R-:W0:Y:S08]  /*0b60*/  LDC R7, c[0x0][0x25c] ;  /* 0x00009700ff077b82 */ /* 0x002e300000000800 */
[----:B------:R-:W-:Y:S01]  /*0b70*/  BAR.SYNC.DEFER_BLOCKING 0x0 ;  /* 0x0000000000007b1d */ /* 0x000fe20000010000 */
[----:B------:R-:W-:-:S07]  /*0b80*/  ISETP.GE.AND P0, PT, R54, R57, PT ;  /* 0x000000393600720c */ /* 0x000fce0003f06270 */
[----:B------:R-:W1:Y:S06]  /*0b90*/  LDC R19, c[0x0][0x264] ;  /* 0x00009900ff137b82 */ /* 0x000e6c0000000800 */
[----:B------:R-:W-:Y:S05]  /*0ba0*/  @P0 BRA `(.L_x_3196) ;  /* 0x0000000000d40947 */ /* 0x000fea0003800000 */
[----:B------:R-:W2:Y:S01]  /*0bb0*/  LDC.64 R8, c[0x0][0x248] ;  /* 0x00009200ff087b82 */ /* 0x000ea20000000a00 */
        /* <DEDUP_REMOVED lines=12> */
.L_x_3197:
        /* <DEDUP_REMOVED lines=22> */
[----:B------:R-:W-:Y:S01]  /*0de0*/  VIADD R25, R25, 0x1 ;  /* 0x0000000119197836 */ /* 0x000fe20000000000 */
[----:B---3--:R-:W-:Y:S01]  /*0df0*/  IADD3 R24, R27, R24, RZ ;  /* 0x000000181b187210 */ /* 0x008fe20007ffe0ff */
[----:B------:R-:W-:Y:S02]  /*0e00*/  VIADD R4, R4, 0x1 ;  /* 0x0000000104047836 */ /* 0x000fe40000000000 */
[----:B------:R-:W-:Y:S01]  /*0e10*/  VIADD R3, R3, 0x1 ;  /* 0x0000000103037836 */ /* 0x000fe20000000000 */
[----:B------:R-:W-:Y:S01]  /*0e20*/  ISETP.GE.AND P2, PT, R24, R57, PT ;  /* 0x000000391800720c */ /* 0x000fe20003f46270 */
[----:B------:R-:W-:Y:S02]  /*0e30*/  IMAD R25, R25, R25, RZ ;  /* 0x0000001919197224 */ /* 0x000fe400078e02ff */
[----:B----4-:R-:W-:Y:S02]  /*0e40*/  IMAD R21, R4, R4, RZ ;  /* 0x0000000404157224 */ /* 0x010fe400078e02ff */
[----:B------:R-:W-:-:S02]  /*0e50*/  IMAD R6, R6, R6, RZ ;  /* 0x0000000606067224 */ /* 0x000fc400078e02ff */
[----:B------:R-:W-:Y:S01]  /*0e60*/  IMAD R22, R3, R3, RZ ;  /* 0x0000000303167224 */ /* 0x000fe200078e02ff */
[----:B------:R-:W2:Y:S08]  /*0e70*/  I2F.F16 R25, R25 ;  /* 0x0000001900197306 */ /* 0x000eb00000200c00 */
        /* <DEDUP_REMOVED lines=8> */
.L_x_3196:
        /* <DEDUP_REMOVED lines=20> */
.L_x_3198:
        /* <DEDUP_REMOVED lines=8> */
.L_x_3199:
        /* <DEDUP_REMOVED lines=11> */
.L_x_3200:
        /* <DEDUP_REMOVED lines=8> */
.L_x_3201:
        /* <DEDUP_REMOVED lines=9> */
.L_x_3202:
        /* <DEDUP_REMOVED lines=27> */
.L_x_3206:
[----:B------:R-:W-:Y:S05]  /*1430*/  @!P1 BRA `(.L_x_3204) ;  /* 0x0000000c00189947 */ /* 0x000fea0003800000 */
[----:B------:R-:W-:Y:S02]  /*1440*/  IMAD.MOV.U32 R14, RZ, RZ, R11 ;  /* 0x000000ffff0e7224 */ /* 0x000fe400078e000b */
[----:B------:R-:W-:-:S05]  /*1450*/  IMAD.MOV.U32 R15, RZ, RZ, R12 ;  /* 0x000000ffff0f7224 */ /* 0x000fca00078e000c */
[----:B------:R-:W2:Y:S01]  /*1460*/  LDG.E.128.CONSTANT R16, desc[UR8][R14.64] ;  /* 0x000000080e107981 */ /* 0x000ea2000c1e9d00 */
[----:B------:R-:W-:Y:S01]  /*1470*/  PRMT R20, R0, 0x9910, RZ ;  /* 0x0000991000147816 */ /* 0x000fe200000000ff */
[----:B------:R-:W-:Y:S02]  /*1480*/  IMAD.MOV.U32 R29, RZ, RZ, 0x3400 ;  /* 0x00003400ff1d7424 */ /* 0x000fe400078e00ff */
[----:B------:R-:W-:Y:S01]  /*1490*/  IMAD.MOV.U32 R37, RZ, RZ, 0x2c00 ;  /* 0x00002c00ff257424 */ /* 0x000fe200078e00ff */
[----:B------:R-:W-:Y:S01]  /*14a0*/  ISETP.NE.AND P2, PT, R20, RZ, PT ;  /* 0x000000ff1400720c */ /* 0x000fe20003f45270 */
[----:B------:R-:W-:Y:S01]  /*14b0*/  IMAD.MOV.U32 R45, RZ, RZ, 0x2400 ;  /* 0x00002400ff2d7424 */ /* 0x000fe200078e00ff */
[----:B--2---:R-:W-:Y:S02]  /*14c0*/  LOP3.LUT R25, R18, 0xc000c, RZ, 0xc0, !PT ;  /* 0x000c000c12197812 */ /* 0x004fe400078ec0ff */
[----:B------:R-:W-:Y:S02]  /*14d0*/  SHF.R.U32.HI R21, RZ, 0x8, R17 ;  /* 0x00000008ff157819 */ /* 0x000fe40000011611 */
        /* <DEDUP_REMOVED lines=13> */
[----:B------:R-:W-:-:S02]  /*15b0*/  SHF.R.U32.HI R23, RZ, 0x8, R19 ;  /* 0x00000008ff177819 */ /* 0x000fc40000011613 */
        /* <DEDUP_REMOVED lines=89> */
[----:B0-----:R-:W-:Y:S01]  /*1b50*/  HFMA2.MMA R56, R46, R16, RZ ;  /* 0x000000102e387235 */ /* 0x001fe200000000ff */
[----:B------:R-:W-:-:S04]  /*1b60*/  HFMA2 R58, R47, R16, RZ.H0_H0 ;  /* 0x000000102f3a7231 */ /* 0x000fc800000400ff */
[----:B------:R-:W-:-:S03]  /*1b70*/  HFMA2 R58, R15, R17, R58 ;  /* 0x000000110f3a7231 */ /* 0x000fc6000000003a */
[----:B------:R-:W-:Y:S01]  /*1b80*/  HFMA2.MMA R56, R14, R17, R56 ;  /* 0x000000110e387235 */ /* 0x000fe20000000038 */
[----:B------:R-:W-:-:S04]  /*1b90*/  HFMA2 R58, R31, R18, R58 ;  /* 0x000000121f3a7231 */ /* 0x000fc8000000003a */
[----:B------:R-:W-:-:S03]  /*1ba0*/  HFMA2 R58, R39, R19, R58 ;  /* 0x00000013273a7231 */ /* 0x000fc6000000003a */
[----:B------:R-:W-:Y:S01]  /*1bb0*/  HFMA2.MMA R56, R30, R18, R56 ;  /* 0x000000121e387235 */ /* 0x000fe20000000038 */
[----:B-1----:R-:W-:-:S04]  /*1bc0*/  HFMA2 R58, R51, R20, R58 ;  /* 0x00000014333a7231 */ /* 0x002fc8000000003a */
[----:B------:R-:W-:-:S03]  /*1bd0*/  HFMA2 R58, R27, R21, R58 ;  /* 0x000000151b3a7231 */ /* 0x000fc6000000003a */
[----:B------:R-:W-:Y:S01]  /*1be0*/  HFMA2.MMA R56, R38, R19, R56 ;  /* 0x0000001326387235 */ /* 0x000fe20000000038 */
[----:B------:R-:W-:-:S07]  /*1bf0*/  HFMA2 R59, R35, R22, R58 ;  /* 0x00000016233b7231 */ /* 0x000fce000000003a */
[----:B------:R-:W-:-:S08]  /*1c00*/  HFMA2.MMA R56, R50, R20, R56 ;  /* 0x0000001432387235 */ /* 0x000fd00000000038 */
[----:B------:R-:W-:-:S08]  /*1c10*/  HFMA2.MMA R56, R26, R21, R56 ;  /* 0x000000151a387235 */ /* 0x000fd00000000038 */
[----:B------:R-:W-:-:S08]  /*1c20*/  HFMA2.MMA R56, R34, R22, R56 ;  /* 0x0000001622387235 */ /* 0x000fd00000000038 */
[----:B------:R-:W-:Y:S01]  /*1c30*/  HFMA2.MMA R58, R42, R23, R56 ;  /* 0x000000172a3a7235 */ /* 0x000fe20000000038 */
[----:B------:R-:W-:Y:S01]  /*1c40*/  HFMA2 R56, R43, R23, R59 ;  /* 0x000000172b387231 */ /* 0x000fe2000000003b */
[----:B------:R-:W-:Y:S01]  /*1c50*/  HFMA2.MMA R59, R48, R16, RZ ;  /* 0x00000010303b7235 */ /* 0x000fe200000000ff */
[----:B------:R-:W-:Y:S02]  /*1c60*/  HFMA2 R16, R49, R16, RZ.H0_H0 ;  /* 0x0000001031107231 */ /* 0x000fe400000400ff */
[----:B------:R-:W-:Y:S02]  /*1c70*/  HADD2 R56, R56.H0_H0, R56.H1_H1 ;  /* 0x3000003838387230 */ /* 0x000fe40000000800 */
[----:B------:R-:W-:-:S03]  /*1c80*/  HFMA2 R16, R25, R17, R16 ;  /* 0x0000001119107231 */ /* 0x000fc60000000010 */
[----:B------:R-:W-:Y:S01]  /*1c90*/  HFMA2.MMA R59, R24, R17, R59 ;  /* 0x00000011183b7235 */ /* 0x000fe2000000003b */
[----:B------:R-:W-:Y:S02]  /*1ca0*/  HFMA2 R16, R33, R18, R16 ;  /* 0x0000001221107231 */ /* 0x000fe40000000010 */
[----:B------:R-:W-:Y:S02]  /*1cb0*/  HADD2 R58, R58.H0_H0, R58.H1_H1 ;  /* 0x3000003a3a3a7230 */ /* 0x000fe40000000800 */
[----:B------:R-:W-:-:S03]  /*1cc0*/  HFMA2 R16, R41, R19, R16 ;  /* 0x0000001329107231 */ /* 0x000fc60000000010 */
[----:B------:R-:W-:Y:S01]  /*1cd0*/  HFMA2.MMA R59, R32, R18, R59 ;  /* 0x00000012203b7235 */ /* 0x000fe2000000003b */
[----:B------:R-:W-:Y:S01]  /*1ce0*/  HFMA2 R16, R53, R20, R16 ;  /* 0x0000001435107231 */ /* 0x000fe20000000010 */
[----:B------:R-:W-:-:S03]  /*1cf0*/  PRMT R58, R58, 0x5410, R56 ;  /* 0x000054103a3a7816 */ /* 0x000fc60000000038 */
[----:B------:R-:W-:-:S03]  /*1d00*/  HFMA2 R16, R29, R21, R16 ;  /* 0x000000151d107231 */ /* 0x000fc60000000010 */
[----:B------:R-:W-:Y:S01]  /*1d10*/  HFMA2.MMA R59, R40, R19, R59 ;  /* 0x00000013283b7235 */ /* 0x000fe2000000003b */
[----:B------:R-:W-:Y:S01]  /*1d20*/  HFMA2 R16, R37, R22, R16 ;  /* 0x0000001625107231 */ /* 0x000fe20000000010 */
[----:B------:R-:W-:-:S03]  /*1d30*/  HFMA2.MMA R7, R58, R3, R7 ;  /* 0x000000033a077235 */ /* 0x000fc60000000007 */
[----:B------:R-:W-:-:S03]  /*1d40*/  HFMA2 R16, R45, R23, R16 ;  /* 0x000000172d107231 */ /* 0x000fc60000000010 */
[----:B------:R-:W-:Y:S01]  /*1d50*/  HFMA2.MMA R59, R52, R20, R59 ;  /* 0x00000014343b7235 */ /* 0x000fe2000000003b */
[----:B------:R-:W-:-:S07]  /*1d60*/  HADD2 R16, R16.H0_H0, R16.H1_H1 ;  /* 0x3000001010107230 */ /* 0x000fce0000000800 */
[----:B------:R-:W-:-:S08]  /*1d70*/  HFMA2.MMA R59, R28, R21, R59 ;  /* 0x000000151c3b7235 */ /* 0x000fd0000000003b */
[----:B------:R-:W-:-:S08]  /*1d80*/  HFMA2.MMA R59, R36, R22, R59 ;  /* 0x00000016243b7235 */ /* 0x000fd0000000003b */
[----:B------:R-:W-:-:S10]  /*1d90*/  HFMA2.MMA R59, R44, R23, R59 ;  /* 0x000000172c3b7235 */ /* 0x000fd4000000003b */
[----:B------:R-:W-:-:S05]  /*1da0*/  HADD2 R59, R59.H0_H0, R59.H1_H1 ;  /* 0x3000003b3b3b7230 */ /* 0x000fca0000000800 */
[----:B------:R-:W-:-:S05]  /*1db0*/  PRMT R59, R59, 0x5410, R16 ;  /* 0x000054103b3b7816 */ /* 0x000fca0000000010 */
[----:B------:R-:W-:-:S07]  /*1dc0*/  HFMA2 R8, R59, R5, R8 ;  /* 0x000000053b087231 */ /* 0x000fce0000000008 */
.L_x_3205:
        /* <DEDUP_REMOVED lines=45> */
.L_x_3204:
[----:B------:R-:W-:Y:S01]  /*20a0*/  VIADD R54, R54, 0x10 ;  /* 0x0000001036367836 */ /* 0x000fe20000000000 */
[----:B------:R-:W-:Y:S01]  /*20b0*/  LEA R11, P3, R2, R11, 0x2 ;  /* 0x0000000b020b7211 */ /* 0x000fe200078610ff */
[----:B------:R-:W-:-:S03]  /*20c0*/  UIADD3 UR4, UR4, 0x20, URZ ;  /* 0x0000002004047890 */ /* 0x000fc6000fffe03f */
[----:B------:R-:W-:Y:S01]  /*20d0*/  ISETP.GE.AND P2, PT, R54, UR5, PT ;  /* 0x0000000536007c0c */ /* 0x000fe2000bf46270 */
[----:B------:R-:W-:Y:S01]  /*20e0*/  IMAD.X R12, R12, 0x1, R13, P3 ;  /* 0x000000010c0c7824 */ /* 0x000fe200018e060d */
[----:B------:R-:W-:-:S13]  /*20f0*/  ISETP.LT.AND P4, PT, R54, R57, PT ;  /* 0x000000393600720c */ /* 0x000fda0003f81270 */
[----:B------:R-:W-:Y:S05]  /*2100*/  @!P2 BRA P4, `(.L_x_3206) ;  /* 0xfffffff000c8a947 */ /* 0x000fea000203ffff */
.L_x_3203:
[----:B------:R-:W-:Y:S05]  /*2110*/  @!P1 EXIT ;  /* 0x000000000000994d */ /* 0x000fea0003800000 */
[----:B------:R-:W0:Y:S01]  /*2120*/  S2R R6, SR_CTAID.X ;  /* 0x0000000000067919 */ /* 0x000e220000002500 */
[----:B------:R-:W1:Y:S01]  /*2130*/  S2UR UR4, SR_CTAID.Y ;  /* 0x00000000000479c3 */ /* 0x000e620000002600 */
[----:B------:R-:W-:Y:S01]  /*2140*/  HMUL2 R17, R7, R0.H0_H0 ;  /* 0x2000000007117232 */ /* 0x000fe20000000000 */
[----:B------:R-:W0:Y:S06]  /*2150*/  S2R R11, SR_TID.X ;  /* 0x00000000000b7919 */ /* 0x000e2c0000002100 */
[----:B------:R-:W2:Y:S08]  /*2160*/  LDC.64 R4, c[0x0][0x238] ;  /* 0x00008e00ff047b82 */ /* 0x000eb00000000a00 */
[----:B------:R-:W3:Y:S01]  /*2170*/  LDC.64 R2, c[0x0][0x230] ;  /* 0x00008c00ff027b82 */ /* 0x000ee20000000a00 */
[----:B-1----:R-:W-:Y:S01]  /*2180*/  USHF.L.U32 UR4, UR4, 0x1, URZ ;  /* 0x0000000104047899 */ /* 0x002fe2000800063f */
[----:B0-----:R-:W-:-:S05]  /*2190*/  IMAD R6, R6, 0x20, R11 ;  /* 0x0000002006067824 */ /* 0x001fca00078e020b */
[----:B------:R-:W-:-:S05]  /*21a0*/  SHF.L.U32 R6, R6, 0x2, RZ ;  /* 0x0000000206067819 */ /* 0x000fca00000006ff */
        /* <DEDUP_REMOVED lines=10> */
[----:B------:R-:W-:-:S05]  /*2250*/  IMAD.MOV.U32 R12, RZ, RZ, R6 ;  /* 0x000000ffff0c7224 */ /* 0x000fca00078e0006 */
[----:B------:R-:W-:-:S07]  /*2260*/  MOV R12, R12 ;  /* 0x0000000c000c7202 */ /* 0x000fce0000000f00 */
.L_x_3210:
[----:B------:R-:W0:Y:S02]  /*2270*/  LDS R14, [R12] ;  /* 0x000000000c0e7984 */ /* 0x000e240000000800 */
[----:B0-----:R-:W-:-:S10]  /*2280*/  HFMA2.MMA R15, R14, 1, 1, R17 ;  /* 0x3c003c000e0f7835 */ /* 0x001fd40000000011 */
[----:B------:R-:W0:Y:S02]  /*2290*/  ATOMS.CAST.SPIN R15, [R12], R14, R15 ;  /* 0x0000000e0c0f738d */ /* 0x000e24000180000f */
[----:B0-----:R-:W-:-:S13]  /*22a0*/  ISETP.EQ.U32.AND P0, PT, R15, 0x1, PT ;  /* 0x000000010f00780c */ /* 0x001fda0003f02070 */
[----:B------:R-:W-:Y:S05]  /*22b0*/  @!P0 BRA `(.L_x_3210) ;  /* 0xfffffffc00ec8947 */ /* 0x000fea000383ffff */
[----:B------:R-:W-:Y:S05]  /*22c0*/  BRA `(.L_x_3208) ;  /* 0x00000000000c7947 */ /* 0x000fea0003800000 */
.L_x_3209:
[----:B------:R-:W2:Y:S02]  /*22d0*/  LD.E R0, desc[UR8][R6.64] ;  /* 0x0000000806007980 */ /* 0x000ea4000c101900 */
[----:B--2---:R-:W-:-:S05]  /*22e0*/  IMAD.IADD R13, R17, 0x1, R0 ;  /* 0x00000001110d7824 */ /* 0x004fca00078e0200 */
[----:B------:R0:W-:Y:S02]  /*22f0*/  ST.E desc[UR8][R6.64], R13 ;  /* 0x0000000d06007985 */ /* 0x0001e4000c101908 */
.L_x_3208:
[----:B------:R-:W-:Y:S05]  /*2300*/  BSYNC B0 ;  /* 0x0000000000007941 */ /* 0x000fea0003800000 */
.L_x_3207:
[----:B------:R1:W-:Y:S01]  /*2310*/  ATOM.E.ADD.F16x2.RN.STRONG.GPU P0, RZ, desc[UR8][R6.64+0x4], R19 ;  /* 0x0000041306ff79a2 */ /* 0x0003e2000810e1c8 */
[----:B------:R-:W-:Y:S04]  /*2320*/  BSSY B0, `(.L_x_3211) ;  /* 0x000000e000007945 */ /* 0x000fe80003800000 */
[----:B-1----:R-:W-:Y:S05]  /*2330*/  @P0 BRA `(.L_x_3212) ;  /* 0x0000000000300947 */ /* 0x002fea0003800000 */
[----:B------:R-:W1:Y:S02]  /*2340*/  QSPC.E.S P0, RZ, [R6+0x4] ;  /* 0x0000040006ff73aa */ /* 0x000e640000000500 */
[----:B-1----:R-:W-:Y:S05]  /*2350*/  @!P0 BRA `(.L_x_3213) ;  /* 0x00000000001c8947 */ /* 0x002fea0003800000 */
[----:B0-----:R-:W-:-:S07]  /*2360*/  MOV R6, R6 ;  /* 0x0000000600067202 */ /* 0x001fce0000000f00 */
.L_x_3214:
[----:B------:R-:W0:Y:S02]  /*2370*/  LDS R12, [R6+0x4] ;  /* 0x00000400060c7984 */ /* 0x000e240000000800 */
[----:B0-----:R-:W-:-:S06]  /*2380*/  HADD2 R13, R12, R19 ;  /* 0x000000130c0d7230 */ /* 0x001fcc0000000000 */
[----:B------:R-:W0:Y:S02]  /*2390*/  ATOMS.CAST.SPIN R13, [R6+0x4], R12, R13 ;  /* 0x0000040c060d738d */ /* 0x000e24000180000d */
[----:B0-----:R-:W-:-:S13]  /*23a0*/  ISETP.EQ.U32.AND P0, PT, R13, 0x1, PT ;  /* 0x000000010d00780c */ /* 0x001fda0003f02070 */
[----:B------:R-:W-:Y:S05]  /*23b0*/  @!P0 BRA `(.L_x_3214) ;  /* 0xfffffffc00ec8947 */ /* 0x000fea000383ffff */
[----:B------:R-:W-:Y:S05]  /*23c0*/  BRA `(.L_x_3212) ;  /* 0x00000000000c7947 */ /* 0x000fea0003800000 */
.L_x_3213:
[----:B------:R-:W0:Y:S02]  /*23d0*/  LD.E R0, desc[UR8][R6.64+0x4] ;  /* 0x0000040806007980 */ /* 0x000e24000c101900 */
[----:B0-----:R-:W-:-:S05]  /*23e0*/  IMAD.IADD R13, R19, 0x1, R0 ;  /* 0x00000001130d7824 */ /* 0x001fca00078e0200 */
[----:B------:R1:W-:Y:S02]  /*23f0*/  ST.E desc[UR8][R6.64+0x4], R13 ;  /* 0x0000040d06007985 */ /* 0x0003e4000c101908 */
.L_x_3212:
[----:B------:R-:W-:Y:S05]  /*2400*/  BSYNC B0 ;  /* 0x0000000000007941 */ /* 0x000fea0003800000 */
.L_x_3211:
        /* <DEDUP_REMOVED lines=13> */
.L_x_3218:
[----:B01----:R-:W0:Y:S02]  /*24e0*/  LDS R6, [R4] ;  /* 0x0000000004067984 */ /* 0x003e240000000800 */
[----:B0-----:R-:W-:-:S10]  /*24f0*/  HFMA2.MMA R7, R6, 1, 1, R9 ;  /* 0x3c003c0006077835 */ /* 0x001fd40000000009 */
[----:B------:R-:W0:Y:S02]  /*2500*/  ATOMS.CAST.SPIN R7, [R4], R6, R7 ;  /* 0x000000060407738d */ /* 0x000e240001800007 */
[----:B0-----:R-:W-:-:S13]  /*2510*/  ISETP.EQ.U32.AND P0, PT, R7, 0x1, PT ;  /* 0x000000010700780c */ /* 0x001fda0003f02070 */
[----:B------:R-:W-:Y:S05]  /*2520*/  @!P0 BRA `(.L_x_3218) ;  /* 0xfffffffc00ec8947 */ /* 0x000fea000383ffff */
[----:B------:R-:W-:Y:S05]  /*2530*/  BRA `(.L_x_3216) ;  /* 0x00000000000c7947 */ /* 0x000fea0003800000 */
.L_x_3217:
[----:B------:R-:W2:Y:S02]  /*2540*/  LD.E R0, desc[UR8][R2.64] ;  /* 0x0000000802007980 */ /* 0x000ea4000c101900 */
[----:B--2---:R-:W-:-:S05]  /*2550*/  IMAD.IADD R5, R9, 0x1, R0 ;  /* 0x0000000109057824 */ /* 0x004fca00078e0200 */
[----:B------:R2:W-:Y:S02]  /*2560*/  ST.E desc[UR8][R2.64], R5 ;  /* 0x0000000502007985 */ /* 0x0005e4000c101908 */
.L_x_3216:
[----:B------:R-:W-:Y:S05]  /*2570*/  BSYNC B0 ;  /* 0x0000000000007941 */ /* 0x000fea0003800000 */
.L_x_3215:
[----:B------:R3:W-:Y:S02]  /*2580*/  ATOM.E.ADD.F16x2.RN.STRONG.GPU P0, RZ, desc[UR8][R2.64+0x4], R55 ;  /* 0x0000043702ff79a2 */ /* 0x0007e4000810e1c8 */
[----:B---3--:R-:W-:Y:S05]  /*2590*/  @P0 EXIT ;  /* 0x000000000000094d */ /* 0x008fea0003800000 */
[----:B------:R-:W3:Y:S02]  /*25a0*/  QSPC.E.S P0, RZ, [R2+0x4] ;  /* 0x0000040002ff73aa */ /* 0x000ee40000000500 */
[----:B---3--:R-:W-:Y:S05]  /*25b0*/  @!P0 BRA `(.L_x_3219) ;  /* 0x00000000001c8947 */ /* 0x008fea0003800000 */
[----:B--2---:R-:W-:-:S07]  /*25c0*/  MOV R2, R2 ;  /* 0x0000000200027202 */ /* 0x004fce0000000f00 */
.L_x_3220:
[----:B------:R-:W2:Y:S02]  /*25d0*/  LDS R4, [R2+0x4] ;  /* 0x0000040002047984 */ /* 0x000ea40000000800 */
[----:B--2---:R-:W-:-:S06]  /*25e0*/  HADD2 R5, R4, R55 ;  /* 0x0000003704057230 */ /* 0x004fcc0000000000 */
[----:B------:R-:W2:Y:S02]  /*25f0*/  ATOMS.CAST.SPIN R5, [R2+0x4], R4, R5 ;  /* 0x000004040205738d */ /* 0x000ea40001800005 */
[----:B--2---:R-:W-:-:S13]  /*2600*/  ISETP.EQ.U32.AND P0, PT, R5, 0x1, PT ;  /* 0x000000010500780c */ /* 0x004fda0003f02070 */
[----:B------:R-:W-:Y:S05]  /*2610*/  @!P0 BRA `(.L_x_3220) ;  /* 0xfffffffc00ec8947 */ /* 0x000fea000383ffff */
[----:B------:R-:W-:Y:S05]  /*2620*/  EXIT ;  /* 0x000000000000794d */ /* 0x000fea0003800000 */
.L_x_3219:
[----:B------:R-:W2:Y:S02]  /*2630*/  LD.E R0, desc[UR8][R2.64+0x4] ;  /* 0x0000040802007980 */ /* 0x000ea4000c101900 */
[----:B--2---:R-:W-:-:S05]  /*2640*/  IMAD.IADD R5, R55, 0x1, R0 ;  /* 0x0000000137057824 */ /* 0x004fca00078e0200 */
[----:B------:R-:W-:Y:S01]  /*2650*/  ST.E desc[UR8][R2.64+0x4], R5 ;  /* 0x0000040502007985 */ /* 0x000fe2000c101908 */
[----:B------:R-:W-:Y:S05]  /*2660*/  EXIT ;  /* 0x000000000000794d */ /* 0x000fea0003800000 */
.L_x_3221:
        /* <DEDUP_REMOVED lines=9> */
.L_x_3719:


//--------------------- .text._Z23gemm_half_q_half_kernelILi1ELi32ELb1ELb1ELi64EEvPK6__halfPKjS4_S2_PS0_iiiiPKtS7_iiiiiibS2_i --------------------------
	.section	.text._Z23gemm_half_q_half_kernelILi1ELi32ELb1ELb1ELi64EEvPK6__halfPKjS4_S2_PS0_iiiiPKtS7_iiiiiibS2_i,"ax",@progbits
	.align	128
        .global         _Z23gemm_half_q_half_kernelILi1ELi32ELb1ELb1ELi64EEvPK6__halfPKjS4_S2_PS0_iiiiPKtS7_iiiiiibS2_i
        .type           _Z23gemm_half_q_half_kernelILi1ELi32ELb1ELb1ELi64EEvPK6__halfPKjS4_S2_PS0_iiiiPKtS7_iiiiiibS2_i,@function
        .size           _Z23gemm_half_q_half_kernelILi1ELi32ELb1ELb1ELi64EEvPK6__halfPKjS4_S2_PS0_iiiiPKtS7_iiiiiibS2_i,(.L_x_3720 - _Z23gemm_half_q_half_kernelILi1ELi32ELb1ELb1ELi64EEvPK6__halfPKjS4_S2_PS0_iiiiPKtS7_iiiiiibS2_i)
        .other          _Z23gemm_half_q_half_kernelILi1ELi32ELb1ELb1ELi64EEvPK6__halfPKjS4_S2_PS0_iiiiPKtS7_iiiiiibS2_i,@"STO_CUDA_ENTRY STV_DEFAULT"
_Z23gemm_half_q_half_kernelILi1ELi32ELb1ELb1ELi64EEvPK6__halfPKjS4_S2_PS0_iiiiPKtS7_iiiiiibS2_i:
.text._Z23gemm_half_q_half_kernelILi1ELi32ELb1ELb1ELi64EEvPK6__halfPKjS4_S2_PS0_iiiiPKtS7_iiiiiibS2_i:
[----:B------:R-:W0:Y:S08]  /*0000*/  LDC R1, c[0x0][0x28] ;  /* 0x00000a00ff017b82 */ /* 0x000e300000000800 */
[----:B------:R-:W1:Y:S01]  /*0010*/  S2UR UR8, SR_CTAID.Y ;  /* 0x00000000000879c3 */ /* 0x000e620000002600 */
[----:B------:R-:W-:Y:S01]  /*0020*/  PRMT R0, RZ, 0x7610, R0 ;  /* 0x00007610ff007816 */ /* 0x000fe20000000000 */
[----:B------:R-:W-:Y:S01]  /*0030*/  ULDC.64 UR6, c[0x0][0x208] ;  /* 0x0000820000067ab9 */ /* 0x000fe20000000a00 */
[----:B0-----:R-:W-:-:S05]  /*0040*/  VIADD R1, R1, 0xfffffff0 ;  /* 0xfffffff001017836 */ /* 0x001fca0000000000 */
[----:B------:R-:W1:Y:S02]  /*0050*/  LDC R14, c[0x0][0x238] ;  /* 0x00008e00ff0e7b82 */ /* 0x000e640000000800 */
[----:B-1----:R-:W-:-:S13]  /*0060*/  ISETP.LE.AND P1, PT, R14, UR8, PT ;  /* 0x000000080e007c0c */ /* 0x002fda000bf23270 */
[----:B------:R-:W0:Y:S02]  /*0070*/  @!P1 LDC.64 R2, c[0x0][0x278] ;  /* 0x00009e00ff029b82 */ /* 0x000e240000000a00 */
[----:B0-----:R-:W2:Y:S02]  /*0080*/  @!P1 LDG.E.U16 R0, desc[UR6][R2.64] ;  /* 0x0000000602009981 */ /* 0x001ea4000c1e1500 */
[----:B--2---:R-:W-:-:S13]  /*0090*/  ISETP.EQ.OR P0, PT, R0, RZ, P1 ;  /* 0x000000ff0000720c */ /* 0x004fda0000f02670 */
[----:B------:R-:W-:Y:S05]  /*00a0*/  @P0 EXIT ;  /* 0x000000000000094d */ /* 0x000fea0003800000 */
[----:B------:R-:W0:Y:S01]  /*00b0*/  S2R R8, SR_CTAID.Z ;  /* 0x0000000000087919 */ /* 0x000e220000002700 */
[----:B------:R-:W1:Y:S01]  /*00c0*/  LDC R5, c[0x0][0x240] ;  /* 0x00009000ff057b82 */ /* 0x000e620000000800 */
[----:B------:R-:W-:Y:S01]  /*00d0*/  BSSY B0, `(.L_x_3222) ;  /* 0x0000023000007945 */ /* 0x000fe20003800000 */
[----:B------:R-:W2:Y:S01]  /*00e0*/  S2R R9, SR_TID.X ;  /* 0x0000000000097919 */ /* 0x000ea20000002100 */
[----:B------:R-:W3:Y:S01]  /*00f0*/  S2R R2, SR_CTAID.X ;  /* 0x0000000000027919 */ /* 0x000ee20000002500 */
[----:B0-----:R-:W-:-:S04]  /*0100*/  IMAD.SHL.U32 R24, R8, 0x40, RZ ;  /* 0x0000004008187824 */ /* 0x001fc800078e00ff */
[C---:B--2---:R-:W-:Y:S01]  /*0110*/  IMAD.IADD R7, R24.reuse, 0x1, R9 ;  /* 0x0000000118077824 */ /* 0x044fe200078e0209 */
[----:B-1----:R-:W-:Y:S01]  /*0120*/  VIADDMNMX R25, R24, 0x40, R5, PT ;  /* 0x0000004018197846 */ /* 0x002fe20003800105 */
[----:B---3--:R-:W-:-:S03]  /*0130*/  IMAD R13, R2, 0x40, R9 ;  /* 0x00000040020d7824 */ /* 0x008fc600078e0209 */
[----:B------:R-:W-:-:S13]  /*0140*/  ISETP.GE.OR P0, PT, R7, R25, P1 ;  /* 0x000000190700720c */ /* 0x000fda0000f06670 */
[----:B------:R-:W-:Y:S05]  /*0150*/  @P0 BRA `(.L_x_3223) ;  /* 0x0000000000680947 */ /* 0x000fea0003800000 */
[----:B------:R-:W-:Y:S01]  /*0160*/  ULDC.64 UR4, c[0x0][0x250] ;  /* 0x0000940000047ab9 */ /* 0x000fe20000000a00 */
[----:B------:R-:W-:Y:S02]  /*0170*/  SHF.R.S32.HI R10, RZ, 0x1f, R7 ;  /* 0x0000001fff0a7819 */ /* 0x000fe40000011407 */
[----:B------:R-:W-:-:S04]  /*0180*/  ISETP.NE.U32.AND P0, PT, RZ, UR4, PT ;  /* 0x00000004ff007c0c */ /* 0x000fc8000bf05070 */
[----:B------:R-:W-:-:S13]  /*0190*/  ISETP.NE.AND.EX P0, PT, RZ, UR5, PT, P0 ;  /* 0x00000005ff007c0c */ /* 0x000fda000bf05300 */
[----:B------:R-:W-:-:S04]  /*01a0*/  @P0 LEA R2, P2, R7, UR4, 0x1 ;  /* 0x0000000407020c11 */ /* 0x000fc8000f8408ff */
[----:B------:R-:W-:Y:S01]  /*01b0*/  @P0 LEA.HI.X R3, R7, UR5, R10, 0x1, P2 ;  /* 0x0000000507030c11 */ /* 0x000fe200090f0c0a */
[----:B------:R-:W-:Y:S01]  /*01c0*/  IMAD R4, R5, UR8, RZ ;  /* 0x0000000805047c24 */ /* 0x000fe2000f8e02ff */
[----:B------:R-:W-:-:S04]  /*01d0*/  ULDC.64 UR4, c[0x0][0x210] ;  /* 0x0000840000047ab9 */ /* 0x000fc80000000a00 */
[----:B------:R-:W2:Y:S01]  /*01e0*/  @P0 LDG.E.U16.CONSTANT R3, desc[UR6][R2.64] ;  /* 0x0000000602030981 */ /* 0x000ea2000c1e9500 */
[----:B------:R-:W-:Y:S02]  /*01f0*/  SHF.R.S32.HI R5, RZ, 0x1f, R4 ;  /* 0x0000001fff057819 */ /* 0x000fe40000011404 */
[----:B------:R-:W-:-:S05]  /*0200*/  @!P0 IADD3 R7, P2, R7, R4, RZ ;  /* 0x0000000407078210 */ /* 0x000fca0007f5e0ff */
[----:B------:R-:W-:Y:S01]  /*0210*/  @!P0 IMAD.X R10, R10, 0x1, R5, P2 ;  /* 0x000000010a0a8824 */ /* 0x000fe200010e0605 */
[----:B------:R-:W-:-:S04]  /*0220*/  @!P0 LEA R6, P2, R7, UR4, 0x1 ;  /* 0x0000000407068c11 */ /* 0x000fc8000f8408ff */
[----:B------:R-:W-:-:S06]  /*0230*/  @!P0 LEA.HI.X R7, R7, UR5, R10, 0x1, P2 ;  /* 0x0000000507078c11 */ /* 0x000fcc00090f0c0a */
[----:B------:R-:W3:Y:S01]  /*0240*/  @!P0 LDG.E.U16.CONSTANT R7, desc[UR6][R6.64] ;  /* 0x0000000606078981 */ /* 0x000ee2000c1e9500 */
[----:B--2---:R-:W-:-:S05]  /*0250*/  @P0 IADD3 R11, P3, R4, R3, RZ ;  /* 0x00000003040b0210 */ /* 0x004fca0007f7e0ff */
[----:B------:R-:W-:Y:S01]  /*0260*/  @P0 IMAD.X R12, RZ, RZ, R5, P3 ;  /* 0x000000ffff0c0224 */ /* 0x000fe200018e0605 */
[----:B------:R-:W-:-:S04]  /*0270*/  @P0 LEA R4, P3, R11, UR4, 0x1 ;  /* 0x000000040b040c11 */ /* 0x000fc8000f8608ff */
[----:B------:R-:W-:-:S06]  /*0280*/  @P0 LEA.HI.X R5, R11, UR5, R12, 0x1, P3 ;  /* 0x000000050b050c11 */ /* 0x000fcc00098f0c0c */
[----:B------:R-:W2:Y:S01]  /*0290*/  @P0 LDG.E.U16.CONSTANT R5, desc[UR6][R4.64] ;  /* 0x0000000604050981 */ /* 0x000ea2000c1e9500 */
[----:B------:R-:W0:Y:S01]  /*02a0*/  S2UR UR5, SR_CgaCtaId ;  /* 0x00000000000579c3 */ /* 0x000e220000008800 */
[----:B------:R-:W-:Y:S02]  /*02b0*/  UMOV UR4, 0x400 ;  /* 0x0000040000047882 */ /* 0x000fe40000000000 */
[----:B0-----:R-:W-:-:S06]  /*02c0*/  ULEA UR4, UR5, UR4, 0x18 ;  /* 0x0000000405047291 */ /* 0x001fcc000f8ec03f */
[----:B------:R-:W-:-:S05]  /*02d0*/  LEA R2, R9, UR4, 0x1 ;  /* 0x0000000409027c11 */ /* 0x000fca000f8e08ff */
[----:B--2---:R0:W-:Y:S04]  /*02e0*/  @P0 STS.U16 [R2], R5 ;  /* 0x0000000502000388 */ /* 0x0041e80000000400 */
[----:B---3--:R0:W-:Y:S02]  /*02f0*/  @!P0 STS.U16 [R2], R7 ;  /* 0x0000000702008388 */ /* 0x0081e40000000400 */
.L_x_3223:
[----:B------:R-:W-:Y:S05]  /*0300*/  BSYNC B0 ;  /* 0x0000000000007941 */ /* 0x000fea0003800000 */
.L_x_3222:
[----:B------:R-:W-:Y:S01]  /*0310*/  ULDC UR4, c[0x0][0x23c] ;  /* 0x00008f0000047ab9 */ /* 0x000fe20000000800 */
[----:B------:R-:W-:Y:S02]  /*0320*/  IMAD.SHL.U32 R13, R13, 0x4, RZ ;  /* 0x000000040d0d7824 */ /* 0x000fe400078e00ff */
[----:B0-----:R-:W-:-:S05]  /*0330*/  IMAD.U32 R2, RZ, RZ, UR4 ;  /* 0x00000004ff027e24 */ /* 0x001fca000f8e00ff */
[----:B------:R-:W-:-:S13]  /*0340*/  ISETP.GE.AND P0, PT, R13, R2, PT ;  /* 0x000000020d00720c */ /* 0x000fda0003f06270 */
[----:B------:R-:W-:Y:S05]  /*0350*/  @P0 EXIT ;  /* 0x000000000000094d */ /* 0x000fea0003800000 */
[----:B------:R-:W0:Y:S08]  /*0360*/  LDC.U8 R3, c[0x0][0x270] ;  /* 0x00009c00ff037b82 */ /* 0x000e300000000000 */
[----:B------:R-:W1:Y:S08]  /*0370*/  LDC.64 R4, c[0x0][0x248] ;  /* 0x00009200ff047b82 */ /* 0x000e700000000a00 */
[----:B------:R-:W2:Y:S01]  /*0380*/  LDC R15, c[0x0][0x264] ;  /* 0x00009900ff0f7b82 */ /* 0x000ea20000000800 */
[----:B0-----:R-:W-:-:S04]  /*0390*/  PRMT R3, R3, 0x8880, RZ ;  /* 0x0000888003037816 */ /* 0x001fc800000000ff */
[----:B------:R-:W-:-:S03]  /*03a0*/  ISETP.NE.AND P0, PT, R3, RZ, PT ;  /* 0x000000ff0300720c */ /* 0x000fc60003f05270 */
[----:B------:R-:W0:Y:S01]  /*03b0*/  LDC R3, c[0x0][0x25c] ;  /* 0x00009700ff037b82 */ /* 0x000e220000000800 */
[----:B------:R-:W-:-:S04]  /*03c0*/  ISETP.NE.OR P0, PT, R8, RZ, !P0 ;  /* 0x000000ff0800720c */ /* 0x000fc80004705670 */
[----:B------:R-:W-:Y:S02]  /*03d0*/  ISETP.LE.OR P2, PT, R14, UR8, P0 ;  /* 0x000000080e007c0c */ /* 0x000fe40008743670 */
[----:B------:R-:W-:-:S11]  /*03e0*/  ISETP.GE.AND P0, PT, R24, R25, PT ;  /* 0x000000191800720c */ /* 0x000fd60003f06270 */
[----:B------:R-:W3:Y:S01]  /*03f0*/  @!P2 LDC.64 R6, c[0x0][0x230] ;  /* 0x00008c00ff06ab82 */ /* 0x000ee20000000a00 */
[----:B------:R-:W-:-:S04]  /*0400*/  @!P2 IMAD R9, R2, UR8, R13 ;  /* 0x000000080209ac24 */ /* 0x000fc8000f8e020d */
[----:B---3--:R-:W-:-:S04]  /*0410*/  @!P2 IMAD.WIDE R6, R9, 0x2, R6 ;  /* 0x000000020906a825 */ /* 0x008fc800078e0206 */
[----:B------:R-:W-:Y:S01]  /*0420*/  IMAD.SHL.U32 R9, R8, 0x80, RZ ;  /* 0x0000008008097824 */ /* 0x000fe200078e00ff */
[----:B------:R3:W-:Y:S03]  /*0430*/  @!P2 STG.E.64 desc[UR6][R6.64], RZ ;  /* 0x000000ff0600a986 */ /* 0x0007e6000c101b06 */
[----:B-1----:R-:W-:Y:S01]  /*0440*/  IMAD.WIDE R8, R9, 0x2, R4 ;  /* 0x0000000209087825 */ /* 0x002fe200078e0204 */
[----:B------:R-:W-:Y:S06]  /*0450*/  BAR.SYNC.DEFER_BLOCKING 0x0 ;  /* 0x0000000000007b1d */ /* 0x000fec0000010000 */
[----:B0-2---:R-:W-:Y:S05]  /*0460*/  @P0 BRA `(.L_x_3224) ;  /* 0x0000000000d00947 */ /* 0x005fea0003800000 */
[----:B------:R0:W5:Y:S01]  /*0470*/  LDG.E.U16.CONSTANT R12, desc[UR6][R8.64] ;  /* 0x00000006080c7981 */ /* 0x000162000c1e9500 */
[----:B---3--:R-:W1:Y:S01]  /*0480*/  LDC.64 R6, c[0x0][0x220] ;  /* 0x00008800ff067b82 */ /* 0x008e620000000a00 */
[----:B------:R-:W-:Y:S01]  /*0490*/  SHF.R.S32.HI R14, RZ, 0x1f, R13 ;  /* 0x0000001fff0e7819 */ /* 0x000fe2000001140d */
[----:B------:R-:W-:Y:S02]  /*04a0*/  IMAD.SHL.U32 R17, R13, 0x4, RZ ;  /* 0x000000040d117824 */ /* 0x000fe400078e00ff */
[----:B------:R-:W-:Y:S01]  /*04b0*/  IMAD.MOV.U32 R16, RZ, RZ, R24 ;  /* 0x000000ffff107224 */ /* 0x000fe200078e0018 */
[----:B------:R-:W-:Y:S01]  /*04c0*/  LEA.HI R18, R14, R13, RZ, 0x3 ;  /* 0x0000000d0e127211 */ /* 0x000fe200078f18ff */
[----:B------:R-:W-:Y:S01]  /*04d0*/  IMAD.MOV.U32 R14, RZ, RZ, RZ ;  /* 0x000000ffff0e7224 */ /* 0x000fe200078e00ff */
[----:B------:R-:W-:Y:S01]  /*04e0*/  LOP3.LUT R17, R17, 0x10, RZ, 0xc0, !PT ;  /* 0x0000001011117812 */ /* 0x000fe200078ec0ff */
[----:B------:R-:W2:Y:S01]  /*04f0*/  LDC.64 R10, c[0x0][0x228] ;  /* 0x00008a00ff0a7b82 */ /* 0x000ea20000000a00 */
[----:B0-----:R-:W-:-:S07]  /*0500*/  SHF.R.S32.HI R18, RZ, 0x3, R18 ;  /* 0x00000003ff127819 */ /* 0x001fce0000011412 */
.L_x_3225:
[----:B-----5:R-:W-:-:S04]  /*0510*/  IMAD.IADD R21, R12, 0x1, R14 ;  /* 0x000000010c157824 */ /* 0x020fc800078e020e */
[----:B------:R-:W-:-:S05]  /*0520*/  IMAD R19, R21, R2, RZ ;  /* 0x0000000215137224 */ /* 0x000fca00078e02ff */
[----:B0-----:R-:W-:-:S04]  /*0530*/  SHF.R.S32.HI R20, RZ, 0x1f, R19 ;  /* 0x0000001fff147819 */ /* 0x001fc80000011413 */
[----:B------:R-:W-:-:S04]  /*0540*/  LEA.HI R19, R20, R19, RZ, 0x3 ;  /* 0x0000001314137211 */ /* 0x000fc800078f18ff */
[----:B------:R-:W-:-:S05]  /*0550*/  LEA.HI.SX32 R19, R19, R18, 0x1d ;  /* 0x0000001213137211 */ /* 0x000fca00078feaff */
[----:B-1----:R-:W-:-:S06]  /*0560*/  IMAD.WIDE R22, R19, 0x4, R6 ;  /* 0x0000000413167825 */ /* 0x002fcc00078e0206 */
[----:B------:R-:W3:Y:S01]  /*0570*/  LDG.E.CONSTANT R22, desc[UR6][R22.64] ;  /* 0x0000000616167981 */ /* 0x000ee2000c1e9900 */
[----:B--2---:R-:W-:Y:S01]  /*0580*/  IMAD.WIDE R20, R21, 0x2, R10 ;  /* 0x0000000215147825 */ /* 0x004fe200078e020a */
[----:B------:R-:W-:-:S05]  /*0590*/  LEA R27, R16, 0x1, 0x1 ;  /* 0x00000001101b7811 */ /* 0x000fca00078e08ff */
[----:B------:R0:W2:Y:S01]  /*05a0*/  LDG.E.U16.CONSTANT R20, desc[UR6][R20.64] ;  /* 0x0000000614147981 */ /* 0x0000a2000c1e9500 */
[----:B------:R-:W-:-:S05]  /*05b0*/  IMAD.WIDE R26, R27, 0x2, R4 ;  /* 0x000000021b1a7825 */ /* 0x000fca00078e0204 */
[----:B------:R-:W4:Y:S01]  /*05c0*/  LDG.E.U16.CONSTANT R19, desc[UR6][R26.64] ;  /* 0x000000061a137981 */ /* 0x000f22000c1e9500 */
        /* <DEDUP_REMOVED lines=8> */
[----:B------:R-:W-:Y:S01]  /*0650*/  LOP3.LUT R22, R22, 0xf, RZ, 0xc0, !PT ;  /* 0x0000000f16167812 */ /* 0x000fe200078ec0ff */
[----:B----4-:R-:W-:Y:S01]  /*0660*/  IMAD.IADD R16, R19, 0x1, R16 ;  /* 0x0000000113107824 */ /* 0x010fe200078e0210 */
[----:B------:R-:W-:Y:S01]  /*0670*/  LOP3.LUT R28, R28, 0xf, RZ, 0xc0, !PT ;  /* 0x0000000f1c1c7812 */ /* 0x000fe200078ec0ff */
[----:B------:R-:W-:-:S02]  /*0680*/  VIADD R30, R30, 0x1 ;  /* 0x000000011e1e7836 */ /* 0x000fc40000000000 */
[----:B------:R-:W-:Y:S01]  /*0690*/  VIADD R22, R22, 0x1 ;  /* 0x0000000116167836 */ /* 0x000fe20000000000 */
[----:B------:R-:W-:Y:S01]  /*06a0*/  I2F.F16 R29, R29 ;  /* 0x0000001d001d7306 */ /* 0x000fe20000200c00 */
[----:B------:R-:W-:Y:S01]  /*06b0*/  VIADD R28, R28, 0x1 ;  /* 0x000000011c1c7836 */ /* 0x000fe20000000000 */
[----:B------:R-:W-:Y:S01]  /*06c0*/  ISETP.GE.AND P2, PT, R16, R25, PT ;  /* 0x000000191000720c */ /* 0x000fe20003f46270 */
[----:B------:R-:W-:Y:S02]  /*06d0*/  IMAD R30, R30, R30, RZ ;  /* 0x0000001e1e1e7224 */ /* 0x000fe400078e02ff */
[----:B0-----:R-:W-:Y:S02]  /*06e0*/  IMAD R21, R22, R22, RZ ;  /* 0x0000001616157224 */ /* 0x001fe400078e02ff */
[----:B------:R-:W-:Y:S02]  /*06f0*/  IMAD R28, R28, R28, RZ ;  /* 0x0000001c1c1c7224 */ /* 0x000fe400078e02ff */
[----:B------:R-:W0:Y:S08]  /*0700*/  I2F.F16 R30, R30 ;  /* 0x0000001e001e7306 */ /* 0x000e300000200c00 */
        /* <DEDUP_REMOVED lines=10> */
.L_x_3224:
[----:B------:R-:W-:Y:S01]  /*07b0*/  ULDC UR4, c[0x0][0x258] ;  /* 0x0000960000047ab9 */ /* 0x000fe20000000800 */
[C---:B------:R-:W-:Y:S02]  /*07c0*/  ISETP.GT.AND P3, PT, R24.reuse, R3, PT ;  /* 0x000000031800720c */ /* 0x040fe40003f64270 */
[----:B------:R-:W-:Y:S02]  /*07d0*/  CS2R R4, SRZ ;  /* 0x0000000000047805 */ /* 0x000fe4000001ff00 */
[----:B------:R-:W-:-:S13]  /*07e0*/  ISETP.GT.AND P2, PT, R24, UR4, PT ;  /* 0x0000000418007c0c */ /* 0x000fda000bf44270 */
[----:B------:R-:W-:Y:S05]  /*07f0*/  @!P2 BRA `(.L_x_3226) ;  /* 0x00000000001ca947 */ /* 0x000fea0003800000 */
[----:B------:R-:W1:Y:S02]  /*0800*/  LDC R5, c[0x0][0x25c] ;  /* 0x00009700ff057b82 */ /* 0x000e640000000800 */
[----:B-1----:R-:W-:-:S05]  /*0810*/  VIMNMX R5, R24, R5, PT ;  /* 0x0000000518057248 */ /* 0x002fca0003fe0100 */
[----:B------:R-:W-:-:S05]  /*0820*/  VIADD R5, R5, -UR4 ;  /* 0x8000000405057c36 */ /* 0x000fca0008000000 */
[----:B---3--:R-:W-:-:S04]  /*0830*/  SHF.R.S32.HI R6, RZ, 0x1f, R5 ;  /* 0x0000001fff067819 */ /* 0x008fc80000011405 */
[----:B------:R-:W-:-:S04]  /*0840*/  LEA.HI R6, R6, R5, RZ, 0x5 ;  /* 0x0000000506067211 */ /* 0x000fc800078f28ff */
[----:B------:R-:W-:-:S05]  /*0850*/  SHF.R.S32.HI R6, RZ, 0x5, R6 ;  /* 0x00000005ff067819 */ /* 0x000fca0000011406 */
[----:B------:R-:W-:-:S07]  /*0860*/  IMAD R5, R6, 0x6, RZ ;  /* 0x0000000606057824 */ /* 0x000fce00078e02ff */
.L_x_3226:
[----:B------:R-:W-:Y:S05]  /*0870*/  @!P3 BRA `(.L_x_3227) ;  /* 0x00000000001cb947 */ /* 0x000fea0003800000 */
[----:B---3--:R-:W1:Y:S02]  /*0880*/  LDC R7, c[0x0][0x260] ;  /* 0x00009800ff077b82 */ /* 0x008e640000000800 */
[----:B-1----:R-:W-:-:S05]  /*0890*/  VIMNMX R4, R24, R7, PT ;  /* 0x0000000718047248 */ /* 0x002fca0003fe0100 */
[----:B------:R-:W-:-:S05]  /*08a0*/  IMAD.IADD R4, R4, 0x1, -R3 ;  /* 0x0000000104047824 */ /* 0x000fca00078e0a03 */
[----:B------:R-:W-:-:S04]  /*08b0*/  SHF.R.S32.HI R7, RZ, 0x1f, R4 ;  /* 0x0000001fff077819 */ /* 0x000fc80000011404 */
[----:B------:R-:W-:-:S04]  /*08c0*/  LEA.HI R7, R7, R4, RZ, 0x5 ;  /* 0x0000000407077211 */ /* 0x000fc800078f28ff */
[----:B------:R-:W-:-:S05]  /*08d0*/  SHF.R.S32.HI R7, RZ, 0x5, R7 ;  /* 0x00000005ff077819 */ /* 0x000fca0000011407 */
[----:B------:R-:W-:-:S07]  /*08e0*/  IMAD R4, R7, 0x5, RZ ;  /* 0x0000000507047824 */ /* 0x000fce00078e02ff */
.L_x_3227:
[----:B------:R-:W-:Y:S01]  /*08f0*/  ULDC UR5, c[0x0][0x260] ;  /* 0x0000980000057ab9 */ /* 0x000fe20000000800 */
[C---:B------:R-:W-:Y:S02]  /*0900*/  ISETP.GT.AND P3, PT, R24.reuse, R15, PT ;  /* 0x0000000f1800720c */ /* 0x040fe40003f64270 */
[----:B---3--:R-:W-:Y:S02]  /*0910*/  CS2R R6, SRZ ;  /* 0x0000000000067805 */ /* 0x008fe4000001ff00 */
[----:B------:R-:W-:-:S13]  /*0920*/  ISETP.GT.AND P2, PT, R24, UR5, PT ;  /* 0x0000000518007c0c */ /* 0x000fda000bf44270 */
[----:B------:R-:W-:Y:S05]  /*0930*/  @!P2 BRA `(.L_x_3228) ;  /* 0x00000000001ca947 */ /* 0x000fea0003800000 */
[----:B------:R-:W1:Y:S02]  /*0940*/  LDC R7, c[0x0][0x264] ;  /* 0x00009900ff077b82 */ /* 0x000e640000000800 */
[----:B-1----:R-:W-:-:S05]  /*0950*/  VIMNMX R7, R24, R7, PT ;  /* 0x0000000718077248 */ /* 0x002fca0003fe0100 */
[----:B------:R-:W-:-:S05]  /*0960*/  VIADD R7, R7, -UR5 ;  /* 0x8000000507077c36 */ /* 0x000fca0008000000 */
[----:B------:R-:W-:-:S04]  /*0970*/  SHF.R.S32.HI R10, RZ, 0x1f, R7 ;  /* 0x0000001fff0a7819 */ /* 0x000fc80000011407 */
[----:B------:R-:W-:-:S04]  /*0980*/  LEA.HI R10, R10, R7, RZ, 0x5 ;  /* 0x000000070a0a7211 */ /* 0x000fc800078f28ff */
[----:B------:R-:W-:-:S05]  /*0990*/  SHF.R.S32.HI R10, RZ, 0x5, R10 ;  /* 0x00000005ff0a7819 */ /* 0x000fca000001140a */
[----:B------:R-:W-:-:S07]  /*09a0*/  IMAD.SHL.U32 R7, R10, 0x4, RZ ;  /* 0x000000040a077824 */ /* 0x000fce00078e00ff */
.L_x_3228:
        /* <DEDUP_REMOVED lines=8> */
.L_x_3229:
[----:B------:R-:W-:Y:S01]  /*0a30*/  ULDC UR5, c[0x0][0x268] ;  /* 0x00009a0000057ab9 */ /* 0x000fe20000000800 */
[----:B------:R-:W-:Y:S01]  /*0a40*/  IMAD.MOV.U32 R11, RZ, RZ, RZ ;  /* 0x000000ffff0b7224 */ /* 0x000fe200078e00ff */
        /* <DEDUP_REMOVED lines=9> */
.L_x_3230:
[C---:B------:R-:W-:Y:S02]  /*0ae0*/  VIMNMX R10, R24.reuse, UR4, PT ;  /* 0x00000004180a7c48 */ /* 0x040fe4000bfe0100 */
[----:B------:R-:W-:Y:S02]  /*0af0*/  ISETP.GE.OR P0, PT, R24, R3, P0 ;  /* 0x000000031800720c */ /* 0x000fe40000706670 */
[----:B------:R-:W-:-:S04]  /*0b00*/  SHF.R.S32.HI R15, RZ, 0x1f, R10 ;  /* 0x0000001fff0f7819 */ /* 0x000fc8000001140a */
[----:B------:R-:W-:-:S04]  /*0b10*/  LEA.HI R15, R15, R10, RZ, 0x5 ;  /* 0x0000000a0f0f7211 */ /* 0x000fc800078f28ff */
[----:B------:R-:W-:-:S05]  /*0b20*/  SHF.R.S32.HI R10, RZ, 0x5, R15 ;  /* 0x00000005ff0a7819 */ /* 0x000fca000001140f */
[----:B------:R-:W-:-:S05]  /*0b30*/  IMAD R5, R10, 0x8, R5 ;  /* 0x000000080a057824 */ /* 0x000fca00078e0205 */
[----:B------:R-:W-:Y:S02]  /*0b40*/  IADD3 R4, R7, R5, R4 ;  /* 0x0000000507047210 */ /* 0x000fe40007ffe004 */
[----:B------:R-:W-:Y:S02]  /*0b50*/  PRMT R7, RZ, 0x5410, RZ ;  /* 0x00005410ff077816 */ /* 0x000fe400000000ff */
[----:B------:R-:W-:Y:S02]  /*0b60*/  IADD3 R11, R11, R4, R6 ;  /* 0x000000040b0b7210 */ /* 0x000fe40007ffe006 */
[----:B------:R-:W-:Y:S01]  /*0b70*/  PRMT R6, RZ, 0x5410, RZ ;  /* 0x00005410ff067816 */ /* 0x000fe200000000ff */
[----:B------:R-:W-:Y:S06]  /*0b80*/  @P0 BRA `(.L_x_3231) ;  /* 0x0000001800540947 */ /* 0x000fec0003800000 */
[----:B------:R-:W2:Y:S04]  /*0b90*/  LDG.E.U16.CONSTANT R3, desc[UR6][R8.64+0x2] ;  /* 0x0000020608037981 */ /* 0x000ea8000c1e9500 */
[----:B------:R1:W5:Y:S01]  /*0ba0*/  LDL.64 R28, [R1] ;  /* 0x00000000011c7983 */ /* 0x0003620000100a00 */
[----:B------:R-:W3:Y:S01]  /*0bb0*/  S2UR UR5, SR_CgaCtaId ;  /* 0x00000000000579c3 */ /* 0x000ee20000008800 */
[----:B------:R-:W-:Y:S01]  /*0bc0*/  IMAD R4, R11, R2, RZ ;  /* 0x000000020b047224 */ /* 0x000fe200078e02ff */
[----:B------:R-:W-:-:S04]  /*0bd0*/  ULDC.64 UR8, c[0x0][0x218] ;  /* 0x0000860000087ab9 */ /* 0x000fc80000000a00 */
[----:B------:R-:W-:Y:S02]  /*0be0*/  SHF.R.S32.HI R5, RZ, 0x1f, R4 ;  /* 0x0000001fff057819 */ /* 0x000fe40000011404 */
[----:B------:R-:W-:-:S04]  /*0bf0*/  IADD3 R4, P0, R13, R4, RZ ;  /* 0x000000040d047210 */ /* 0x000fc80007f1e0ff */
[----:B------:R-:W-:Y:S02]  /*0c00*/  LEA.HI.X.SX32 R5, R13, R5, 0x1, P0 ;  /* 0x000000050d057211 */ /* 0x000fe400000f0eff */
[C---:B------:R-:W-:Y:S01]  /*0c10*/  LEA R26, P0, R4.reuse, UR8, 0x2 ;  /* 0x00000008041a7c11 */ /* 0x040fe2000f8010ff */
[----:B------:R-:W-:Y:S01]  /*0c20*/  UMOV UR4, 0x400 ;  /* 0x0000040000047882 */ /* 0x000fe20000000000 */
[----:B------:R-:W-:Y:S02]  /*0c30*/  PRMT R6, RZ, 0x5410, RZ ;  /* 0x00005410ff067816 */ /* 0x000fe400000000ff */
[----:B------:R-:W-:Y:S01]  /*0c40*/  LEA.HI.X R27, R4, UR9, R5, 0x2, P0 ;  /* 0x00000009041b7c11 */ /* 0x000fe200080f1405 */
[----:B------:R-:W-:Y:S01]  /*0c50*/  IMAD.MOV.U32 R5, RZ, RZ, RZ ;  /* 0x000000ffff057224 */ /* 0x000fe200078e00ff */
[----:B------:R-:W-:Y:S02]  /*0c60*/  SHF.R.S32.HI R4, RZ, 0x1f, R2 ;  /* 0x0000001fff047819 */ /* 0x000fe40000011402 */
[----:B------:R-:W-:Y:S01]  /*0c70*/  PRMT R7, RZ, 0x5410, RZ ;  /* 0x00005410ff077816 */ /* 0x000fe200000000ff */
[----:B---3--:R-:W-:-:S03]  /*0c80*/  ULEA UR4, UR5, UR4, 0x18 ;  /* 0x0000000405047291 */ /* 0x008fc6000f8ec03f */
[----:B------:R-:W-:Y:S01]  /*0c90*/  ULDC UR5, c[0x0][0x25c] ;  /* 0x0000970000057ab9 */ /* 0x000fe20000000800 */
[----:B-12---:R-:W-:-:S08]  /*0ca0*/  IMAD.IADD R3, R24, 0x1, R3 ;  /* 0x0000000118037824 */ /* 0x006fd000078e0203 */
.L_x_3234:
[----:B------:R-:W-:Y:S01]  /*0cb0*/  ISETP.NE.AND P0, PT, R24, R3, PT ;  /* 0x000000031800720c */ /* 0x000fe20003f05270 */
[----:B------:R-:W1:Y:S01]  /*0cc0*/  LDC R2, c[0x0][0x23c] ;  /* 0x00008f00ff027b82 */ /* 0x000e620000000800 */
[----:B0-----:R-:W2:Y:S11]  /*0cd0*/  LDG.E.128.CONSTANT R20, desc[UR6][R26.64] ;  /* 0x000000061a147981 */ /* 0x001eb6000c1e9d00 */
[----:B------:R-:W0:Y:S01]  /*0ce0*/  @!P0 LDC.64 R10, c[0x0][0x248] ;  /* 0x00009200ff0a8b82 */ /* 0x000e220000000a00 */
[----:B------:R-:W-:-:S02]  /*0cf0*/  @!P0 VIADD R5, R5, 0x1 ;  /* 0x0000000105058836 */ /* 0x000fc40000000000 */
[----:B------:R-:W-:Y:S02]  /*0d00*/  @!P0 IMAD.SHL.U32 R9, R24, 0x2, RZ ;  /* 0x0000000218098824 */ /* 0x000fe400078e00ff */
[----:B------:R-:W-:Y:S02]  /*0d10*/  @!P0 IMAD R8, R5, 0x8, R1 ;  /* 0x0000000805088824 */ /* 0x000fe400078e0201 */
[----:B-1----:R-:W-:-:S04]  /*0d20*/  IMAD.WIDE R16, R2, 0x4, R26 ;  /* 0x0000000402107825 */ /* 0x002fc800078e021a */
[----:B------:R-:W-:Y:S02]  /*0d30*/  IMAD.WIDE R12, R2, 0x4, R16 ;  /* 0x00000004020c7825 */ /* 0x000fe400078e0210 */
[----:B------:R-:W3:Y:S02]  /*0d40*/  LDG.E.128.CONSTANT R16, desc[UR6][R16.64] ;  /* 0x0000000610107981 */ /* 0x000ee4000c1e9d00 */
[----:B0-----:R-:W-:Y:S02]  /*0d50*/  @!P0 IMAD.WIDE R10, R9, 0x2, R10 ;  /* 0x00000002090a8825 */ /* 0x001fe400078e020a */
[----:B------:R-:W4:Y:S04]  /*0d60*/  LDG.E.128.CONSTANT R12, desc[UR6][R12.64] ;  /* 0x000000060c0c7981 */ /* 0x000f28000c1e9d00 */
[----:B------:R-:W3:Y:S04]  /*0d70*/  @!P0 LDL.64 R8, [R8] ;  /* 0x0000000008088983 */ /* 0x000ee80000100a00 */
[----:B------:R-:W4:Y:S01]  /*0d80*/  @!P0 LDG.E.U16.CONSTANT R11, desc[UR6][R10.64+0x2] ;  /* 0x000002060a0b8981 */ /* 0x000f22000c1e9500 */
[----:B------:R-:W-:-:S04]  /*0d90*/  PRMT R30, R0, 0x9910, RZ ;  /* 0x00009910001e7816 */ /* 0x000fc800000000ff */
[----:B------:R-:W-:Y:S02]  /*0da0*/  ISETP.EQ.OR P2, PT, R30, RZ, P1 ;  /* 0x000000ff1e00720c */ /* 0x000fe40000f42670 */
[----:B--2---:R-:W-:-:S04]  /*0db0*/  SHF.R.U32.HI R30, RZ, 0xc, R23 ;  /* 0x0000000cff1e7819 */ /* 0x004fc80000011617 */
[----:B------:R-:W-:Y:S02]  /*0dc0*/  LOP3.LUT R30, R30, 0xf000f, RZ, 0xc0, !PT ;  /* 0x000f000f1e1e7812 */ /* 0x000fe400078ec0ff */
[----:B---3-5:R-:W-:Y:S02]  /*0dd0*/  @!P0 PRMT R28, R8, 0x7610, R28 ;  /* 0x00007610081c8816 */ /* 0x028fe4000000001c */
[----:B------:R-:W-:Y:S02]  /*0de0*/  @!P0 PRMT R29, R9, 0x7610, R29 ;  /* 0x00007610091d8816 */ /* 0x000fe4000000001d */
[----:B------:R-:W-:Y:S02]  /*0df0*/  @!P0 PRMT R28, R28, 0x7610, R8 ;  /* 0x000076101c1c8816 */ /* 0x000fe40000000008 */
[----:B------:R-:W-:Y:S02]  /*0e00*/  @!P0 PRMT R29, R29, 0x7610, R9 ;  /* 0x000076101d1d8816 */ /* 0x000fe40000000009 */
[----:B------:R-:W-:-:S02]  /*0e10*/  SHF.R.U32.HI R8, RZ, 0xc, R20 ;  /* 0x0000000cff087819 */ /* 0x000fc40000011614 */
[----:B------:R-:W-:Y:S01]  /*0e20*/  SHF.R.U32.HI R9, RZ, 0xc, R21 ;  /* 0x0000000cff097819 */ /* 0x000fe20000011615 */
[----:B----4-:R-:W-:Y:S01]  /*0e30*/  @!P0 IMAD.IADD R3, R11, 0x1, R24 ;  /* 0x000000010b038824 */ /* 0x010fe200078e0218 */
[----:B------:R-:W-:Y:S02]  /*0e40*/  SHF.R.U32.HI R11, RZ, 0xc, R22 ;  /* 0x0000000cff0b7819 */ /* 0x000fe40000011616 */
[----:B------:R-:W-:Y:S02]  /*0e50*/  LOP3.LUT R8, R8, 0xf000f, RZ, 0xc0, !PT ;  /* 0x000f000f08087812 */ /* 0x000fe400078ec0ff */
[----:B------:R-:W-:Y:S02]  /*0e60*/  LOP3.LUT R10, R9, 0xf000f, RZ, 0xc0, !PT ;  /* 0x000f000f090a7812 */ /* 0x000fe400078ec0ff */
[----:B------:R-:W-:Y:S02]  /*0e70*/  SHF.R.U32.HI R31, RZ, 0x8, R12 ;  /* 0x00000008ff1f7819 */ /* 0x000fe4000001160c */
[----:B------:R-:W-:-:S02]  /*0e80*/  SHF.R.U32.HI R37, RZ, 0x8, R13 ;  /* 0x00000008ff257819 */ /* 0x000fc4000001160d */
[----:B------:R-:W-:Y:S02]  /*0e90*/  LOP3.LUT R11, R11, 0xf000f, RZ, 0xc0, !PT ;  /* 0x000f000f0b0b7812 */ /* 0x000fe400078ec0ff */
[----:B------:R-:W-:Y:S02]  /*0ea0*/  SHF.R.U32.HI R36, RZ, 0x8, R14 ;  /* 0x00000008ff247819 */ /* 0x000fe4000001160e */
[----:B------:R-:W-:Y:S02]  /*0eb0*/  SHF.R.U32.HI R35, RZ, 0x8, R15 ;  /* 0x00000008ff237819 */ /* 0x000fe4000001160f */
[----:B------:R-:W-:Y:S02]  /*0ec0*/  LOP3.LUT R31, R8, 0x300030, R31, 0xf8, !PT ;  /* 0x00300030081f7812 */ /* 0x000fe400078ef81f */
[----:B------:R-:W-:Y:S02]  /*0ed0*/  LOP3.LUT R37, R10, 0x300030, R37, 0xf8, !PT ;  /* 0x003000300a257812 */ /* 0x000fe400078ef825 */
[----:B------:R-:W-:-:S02]  /*0ee0*/  SHF.R.U32.HI R8, RZ, 0xc, R16 ;  /* 0x0000000cff087819 */ /* 0x000fc40000011610 */
[----:B------:R-:W-:Y:S02]  /*0ef0*/  SHF.R.U32.HI R10, RZ, 0xc, R17 ;  /* 0x0000000cff0a7819 */ /* 0x000fe40000011611 */
        /* <DEDUP_REMOVED lines=13> */
[----:B------:R-:W-:Y:S02]  /*0fd0*/  LOP3.LUT R34, R11, 0x300030, R34, 0xf8, !PT ;  /* 0x003000300b227812 */ /* 0x000fe400078ef822 */
[----:B------:R-:W-:Y:S02]  /*0fe0*/  LOP3.LUT R33, R38, 0x300030, R33, 0xf8, !PT ;  /* 0x0030003026217812 */ /* 0x000fe400078ef821 */
[----:B------:R-:W-:Y:S01]  /*0ff0*/  LOP3.LUT R32, R39, 0x300030, R32, 0xf8, !PT ;  /* 0x0030003027207812 */ /* 0x000fe200078ef820 */
[----:B------:R-:W-:Y:S06]  /*1000*/  @P2 BRA `(.L_x_3232) ;  /* 0x0000000800382947 */ /* 0x000fec0003800000 */
[----:B------:R-:W0:Y:S01]  /*1010*/  LDS.128 R8, [UR4] ;  /* 0x00000004ff087984 */ /* 0x000e220008000c00 */
[----:B------:R-:W-:Y:S02]  /*1020*/  LOP3.LUT R45, R20, 0x3f003f, RZ, 0xc0, !PT ;  /* 0x003f003f142d7812 */ /* 0x000fe400078ec0ff */
[----:B------:R-:W-:Y:S02]  /*1030*/  SHF.R.U32.HI R20, RZ, 0x6, R20 ;  /* 0x00000006ff147819 */ /* 0x000fe40000011614 */
[----:B------:R-:W-:Y:S02]  /*1040*/  LOP3.LUT R45, R45, 0x64006400, RZ, 0xfc, !PT ;  /* 0x640064002d2d7812 */ /* 0x000fe400078efcff */
[----:B------:R-:W-:Y:S02]  /*1050*/  LOP3.LUT R39, R22, 0x3f003f, RZ, 0xc0, !PT ;  /* 0x003f003f16277812 */ /* 0x000fe400078ec0ff */
[----:B------:R-:W-:Y:S01]  /*1060*/  LOP3.LUT R20, R20, 0x3f003f, RZ, 0xc0, !PT ;  /* 0x003f003f14147812 */ /* 0x000fe200078ec0ff */
[----:B------:R-:W-:Y:S01]  /*1070*/  HADD2 R45, R45, -1056, -1056 ;  /* 0xe420e4202d2d7430 */ /* 0x000fe20000000000 */
[----:B------:R-:W-:-:S02]  /*1080*/  LOP3.LUT R39, R39, 0x64006400, RZ, 0xfc, !PT ;  /* 0x6400640027277812 */ /* 0x000fc400078efcff */
[----:B------:R-:W-:Y:S02]  /*1090*/  SHF.R.U32.HI R22, RZ, 0x6, R22 ;  /* 0x00000006ff167819 */ /* 0x000fe40000011616 */
[----:B------:R-:W-:Y:S01]  /*10a0*/  LOP3.LUT R43, R21, 0x3f003f, RZ, 0xc0, !PT ;  /* 0x003f003f152b7812 */ /* 0x000fe200078ec0ff */
[----:B------:R-:W-:Y:S01]  /*10b0*/  HADD2 R39, R39, -1056, -1056 ;  /* 0xe420e42027277430 */ /* 0x000fe20000000000 */
[----:B------:R-:W-:Y:S02]  /*10c0*/  SHF.R.U32.HI R21, RZ, 0x6, R21 ;  /* 0x00000006ff157819 */ /* 0x000fe40000011615 */
[----:B------:R-:W-:Y:S02]  /*10d0*/  LOP3.LUT R20, R20, 0x64006400, RZ, 0xfc, !PT ;  /* 0x6400640014147812 */ /* 0x000fe400078efcff */
[----:B------:R-:W-:Y:S02]  /*10e0*/  LOP3.LUT R22, R22, 0x3f003f, RZ, 0xc0, !PT ;  /* 0x003f003f16167812 */ /* 0x000fe400078ec0ff */
[----:B------:R-:W-:Y:S01]  /*10f0*/  LOP3.LUT R41, R23, 0x3f003f, RZ, 0xc0, !PT ;  /* 0x003f003f17297812 */ /* 0x000fe200078ec0ff */
[----:B------:R-:W-:Y:S01]  /*1100*/  HADD2 R20, R20, -1056, -1056 ;  /* 0xe420e42014147430 */ /* 0x000fe20000000000 */
[----:B------:R-:W-:-:S02]  /*1110*/  LOP3.LUT R43, R43, 0x64006400, RZ, 0xfc, !PT ;  /* 0x640064002b2b7812 */ /* 0x000fc400078efcff */
[----:B------:R-:W-:Y:S02]  /*1120*/  LOP3.LUT R21, R21, 0x3f003f, RZ, 0xc0, !PT ;  /* 0x003f003f15157812 */ /* 0x000fe400078ec0ff */
[----:B------:R-:W-:Y:S01]  /*1130*/  SHF.R.U32.HI R23, RZ, 0x6, R23 ;  /* 0x00000006ff177819 */ /* 0x000fe20000011617 */
        /* <DEDUP_REMOVED lines=8> */
[-C--:B0-----:R-:W-:Y:S01]  /*11c0*/  HFMA2.MMA R45, R45, R8.reuse, RZ ;  /* 0x000000082d2d7235 */ /* 0x081fe200000000ff */
[----:B------:R-:W-:Y:S01]  /*11d0*/  LOP3.LUT R23, R23, 0x64006400, RZ, 0xfc, !PT ;  /* 0x6400640017177812 */ /* 0x000fe200078efcff */
[----:B------:R-:W-:Y:S01]  /*11e0*/  HFMA2.MMA R39, R39, R8, RZ ;  /* 0x0000000827277235 */ /* 0x000fe200000000ff */
[-C--:B------:R-:W-:Y:S01]  /*11f0*/  HFMA2 R43, R43, R8.reuse, RZ.H0_H0 ;  /* 0x000000082b2b7231 */ /* 0x080fe200000400ff */
[----:B------:R-:W-:Y:S01]  /*1200*/  LOP3.LUT R36, R36, 0x64006400, RZ, 0xfc, !PT ;  /* 0x6400640024247812 */ /* 0x000fe200078efcff */
[----:B------:R-:W-:Y:S01]  /*1210*/  HFMA2 R8, R41, R8, RZ.H0_H0 ;  /* 0x0000000829087231 */ /* 0x000fe200000400ff */
[----:B------:R-:W-:Y:S01]  /*1220*/  LOP3.LUT R30, R30, 0x64006400, RZ, 0xfc, !PT ;  /* 0x640064001e1e7812 */ /* 0x000fe200078efcff */
[----:B------:R-:W-:Y:S01]  /*1230*/  HADD2 R23, R23, -1056, -1056 ;  /* 0xe420e42017177430 */ /* 0x000fe20000000000 */
[-C--:B------:R-:W-:Y:S01]  /*1240*/  HFMA2.MMA R45, R20, R9.reuse, R45 ;  /* 0x00000009142d7235 */ /* 0x080fe2000000002d */
[----:B------:R-:W-:Y:S01]  /*1250*/  HADD2 R20, R21, -1056, -1056 ;  /* 0xe420e42015147430 */ /* 0x000fe20000000000 */
[----:B------:R-:W-:Y:S01]  /*1260*/  HFMA2.MMA R38, R22, R9, R39 ;  /* 0x0000000916267235 */ /* 0x000fe20000000027 */
[----:B------:R-:W-:Y:S01]  /*1270*/  LOP3.LUT R21, R17, 0x3f003f, RZ, 0xc0, !PT ;  /* 0x003f003f11157812 */ /* 0x000fe200078ec0ff */
[-C--:B------:R-:W-:Y:S01]  /*1280*/  HFMA2 R8, R23, R9.reuse, R8 ;  /* 0x0000000917087231 */ /* 0x080fe20000000008 */
[----:B------:R-:W-:Y:S01]  /*1290*/  LOP3.LUT R22, R18, 0x3f003f, RZ, 0xc0, !PT ;  /* 0x003f003f12167812 */ /* 0x000fe200078ec0ff */
[----:B------:R-:W-:Y:S01]  /*12a0*/  HFMA2 R43, R20, R9, R43 ;  /* 0x00000009142b7231 */ /* 0x000fe2000000002b */
        /* <DEDUP_REMOVED lines=8> */
[----:B------:R-:W-:Y:S01]  /*1330*/  SHF.R.U32.HI R17, RZ, 0x6, R17 ;  /* 0x00000006ff117819 */ /* 0x000fe20000011611 */
[----:B------:R-:W-:Y:S01]  /*1340*/  HADD2 R40, R9, -1056, -1056 ;  /* 0xe420e42009287430 */ /* 0x000fe20000000000 */
[----:B------:R-:W-:Y:S01]  /*1350*/  LOP3.LUT R20, R20, 0x64006400, RZ, 0xfc, !PT ;  /* 0x6400640014147812 */ /* 0x000fe200078efcff */
[-C--:B------:R-:W-:Y:S01]  /*1360*/  HFMA2 R9, R42, R10.reuse, R43 ;  /* 0x0000000a2a097231 */ /* 0x080fe2000000002b */
[----:B------:R-:W-:Y:S01]  /*1370*/  SHF.R.U32.HI R16, RZ, 0x6, R16 ;  /* 0x00000006ff107819 */ /* 0x000fe20000011610 */
[-C--:B------:R-:W-:Y:S01]  /*1380*/  HFMA2.MMA R38, R21, R10.reuse, R38 ;  /* 0x0000000a15267235 */ /* 0x080fe20000000026 */
[----:B------:R-:W-:Y:S01]  /*1390*/  LOP3.LUT R17, R17, 0x3f003f, RZ, 0xc0, !PT ;  /* 0x003f003f11117812 */ /* 0x000fe200078ec0ff */
[----:B------:R-:W-:Y:S01]  /*13a0*/  HADD2 R39, R20, -1056, -1056 ;  /* 0xe420e42014277430 */ /* 0x000fe20000000000 */
[----:B------:R-:W-:Y:S01]  /*13b0*/  LOP3.LUT R16, R16, 0x3f003f, RZ, 0xc0, !PT ;  /* 0x003f003f10107812 */ /* 0x000fe200078ec0ff */
[----:B------:R-:W0:Y:S01]  /*13c0*/  LDS.128 R20, [UR4+0x10] ;  /* 0x00001004ff147984 */ /* 0x000e220008000c00 */
[----:B------:R-:W-:Y:S01]  /*13d0*/  SHF.R.U32.HI R18, RZ, 0x6, R18 ;  /* 0x00000006ff127819 */ /* 0x000fe20000011612 */
[----:B------:R-:W-:Y:S01]  /*13e0*/  HFMA2.MMA R45, R40, R10, R45 ;  /* 0x0000000a282d7235 */ /* 0x000fe2000000002d */
[----:B------:R-:W-:Y:S01]  /*13f0*/  LOP3.LUT R17, R17, 0x64006400, RZ, 0xfc, !PT ;  /* 0x6400640011117812 */ /* 0x000fe200078efcff */
[----:B------:R-:W-:Y:S01]  /*1400*/  HFMA2 R8, R39, R10, R8 ;  /* 0x0000000a27087231 */ /* 0x000fe20000000008 */
[----:B------:R-:W-:-:S02]  /*1410*/  SHF.R.U32.HI R19, RZ, 0x6, R19 ;  /* 0x00000006ff137819 */ /* 0x000fc40000011613 */
[----:B------:R-:W-:Y:S01]  /*1420*/  LOP3.LUT R16, R16, 0x64006400, RZ, 0xfc, !PT ;  /* 0x6400640010107812 */ /* 0x000fe200078efcff */
[----:B------:R-:W-:Y:S01]  /*1430*/  HADD2 R10, R17, -1056, -1056 ;  /* 0xe420e420110a7430 */ /* 0x000fe20000000000 */
[----:B------:R-:W-:Y:S02]  /*1440*/  LOP3.LUT R18, R18, 0x3f003f, RZ, 0xc0, !PT ;  /* 0x003f003f12127812 */ /* 0x000fe400078ec0ff */
[----:B------:R-:W-:Y:S01]  /*1450*/  LOP3.LUT R19, R19, 0x3f003f, RZ, 0xc0, !PT ;  /* 0x003f003f13137812 */ /* 0x000fe200078ec0ff */
[----:B------:R-:W-:Y:S01]  /*1460*/  HADD2 R16, R16, -1056, -1056 ;  /* 0xe420e42010107430 */ /* 0x000fe20000000000 */
[----:B------:R-:W-:Y:S01]  /*1470*/  LOP3.LUT R18, R18, 0x64006400, RZ, 0xfc, !PT ;  /* 0x6400640012127812 */ /* 0x000fe200078efcff */
[----:B------:R-:W-:Y:S01]  /*1480*/  HFMA2 R10, R10, R11, R9 ;  /* 0x0000000b0a0a7231 */ /* 0x000fe20000000009 */
[----:B------:R-:W-:Y:S02]  /*1490*/  LOP3.LUT R19, R19, 0x64006400, RZ, 0xfc, !PT ;  /* 0x6400640013137812 */ /* 0x000fe400078efcff */
[----:B------:R-:W-:Y:S01]  /*14a0*/  LOP3.LUT R9, R12, 0x3f003f, RZ, 0xc0, !PT ;  /* 0x003f003f0c097812 */ /* 0x000fe200078ec0ff */
[----:B------:R-:W-:Y:S01]  /*14b0*/  HADD2 R17, R18, -1056, -1056 ;  /* 0xe420e42012117430 */ /* 0x000fe20000000000 */
[----:B------:R-:W-:Y:S01]  /*14c0*/  HFMA2.MMA R45, R16, R11, R45 ;  /* 0x0000000b102d7235 */ /* 0x000fe2000000002d */
[----:B------:R-:W-:Y:S01]  /*14d0*/  LOP3.LUT R16, R14, 0x3f003f, RZ, 0xc0, !PT ;  /* 0x003f003f0e107812 */ /* 0x000fe200078ec0ff */
[----:B------:R-:W-:Y:S01]  /*14e0*/  HADD2 R19, R19, -1056, -1056 ;  /* 0xe420e42013137430 */ /* 0x000fe20000000000 */
[----:B------:R-:W-:-:S02]  /*14f0*/  SHF.R.U32.HI R12, RZ, 0x6, R12 ;  /* 0x00000006ff0c7819 */ /* 0x000fc4000001160c */
[----:B------:R-:W-:Y:S01]  /*1500*/  LOP3.LUT R9, R9, 0x64006400, RZ, 0xfc, !PT ;  /* 0x6400640009097812 */ /* 0x000fe200078efcff */
[----:B------:R-:W-:Y:S01]  /*1510*/  HFMA2.MMA R38, R17, R11, R38 ;  /* 0x0000000b11267235 */ /* 0x000fe20000000026 */
[----:B------:R-:W-:Y:S01]  /*1520*/  SHF.R.U32.HI R14, RZ, 0x6, R14 ;  /* 0x00000006ff0e7819 */ /* 0x000fe2000001160e */
[----:B------:R-:W-:Y:S01]  /*1530*/  HFMA2 R8, R19, R11, R8 ;  /* 0x0000000b13087231 */ /* 0x000fe20000000008 */
[----:B------:R-:W-:Y:S01]  /*1540*/  LOP3.LUT R16, R16, 0x64006400, RZ, 0xfc, !PT ;  /* 0x6400640010107812 */ /* 0x000fe200078efcff */
[----:B------:R-:W-:Y:S01]  /*1550*/  HADD2 R18, R9, -1056, -1056 ;  /* 0xe420e42009127430 */ /* 0x000fe20000000000 */
[----:B------:R-:W-:Y:S02]  /*1560*/  LOP3.LUT R12, R12, 0x3f003f, RZ, 0xc0, !PT ;  /* 0x003f003f0c0c7812 */ /* 0x000fe400078ec0ff */
[----:B------:R-:W-:Y:S01]  /*1570*/  LOP3.LUT R11, R13, 0x3f003f, RZ, 0xc0, !PT ;  /* 0x003f003f0d0b7812 */ /* 0x000fe200078ec0ff */
[----:B------:R-:W-:Y:S01]  /*1580*/  HADD2 R9, R16, -1056, -1056 ;  /* 0xe420e42010097430 */ /* 0x000fe20000000000 */
[----:B------:R-:W-:-:S02]  /*1590*/  LOP3.LUT R14, R14, 0x3f003f, RZ, 0xc0, !PT ;  /* 0x003f003f0e0e7812 */ /* 0x000fc400078ec0ff */
[----:B------:R-:W-:Y:S02]  /*15a0*/  LOP3.LUT R12, R12, 0x64006400, RZ, 0xfc, !PT ;  /* 0x640064000c0c7812 */ /* 0x000fe400078efcff */
[----:B------:R-:W-:Y:S01]  /*15b0*/  LOP3.LUT R11, R11, 0x64006400, RZ, 0xfc, !PT ;  /* 0x640064000b0b7812 */ /* 0x000fe200078efcff */
[-C--:B0-----:R-:W-:Y:S01]  /*15c0*/  HFMA2.MMA R45, R18, R20.reuse, R45 ;  /* 0x00000014122d7235 */ /* 0x081fe2000000002d */
[----:B------:R-:W-:Y:S01]  /*15d0*/  LOP3.LUT R14, R14, 0x64006400, RZ, 0xfc, !PT ;  /* 0x640064000e0e7812 */ /* 0x000fe200078efcff */
[----:B------:R-:W-:Y:S01]  /*15e0*/  HADD2 R12, R12, -1056, -1056 ;  /* 0xe420e4200c0c7430 */ /* 0x000fe20000000000 */
[----:B------:R-:W-:Y:S01]  /*15f0*/  HFMA2.MMA R38, R9, R20, R38 ;  /* 0x0000001409267235 */ /* 0x000fe20000000026 */
[----:B------:R-:W-:Y:S01]  /*1600*/  HADD2 R11, R11, -1056, -1056 ;  /* 0xe420e4200b0b7430 */ /* 0x000fe20000000000 */
[----:B------:R-:W-:Y:S01]  /*1610*/  SHF.R.U32.HI R13, RZ, 0x6, R13 ;  /* 0x00000006ff0d7819 */ /* 0x000fe2000001160d */
[----:B------:R-:W-:Y:S01]  /*1620*/  HADD2 R9, R14, -1056, -1056 ;  /* 0xe420e4200e097430 */ /* 0x000fe20000000000 */
[----:B------:R-:W-:Y:S01]  /*1630*/  LOP3.LUT R17, R15, 0x3f003f, RZ, 0xc0, !PT ;  /* 0x003f003f0f117812 */ /* 0x000fe200078ec0ff */
[----:B------:R-:W-:Y:S01]  /*1640*/  HFMA2 R10, R11, R20, R10 ;  /* 0x000000140b0a7231 */ /* 0x000fe2000000000a */
[----:B------:R-:W-:Y:S01]  /*1650*/  SHF.R.U32.HI R15, RZ, 0x6, R15 ;  /* 0x00000006ff0f7819 */ /* 0x000fe2000001160f */
[-C--:B------:R-:W-:Y:S01]  /*1660*/  HFMA2.MMA R11, R12, R21.reuse, R45 ;  /* 0x000000150c0b7235 */ /* 0x080fe2000000002d */
[----:B------:R-:W-:Y:S01]  /*1670*/  LOP3.LUT R13, R13, 0x3f003f, RZ, 0xc0, !PT ;  /* 0x003f003f0d0d7812 */ /* 0x000fe200078ec0ff */
[----:B------:R-:W-:Y:S01]  /*1680*/  HADD2 R12, R31, -1056, -1056 ;  /* 0xe420e4201f0c7430 */ /* 0x000fe20000000000 */
[----:B------:R-:W-:Y:S01]  /*1690*/  HFMA2.MMA R38, R9, R21, R38 ;  /* 0x0000001509267235 */ /* 0x000fe20000000026 */
[----:B------:R-:W-:Y:S01]  /*16a0*/  LOP3.LUT R17, R17, 0x64006400, RZ, 0xfc, !PT ;  /* 0x6400640011117812 */ /* 0x000fe200078efcff */
[----:B------:R-:W-:Y:S01]  /*16b0*/  HADD2 R9, R36, -1056, -1056 ;  /* 0xe420e42024097430 */ /* 0x000fe20000000000 */
[----:B------:R-:W-:-:S02]  /*16c0*/  LOP3.LUT R15, R15, 0x3f003f, RZ, 0xc0, !PT ;  /* 0x003f003f0f0f7812 */ /* 0x000fc400078ec0ff */
[----:B------:R-:W-:Y:S01]  /*16d0*/  LOP3.LUT R13, R13, 0x64006400, RZ, 0xfc, !PT ;  /* 0x640064000d0d7812 */ /* 0x000fe200078efcff */
[-C--:B------:R-:W-:Y:S01]  /*16e0*/  HFMA2.MMA R11, R12, R22.reuse, R11 ;  /* 0x000000160c0b7235 */ /* 0x080fe2000000000b */
[----:B------:R-:W-:Y:S01]  /*16f0*/  LOP3.LUT R15, R15, 0x64006400, RZ, 0xfc, !PT ;  /* 0x640064000f0f7812 */ /* 0x000fe200078efcff */
[----:B------:R-:W-:Y:S01]  /*1700*/  HADD2 R17, R17, -1056, -1056 ;  /* 0xe420e42011117430 */ /* 0x000fe20000000000 */
[----:B------:R-:W-:Y:S01]  /*1710*/  LOP3.LUT R33, R33, 0x64006400, RZ, 0xfc, !PT ;  /* 0x6400640021217812 */ /* 0x000fe200078efcff */
[----:B------:R-:W-:Y:S01]  /*1720*/  HADD2 R13, R13, -1056, -1056 ;  /* 0xe420e4200d0d7430 */ /* 0x000fe20000000000 */
[----:B------:R-:W-:Y:S01]  /*1730*/  LOP3.LUT R37, R37, 0x64006400, RZ, 0xfc, !PT ;  /* 0x6400640025257812 */ /* 0x000fe200078efcff */
[----:B------:R-:W-:Y:S01]  /*1740*/  HFMA2.MMA R38, R9, R22, R38 ;  /* 0x0000001609267235 */ /* 0x000fe20000000026 */
[----:B------:R-:W-:Y:S01]  /*1750*/  LOP3.LUT R35, R35, 0x64006400, RZ, 0xfc, !PT ;  /* 0x6400640023237812 */ /* 0x000fe200078efcff */
[----:B------:R-:W-:Y:S01]  /*1760*/  HFMA2 R8, R17, R20, R8 ;  /* 0x0000001411087231 */ /* 0x000fe20000000008 */
[----:B------:R-:W-:Y:S01]  /*1770*/  LOP3.LUT R34, R34, 0x64006400, RZ, 0xfc, !PT ;  /* 0x6400640022227812 */ /* 0x000fe200078efcff */
[----:B------:R-:W-:Y:S01]  /*1780*/  HADD2 R15, R15, -1056, -1056 ;  /* 0xe420e4200f0f7430 */ /* 0x000fe20000000000 */
[----:B------:R-:W-:Y:S01]  /*1790*/  LOP3.LUT R32, R32, 0x64006400, RZ, 0xfc, !PT ;  /* 0x6400640020207812 */ /* 0x000fe200078efcff */
[----:B------:R-:W-:Y:S01]  /*17a0*/  HADD2 R33, R33, -1056, -1056 ;  /* 0xe420e42021217430 */ /* 0x000fe20000000000 */
[----:B------:R-:W-:Y:S01]  /*17b0*/  HFMA2.MMA R11, R30, R23, R11 ;  /* 0x000000171e0b7235 */ /* 0x000fe2000000000b */
[----:B------:R-:W-:-:S02]  /*17c0*/  HFMA2 R10, R13, R21, R10 ;  /* 0x000000150d0a7231 */ /* 0x000fc4000000000a */
[----:B------:R-:W-:Y:S02]  /*17d0*/  HADD2 R37, R37, -1056, -1056 ;  /* 0xe420e42025257430 */ /* 0x000fe40000000000 */
[----:B------:R-:W-:Y:S01]  /*17e0*/  HFMA2 R8, R15, R21, R8 ;  /* 0x000000150f087231 */ /* 0x000fe20000000008 */
[----:B------:R-:W-:Y:S01]  /*17f0*/  HFMA2.MMA R38, R33, R23, R38 ;  /* 0x0000001721267235 */ /* 0x000fe20000000026 */
[----:B------:R-:W-:Y:S02]  /*1800*/  HADD2 R35, R35, -1056, -1056 ;  /* 0xe420e42023237430 */ /* 0x000fe40000000000 */
[-C--:B------:R-:W-:Y:S02]  /*1810*/  HFMA2 R10, R37, R22.reuse, R10 ;  /* 0x00000016250a7231 */ /* 0x080fe4000000000a */
[----:B------:R-:W-:Y:S02]  /*1820*/  HADD2 R9, R34, -1056, -1056 ;  /* 0xe420e42022097430 */ /* 0x000fe40000000000 */
[----:B------:R-:W-:-:S02]  /*1830*/  HFMA2 R8, R35, R22, R8 ;  /* 0x0000001623087231 */ /* 0x000fc40000000008 */
[----:B------:R-:W-:Y:S02]  /*1840*/  HADD2 R13, R32, -1056, -1056 ;  /* 0xe420e420200d7430 */ /* 0x000fe40000000000 */
[-C--:B------:R-:W-:Y:S02]  /*1850*/  HFMA2 R10, R9, R23.reuse, R10 ;  /* 0x00000017090a7231 */ /* 0x080fe4000000000a */
[----:B------:R-:W-:Y:S02]  /*1860*/  HFMA2 R8, R13, R23, R8 ;  /* 0x000000170d087231 */ /* 0x000fe40000000008 */
[----:B------:R-:W-:Y:S02]  /*1870*/  HADD2 R11, R11.H0_H0, R11.H1_H1 ;  /* 0x3000000b0b0b7230 */ /* 0x000fe40000000800 */
[----:B------:R-:W-:Y:S02]  /*1880*/  HADD2 R10, R10.H0_H0, R10.H1_H1 ;  /* 0x3000000a0a0a7230 */ /* 0x000fe40000000800 */
[----:B------:R-:W-:-:S02]  /*1890*/  HADD2 R38, R38.H0_H0, R38.H1_H1 ;  /* 0x3000002626267230 */ /* 0x000fc40000000800 */
[----:B------:R-:W-:Y:S01]  /*18a0*/  HADD2 R19, R8.H0_H0, R8.H1_H1 ;  /* 0x3000000808137230 */ /* 0x000fe20000000800 */
[----:B------:R-:W-:-:S04]  /*18b0*/  PRMT R11, R11, 0x5410, R10 ;  /* 0x000054100b0b7816 */ /* 0x000fc8000000000a */
[----:B------:R-:W-:Y:S02]  /*18c0*/  PRMT R38, R38, 0x5410, R19 ;  /* 0x0000541026267816 */ /* 0x000fe40000000013 */
[----:B------:R-:W-:-:S03]  /*18d0*/  HFMA2.MMA R7, R11, R28, R7 ;  /* 0x0000001c0b077235 */ /* 0x000fc60000000007 */
[----:B------:R-:W-:-:S08]  /*18e0*/  HFMA2 R6, R38, R29, R6 ;  /* 0x0000001d26067231 */ /* 0x000fd00000000006 */
.L_x_3232:
[----:B------:R-:W-:Y:S05]  /*18f0*/  @P2 BRA `(.L_x_3233) ;  /* 0x0000000800d82947 */ /* 0x000fea0003800000 */
[----:B------:R-:W-:Y:S01]  /*1900*/  IMAD R9, R4, 0xc, RZ ;  /* 0x0000000c04097824 */ /* 0x000fe200078e02ff */
[----:B------:R-:W0:Y:S01]  /*1910*/  LDS.128 R20, [UR4+0x20] ;  /* 0x00002004ff147984 */ /* 0x000e220008000c00 */
[----:B------:R-:W-:-:S04]  /*1920*/  IMAD.WIDE.U32 R34, R2, 0xc, R26 ;  /* 0x0000000c02227825 */ /* 0x000fc800078e001a */
[----:B------:R-:W-:-:S05]  /*1930*/  IMAD.IADD R35, R35, 0x1, R9 ;  /* 0x0000000123237824 */ /* 0x000fca00078e0209 */
[----:B------:R-:W2:Y:S01]  /*1940*/  LDG.E.128.CONSTANT R8, desc[UR6][R34.64] ;  /* 0x0000000622087981 */ /* 0x000ea2000c1e9d00 */
[----:B------:R-:W-:-:S05]  /*1950*/  IMAD.WIDE R36, R2, 0x4, R34 ;  /* 0x0000000402247825 */ /* 0x000fca00078e0222 */
[----:B------:R1:W3:Y:S01]  /*1960*/  LDG.E.128.CONSTANT R12, desc[UR6][R36.64] ;  /* 0x00000006240c7981 */ /* 0x0002e2000c1e9d00 */
[----:B------:R-:W-:-:S06]  /*1970*/  IMAD.WIDE R16, R2, 0x4, R36 ;  /* 0x0000000402107825 */ /* 0x000fcc00078e0224 */
[----:B------:R-:W4:Y:S01]  /*1980*/  LDG.E.128.CONSTANT R16, desc[UR6][R16.64] ;  /* 0x0000000610107981 */ /* 0x000f22000c1e9d00 */
[----:B--2---:R-:W-:Y:S02]  /*1990*/  LOP3.LUT R39, R9, 0x3f003f, RZ, 0xc0, !PT ;  /* 0x003f003f09277812 */ /* 0x004fe400078ec0ff */
[--C-:B------:R-:W-:Y:S02]  /*19a0*/  SHF.R.U32.HI R32, RZ, 0xc, R9.reuse ;  /* 0x0000000cff207819 */ /* 0x100fe40000011609 */
[----:B------:R-:W-:Y:S02]  /*19b0*/  SHF.R.U32.HI R9, RZ, 0x6, R9 ;  /* 0x00000006ff097819 */ /* 0x000fe40000011609 */
[----:B------:R-:W-:Y:S02]  /*19c0*/  LOP3.LUT R38, R8, 0x3f003f, RZ, 0xc0, !PT ;  /* 0x003f003f08267812 */ /* 0x000fe400078ec0ff */
[----:B------:R-:W-:Y:S02]  /*19d0*/  LOP3.LUT R40, R10, 0x3f003f, RZ, 0xc0, !PT ;  /* 0x003f003f0a287812 */ /* 0x000fe400078ec0ff */
[----:B-1----:R-:W-:-:S02]  /*19e0*/  LOP3.LUT R37, R9, 0x3f003f, RZ, 0xc0, !PT ;  /* 0x003f003f09257812 */ /* 0x002fc400078ec0ff */
[----:B------:R-:W-:Y:S02]  /*19f0*/  LOP3.LUT R35, R39, 0x64006400, RZ, 0xfc, !PT ;  /* 0x6400640027237812 */ /* 0x000fe400078efcff */
[--C-:B------:R-:W-:Y:S02]  /*1a00*/  SHF.R.U32.HI R31, RZ, 0xc, R8.reuse ;  /* 0x0000000cff1f7819 */ /* 0x100fe40000011608 */
[----:B------:R-:W-:Y:S01]  /*1a10*/  SHF.R.U32.HI R8, RZ, 0x6, R8 ;  /* 0x00000006ff087819 */ /* 0x000fe20000011608 */
[----:B------:R-:W-:Y:S01]  /*1a20*/  HADD2 R35, R35, -1056, -1056 ;  /* 0xe420e42023237430 */ /* 0x000fe20000000000 */
[----:B------:R-:W-:Y:S02]  /*1a30*/  LOP3.LUT R38, R38, 0x64006400, RZ, 0xfc, !PT ;  /* 0x6400640026267812 */ /* 0x000fe400078efcff */
[----:B------:R-:W-:Y:S02]  /*1a40*/  LOP3.LUT R36, R40, 0x64006400, RZ, 0xfc, !PT ;  /* 0x6400640028247812 */ /* 0x000fe400078efcff */
[----:B------:R-:W-:Y:S01]  /*1a50*/  LOP3.LUT R37, R37, 0x64006400, RZ, 0xfc, !PT ;  /* 0x6400640025257812 */ /* 0x000fe200078efcff */
[----:B------:R-:W-:Y:S01]  /*1a60*/  HADD2 R9, R38, -1056, -1056 ;  /* 0xe420e42026097430 */ /* 0x000fe20000000000 */
[--C-:B------:R-:W-:Y:S01]  /*1a70*/  SHF.R.U32.HI R33, RZ, 0xc, R10.reuse ;  /* 0x0000000cff217819 */ /* 0x100fe2000001160a */
[----:B------:R-:W-:Y:S01]  /*1a80*/  HADD2 R39, R36, -1056, -1056 ;  /* 0xe420e42024277430 */ /* 0x000fe20000000000 */
[----:B------:R-:W-:Y:S01]  /*1a90*/  LOP3.LUT R34, R11, 0x3f003f, RZ, 0xc0, !PT ;  /* 0x003f003f0b227812 */ /* 0x000fe200078ec0ff */
[----:B------:R-:W-:Y:S01]  /*1aa0*/  HADD2 R36, R37, -1056, -1056 ;  /* 0xe420e42025247430 */ /* 0x000fe20000000000 */
[----:B------:R-:W-:Y:S01]  /*1ab0*/  SHF.R.U32.HI R10, RZ, 0x6, R10 ;  /* 0x00000006ff0a7819 */ /* 0x000fe2000001160a */
[----:B0-----:R-:W-:Y:S01]  /*1ac0*/  HFMA2 R37, R35, R20, RZ.H0_H0 ;  /* 0x0000001423257231 */ /* 0x001fe200000400ff */
[----:B------:R-:W-:Y:S01]  /*1ad0*/  LOP3.LUT R8, R8, 0x3f003f, RZ, 0xc0, !PT ;  /* 0x003f003f08087812 */ /* 0x000fe200078ec0ff */
[----:B------:R-:W-:Y:S01]  /*1ae0*/  HFMA2.MMA R9, R9, R20, RZ ;  /* 0x0000001409097235 */ /* 0x000fe200000000ff */
[----:B------:R-:W-:-:S02]  /*1af0*/  LOP3.LUT R34, R34, 0x64006400, RZ, 0xfc, !PT ;  /* 0x6400640022227812 */ /* 0x000fc400078efcff */
[----:B------:R-:W-:Y:S02]  /*1b00*/  LOP3.LUT R8, R8, 0x64006400, RZ, 0xfc, !PT ;  /* 0x6400640008087812 */ /* 0x000fe400078efcff */
[----:B------:R-:W-:Y:S01]  /*1b10*/  LOP3.LUT R35, R10, 0x3f003f, RZ, 0xc0, !PT ;  /* 0x003f003f0a237812 */ /* 0x000fe200078ec0ff */
[----:B------:R-:W-:Y:S01]  /*1b20*/  HADD2 R41, R34, -1056, -1056 ;  /* 0xe420e42022297430 */ /* 0x000fe20000000000 */
[--C-:B------:R-:W-:Y:S01]  /*1b30*/  SHF.R.U32.HI R30, RZ, 0xc, R11.reuse ;  /* 0x0000000cff1e7819 */ /* 0x100fe2000001160b */
[----:B------:R-:W-:Y:S01]  /*1b40*/  HADD2 R34, R8, -1056, -1056 ;  /* 0xe420e42008227430 */ /* 0x000fe20000000000 */
[----:B------:R-:W-:Y:S01]  /*1b50*/  SHF.R.U32.HI R11, RZ, 0x6, R11 ;  /* 0x00000006ff0b7819 */ /* 0x000fe2000001160b */
[----:B------:R-:W-:Y:S01]  /*1b60*/  HFMA2 R10, R36, R21, R37 ;  /* 0x00000015240a7231 */ /* 0x000fe20000000025 */
[----:B------:R-:W-:Y:S01]  /*1b70*/  LOP3.LUT R35, R35, 0x64006400, RZ, 0xfc, !PT ;  /* 0x6400640023237812 */ /* 0x000fe200078efcff */
[----:B------:R-:W-:Y:S01]  /*1b80*/  HFMA2.MMA R8, R39, R20, RZ ;  /* 0x0000001427087235 */ /* 0x000fe200000000ff */
[----:B------:R-:W-:Y:S01]  /*1b90*/  LOP3.LUT R37, R11, 0x3f003f, RZ, 0xc0, !PT ;  /* 0x003f003f0b257812 */ /* 0x000fe200078ec0ff */
[----:B------:R-:W-:Y:S01]  /*1ba0*/  HFMA2.MMA R9, R34, R21, R9 ;  /* 0x0000001522097235 */ /* 0x000fe20000000009 */
[----:B---3--:R-:W-:Y:S01]  /*1bb0*/  LOP3.LUT R36, R14, 0x3f003f, RZ, 0xc0, !PT ;  /* 0x003f003f0e247812 */ /* 0x008fe200078ec0ff */
[----:B------:R-:W-:Y:S01]  /*1bc0*/  HADD2 R35, R35, -1056, -1056 ;  /* 0xe420e42023237430 */ /* 0x000fe20000000000 */
[----:B------:R-:W-:Y:S01]  /*1bd0*/  LOP3.LUT R37, R37, 0x64006400, RZ, 0xfc, !PT ;  /* 0x6400640025257812 */ /* 0x000fe200078efcff */
[----:B------:R-:W-:Y:S01]  /*1be0*/  HFMA2 R20, R41, R20, RZ.H0_H0 ;  /* 0x0000001429147231 */ /* 0x000fe200000400ff */
[----:B------:R-:W-:-:S02]  /*1bf0*/  LOP3.LUT R11, R12, 0x3f003f, RZ, 0xc0, !PT ;  /* 0x003f003f0c0b7812 */ /* 0x000fc400078ec0ff */
[----:B------:R-:W-:Y:S01]  /*1c00*/  LOP3.LUT R34, R13, 0x3f003f, RZ, 0xc0, !PT ;  /* 0x003f003f0d227812 */ /* 0x000fe200078ec0ff */
[----:B------:R-:W-:Y:S01]  /*1c10*/  HFMA2.MMA R8, R35, R21, R8 ;  /* 0x0000001523087235 */ /* 0x000fe20000000008 */
[----:B------:R-:W-:Y:S01]  /*1c20*/  LOP3.LUT R36, R36, 0x64006400, RZ, 0xfc, !PT ;  /* 0x6400640024247812 */ /* 0x000fe200078efcff */
[----:B------:R-:W-:Y:S01]  /*1c30*/  HADD2 R39, R37, -1056, -1056 ;  /* 0xe420e42025277430 */ /* 0x000fe20000000000 */
[----:B------:R-:W-:Y:S02]  /*1c40*/  LOP3.LUT R11, R11, 0x64006400, RZ, 0xfc, !PT ;  /* 0x640064000b0b7812 */ /* 0x000fe400078efcff */
[----:B------:R-:W-:Y:S01]  /*1c50*/  LOP3.LUT R34, R34, 0x64006400, RZ, 0xfc, !PT ;  /* 0x6400640022227812 */ /* 0x000fe200078efcff */
[----:B------:R-:W-:Y:S01]  /*1c60*/  HADD2 R37, R36, -1056, -1056 ;  /* 0xe420e42024257430 */ /* 0x000fe20000000000 */
[----:B------:R-:W-:Y:S01]  /*1c70*/  SHF.R.U32.HI R36, RZ, 0x6, R15 ;  /* 0x00000006ff247819 */ /* 0x000fe2000001160f */
[----:B------:R-:W-:Y:S01]  /*1c80*/  HADD2 R38, R11, -1056, -1056 ;  /* 0xe420e4200b267430 */ /* 0x000fe20000000000 */
[----:B------:R-:W-:Y:S01]  /*1c90*/  LOP3.LUT R31, R31, 0xf000f, RZ, 0xc0, !PT ;  /* 0x000f000f1f1f7812 */ /* 0x000fe200078ec0ff */
[----:B------:R-:W-:Y:S01]  /*1ca0*/  HADD2 R35, R34, -1056, -1056 ;  /* 0xe420e42022237430 */ /* 0x000fe20000000000 */
[----:B------:R-:W-:Y:S01]  /*1cb0*/  SHF.R.U32.HI R34, RZ, 0x6, R14 ;  /* 0x00000006ff227819 */ /* 0x000fe2000001160e */
[----:B------:R-:W-:Y:S01]  /*1cc0*/  HFMA2 R11, R39, R21, R20 ;  /* 0x00000015270b7231 */ /* 0x000fe20000000014 */
[-C--:B------:R-:W-:Y:S01]  /*1cd0*/  HFMA2.MMA R21, R37, R22.reuse, R8 ;  /* 0x0000001625157235 */ /* 0x080fe20000000008 */
[----:B------:R-:W-:Y:S01]  /*1ce0*/  SHF.R.U32.HI R8, RZ, 0x6, R12 ;  /* 0x00000006ff087819 */ /* 0x000fe2000001160c */
[----:B------:R-:W-:Y:S01]  /*1cf0*/  HFMA2 R10, R35, R22, R10 ;  /* 0x00000016230a7231 */ /* 0x000fe2000000000a */
[----:B------:R-:W-:Y:S01]  /*1d00*/  LOP3.LUT R35, R15, 0x3f003f, RZ, 0xc0, !PT ;  /* 0x003f003f0f237812 */ /* 0x000fe200078ec0ff */
[----:B------:R-:W-:Y:S01]  /*1d10*/  HFMA2.MMA R9, R38, R22, R9 ;  /* 0x0000001626097235 */ /* 0x000fe20000000009 */
[----:B------:R-:W-:-:S02]  /*1d20*/  SHF.R.U32.HI R20, RZ, 0x6, R13 ;  /* 0x00000006ff147819 */ /* 0x000fc4000001160d */
        /* <DEDUP_REMOVED lines=8> */
[----:B------:R-:W-:Y:S01]  /*1db0*/  HFMA2 R11, R38, R22, R11 ;  /* 0x00000016260b7231 */ /* 0x000fe2000000000b */
        /* <DEDUP_REMOVED lines=8> */
[-C--:B------:R-:W-:Y:S01]  /*1e40*/  HFMA2.MMA R22, R8, R23.reuse, R9 ;  /* 0x0000001708167235 */ /* 0x080fe20000000009 */
[-C--:B------:R-:W-:Y:S01]  /*1e50*/  HFMA2 R20, R35, R23.reuse, R10 ;  /* 0x0000001723147231 */ /* 0x080fe2000000000a */
[----:B------:R-:W-:Y:S01]  /*1e60*/  HFMA2.MMA R21, R34, R23, R21 ;  /* 0x0000001722157235 */ /* 0x000fe20000000015 */
[----:B------:R-:W-:Y:S01]  /*1e70*/  HFMA2 R23, R36, R23, R11 ;  /* 0x0000001724177231 */ /* 0x000fe2000000000b */
[----:B------:R-:W-:Y:S01]  /*1e80*/  SHF.R.U32.HI R36, RZ, 0xc, R14 ;  /* 0x0000000cff247819 */ /* 0x000fe2000001160e */
[----:B------:R-:W0:Y:S01]  /*1e90*/  LDS.128 R8, [UR4+0x30] ;  /* 0x00003004ff087984 */ /* 0x000e220008000c00 */
[----:B------:R-:W-:-:S02]  /*1ea0*/  SHF.R.U32.HI R34, RZ, 0xc, R12 ;  /* 0x0000000cff227819 */ /* 0x000fc4000001160c */
[----:B----4-:R-:W-:Y:S02]  /*1eb0*/  SHF.R.U32.HI R14, RZ, 0x8, R18 ;  /* 0x00000008ff0e7819 */ /* 0x010fe40000011612 */
[----:B------:R-:W-:Y:S02]  /*1ec0*/  SHF.R.U32.HI R12, RZ, 0x8, R16 ;  /* 0x00000008ff0c7819 */ /* 0x000fe40000011610 */
[----:B------:R-:W-:Y:S02]  /*1ed0*/  SHF.R.U32.HI R35, RZ, 0xc, R13 ;  /* 0x0000000cff237819 */ /* 0x000fe4000001160d */
[----:B------:R-:W-:Y:S02]  /*1ee0*/  LOP3.LUT R14, R37, 0x300030, R14, 0xf8, !PT ;  /* 0x00300030250e7812 */ /* 0x000fe400078ef80e */
[----:B------:R-:W-:Y:S02]  /*1ef0*/  SHF.R.U32.HI R13, RZ, 0x8, R17 ;  /* 0x00000008ff0d7819 */ /* 0x000fe40000011611 */
[----:B------:R-:W-:-:S02]  /*1f00*/  SHF.R.U32.HI R33, RZ, 0xc, R15 ;  /* 0x0000000cff217819 */ /* 0x000fc4000001160f */
[----:B------:R-:W-:Y:S02]  /*1f10*/  LOP3.LUT R12, R31, 0x300030, R12, 0xf8, !PT ;  /* 0x003000301f0c7812 */ /* 0x000fe400078ef80c */
[----:B------:R-:W-:Y:S02]  /*1f20*/  LOP3.LUT R37, R30, 0xf000f, RZ, 0xc0, !PT ;  /* 0x000f000f1e257812 */ /* 0x000fe400078ec0ff */
[----:B------:R-:W-:Y:S02]  /*1f30*/  LOP3.LUT R34, R34, 0xf000f, RZ, 0xc0, !PT ;  /* 0x000f000f22227812 */ /* 0x000fe400078ec0ff */
[----:B------:R-:W-:Y:S02]  /*1f40*/  LOP3.LUT R30, R35, 0xf000f, RZ, 0xc0, !PT ;  /* 0x000f000f231e7812 */ /* 0x000fe400078ec0ff */
[----:B------:R-:W-:Y:S02]  /*1f50*/  SHF.R.U32.HI R15, RZ, 0xa, R16 ;  /* 0x0000000aff0f7819 */ /* 0x000fe40000011610 */
[----:B------:R-:W-:-:S02]  /*1f60*/  SHF.R.U32.HI R31, RZ, 0xa, R17 ;  /* 0x0000000aff1f7819 */ /* 0x000fc40000011611 */
[----:B------:R-:W-:Y:S02]  /*1f70*/  LOP3.LUT R36, R36, 0xf000f, RZ, 0xc0, !PT ;  /* 0x000f000f24247812 */ /* 0x000fe400078ec0ff */
[----:B------:R-:W-:Y:S02]  /*1f80*/  SHF.R.U32.HI R35, RZ, 0xa, R18 ;  /* 0x0000000aff237819 */ /* 0x000fe40000011612 */
[----:B------:R-:W-:Y:S02]  /*1f90*/  LOP3.LUT R13, R32, 0x300030, R13, 0xf8, !PT ;  /* 0x00300030200d7812 */ /* 0x000fe400078ef80d */
[----:B------:R-:W-:Y:S02]  /*1fa0*/  SHF.R.U32.HI R32, RZ, 0x8, R19 ;  /* 0x00000008ff207819 */ /* 0x000fe40000011613 */
[----:B------:R-:W-:Y:S02]  /*1fb0*/  LOP3.LUT R15, R34, 0x300030, R15, 0xf8, !PT ;  /* 0x00300030220f7812 */ /* 0x000fe400078ef80f */
[----:B------:R-:W-:-:S02]  /*1fc0*/  LOP3.LUT R31, R30, 0x300030, R31, 0xf8, !PT ;  /* 0x003000301e1f7812 */ /* 0x000fc400078ef81f */
[----:B------:R-:W-:Y:S02]  /*1fd0*/  LOP3.LUT R30, R36, 0x300030, R35, 0xf8, !PT ;  /* 0x00300030241e7812 */ /* 0x000fe400078ef823 */
[----:B------:R-:W-:Y:S02]  /*1fe0*/  LOP3.LUT R34, R16, 0x3f003f, RZ, 0xc0, !PT ;  /* 0x003f003f10227812 */ /* 0x000fe400078ec0ff */
[----:B------:R-:W-:Y:S02]  /*1ff0*/  LOP3.LUT R36, R18, 0x3f003f, RZ, 0xc0, !PT ;  /* 0x003f003f12247812 */ /* 0x000fe400078ec0ff */
[----:B------:R-:W-:Y:S02]  /*2000*/  LOP3.LUT R32, R37, 0x300030, R32, 0xf8, !PT ;  /* 0x0030003025207812 */ /* 0x000fe400078ef820 */
[----:B------:R-:W-:Y:S02]  /*2010*/  SHF.R.U32.HI R16, RZ, 0x6, R16 ;  /* 0x00000006ff107819 */ /* 0x000fe40000011610 */
[----:B------:R-:W-:-:S02]  /*2020*/  LOP3.LUT R37, R34, 0x64006400, RZ, 0xfc, !PT ;  /* 0x6400640022257812 */ /* 0x000fc400078efcff */
[----:B------:R-:W-:Y:S02]  /*2030*/  SHF.R.U32.HI R18, RZ, 0x6, R18 ;  /* 0x00000006ff127819 */ /* 0x000fe40000011612 */
[----:B------:R-:W-:Y:S01]  /*2040*/  LOP3.LUT R36, R36, 0x64006400, RZ, 0xfc, !PT ;  /* 0x6400640024247812 */ /* 0x000fe200078efcff */
[----:B------:R-:W-:Y:S01]  /*2050*/  HADD2 R37, R37, -1056, -1056 ;  /* 0xe420e42025257430 */ /* 0x000fe20000000000 */
[----:B------:R-:W-:Y:S02]  /*2060*/  LOP3.LUT R38, R17, 0x3f003f, RZ, 0xc0, !PT ;  /* 0x003f003f11267812 */ /* 0x000fe400078ec0ff */
[----:B------:R-:W-:Y:S01]  /*2070*/  SHF.R.U32.HI R35, RZ, 0xa, R19 ;  /* 0x0000000aff237819 */ /* 0x000fe20000011613 */
[----:B------:R-:W-:Y:S01]  /*2080*/  HADD2 R36, R36, -1056, -1056 ;  /* 0xe420e42024247430 */ /* 0x000fe20000000000 */
[----:B------:R-:W-:Y:S01]  /*2090*/  LOP3.LUT R34, R19, 0x3f003f, RZ, 0xc0, !PT ;  /* 0x003f003f13227812 */ /* 0x000fe200078ec0ff */
[----:B0-----:R-:W-:Y:S01]  /*20a0*/  HFMA2.MMA R22, R37, R8, R22 ;  /* 0x0000000825167235 */ /* 0x001fe20000000016 */
[----:B------:R-:W-:-:S02]  /*20b0*/  SHF.R.U32.HI R17, RZ, 0x6, R17 ;  /* 0x00000006ff117819 */ /* 0x000fc40000011611 */
[----:B------:R-:W-:Y:S01]  /*20c0*/  SHF.R.U32.HI R19, RZ, 0x6, R19 ;  /* 0x00000006ff137819 */ /* 0x000fe20000011613 */
[----:B------:R-:W-:Y:S01]  /*20d0*/  HFMA2.MMA R21, R36, R8, R21 ;  /* 0x0000000824157235 */ /* 0x000fe20000000015 */
        /* <DEDUP_REMOVED lines=9> */
[-C--:B------:R-:W-:Y:S01]  /*2170*/  HFMA2 R20, R39, R8.reuse, R20 ;  /* 0x0000000827147231 */ /* 0x080fe20000000014 */
[----:B------:R-:W-:Y:S01]  /*2180*/  LOP3.LUT R16, R16, 0x64006400, RZ, 0xfc, !PT ;  /* 0x6400640010107812 */ /* 0x000fe200078efcff */
[----:B------:R-:W-:Y:S01]  /*2190*/  HFMA2 R23, R34, R8, R23 ;  /* 0x0000000822177231 */ /* 0x000fe20000000017 */
[----:B------:R-:W-:-:S02]  /*21a0*/  LOP3.LUT R18, R18, 0x64006400, RZ, 0xfc, !PT ;  /* 0x6400640012127812 */ /* 0x000fc400078efcff */
[----:B------:R-:W-:Y:S02]  /*21b0*/  LOP3.LUT R17, R17, 0x64006400, RZ, 0xfc, !PT ;  /* 0x6400640011117812 */ /* 0x000fe400078efcff */
[----:B------:R-:W-:Y:S01]  /*21c0*/  LOP3.LUT R19, R19, 0x64006400, RZ, 0xfc, !PT ;  /* 0x6400640013137812 */ /* 0x000fe200078efcff */
[----:B------:R-:W-:Y:S01]  /*21d0*/  HADD2 R18, R18, -1056, -1056 ;  /* 0xe420e42012127430 */ /* 0x000fe20000000000 */
[----:B------:R-:W-:Y:S01]  /*21e0*/  LOP3.LUT R33, R40, 0x300030, R35, 0xf8, !PT ;  /* 0x0030003028217812 */ /* 0x000fe200078ef823 */
        /* <DEDUP_REMOVED lines=16> */
[-C--:B------:R-:W-:Y:S01]  /*22f0*/  HFMA2.MMA R22, R9, R10.reuse, R22 ;  /* 0x0000000a09167235 */ /* 0x080fe20000000016 */
[----:B------:R-:W-:Y:S01]  /*2300*/  LOP3.LUT R31, R31, 0x64006400, RZ, 0xfc, !PT ;  /* 0x640064001f1f7812 */ /* 0x000fe200078efcff */
[----:B------:R-:W-:Y:S01]  /*2310*/  HFMA2.MMA R21, R14, R10, R21 ;  /* 0x0000000a0e157235 */ /* 0x000fe20000000015 */
[----:B------:R-:W-:Y:S01]  /*2320*/  HADD2 R30, R30, -1056, -1056 ;  /* 0xe420e4201e1e7430 */ /* 0x000fe20000000000 */
[----:B------:R-:W-:Y:S01]  /*2330*/  LOP3.LUT R33, R33, 0x64006400, RZ, 0xfc, !PT ;  /* 0x6400640021217812 */ /* 0x000fe200078efcff */
[----:B------:R-:W-:-:S02]  /*2340*/  HADD2 R13, R13, -1056, -1056 ;  /* 0xe420e4200d0d7430 */ /* 0x000fc40000000000 */
[----:B------:R-:W-:Y:S01]  /*2350*/  HADD2 R32, R32, -1056, -1056 ;  /* 0xe420e42020207430 */ /* 0x000fe20000000000 */
[-C--:B------:R-:W-:Y:S01]  /*2360*/  HFMA2.MMA R22, R15, R11.reuse, R22 ;  /* 0x0000000b0f167235 */ /* 0x080fe20000000016 */
[-C--:B------:R-:W-:Y:S01]  /*2370*/  HFMA2 R20, R13, R10.reuse, R20 ;  /* 0x0000000a0d147231 */ /* 0x080fe20000000014 */
[----:B------:R-:W-:Y:S01]  /*2380*/  HFMA2.MMA R21, R30, R11, R21 ;  /* 0x0000000b1e157235 */ /* 0x000fe20000000015 */
[----:B------:R-:W-:Y:S02]  /*2390*/  HADD2 R31, R31, -1056, -1056 ;  /* 0xe420e4201f1f7430 */ /* 0x000fe40000000000 */
[----:B------:R-:W-:Y:S02]  /*23a0*/  HFMA2 R23, R32, R10, R23 ;  /* 0x0000000a20177231 */ /* 0x000fe40000000017 */
[----:B------:R-:W-:Y:S02]  /*23b0*/  HADD2 R8, R33, -1056, -1056 ;  /* 0xe420e42021087430 */ /* 0x000fe40000000000 */
[----:B------:R-:W-:-:S02]  /*23c0*/  HFMA2 R20, R31, R11, R20 ;  /* 0x0000000b1f147231 */ /* 0x000fc40000000014 */
[----:B------:R-:W-:Y:S02]  /*23d0*/  HFMA2 R23, R8, R11, R23 ;  /* 0x0000000b08177231 */ /* 0x000fe40000000017 */
[----:B------:R-:W-:Y:S02]  /*23e0*/  HADD2 R22, R22.H0_H0, R22.H1_H1 ;  /* 0x3000001616167230 */ /* 0x000fe40000000800 */
[----:B------:R-:W-:Y:S02]  /*23f0*/  HADD2 R11, R20.H0_H0, R20.H1_H1 ;  /* 0x30000014140b7230 */ /* 0x000fe40000000800 */
[----:B------:R-:W-:Y:S02]  /*2400*/  HADD2 R21, R21.H0_H0, R21.H1_H1 ;  /* 0x3000001515157230 */ /* 0x000fe40000000800 */
[----:B------:R-:W-:Y:S01]  /*2410*/  HADD2 R23, R23.H0_H0, R23.H1_H1 ;  /* 0x3000001717177230 */ /* 0x000fe20000000800 */
[----:B------:R-:W-:-:S04]  /*2420*/  PRMT R22, R22, 0x5410, R11 ;  /* 0x0000541016167816 */ /* 0x000fc8000000000b */
[----:B------:R-:W-:Y:S02]  /*2430*/  PRMT R21, R21, 0x5410, R23 ;  /* 0x0000541015157816 */ /* 0x000fe40000000017 */
[----:B------:R-:W-:-:S03]  /*2440*/  HFMA2.MMA R7, R22, R28, R7 ;  /* 0x0000001c16077235 */ /* 0x000fc60000000007 */
[----:B------:R-:W-:-:S08]  /*2450*/  HFMA2 R6, R21, R29, R6 ;  /* 0x0000001d15067231 */ /* 0x000fd00000000006 */
.L_x_3233:
[----:B------:R-:W-:Y:S01]  /*2460*/  VIADD R24, R24, 0x20 ;  /* 0x0000002018187836 */ /* 0x000fe20000000000 */
[----:B------:R-:W-:Y:S01]  /*2470*/  UIADD3 UR4, UR4, 0x40, URZ ;  /* 0x0000004004047890 */ /* 0x000fe2000fffe03f */
[----:B------:R-:W-:-:S03]  /*2480*/  IMAD.WIDE.U32 R26, R2, 0x18, R26 ;  /* 0x00000018021a7825 */ /* 0x000fc600078e001a */
[----:B------:R-:W-:Y:S01]  /*2490*/  ISETP.GE.AND P0, PT, R24, UR5, PT ;  /* 0x0000000518007c0c */ /* 0x000fe2000bf06270 */
[----:B------:R-:W-:Y:S01]  /*24a0*/  IMAD R9, R4, 0x18, RZ ;  /* 0x0000001804097824 */ /* 0x000fe200078e02ff */
[----:B------:R-:W-:-:S03]  /*24b0*/  ISETP.LT.AND P2, PT, R24, R25, PT ;  /* 0x000000191800720c */ /* 0x000fc60003f41270 */
[----:B------:R-:W-:-:S10]  /*24c0*/  IMAD.IADD R27, R27, 0x1, R9 ;  /* 0x000000011b1b7824 */ /* 0x000fd400078e0209 */
[----:B------:R-:W-:Y:S05]  /*24d0*/  @!P0 BRA P2, `(.L_x_3234) ;  /* 0xffffffe400f48947 */ /* 0x000fea000103ffff */
.L_x_3231:
[----:B------:R-:W-:Y:S05]  /*24e0*/  @P1 EXIT ;  /* 0x000000000000194d */ /* 0x000fea0003800000 */
[----:B------:R-:W1:Y:S01]  /*24f0*/  S2R R3, SR_CTAID.X ;  /* 0x0000000000037919 */ /* 0x000e620000002500 */
[----:B------:R-:W2:Y:S01]  /*2500*/  S2UR UR4, SR_CTAID.Y ;  /* 0x00000000000479c3 */ /* 0x000ea20000002600 */
[----:B------:R-:W-:Y:S01]  /*2510*/  HMUL2 R7, R7, R0.H0_H0 ;  /* 0x2000000007077232 */ /* 0x000fe20000000000 */
[----:B------:R-:W1:Y:S06]  /*2520*/  S2R R8, SR_TID.X ;  /* 0x0000000000087919 */ /* 0x000e6c0000002100 */
[----:B------:R-:W3:Y:S01]  /*2530*/  LDC.64 R4, c[0x0][0x230] ;  /* 0x00008c00ff047b82 */ /* 0x000ee20000000a00 */
[----:B-1----:R-:W-:-:S04]  /*2540*/  IMAD R3, R3, 0x40, R8 ;  /* 0x0000004003037824 */ /* 0x002fc800078e0208 */
[----:B------:R-:W-:-:S04]  /*2550*/  IMAD.SHL.U32 R3, R3, 0x4, RZ ;  /* 0x0000000403037824 */ /* 0x000fc800078e00ff */
[----:B--2---:R-:W-:-:S04]  /*2560*/  IMAD R3, R2, UR4, R3 ;  /* 0x0000000402037c24 */ /* 0x004fc8000f8e0203 */
        /* <DEDUP_REMOVED lines=9> */
.L_x_3238:
[----:B------:R-:W1:Y:S02]  /*2600*/  LDS R2, [R0] ;  /* 0x0000000000027984 */ /* 0x000e640000000800 */
[----:B-1----:R-:W-:-:S10]  /*2610*/  HFMA2.MMA R3, R2, 1, 1, R7 ;  /* 0x3c003c0002037835 */ /* 0x002fd40000000007 */
[----:B------:R-:W1:Y:S02]  /*2620*/  ATOMS.CAST.SPIN R3, [R0], R2, R3 ;  /* 0x000000020003738d */ /* 0x000e640001800003 */
[----:B-1----:R-:W-:-:S13]  /*2630*/  ISETP.EQ.U32.AND P0, PT, R3, 0x1, PT ;  /* 0x000000010300780c */ /* 0x002fda0003f02070 */
[----:B------:R-:W-:Y:S05]  /*2640*/  @!P0 BRA `(.L_x_3238) ;  /* 0xfffffffc00ec8947 */ /* 0x000fea000383ffff */
[----:B------:R-:W-:Y:S05]  /*2650*/  BRA `(.L_x_3236) ;  /* 0x00000000000c7947 */ /* 0x000fea0003800000 */
.L_x_3237:
[----:B------:R-:W2:Y:S02]  /*2660*/  LD.E R0, desc[UR6][R4.64] ;  /* 0x0000000604007980 */ /* 0x000ea4000c101900 */
[----:B--2---:R-:W-:-:S05]  /*2670*/  IMAD.IADD R3, R7, 0x1, R0 ;  /* 0x0000000107037824 */ /* 0x004fca00078e0200 */
[----:B------:R1:W-:Y:S02]  /*2680*/  ST.E desc[UR6][R4.64], R3 ;  /* 0x0000000304007985 */ /* 0x0003e4000c101906 */
.L_x_3236:
[----:B------:R-:W-:Y:S05]  /*2690*/  BSYNC B0 ;  /* 0x0000000000007941 */ /* 0x000fea0003800000 */
.L_x_3235:
[----:B------:R2:W-:Y:S02]  /*26a0*/  ATOM.E.ADD.F16x2.RN.STRONG.GPU P0, RZ, desc[UR6][R4.64+0x4], R9 ;  /* 0x0000040904ff79a2 */ /* 0x0005e4000810e1c6 */
[----:B--2---:R-:W-:Y:S05]  /*26b0*/  @P0 EXIT ;  /* 0x000000000000094d */ /* 0x004fea0003800000 */
[----:B------:R-:W2:Y:S02]  /*26c0*/  QSPC.E.S P0, RZ, [R4+0x4] ;  /* 0x0000040004ff73aa */ /* 0x000ea40000000500 */
[----:B--2---:R-:W-:Y:S05]  /*26d0*/  @!P0 BRA `(.L_x_3239) ;  /* 0x0000000000208947 */ /* 0x004fea0003800000 */
[----:B------:R-:W-:-:S05]  /*26e0*/  IMAD.MOV.U32 R2, RZ, RZ, R4 ;  /* 0x000000ffff027224 */ /* 0x000fca00078e0004 */
[----:B------:R-:W-:-:S07]  /*26f0*/  MOV R0, R2 ;  /* 0x0000000200007202 */ /* 0x000fce0000000f00 */
.L_x_3240:
[----:B------:R-:W1:Y:S02]  /*2700*/  LDS R2, [R0+0x4] ;  /* 0x0000040000027984 */ /* 0x000e640000000800 */
[----:B-1----:R-:W-:-:S06]  /*2710*/  HADD2 R3, R2, R9 ;  /* 0x0000000902037230 */ /* 0x002fcc0000000000 */
[----:B------:R-:W1:Y:S02]  /*2720*/  ATOMS.CAST.SPIN R3, [R0+0x4], R2, R3 ;  /* 0x000004020003738d */ /* 0x000e640001800003 */
[----:B-1----:R-:W-:-:S13]  /*2730*/  ISETP.EQ.U32.AND P0, PT, R3, 0x1, PT ;  /* 0x000000010300780c */ /* 0x002fda0003f02070 */
[----:B------:R-:W-:Y:S05]  /*2740*/  @!P0 BRA `(.L_x_3240) ;  /* 0xfffffffc00ec8947 */ /* 0x000fea000383ffff */
[----:B------:R-:W-:Y:S05]  /*2750*/  EXIT ;  /* 0x000000000000794d */ /* 0x000fea0003800000 */
.L_x_3239:
[----:B------:R-:W1:Y:S02]  /*2760*/  LD.E R0, desc[UR6][R4.64+0x4] ;  /* 0x0000040604007980 */ /* 0x000e64000c101900 */
[----:B-1----:R-:W-:-:S05]  /*2770*/  IMAD.IADD R3, R9, 0x1, R0 ;  /* 0x0000000109037824 */ /* 0x002fca00078e0200 */
[----:B------:R-:W-:Y:S01]  /*2780*/  ST.E desc[UR6][R4.64+0x4], R3 ;  /* 0x0000040304007985 */ /* 0x000fe2000c101906 */
[----:B------:R-:W-:Y:S05]  /*2790*/  EXIT ;  /* 0x000000000000794d */ /* 0x000fea0003800000 */
.L_x_3241:
        /* <DEDUP_REMOVED lines=14> */
.L_x_3720:


//--------------------- .text._Z23gemm_half_q_half_kernelILi1ELi48ELb1ELb1ELi64EEvPK6__halfPKjS4_S2_PS0_iiiiPKtS7_iiiiiibS2_i --------------------------
	.section	.text._Z23gemm_half_q_half_kernelILi1ELi48ELb1ELb1ELi64EEvPK6__halfPKjS4_S2_PS0_iiiiPKtS7_iiiiiibS2_i,"ax",@progbits
	.align	128
        .global         _Z23gemm_half_q_half_kernelILi1ELi48ELb1ELb1ELi64EEvPK6__halfPKjS4_S2_PS0_iiiiPKtS7_iiiiiibS2_i
        .type           _Z23gemm_half_q_half_kernelILi1ELi48ELb1ELb1ELi64EEvPK6__halfPKjS4_S2_PS0_iiiiPKtS7_iiiiiibS2_i,@function
        .size           _Z23gemm_half_q_half_kernelILi1ELi48ELb1ELb1ELi64EEvPK6__halfPKjS4_S2_PS0_iiiiPKtS7_iiiiiibS2_i,(.L_x_3721 - _Z23gemm_half_q_half_kernelILi1ELi48ELb1ELb1ELi64EEvPK6__halfPKjS4_S2_PS0_iiiiPKtS7_iiiiiibS2_i)
        .other          _Z23gemm_half_q_half_kernelILi1ELi48ELb1ELb1ELi64EEvPK6__halfPKjS4_S2_PS0_iiiiPKtS7_iiiiiibS2_i,@"STO_CUDA_ENTRY STV_DEFAULT"
_Z23gemm_half_q_half_kernelILi1ELi48ELb1ELb1ELi64EEvPK6__halfPKjS4_S2_PS0_iiiiPKtS7_iiiiiibS2_i:
.text._Z23gemm_half_q_half_kernelILi1ELi48ELb1ELb1ELi64EEvPK6__halfPKjS4_S2_PS0_iiiiPKtS7_iiiiiibS2_i:
        /* <DEDUP_REMOVED lines=32> */
[----:B------:R-:W-:Y:S02]  /*0200*/  @!P0 IADD3 R5, P2, R6, R0, RZ ;  /* 0x0000000006058210 */ /* 0x000fe40007f5e0ff */
[----:B--2---:R-:W-:-:S03]  /*0210*/  @P0 IADD3 R8, P3, R0, R3, RZ ;  /* 0x0000000300080210 */ /* 0x004fc60007f7e0ff */
[--C-:B------:R-:W-:Y:S01]  /*0220*/  @!P0 IMAD.X R0, R7, 0x1, R4.reuse, P2 ;  /* 0x0000000107008824 */ /* 0x100fe200010e0604 */
[C---:B------:R-:W-:Y:S01]  /*0230*/  @!P0 LEA R6, P2, R5.reuse, UR4, 0x1 ;  /* 0x0000000405068c11 */ /* 0x040fe2000f8408ff */
[----:B------:R-:W-:Y:S01]  /*0240*/  @P0 IMAD.X R13, RZ, RZ, R4, P3 ;  /* 0x000000ffff0d0224 */ /* 0x000fe200018e0604 */
[C---:B------:R-:W-:Y:S02]  /*0250*/  @P0 LEA R4, P3, R8.reuse, UR4, 0x1 ;  /* 0x0000000408040c11 */ /* 0x040fe4000f8608ff */
[----:B------:R-:W-:Y:S02]  /*0260*/  @!P0 LEA.HI.X R7, R5, UR5, R0, 0x1, P2 ;  /* 0x0000000505078c11 */ /* 0x000fe400090f0c00 */
[----:B------:R-:W-:-:S04]  /*0270*/  @P0 LEA.HI.X R5, R8, UR5, R13, 0x1, P3 ;  /* 0x0000000508050c11 */ /* 0x000fc800098f0c0d */
[----:B------:R-:W2:Y:S04]  /*0280*/  @!P0 LDG.E.U16.CONSTANT R7, desc[UR6][R6.64] ;  /* 0x0000000606078981 */ /* 0x000ea8000c1e9500 */
[----:B------:R-:W3:Y:S01]  /*0290*/  @P0 LDG.E.U16.CONSTANT R5, desc[UR6][R4.64] ;  /* 0x0000000604050981 */ /* 0x000ee2000c1e9500 */
[----:B------:R-:W0:Y:S01]  /*02a0*/  S2UR UR5, SR_CgaCtaId ;  /* 0x00000000000579c3 */ /* 0x000e220000008800 */
[----:B------:R-:W-:Y:S02]  /*02b0*/  UMOV UR4, 0x400 ;  /* 0x0000040000047882 */ /* 0x000fe40000000000 */
[----:B0-----:R-:W-:-:S06]  /*02c0*/  ULEA UR4, UR5, UR4, 0x18 ;  /* 0x0000000405047291 */ /* 0x001fcc000f8ec03f */
[----:B------:R-:W-:-:S05]  /*02d0*/  LEA R0, R9, UR4, 0x1 ;  /* 0x0000000409007c11 */ /* 0x000fca000f8e08ff */
[----:B---3--:R0:W-:Y:S04]  /*02e0*/  @P0 STS.U16 [R0], R5 ;  /* 0x0000000500000388 */ /* 0x0081e80000000400 */
[----:B--2---:R0:W-:Y:S02]  /*02f0*/  @!P0 STS.U16 [R0], R7 ;  /* 0x0000000700008388 */ /* 0x0041e40000000400 */
.L_x_3243:
[----:B------:R-:W-:Y:S05]  /*0300*/  BSYNC B0 ;  /* 0x0000000000007941 */ /* 0x000fea0003800000 */
.L_x_3242:
[----:B------:R-:W-:Y:S01]  /*0310*/  ULDC UR4, c[0x0][0x23c] ;  /* 0x00008f0000047ab9 */ /* 0x000fe20000000800 */
[----:B------:R-:W-:Y:S02]  /*0320*/  IMAD.SHL.U32 R11, R11, 0x4, RZ ;  /* 0x000000040b0b7824 */ /* 0x000fe400078e00ff */
[----:B------:R-:W-:-:S05]  /*0330*/  IMAD.U32 R30, RZ, RZ, UR4 ;  /* 0x00000004ff1e7e24 */ /* 0x000fca000f8e00ff */
[----:B------:R-:W-:-:S13]  /*0340*/  ISETP.GE.AND P0, PT, R11, R30, PT ;  /* 0x0000001e0b00720c */ /* 0x000fda0003f06270 */
[----:B------:R-:W-:Y:S05]  /*0350*/  @P0 EXIT ;  /* 0x000000000000094d */ /* 0x000fea0003800000 */
[----:B------:R-:W1:Y:S01]  /*0360*/  LDC.64 R2, c[0x0][0x248] ;  /* 0x00009200ff027b82 */ /* 0x000e620000000a00 */
[----:B------:R-:W-:-:S07]  /*0370*/  IMAD.SHL.U32 R13, R10, 0x80, RZ ;  /* 0x000000800a0d7824 */ /* 0x000fce00078e00ff */
[----:B0-----:R-:W0:Y:S01]  /*0380*/  LDC.U8 R0, c[0x0][0x270] ;  /* 0x00009c00ff007b82 */ /* 0x001e220000000000 */
[----:B-1----:R-:W-:-:S05]  /*0390*/  IMAD.WIDE R12, R13, 0x2, R2 ;  /* 0x000000020d0c7825 */ /* 0x002fca00078e0202 */
[----:B------:R1:W5:Y:S01]  /*03a0*/  LDG.E.U16.CONSTANT R9, desc[UR6][R12.64+0x2] ;  /* 0x000002060c097981 */ /* 0x000362000c1e9500 */
[----:B0-----:R-:W-:-:S04]  /*03b0*/  PRMT R0, R0, 0x8880, RZ ;  /* 0x0000888000007816 */ /* 0x001fc800000000ff */
[----:B------:R-:W-:-:S04]  /*03c0*/  ISETP.NE.AND P0, PT, R0, RZ, PT ;  /* 0x000000ff0000720c */ /* 0x000fc80003f05270 */
[----:B------:R-:W-:-:S04]  /*03d0*/  ISETP.NE.OR P0, PT, R10, RZ, !P0 ;  /* 0x000000ff0a00720c */ /* 0x000fc80004705670 */
[----:B------:R-:W-:Y:S02]  /*03e0*/  ISETP.LE.OR P2, PT, R14, UR8, P0 ;  /* 0x000000080e007c0c */ /* 0x000fe40008743670 */
[----:B------:R-:W-:-:S11]  /*03f0*/  ISETP.GE.AND P0, PT, R20, R29, PT ;  /* 0x0000001d1400720c */ /* 0x000fd60003f06270 */
[----:B------:R-:W0:Y:S01]  /*0400*/  @!P2 LDC.64 R4, c[0x0][0x230] ;  /* 0x00008c00ff04ab82 */ /* 0x000e220000000a00 */
[----:B------:R-:W-:-:S04]  /*0410*/  @!P2 IMAD R7, R30, UR8, R11 ;  /* 0x000000081e07ac24 */ /* 0x000fc8000f8e020b */
[----:B0-----:R-:W-:-:S05]  /*0420*/  @!P2 IMAD.WIDE R4, R7, 0x2, R4 ;  /* 0x000000020704a825 */ /* 0x001fca00078e0204 */
[----:B------:R1:W-:Y:S01]  /*0430*/  @!P2 STG.E.64 desc[UR6][R4.64], RZ ;  /* 0x000000ff0400a986 */ /* 0x0003e2000c101b06 */
[----:B------:R-:W-:Y:S06]  /*0440*/  BAR.SYNC.DEFER_BLOCKING 0x0 ;  /* 0x0000000000007b1d */ /* 0x000fec0000010000 */
[----:B------:R-:W-:Y:S05]  /*0450*/  @P0 BRA `(.L_x_3244) ;  /* 0x0000000000d00947 */ /* 0x000fea0003800000 */
[----:B------:R0:W5:Y:S01]  /*0460*/  LDG.E.U16.CONSTANT R0, desc[UR6][R12.64] ;  /* 0x000000060c007981 */ /* 0x000162000c1e9500 */
[----:B-1----:R-:W1:Y:S01]  /*0470*/  LDC.64 R4, c[0x0][0x220] ;  /* 0x00008800ff047b82 */ /* 0x002e620000000a00 */
[----:B------:R-:W-:Y:S01]  /*0480*/  SHF.R.S32.HI R10, RZ, 0x1f, R11 ;  /* 0x0000001fff0a7819 */ /* 0x000fe2000001140b */
[----:B------:R-:W-:Y:S02]  /*0490*/  IMAD.SHL.U32 R8, R11, 0x4, RZ ;  /* 0x000000040b087824 */ /* 0x000fe400078e00ff */
[----:B------:R-:W-:Y:S01]  /*04a0*/  IMAD.MOV.U32 R18, RZ, RZ, RZ ;  /* 0x000000ffff127224 */ /* 0x000fe200078e00ff */
[----:B------:R-:W-:Y:S01]  /*04b0*/  LEA.HI R10, R10, R11, RZ, 0x3 ;  /* 0x0000000b0a0a7211 */ /* 0x000fe200078f18ff */
[----:B------:R-:W-:Y:S01]  /*04c0*/  IMAD.MOV.U32 R22, RZ, RZ, R20 ;  /* 0x000000ffff167224 */ /* 0x000fe200078e0014 */
[----:B------:R-:W-:Y:S01]  /*04d0*/  LOP3.LUT R8, R8, 0x10, RZ, 0xc0, !PT ;  /* 0x0000001008087812 */ /* 0x000fe200078ec0ff */
[----:B------:R-:W2:Y:S01]  /*04e0*/  LDC.64 R6, c[0x0][0x228] ;  /* 0x00008a00ff067b82 */ /* 0x000ea20000000a00 */
[----:B0-----:R-:W-:-:S07]  /*04f0*/  SHF.R.S32.HI R10, RZ, 0x3, R10 ;  /* 0x00000003ff0a7819 */ /* 0x001fce000001140a */
.L_x_3245:
[----:B-----5:R-:W-:-:S04]  /*0500*/  IMAD.IADD R15, R0, 0x1, R18 ;  /* 0x00000001000f7824 */ /* 0x020fc800078e0212 */
[----:B0-----:R-:W-:-:S05]  /*0510*/  IMAD R12, R15, R30, RZ ;  /* 0x0000001e0f0c7224 */ /* 0x001fca00078e02ff */
[----:B------:R-:W-:-:S04]  /*0520*/  SHF.R.S32.HI R13, RZ, 0x1f, R12 ;  /* 0x0000001fff0d7819 */ /* 0x000fc8000001140c */
[----:B------:R-:W-:-:S04]  /*0530*/  LEA.HI R13, R13, R12, RZ, 0x3 ;  /* 0x0000000c0d0d7211 */ /* 0x000fc800078f18ff */
[----:B------:R-:W-:-:S05]  /*0540*/  LEA.HI.SX32 R13, R13, R10, 0x1d ;  /* 0x0000000a0d0d7211 */ /* 0x000fca00078feaff */
[----:B-1----:R-:W-:-:S06]  /*0550*/  IMAD.WIDE R12, R13, 0x4, R4 ;  /* 0x000000040d0c7825 */ /* 0x002fcc00078e0204 */
[----:B------:R-:W3:Y:S01]  /*0560*/  LDG.E.CONSTANT R13, desc[UR6][R12.64] ;  /* 0x000000060c0d7981 */ /* 0x000ee2000c1e9900 */
[----:B--2---:R-:W-:Y:S01]  /*0570*/  IMAD.WIDE R14, R15, 0x2, R6 ;  /* 0x000000020f0e7825 */ /* 0x004fe200078e0206 */
[----:B------:R-:W-:-:S05]  /*0580*/  LEA R17, R22, 0x1, 0x1 ;  /* 0x0000000116117811 */ /* 0x000fca00078e08ff */
[----:B------:R0:W2:Y:S01]  /*0590*/  LDG.E.U16.CONSTANT R14, desc[UR6][R14.64] ;  /* 0x000000060e0e7981 */ /* 0x0000a2000c1e9500 */
[----:B------:R-:W-:-:S06]  /*05a0*/  IMAD.WIDE R16, R17, 0x2, R2 ;  /* 0x0000000211107825 */ /* 0x000fcc00078e0202 */
        /* <DEDUP_REMOVED lines=18> */
[----:B------:R-:W-:Y:S02]  /*06d0*/  IMAD R23, R23, R23, RZ ;  /* 0x0000001717177224 */ /* 0x000fe400078e02ff */
[----:B0-----:R-:W-:Y:S02]  /*06e0*/  IMAD R15, R12, R12, RZ ;  /* 0x0000000c0c0f7224 */ /* 0x001fe400078e02ff */
[----:B------:R-:W0:Y:S08]  /*06f0*/  I2F.F16 R16, R23 ;  /* 0x0000001700107306 */ /* 0x000e300000200c00 */
[----:B------:R-:W-:Y:S01]  /*0700*/  I2F.F16 R12, R15 ;  /* 0x0000000f000c7306 */ /* 0x000fe20000200c00 */
[----:B0-----:R-:W-:-:S07]  /*0710*/  PRMT R21, R21, 0x5410, R16 ;  /* 0x0000541015157816 */ /* 0x001fce0000000010 */
[----:B------:R-:W0:Y:S02]  /*0720*/  I2F.F16 R19, R19 ;  /* 0x0000001300137306 */ /* 0x000e240000200c00 */
[----:B0-----:R-:W-:Y:S01]  /*0730*/  PRMT R13, R19, 0x5410, R12 ;  /* 0x00005410130d7816 */ /* 0x001fe2000000000c */
[----:B--2---:R-:W-:-:S04]  /*0740*/  HMUL2 R12, R21, R14.H0_H0 ;  /* 0x2000000e150c7232 */ /* 0x004fc80000000000 */
[----:B------:R-:W-:Y:S02]  /*0750*/  HMUL2 R13, R13, R14.H0_H0 ;  /* 0x2000000e0d0d7232 */ /* 0x000fe40000000000 */
[C---:B------:R-:W-:Y:S02]  /*0760*/  IMAD R14, R18.reuse, 0x8, R1 ;  /* 0x00000008120e7824 */ /* 0x040fe400078e0201 */
[----:B------:R-:W-:-:S03]  /*0770*/  VIADD R18, R18, 0x1 ;  /* 0x0000000112127836 */ /* 0x000fc60000000000 */
[----:B------:R0:W-:Y:S01]  /*0780*/  STL.64 [R14], R12 ;  /* 0x0000000c0e007387 */ /* 0x0001e20000100a00 */
[----:B------:R-:W-:Y:S05]  /*0790*/  @!P2 BRA `(.L_x_3245) ;  /* 0xfffffffc0058a947 */ /* 0x000fea000383ffff */
.L_x_3244:
[----:B------:R2:W5:Y:S01]  /*07a0*/  LDL.64 R6, [R1] ;  /* 0x0000000001067983 */ /* 0x0005620000100a00 */
[----:B------:R-:W3:Y:S01]  /*07b0*/  LDC R3, c[0x0][0x25c] ;  /* 0x00009700ff037b82 */ /* 0x000ee20000000800 */
[----:B------:R-:W-:Y:S01]  /*07c0*/  ULDC UR4, c[0x0][0x258] ;  /* 0x0000960000047ab9 */ /* 0x000fe20000000800 */
[----:B------:R-:W-:Y:S01]  /*07d0*/  IMAD.MOV.U32 R0, RZ, RZ, RZ ;  /* 0x000000ffff007224 */ /* 0x000fe200078e00ff */
[----:B------:R-:W-:Y:S01]  /*07e0*/  ISETP.GT.AND P2, PT, R20, UR4, PT ;  /* 0x0000000414007c0c */ /* 0x000fe2000bf44270 */
[----:B------:R-:W-:-:S04]  /*07f0*/  IMAD.MOV.U32 R2, RZ, RZ, RZ ;  /* 0x000000ffff027224 */ /* 0x000fc800078e00ff */
[----:B-1----:R-:W1:Y:S01]  /*0800*/  LDC R4, c[0x0][0x264] ;  /* 0x00009900ff047b82 */ /* 0x002e620000000800 */
[----:B---3--:R-:W-:-:S07]  /*0810*/  ISETP.GT.AND P3, PT, R20, R3, PT ;  /* 0x000000031400720c */ /* 0x008fce0003f64270 */
[----:B--2---:R-:W-:Y:S06]  /*0820*/  @!P2 BRA `(.L_x_3246) ;  /* 0x00000000001ca947 */ /* 0x004fec0003800000 */
[----:B------:R-:W2:Y:S02]  /*0830*/  LDC R5, c[0x0][0x25c] ;  /* 0x00009700ff057b82 */ /* 0x000ea40000000800 */
[----:B--2---:R-:W-:-:S05]  /*0840*/  VIMNMX R2, R20, R5, PT ;  /* 0x0000000514027248 */ /* 0x004fca0003fe0100 */
[----:B------:R-:W-:-:S05]  /*0850*/  VIADD R2, R2, -UR4 ;  /* 0x8000000402027c36 */ /* 0x000fca0008000000 */
[----:B------:R-:W-:-:S04]  /*0860*/  SHF.R.S32.HI R5, RZ, 0x1f, R2 ;  /* 0x0000001fff057819 */ /* 0x000fc80000011402 */
[----:B------:R-:W-:-:S04]  /*0870*/  LEA.HI R5, R5, R2, RZ, 0x5 ;  /* 0x0000000205057211 */ /* 0x000fc800078f28ff */
[----:B------:R-:W-:-:S05]  /*0880*/  SHF.R.S32.HI R5, RZ, 0x5, R5 ;  /* 0x00000005ff057819 */ /* 0x000fca0000011405 */
[----:B------:R-:W-:-:S07]  /*0890*/  IMAD R2, R5, 0x6, RZ ;  /* 0x0000000605027824 */ /* 0x000fce00078e02ff */
.L_x_3246:
        /* <DEDUP_REMOVED lines=8> */
.L_x_3247:
[----:B------:R-:W-:Y:S01]  /*0920*/  ULDC UR5, c[0x0][0x260] ;  /* 0x0000980000057ab9 */ /* 0x000fe20000000800 */
[C---:B-1----:R-:W-:Y:S01]  /*0930*/  ISETP.GT.AND P3, PT, R20.reuse, R4, PT ;  /* 0x000000041400720c */ /* 0x042fe20003f64270 */
[----:B------:R-:W-:Y:S01]  /*0940*/  IMAD.MOV.U32 R5, RZ, RZ, RZ ;  /* 0x000000ffff057224 */ /* 0x000fe200078e00ff */
[----:B------:R-:W-:Y:S01]  /*0950*/  ISETP.GT.AND P2, PT, R20, UR5, PT ;  /* 0x0000000514007c0c */ /* 0x000fe2000bf44270 */
[----:B0-----:R-:W-:-:S12]  /*0960*/  IMAD.MOV.U32 R13, RZ, RZ, RZ ;  /* 0x000000ffff0d7224 */ /* 0x001fd800078e00ff */
        /* <DEDUP_REMOVED lines=8> */
.L_x_3248:
        /* <DEDUP_REMOVED lines=8> */
.L_x_3249:
[----:B------:R-:W-:Y:S01]  /*0a70*/  ULDC UR5, c[0x0][0x268] ;  /* 0x00009a0000057ab9 */ /* 0x000fe20000000800 */
[----:B------:R-:W-:Y:S01]  /*0a80*/  IMAD.MOV.U32 R4, RZ, RZ, RZ ;  /* 0x000000ffff047224 */ /* 0x000fe200078e00ff */
[----:B------:R-:W-:-:S13]  /*0a90*/  ISETP.GT.AND P2, PT, R20, UR5, PT ;  /* 0x0000000514007c0c */ /* 0x000fda000bf44270 */
        /* <DEDUP_REMOVED lines=8> */
.L_x_3250:
[C---:B------:R-:W-:Y:S01]  /*0b20*/  VIMNMX R8, R20.reuse, UR4, PT ;  /* 0x0000000414087c48 */ /* 0x040fe2000bfe0100 */
[----:B------:R-:W0:Y:S01]  /*0b30*/  S2UR UR5, SR_CgaCtaId ;  /* 0x00000000000579c3 */ /* 0x000e220000008800 */
[C---:B------:R-:W-:Y:S01]  /*0b40*/  ISETP.GE.OR P0, PT, R20.reuse, R3, P0 ;  /* 0x000000031400720c */ /* 0x040fe20000706670 */
[----:B------:R-:W-:Y:S01]  /*0b50*/  ULDC.64 UR8, c[0x0][0x218] ;  /* 0x0000860000087ab9 */ /* 0x000fe20000000a00 */
[----:B------:R-:W-:Y:S01]  /*0b60*/  SHF.R.S32.HI R15, RZ, 0x1f, R8 ;  /* 0x0000001fff0f7819 */ /* 0x000fe20000011408 */
[----:B------:R-:W-:Y:S01]  /*0b70*/  UMOV UR4, 0x400 ;  /* 0x0000040000047882 */ /* 0x000fe20000000000 */
[----:B------:R-:W-:Y:S01]  /*0b80*/  IMAD.MOV.U32 R32, RZ, RZ, RZ ;  /* 0x000000ffff207224 */ /* 0x000fe200078e00ff */
[----:B------:R-:W-:Y:S01]  /*0b90*/  PRMT R33, RZ, 0x5410, RZ ;  /* 0x00005410ff217816 */ /* 0x000fe200000000ff */
[----:B-----5:R-:W-:Y:S01]  /*0ba0*/  IMAD.IADD R3, R20, 0x1, R9 ;  /* 0x0000000114037824 */ /* 0x020fe200078e0209 */
[----:B------:R-:W-:Y:S02]  /*0bb0*/  LEA.HI R15, R15, R8, RZ, 0x5 ;  /* 0x000000080f0f7211 */ /* 0x000fe400078f28ff */
[----:B------:R-:W-:-:S02]  /*0bc0*/  PRMT R31, RZ, 0x5410, RZ ;  /* 0x00005410ff1f7816 */ /* 0x000fc400000000ff */
[----:B------:R-:W-:-:S05]  /*0bd0*/  SHF.R.S32.HI R15, RZ, 0x5, R15 ;  /* 0x00000005ff0f7819 */ /* 0x000fca000001140f */
[----:B------:R-:W-:-:S05]  /*0be0*/  IMAD R2, R15, 0x8, R2 ;  /* 0x000000080f027824 */ /* 0x000fca00078e0202 */
[----:B------:R-:W-:Y:S01]  /*0bf0*/  IADD3 R0, R13, R2, R0 ;  /* 0x000000020d007210 */ /* 0x000fe20007ffe000 */
[----:B0-----:R-:W-:Y:S01]  /*0c00*/  ULEA UR4, UR5, UR4, 0x18 ;  /* 0x0000000405047291 */ /* 0x001fe2000f8ec03f */
[----:B------:R-:W-:Y:S02]  /*0c10*/  PRMT R2, R7, 0x7610, R7 ;  /* 0x0000761007027816 */ /* 0x000fe40000000007 */
[----:B------:R-:W-:-:S05]  /*0c20*/  IADD3 R5, R4, R0, R5 ;  /* 0x0000000004057210 */ /* 0x000fca0007ffe005 */
[----:B------:R-:W-:Y:S01]  /*0c30*/  IMAD R0, R5, R30, RZ ;  /* 0x0000001e05007224 */ /* 0x000fe200078e02ff */
[----:B------:R-:W-:-:S04]  /*0c40*/  SHF.R.S32.HI R5, RZ, 0x1f, R11 ;  /* 0x0000001fff057819 */ /* 0x000fc8000001140b */
[----:B------:R-:W-:-:S04]  /*0c50*/  IADD3 R11, P2, R11, R0, RZ ;  /* 0x000000000b0b7210 */ /* 0x000fc80007f5e0ff */
[----:B------:R-:W-:Y:S02]  /*0c60*/  LEA.HI.X.SX32 R0, R0, R5, 0x1, P2 ;  /* 0x0000000500007211 */ /* 0x000fe400010f0eff */
[----:B------:R-:W-:-:S04]  /*0c70*/  LEA R24, P2, R11, UR8, 0x2 ;  /* 0x000000080b187c11 */ /* 0x000fc8000f8410ff */
[----:B------:R-:W-:Y:S02]  /*0c80*/  LEA.HI.X R25, R11, UR9, R0, 0x2, P2 ;  /* 0x000000090b197c11 */ /* 0x000fe400090f1400 */
[----:B------:R-:W-:Y:S01]  /*0c90*/  PRMT R0, R6, 0x7610, R6 ;  /* 0x0000761006007816 */ /* 0x000fe20000000006 */
[----:B------:R-:W-:Y:S06]  /*0ca0*/  @P0 BRA `(.L_x_3251) ;  /* 0x00000018002c0947 */ /* 0x000fec0003800000 */
[----:B------:R-:W-:Y:S01]  /*0cb0*/  SHF.R.S32.HI R21, RZ, 0x1f, R30 ;  /* 0x0000001fff157819 */ /* 0x000fe2000001141e */
[----:B------:R-:W-:Y:S01]  /*0cc0*/  IMAD.MOV.U32 R32, RZ, RZ, RZ ;  /* 0x000000ffff207224 */ /* 0x000fe200078e00ff */
[----:B------:R-:W-:Y:S01]  /*0cd0*/  PRMT R31, RZ, 0x5410, RZ ;  /* 0x00005410ff1f7816 */ /* 0x000fe200000000ff */
[----:B------:R-:W-:Y:S01]  /*0ce0*/  ULDC UR5, c[0x0][0x25c] ;  /* 0x0000970000057ab9 */ /* 0x000fe20000000800 */
[----:B------:R-:W-:-:S07]  /*0cf0*/  PRMT R33, RZ, 0x5410, RZ ;  /* 0x00005410ff217816 */ /* 0x000fce00000000ff */
.L_x_3254:
[----:B------:R-:W0:Y:S01]  /*0d00*/  LDC R30, c[0x0][0x23c] ;  /* 0x00008f00ff1e7b82 */ /* 0x000e220000000800 */
[----:B------:R-:W-:Y:S01]  /*0d10*/  ISETP.NE.AND P0, PT, R20, R3, PT ;  /* 0x000000031400720c */ /* 0x000fe20003f05270 */
[----:B------:R-:W-:Y:S02]  /*0d20*/  IMAD.MOV.U32 R22, RZ, RZ, R24 ;  /* 0x000000ffff167224 */ /* 0x000fe400078e0018 */
[----:B------:R-:W-:-:S05]  /*0d30*/  IMAD.MOV.U32 R23, RZ, RZ, R25 ;  /* 0x000000ffff177224 */ /* 0x000fca00078e0019 */
[----:B------:R-:W2:Y:S05]  /*0d40*/  LDG.E.128.CONSTANT R4, desc[UR6][R22.64] ;  /* 0x0000000616047981 */ /* 0x000eaa000c1e9d00 */
[----:B------:R-:W-:Y:S01]  /*0d50*/  @!P0 VIADD R32, R32, 0x1 ;  /* 0x0000000120208836 */ /* 0x000fe20000000000 */
[----:B------:R-:W1:Y:S03]  /*0d60*/  @!P0 LDC.64 R16, c[0x0][0x248] ;  /* 0x00009200ff108b82 */ /* 0x000e660000000a00 */
[----:B------:R-:W-:-:S05]  /*0d70*/  @!P0 IMAD R18, R32, 0x8, R1 ;  /* 0x0000000820128824 */ /* 0x000fca00078e0201 */
[----:B------:R3:W4:Y:S01]  /*0d80*/  @!P0 LDL.64 R26, [R18] ;  /* 0x00000000121a8983 */ /* 0x0007220000100a00 */
[----:B0-----:R-:W-:-:S04]  /*0d90*/  IMAD.WIDE R12, R30, 0x4, R22 ;  /* 0x000000041e0c7825 */ /* 0x001fc800078e0216 */
[----:B------:R-:W-:Y:S02]  /*0da0*/  IMAD.WIDE R8, R30, 0x4, R12 ;  /* 0x000000041e087825 */ /* 0x000fe400078e020c */
[----:B------:R-:W4:Y:S04]  /*0db0*/  LDG.E.128.CONSTANT R12, desc[UR6][R12.64] ;  /* 0x000000060c0c7981 */ /* 0x000f28000c1e9d00 */
[----:B------:R-:W4:Y:S01]  /*0dc0*/  LDG.E.128.CONSTANT R8, desc[UR6][R8.64] ;  /* 0x0000000608087981 */ /* 0x000f22000c1e9d00 */
[----:B------:R-:W-:-:S04]  /*0dd0*/  @!P0 IMAD.SHL.U32 R19, R20, 0x2, RZ ;  /* 0x0000000214138824 */ /* 0x000fc800078e00ff */
[----:B-1----:R-:W-:Y:S01]  /*0de0*/  @!P0 IMAD.WIDE R16, R19, 0x2, R16 ;  /* 0x0000000213108825 */ /* 0x002fe200078e0210 */
[----:B---3--:R-:W-:-:S04]  /*0df0*/  PRMT R18, R28, 0x9910, RZ ;  /* 0x000099101c127816 */ /* 0x008fc800000000ff */
[----:B------:R0:W5:Y:S01]  /*0e00*/  @!P0 LDG.E.U16.CONSTANT R25, desc[UR6][R16.64+0x2] ;  /* 0x0000020610198981 */ /* 0x000162000c1e9500 */
[----:B------:R-:W-:Y:S02]  /*0e10*/  ISETP.EQ.OR P2, PT, R18, RZ, P1 ;  /* 0x000000ff1200720c */ /* 0x000fe40000f42670 */
[----:B--2---:R-:W-:Y:S02]  /*0e20*/  SHF.R.U32.HI R19, RZ, 0xc, R5 ;  /* 0x0000000cff137819 */ /* 0x004fe40000011605 */
[----:B0-----:R-:W-:Y:S02]  /*0e30*/  SHF.R.U32.HI R16, RZ, 0xc, R7 ;  /* 0x0000000cff107819 */ /* 0x001fe40000011607 */
[----:B------:R-:W-:Y:S02]  /*0e40*/  SHF.R.U32.HI R18, RZ, 0xc, R4 ;  /* 0x0000000cff127819 */ /* 0x000fe40000011604 */
[----:B------:R-:W-:Y:S02]  /*0e50*/  SHF.R.U32.HI R24, RZ, 0xc, R6 ;  /* 0x0000000cff187819 */ /* 0x000fe40000011606 */
[----:B------:R-:W-:-:S02]  /*0e60*/  LOP3.LUT R19, R19, 0xf000f, RZ, 0xc0, !PT ;  /* 0x000f000f13137812 */ /* 0x000fc400078ec0ff */
[----:B----4-:R-:W-:Y:S02]  /*0e70*/  @!P0 PRMT R2, R27, 0x7610, R2 ;  /* 0x000076101b028816 */ /* 0x010fe40000000002 */
[----:B------:R-:W-:Y:S02]  /*0e80*/  @!P0 PRMT R0, R26, 0x7610, R0 ;  /* 0x000076101a008816 */ /* 0x000fe40000000000 */
[----:B------:R-:W-:Y:S02]  /*0e90*/  @!P0 PRMT R2, R2, 0x7610, R27 ;  /* 0x0000761002028816 */ /* 0x000fe4000000001b */
[----:B------:R-:W-:Y:S02]  /*0ea0*/  LOP3.LUT R27, R16, 0xf000f, RZ, 0xc0, !PT ;  /* 0x000f000f101b7812 */ /* 0x000fe400078ec0ff */
[----:B------:R-:W-:Y:S02]  /*0eb0*/  @!P0 PRMT R0, R0, 0x7610, R26 ;  /* 0x0000761000008816 */ /* 0x000fe4000000001a */
[----:B------:R-:W-:-:S02]  /*0ec0*/  LOP3.LUT R17, R18, 0xf000f, RZ, 0xc0, !PT ;  /* 0x000f000f12117812 */ /* 0x000fc400078ec0ff */
[----:B------:R-:W-:Y:S02]  /*0ed0*/  SHF.R.U32.HI R38, RZ, 0x8, R9 ;  /* 0x00000008ff267819 */ /* 0x000fe40000011609 */
[----:B------:R-:W-:Y:S02]  /*0ee0*/  SHF.R.U32.HI R36, RZ, 0x8, R11 ;  /* 0x00000008ff247819 */ /* 0x000fe4000001160b */
[----:B------:R-:W-:Y:S02]  /*0ef0*/  SHF.R.U32.HI R26, RZ, 0x8, R8 ;  /* 0x00000008ff1a7819 */ /* 0x000fe40000011608 */
[----:B------:R-:W-:Y:S02]  /*0f00*/  LOP3.LUT R24, R24, 0xf000f, RZ, 0xc0, !PT ;  /* 0x000f000f18187812 */ /* 0x000fe400078ec0ff */
[----:B------:R-:W-:Y:S02]  /*0f10*/  SHF.R.U32.HI R37, RZ, 0x8, R10 ;  /* 0x00000008ff257819 */ /* 0x000fe4000001160a */
[----:B------:R-:W-:-:S02]  /*0f20*/  LOP3.LUT R38, R19, 0x300030, R38, 0xf8, !PT ;  /* 0x0030003013267812 */ /* 0x000fc400078ef826 */
[----:B------:R-:W-:Y:S02]  /*0f30*/  LOP3.LUT R36, R27, 0x300030, R36, 0xf8, !PT ;  /* 0x003000301b247812 */ /* 0x000fe400078ef824 */
[----:B------:R-:W-:Y:S02]  /*0f40*/  SHF.R.U32.HI R16, RZ, 0xc, R12 ;  /* 0x0000000cff107819 */ /* 0x000fe4000001160c */
[----:B------:R-:W-:Y:S02]  /*0f50*/  SHF.R.U32.HI R18, RZ, 0xc, R13 ;  /* 0x0000000cff127819 */ /* 0x000fe4000001160d */
[----:B------:R-:W-:Y:S02]  /*0f60*/  SHF.R.U32.HI R19, RZ, 0xc, R14 ;  /* 0x0000000cff137819 */ /* 0x000fe4000001160e */
[----:B------:R-:W-:Y:S02]  /*0f70*/  SHF.R.U32.HI R27, RZ, 0xc, R15 ;  /* 0x0000000cff1b7819 */ /* 0x000fe4000001160f */
[----:B------:R-:W-:-:S02]  /*0f80*/  LOP3.LUT R26, R17, 0x300030, R26, 0xf8, !PT ;  /* 0x00300030111a7812 */ /* 0x000fc400078ef81a */
[----:B------:R-:W-:Y:S02]  /*0f90*/  LOP3.LUT R37, R24, 0x300030, R37, 0xf8, !PT ;  /* 0x0030003018257812 */ /* 0x000fe400078ef825 */
        /* <DEDUP_REMOVED lines=8> */
[----:B------:R-:W-:Y:S02]  /*1020*/  LOP3.LUT R24, R17, 0x300030, R24, 0xf8, !PT ;  /* 0x0030003011187812 */ /* 0x000fe400078ef818 */
[----:B------:R-:W-:Y:S02]  /*1030*/  LOP3.LUT R35, R18, 0x300030, R35, 0xf8, !PT ;  /* 0x0030003012237812 */ /* 0x000fe400078ef823 */
[----:B------:R-:W-:-:S02]  /*1040*/  LOP3.LUT R34, R19, 0x300030, R34, 0xf8, !PT ;  /* 0x0030003013227812 */ /* 0x000fc400078ef822 */
[----:B------:R-:W-:Y:S01]  /*1050*/  LOP3.LUT R27, R16, 0x300030, R39, 0xf8, !PT ;  /* 0x00300030101b7812 */ /* 0x000fe200078ef827 */
[----:B------:R-:W-:Y:S06]  /*1060*/  @P2 BRA `(.L_x_3252) ;  /* 0x0000000800382947 */ /* 0x000fec0003800000 */
[----:B------:R-:W0:Y:S01]  /*1070*/  LDS.128 R16, [UR4] ;  /* 0x00000004ff107984 */ /* 0x000e220008000c00 */
[----:B------:R-:W-:Y:S02]  /*1080*/  LOP3.LUT R47, R4, 0x3f003f, RZ, 0xc0, !PT ;  /* 0x003f003f042f7812 */ /* 0x000fe400078ec0ff */
[----:B------:R-:W-:Y:S02]  /*1090*/  LOP3.LUT R49, R6, 0x3f003f, RZ, 0xc0, !PT ;  /* 0x003f003f06317812 */ /* 0x000fe400078ec0ff */
[----:B------:R-:W-:Y:S02]  /*10a0*/  LOP3.LUT R48, R5, 0x3f003f, RZ, 0xc0, !PT ;  /* 0x003f003f05307812 */ /* 0x000fe400078ec0ff */
[----:B------:R-:W-:Y:S02]  /*10b0*/  LOP3.LUT R50, R7, 0x3f003f, RZ, 0xc0, !PT ;  /* 0x003f003f07327812 */ /* 0x000fe400078ec0ff */
[----:B------:R-:W-:Y:S02]  /*10c0*/  LOP3.LUT R47, R47, 0x64006400, RZ, 0xfc, !PT ;  /* 0x640064002f2f7812 */ /* 0x000fe400078efcff */
[----:B------:R-:W-:-:S02]  /*10d0*/  SHF.R.U32.HI R4, RZ, 0x6, R4 ;  /* 0x00000006ff047819 */ /* 0x000fc40000011604 */
[----:B------:R-:W-:Y:S01]  /*10e0*/  LOP3.LUT R49, R49, 0x64006400, RZ, 0xfc, !PT ;  /* 0x6400640031317812 */ /* 0x000fe200078efcff */
[----:B------:R-:W-:Y:S01]  /*10f0*/  HADD2 R47, R47, -1056, -1056 ;  /* 0xe420e4202f2f7430 */ /* 0x000fe20000000000 */
[----:B------:R-:W-:Y:S02]  /*1100*/  LOP3.LUT R48, R48, 0x64006400, RZ, 0xfc, !PT ;  /* 0x6400640030307812 */ /* 0x000fe400078efcff */
[----:B------:R-:W-:Y:S01]  /*1110*/  LOP3.LUT R50, R50, 0x64006400, RZ, 0xfc, !PT ;  /* 0x6400640032327812 */ /* 0x000fe200078efcff */
[----:B------:R-:W-:Y:S01]  /*1120*/  HADD2 R49, R49, -1056, -1056 ;  /* 0xe420e42031317430 */ /* 0x000fe20000000000 */
[----:B------:R-:W-:Y:S01]  /*1130*/  SHF.R.U32.HI R5, RZ, 0x6, R5 ;  /* 0x00000006ff057819 */ /* 0x000fe20000011605 */
[----:B------:R-:W-:Y:S01]  /*1140*/  HADD2 R51, R48, -1056, -1056 ;  /* 0xe420e42030337430 */ /* 0x000fe20000000000 */
[----:B------:R-:W-:Y:S01]  /*1150*/  SHF.R.U32.HI R6, RZ, 0x6, R6 ;  /* 0x00000006ff067819 */ /* 0x000fe20000011606 */
[----:B------:R-:W-:Y:S01]  /*1160*/  HADD2 R53, R50, -1056, -1056 ;  /* 0xe420e42032357430 */ /* 0x000fe20000000000 */
        /* <DEDUP_REMOVED lines=8> */
[----:B------:R-:W-:Y:S01]  /*11f0*/  SHF.R.U32.HI R40, RZ, 0x6, R12 ;  /* 0x00000006ff287819 */ /* 0x000fe2000001160c */
[-C--:B0-----:R-:W-:Y:S01]  /*1200*/  HFMA2.MMA R52, R47, R16.reuse, RZ ;  /* 0x000000102f347235 */ /* 0x081fe200000000ff */
[-C--:B------:R-:W-:Y:S01]  /*1210*/  HFMA2 R48, R51, R16.reuse, RZ.H0_H0 ;  /* 0x0000001033307231 */ /* 0x080fe200000400ff */
[----:B------:R-:W-:Y:S01]  /*1220*/  HFMA2.MMA R47, R49, R16, RZ ;  /* 0x00000010312f7235 */ /* 0x000fe200000000ff */
[----:B------:R-:W-:Y:S01]  /*1230*/  HFMA2 R16, R53, R16, RZ.H0_H0 ;  /* 0x0000001035107231 */ /* 0x000fe200000400ff */
[----:B------:R-:W-:Y:S01]  /*1240*/  LOP3.LUT R51, R7, 0x3f003f, RZ, 0xc0, !PT ;  /* 0x003f003f07337812 */ /* 0x000fe200078ec0ff */
[----:B------:R-:W-:Y:S01]  /*1250*/  HADD2 R53, R4, -1056, -1056 ;  /* 0xe420e42004357430 */ /* 0x000fe20000000000 */
[----:B------:R-:W-:Y:S01]  /*1260*/  LOP3.LUT R49, R5, 0x64006400, RZ, 0xfc, !PT ;  /* 0x6400640005317812 */ /* 0x000fe200078efcff */
[----:B------:R-:W-:Y:S01]  /*1270*/  HADD2 R50, R50, -1056, -1056 ;  /* 0xe420e42032327430 */ /* 0x000fe20000000000 */
[----:B------:R-:W0:Y:S01]  /*1280*/  LDS.128 R4, [UR4+0x10] ;  /* 0x00001004ff047984 */ /* 0x000e220008000c00 */
[----:B------:R-:W-:-:S02]  /*1290*/  LOP3.LUT R39, R39, 0x64006400, RZ, 0xfc, !PT ;  /* 0x6400640027277812 */ /* 0x000fc400078efcff */
[----:B------:R-:W-:Y:S01]  /*12a0*/  SHF.R.U32.HI R14, RZ, 0x6, R14 ;  /* 0x00000006ff0e7819 */ /* 0x000fe2000001160e */
[-C--:B------:R-:W-:Y:S01]  /*12b0*/  HFMA2.MMA R52, R53, R17.reuse, R52 ;  /* 0x0000001135347235 */ /* 0x080fe20000000034 */
[----:B------:R-:W-:Y:S01]  /*12c0*/  LOP3.LUT R44, R44, 0x64006400, RZ, 0xfc, !PT ;  /* 0x640064002c2c7812 */ /* 0x000fe200078efcff */
[----:B------:R-:W-:Y:S01]  /*12d0*/  HFMA2.MMA R47, R50, R17, R47 ;  /* 0x00000011322f7235 */ /* 0x000fe2000000002f */
[----:B------:R-:W-:Y:S01]  /*12e0*/  LOP3.LUT R12, R13, 0x3f003f, RZ, 0xc0, !PT ;  /* 0x003f003f0d0c7812 */ /* 0x000fe200078ec0ff */
[----:B------:R-:W-:Y:S01]  /*12f0*/  HADD2 R39, R39, -1056, -1056 ;  /* 0xe420e42027277430 */ /* 0x000fe20000000000 */
[----:B------:R-:W-:Y:S01]  /*1300*/  SHF.R.U32.HI R13, RZ, 0x6, R13 ;  /* 0x00000006ff0d7819 */ /* 0x000fe2000001160d */
[----:B------:R-:W-:Y:S01]  /*1310*/  HADD2 R44, R44, -1056, -1056 ;  /* 0xe420e4202c2c7430 */ /* 0x000fe20000000000 */
[----:B------:R-:W-:Y:S01]  /*1320*/  LOP3.LUT R51, R51, 0x64006400, RZ, 0xfc, !PT ;  /* 0x6400640033337812 */ /* 0x000fe200078efcff */
[----:B------:R-:W-:Y:S01]  /*1330*/  HADD2 R49, R49, -1056, -1056 ;  /* 0xe420e42031317430 */ /* 0x000fe20000000000 */
[----:B------:R-:W-:Y:S01]  /*1340*/  LOP3.LUT R40, R40, 0x3f003f, RZ, 0xc0, !PT ;  /* 0x003f003f28287812 */ /* 0x000fe200078ec0ff */
[-C--:B------:R-:W-:Y:S01]  /*1350*/  HFMA2.MMA R52, R39, R18.reuse, R52 ;  /* 0x0000001227347235 */ /* 0x080fe20000000034 */
[----:B------:R-:W-:Y:S01]  /*1360*/  LOP3.LUT R14, R14, 0x3f003f, RZ, 0xc0, !PT ;  /* 0x003f003f0e0e7812 */ /* 0x000fe200078ec0ff */
[----:B------:R-:W-:Y:S01]  /*1370*/  HADD2 R51, R51, -1056, -1056 ;  /* 0xe420e42033337430 */ /* 0x000fe20000000000 */
[----:B------:R-:W-:Y:S01]  /*1380*/  LOP3.LUT R12, R12, 0x64006400, RZ, 0xfc, !PT ;  /* 0x640064000c0c7812 */ /* 0x000fe200078efcff */
[-C--:B------:R-:W-:Y:S01]  /*1390*/  HFMA2 R48, R49, R17.reuse, R48 ;  /* 0x0000001131307231 */ /* 0x080fe20000000030 */
[----:B------:R-:W-:Y:S01]  /*13a0*/  LOP3.LUT R13, R13, 0x3f003f, RZ, 0xc0, !PT ;  /* 0x003f003f0d0d7812 */ /* 0x000fe200078ec0ff */
[----:B------:R-:W-:Y:S01]  /*13b0*/  HFMA2 R16, R51, R17, R16 ;  /* 0x0000001133107231 */ /* 0x000fe20000000010 */
[----:B------:R-:W-:Y:S01]  /*13c0*/  LOP3.LUT R40, R40, 0x64006400, RZ, 0xfc, !PT ;  /* 0x6400640028287812 */ /* 0x000fe200078efcff */
[----:B------:R-:W-:Y:S01]  /*13d0*/  HADD2 R49, R12, -1056, -1056 ;  /* 0xe420e4200c317430 */ /* 0x000fe20000000000 */
[----:B------:R-:W-:Y:S01]  /*13e0*/  LOP3.LUT R14, R14, 0x64006400, RZ, 0xfc, !PT ;  /* 0x640064000e0e7812 */ /* 0x000fe200078efcff */
[----:B------:R-:W-:Y:S01]  /*13f0*/  HFMA2.MMA R47, R44, R18, R47 ;  /* 0x000000122c2f7235 */ /* 0x000fe2000000002f */
[----:B------:R-:W-:Y:S01]  /*1400*/  LOP3.LUT R42, R15, 0x3f003f, RZ, 0xc0, !PT ;  /* 0x003f003f0f2a7812 */ /* 0x000fe200078ec0ff */
        /* <DEDUP_REMOVED lines=8> */
[----:B------:R-:W-:Y:S01]  /*1490*/  HFMA2.MMA R47, R14, R19, R47 ;  /* 0x000000130e2f7235 */ /* 0x000fe2000000002f */
[----:B------:R-:W-:-:S02]  /*14a0*/  LOP3.LUT R8, R9, 0x3f003f, RZ, 0xc0, !PT ;  /* 0x003f003f09087812 */ /* 0x000fc400078ec0ff */
[----:B------:R-:W-:Y:S01]  /*14b0*/  LOP3.LUT R45, R10, 0x3f003f, RZ, 0xc0, !PT ;  /* 0x003f003f0a2d7812 */ /* 0x000fe200078ec0ff */
[----:B------:R-:W-:Y:S01]  /*14c0*/  HADD2 R13, R13, -1056, -1056 ;  /* 0xe420e4200d0d7430 */ /* 0x000fe20000000000 */
[----:B------:R-:W-:Y:S02]  /*14d0*/  LOP3.LUT R42, R42, 0x64006400, RZ, 0xfc, !PT ;  /* 0x640064002a2a7812 */ /* 0x000fe400078efcff */
[----:B------:R-:W-:Y:S01]  /*14e0*/  LOP3.LUT R43, R43, 0x3f003f, RZ, 0xc0, !PT ;  /* 0x003f003f2b2b7812 */ /* 0x000fe200078ec0ff */
[----:B------:R-:W-:Y:S01]  /*14f0*/  HFMA2 R48, R13, R19, R48 ;  /* 0x000000130d307231 */ /* 0x000fe20000000030 */
[----:B------:R-:W-:Y:S01]  /*1500*/  LOP3.LUT R41, R41, 0x64006400, RZ, 0xfc, !PT ;  /* 0x6400640029297812 */ /* 0x000fe200078efcff */
[----:B------:R-:W-:Y:S01]  /*1510*/  HADD2 R39, R42, -1056, -1056 ;  /* 0xe420e4202a277430 */ /* 0x000fe20000000000 */
[----:B------:R-:W-:Y:S02]  /*1520*/  LOP3.LUT R8, R8, 0x64006400, RZ, 0xfc, !PT ;  /* 0x6400640008087812 */ /* 0x000fe400078efcff */
[----:B------:R-:W-:Y:S01]  /*1530*/  SHF.R.U32.HI R10, RZ, 0x6, R10 ;  /* 0x00000006ff0a7819 */ /* 0x000fe2000001160a */
[----:B------:R-:W-:Y:S01]  /*1540*/  HADD2 R41, R41, -1056, -1056 ;  /* 0xe420e42029297430 */ /* 0x000fe20000000000 */
[----:B------:R-:W-:Y:S01]  /*1550*/  LOP3.LUT R45, R45, 0x64006400, RZ, 0xfc, !PT ;  /* 0x640064002d2d7812 */ /* 0x000fe200078efcff */
[----:B------:R-:W-:Y:S01]  /*1560*/  HADD2 R13, R8, -1056, -1056 ;  /* 0xe420e420080d7430 */ /* 0x000fe20000000000 */
[----:B------:R-:W-:Y:S01]  /*1570*/  LOP3.LUT R46, R11, 0x3f003f, RZ, 0xc0, !PT ;  /* 0x003f003f0b2e7812 */ /* 0x000fe200078ec0ff */
[----:B------:R-:W-:Y:S01]  /*1580*/  HFMA2 R16, R39, R18, R16 ;  /* 0x0000001227107231 */ /* 0x000fe20000000010 */
[----:B------:R-:W-:Y:S01]  /*1590*/  SHF.R.U32.HI R9, RZ, 0x6, R9 ;  /* 0x00000006ff097819 */ /* 0x000fe20000011609 */
[----:B------:R-:W-:Y:S01]  /*15a0*/  HADD2 R8, R45, -1056, -1056 ;  /* 0xe420e4202d087430 */ /* 0x000fe20000000000 */
[----:B------:R-:W-:Y:S01]  /*15b0*/  SHF.R.U32.HI R11, RZ, 0x6, R11 ;  /* 0x00000006ff0b7819 */ /* 0x000fe2000001160b */
[-C--:B0-----:R-:W-:Y:S01]  /*15c0*/  HFMA2.MMA R52, R41, R4.reuse, R52 ;  /* 0x0000000429347235 */ /* 0x081fe20000000034 */
[----:B------:R-:W-:Y:S01]  /*15d0*/  LOP3.LUT R43, R43, 0x64006400, RZ, 0xfc, !PT ;  /* 0x640064002b2b7812 */ /* 0x000fe200078efcff */
[----:B------:R-:W-:Y:S01]  /*15e0*/  HFMA2 R48, R13, R4, R48 ;  /* 0x000000040d307231 */ /* 0x000fe20000000030 */
[----:B------:R-:W-:Y:S01]  /*15f0*/  LOP3.LUT R15, R15, 0x3f003f, RZ, 0xc0, !PT ;  /* 0x003f003f0f0f7812 */ /* 0x000fe200078ec0ff */
[----:B------:R-:W-:Y:S01]  /*1600*/  HFMA2.MMA R47, R8, R4, R47 ;  /* 0x00000004082f7235 */ /* 0x000fe2000000002f */
[----:B------:R-:W-:Y:S01]  /*1610*/  LOP3.LUT R10, R10, 0x3f003f, RZ, 0xc0, !PT ;  /* 0x003f003f0a0a7812 */ /* 0x000fe200078ec0ff */
[----:B------:R-:W-:Y:S01]  /*1620*/  HADD2 R43, R43, -1056, -1056 ;  /* 0xe420e4202b2b7430 */ /* 0x000fe20000000000 */
[----:B------:R-:W-:-:S02]  /*1630*/  LOP3.LUT R46, R46, 0x64006400, RZ, 0xfc, !PT ;  /* 0x640064002e2e7812 */ /* 0x000fc400078efcff */
[----:B------:R-:W-:Y:S01]  /*1640*/  LOP3.LUT R9, R9, 0x3f003f, RZ, 0xc0, !PT ;  /* 0x003f003f09097812 */ /* 0x000fe200078ec0ff */
[----:B------:R-:W-:Y:S01]  /*1650*/  HFMA2 R16, R43, R19, R16 ;  /* 0x000000132b107231 */ /* 0x000fe20000000010 */
[----:B------:R-:W-:Y:S01]  /*1660*/  LOP3.LUT R11, R11, 0x3f003f, RZ, 0xc0, !PT ;  /* 0x003f003f0b0b7812 */ /* 0x000fe200078ec0ff */
[----:B------:R-:W-:Y:S01]  /*1670*/  HADD2 R13, R46, -1056, -1056 ;  /* 0xe420e4202e0d7430 */ /* 0x000fe20000000000 */
[----:B------:R-:W-:Y:S02]  /*1680*/  LOP3.LUT R15, R15, 0x64006400, RZ, 0xfc, !PT ;  /* 0x640064000f0f7812 */ /* 0x000fe400078efcff */
        /* <DEDUP_REMOVED lines=18> */
[----:B------:R-:W-:-:S02]  /*17b0*/  LOP3.LUT R34, R34, 0x64006400, RZ, 0xfc, !PT ;  /* 0x6400640022227812 */ /* 0x000fc400078efcff */
[----:B------:R-:W-:Y:S01]  /*17c0*/  LOP3.LUT R38, R38, 0x64006400, RZ, 0xfc, !PT ;  /* 0x6400640026267812 */ /* 0x000fe200078efcff */
[-C--:B------:R-:W-:Y:S01]  /*17d0*/  HFMA2.MMA R52, R5, R6.reuse, R52 ;  /* 0x0000000605347235 */ /* 0x080fe20000000034 */
[----:B------:R-:W-:Y:S01]  /*17e0*/  HADD2 R5, R36, -1056, -1056 ;  /* 0xe420e42024057430 */ /* 0x000fe20000000000 */
[----:B------:R-:W-:Y:S01]  /*17f0*/  HFMA2.MMA R47, R4, R6, R47 ;  /* 0x00000006042f7235 */ /* 0x000fe2000000002f */
[----:B------:R-:W-:Y:S01]  /*1800*/  LOP3.LUT R35, R35, 0x64006400, RZ, 0xfc, !PT ;  /* 0x6400640023237812 */ /* 0x000fe200078efcff */
[----:B------:R-:W-:Y:S01]  /*1810*/  HADD2 R34, R34, -1056, -1056 ;  /* 0xe420e42022227430 */ /* 0x000fe20000000000 */
[----:B------:R-:W-:Y:S01]  /*1820*/  LOP3.LUT R27, R27, 0x64006400, RZ, 0xfc, !PT ;  /* 0x640064001b1b7812 */ /* 0x000fe200078efcff */
[----:B------:R-:W-:Y:S02]  /*1830*/  HFMA2 R16, R5, R6, R16 ;  /* 0x0000000605107231 */ /* 0x000fe40000000010 */
[----:B------:R-:W-:Y:S02]  /*1840*/  HADD2 R5, R24, -1056, -1056 ;  /* 0xe420e42018057430 */ /* 0x000fe40000000000 */
[----:B------:R-:W-:Y:S01]  /*1850*/  HADD2 R9, R38, -1056, -1056 ;  /* 0xe420e42026097430 */ /* 0x000fe20000000000 */
[----:B------:R-:W-:Y:S01]  /*1860*/  HFMA2.MMA R47, R34, R7, R47 ;  /* 0x00000007222f7235 */ /* 0x000fe2000000002f */
[----:B------:R-:W-:-:S02]  /*1870*/  HADD2 R35, R35, -1056, -1056 ;  /* 0xe420e42023237430 */ /* 0x000fc40000000000 */
[----:B------:R-:W-:Y:S01]  /*1880*/  HFMA2.MMA R52, R5, R7, R52 ;  /* 0x0000000705347235 */ /* 0x000fe20000000034 */
[----:B------:R-:W-:Y:S02]  /*1890*/  HFMA2 R48, R9, R6, R48 ;  /* 0x0000000609307231 */ /* 0x000fe40000000030 */
[----:B------:R-:W-:Y:S02]  /*18a0*/  HADD2 R27, R27, -1056, -1056 ;  /* 0xe420e4201b1b7430 */ /* 0x000fe40000000000 */
[-C--:B------:R-:W-:Y:S02]  /*18b0*/  HFMA2 R48, R35, R7.reuse, R48 ;  /* 0x0000000723307231 */ /* 0x080fe40000000030 */
[----:B------:R-:W-:Y:S02]  /*18c0*/  HFMA2 R16, R27, R7, R16 ;  /* 0x000000071b107231 */ /* 0x000fe40000000010 */
[----:B------:R-:W-:Y:S02]  /*18d0*/  HADD2 R26, R48.H0_H0, R48.H1_H1 ;  /* 0x30000030301a7230 */ /* 0x000fe40000000800 */
[----:B------:R-:W-:-:S02]  /*18e0*/  HADD2 R52, R52.H0_H0, R52.H1_H1 ;  /* 0x3000003434347230 */ /* 0x000fc40000000800 */
[----:B------:R-:W-:Y:S02]  /*18f0*/  HADD2 R47, R47.H0_H0, R47.H1_H1 ;  /* 0x3000002f2f2f7230 */ /* 0x000fe40000000800 */
[----:B------:R-:W-:Y:S01]  /*1900*/  HADD2 R16, R16.H0_H0, R16.H1_H1 ;  /* 0x3000001010107230 */ /* 0x000fe20000000800 */
[----:B------:R-:W-:-:S04]  /*1910*/  PRMT R52, R52, 0x5410, R26 ;  /* 0x0000541034347816 */ /* 0x000fc8000000001a */
[----:B------:R-:W-:Y:S02]  /*1920*/  PRMT R47, R47, 0x5410, R16 ;  /* 0x000054102f2f7816 */ /* 0x000fe40000000010 */
[----:B------:R-:W-:-:S03]  /*1930*/  HFMA2.MMA R33, R52, R0, R33 ;  /* 0x0000000034217235 */ /* 0x000fc60000000021 */
[----:B------:R-:W-:-:S08]  /*1940*/  HFMA2 R31, R47, R2, R31 ;  /* 0x000000022f1f7231 */ /* 0x000fd0000000001f */
.L_x_3252:
[----:B-----5:R-:W-:Y:S01]  /*1950*/  @!P0 IMAD.IADD R3, R25, 0x1, R20 ;  /* 0x0000000119038824 */ /* 0x020fe200078e0214 */
[----:B------:R-:W-:Y:S06]  /*1960*/  @P2 BRA `(.L_x_3253) ;  /* 0x0000000800d82947 */ /* 0x000fec0003800000 */
        /* <DEDUP_REMOVED lines=14> */
[----:B------:R-:W-:-:S02]  /*1a50*/  LOP3.LUT R39, R5, 0x3f003f, RZ, 0xc0, !PT ;  /* 0x003f003f05277812 */ /* 0x000fc400078ec0ff */
[--C-:B------:R-:W-:Y:S01]  /*1a60*/  SHF.R.U32.HI R25, RZ, 0xc, R5.reuse ;  /* 0x0000000cff197819 */ /* 0x100fe20000011605 */
[----:B-1----:R-:W-:Y:S01]  /*1a70*/  HADD2 R37, R38, -1056, -1056 ;  /* 0xe420e42026257430 */ /* 0x002fe20000000000 */
[----:B------:R-:W-:Y:S02]  /*1a80*/  LOP3.LUT R4, R4, 0x3f003f, RZ, 0xc0, !PT ;  /* 0x003f003f04047812 */ /* 0x000fe400078ec0ff */
[----:B------:R-:W-:Y:S02]  /*1a90*/  SHF.R.U32.HI R5, RZ, 0x6, R5 ;  /* 0x00000006ff057819 */ /* 0x000fe40000011605 */
[----:B------:R-:W-:Y:S02]  /*1aa0*/  LOP3.LUT R34, R6, 0x3f003f, RZ, 0xc0, !PT ;  /* 0x003f003f06227812 */ /* 0x000fe400078ec0ff */
[----:B------:R-:W-:Y:S02]  /*1ab0*/  LOP3.LUT R35, R35, 0x64006400, RZ, 0xfc, !PT ;  /* 0x6400640023237812 */ /* 0x000fe400078efcff */
[----:B------:R-:W-:-:S02]  /*1ac0*/  LOP3.LUT R4, R4, 0x64006400, RZ, 0xfc, !PT ;  /* 0x6400640004047812 */ /* 0x000fc400078efcff */
[----:B------:R-:W-:Y:S01]  /*1ad0*/  LOP3.LUT R5, R5, 0x3f003f, RZ, 0xc0, !PT ;  /* 0x003f003f05057812 */ /* 0x000fe200078ec0ff */
[----:B------:R-:W-:Y:S01]  /*1ae0*/  HADD2 R43, R35, -1056, -1056 ;  /* 0xe420e420232b7430 */ /* 0x000fe20000000000 */
[----:B------:R-:W-:Y:S01]  /*1af0*/  LOP3.LUT R39, R39, 0x64006400, RZ, 0xfc, !PT ;  /* 0x6400640027277812 */ /* 0x000fe200078efcff */
[----:B------:R-:W-:Y:S01]  /*1b00*/  HADD2 R35, R4, -1056, -1056 ;  /* 0xe420e42004237430 */ /* 0x000fe20000000000 */
[--C-:B------:R-:W-:Y:S01]  /*1b10*/  SHF.R.U32.HI R24, RZ, 0xc, R6.reuse ;  /* 0x0000000cff187819 */ /* 0x100fe20000011606 */
[----:B0-----:R-:W-:Y:S01]  /*1b20*/  HFMA2.MMA R4, R37, R16, RZ ;  /* 0x0000001025047235 */ /* 0x001fe200000000ff */
[----:B------:R-:W-:Y:S01]  /*1b30*/  LOP3.LUT R34, R34, 0x64006400, RZ, 0xfc, !PT ;  /* 0x6400640022227812 */ /* 0x000fe200078efcff */
[----:B------:R-:W-:Y:S01]  /*1b40*/  HADD2 R39, R39, -1056, -1056 ;  /* 0xe420e42027277430 */ /* 0x000fe20000000000 */
[----:B------:R-:W-:Y:S01]  /*1b50*/  SHF.R.U32.HI R6, RZ, 0x6, R6 ;  /* 0x00000006ff067819 */ /* 0x000fe20000011606 */
[-C--:B------:R-:W-:Y:S01]  /*1b60*/  HFMA2 R37, R43, R16.reuse, RZ.H0_H0 ;  /* 0x000000102b257231 */ /* 0x080fe200000400ff */
[----:B------:R-:W-:Y:S01]  /*1b70*/  LOP3.LUT R5, R5, 0x64006400, RZ, 0xfc, !PT ;  /* 0x6400640005057812 */ /* 0x000fe200078efcff */
[----:B------:R-:W-:Y:S01]  /*1b80*/  HADD2 R41, R34, -1056, -1056 ;  /* 0xe420e42022297430 */ /* 0x000fe20000000000 */
[----:B------:R-:W-:Y:S01]  /*1b90*/  LOP3.LUT R6, R6, 0x3f003f, RZ, 0xc0, !PT ;  /* 0x003f003f06067812 */ /* 0x000fe200078ec0ff */
[----:B------:R-:W-:Y:S01]  /*1ba0*/  HFMA2.MMA R34, R35, R17, R4 ;  /* 0x0000001123227235 */ /* 0x000fe20000000004 */
[--C-:B------:R-:W-:Y:S01]  /*1bb0*/  SHF.R.U32.HI R26, RZ, 0xc, R7.reuse ;  /* 0x0000000cff1a7819 */ /* 0x100fe20000011607 */
[----:B------:R-:W-:Y:S01]  /*1bc0*/  HADD2 R38, R5, -1056, -1056 ;  /* 0xe420e42005267430 */ /* 0x000fe20000000000 */
[----:B------:R-:W-:Y:S01]  /*1bd0*/  SHF.R.U32.HI R7, RZ, 0x6, R7 ;  /* 0x00000006ff077819 */ /* 0x000fe20000011607 */
[----:B------:R-:W-:Y:S01]  /*1be0*/  HFMA2 R5, R39, R16, RZ.H0_H0 ;  /* 0x0000001027057231 */ /* 0x000fe200000400ff */
[----:B------:R-:W-:Y:S01]  /*1bf0*/  LOP3.LUT R6, R6, 0x64006400, RZ, 0xfc, !PT ;  /* 0x6400640006067812 */ /* 0x000fe200078efcff */
[----:B------:R-:W-:Y:S01]  /*1c00*/  HFMA2.MMA R36, R41, R16, RZ ;  /* 0x0000001029247235 */ /* 0x000fe200000000ff */
[----:B------:R-:W-:Y:S01]  /*1c10*/  LOP3.LUT R16, R7, 0x3f003f, RZ, 0xc0, !PT ;  /* 0x003f003f07107812 */ /* 0x000fe200078ec0ff */
[----:B------:R-:W-:Y:S01]  /*1c20*/  HFMA2 R35, R38, R17, R5 ;  /* 0x0000001126237231 */ /* 0x000fe20000000005 */
[----:B---3--:R-:W-:Y:S01]  /*1c30*/  LOP3.LUT R4, R8, 0x3f003f, RZ, 0xc0, !PT ;  /* 0x003f003f08047812 */ /* 0x008fe200078ec0ff */
[----:B------:R-:W-:Y:S01]  /*1c40*/  HADD2 R39, R6, -1056, -1056 ;  /* 0xe420e42006277430 */ /* 0x000fe20000000000 */
[----:B------:R-:W-:-:S02]  /*1c50*/  LOP3.LUT R5, R9, 0x3f003f, RZ, 0xc0, !PT ;  /* 0x003f003f09057812 */ /* 0x000fc400078ec0ff */
[----:B------:R-:W-:Y:S02]  /*1c60*/  LOP3.LUT R7, R10, 0x3f003f, RZ, 0xc0, !PT ;  /* 0x003f003f0a077812 */ /* 0x000fe400078ec0ff */
[----:B------:R-:W-:Y:S01]  /*1c70*/  LOP3.LUT R16, R16, 0x64006400, RZ, 0xfc, !PT ;  /* 0x6400640010107812 */ /* 0x000fe200078efcff */
[----:B------:R-:W-:Y:S01]  /*1c80*/  HFMA2.MMA R36, R39, R17, R36 ;  /* 0x0000001127247235 */ /* 0x000fe20000000024 */
[----:B------:R-:W-:Y:S02]  /*1c90*/  LOP3.LUT R4, R4, 0x64006400, RZ, 0xfc, !PT ;  /* 0x6400640004047812 */ /* 0x000fe400078efcff */
[----:B------:R-:W-:Y:S01]  /*1ca0*/  LOP3.LUT R5, R5, 0x64006400, RZ, 0xfc, !PT ;  /* 0x6400640005057812 */ /* 0x000fe200078efcff */
[----:B------:R-:W-:Y:S01]  /*1cb0*/  HADD2 R16, R16, -1056, -1056 ;  /* 0xe420e42010107430 */ /* 0x000fe20000000000 */
[----:B------:R-:W-:Y:S01]  /*1cc0*/  LOP3.LUT R7, R7, 0x64006400, RZ, 0xfc, !PT ;  /* 0x6400640007077812 */ /* 0x000fe200078efcff */
[----:B------:R-:W-:Y:S01]  /*1cd0*/  HADD2 R39, R4, -1056, -1056 ;  /* 0xe420e42004277430 */ /* 0x000fe20000000000 */
[----:B------:R-:W-:Y:S01]  /*1ce0*/  SHF.R.U32.HI R6, RZ, 0x6, R10 ;  /* 0x00000006ff067819 */ /* 0x000fe2000001160a */
[----:B------:R-:W-:Y:S01]  /*1cf0*/  HADD2 R4, R5, -1056, -1056 ;  /* 0xe420e42005047430 */ /* 0x000fe20000000000 */
[----:B------:R-:W-:Y:S01]  /*1d00*/  SHF.R.U32.HI R5, RZ, 0x6, R9 ;  /* 0x00000006ff057819 */ /* 0x000fe20000011609 */
[----:B------:R-:W-:Y:S01]  /*1d10*/  HADD2 R7, R7, -1056, -1056 ;  /* 0xe420e42007077430 */ /* 0x000fe20000000000 */
[----:B------:R-:W-:Y:S01]  /*1d20*/  LOP3.LUT R6, R6, 0x3f003f, RZ, 0xc0, !PT ;  /* 0x003f003f06067812 */ /* 0x000fe200078ec0ff */
[----:B------:R-:W-:Y:S01]  /*1d30*/  HFMA2 R37, R16, R17, R37 ;  /* 0x0000001110257231 */ /* 0x000fe20000000025 */
[----:B------:R-:W-:Y:S01]  /*1d40*/  SHF.R.U32.HI R16, RZ, 0x6, R11 ;  /* 0x00000006ff107819 */ /* 0x000fe2000001160b */
[----:B------:R-:W-:Y:S01]  /*1d50*/  HFMA2 R17, R4, R18, R35 ;  /* 0x0000001204117231 */ /* 0x000fe20000000023 */
[----:B------:R-:W-:Y:S01]  /*1d60*/  SHF.R.U32.HI R4, RZ, 0x6, R8 ;  /* 0x00000006ff047819 */ /* 0x000fe20000011608 */
[-C--:B------:R-:W-:Y:S01]  /*1d70*/  HFMA2.MMA R36, R7, R18.reuse, R36 ;  /* 0x0000001207247235 */ /* 0x080fe20000000024 */
[----:B------:R-:W-:Y:S01]  /*1d80*/  LOP3.LUT R7, R11, 0x3f003f, RZ, 0xc0, !PT ;  /* 0x003f003f0b077812 */ /* 0x000fe200078ec0ff */
[----:B------:R-:W-:Y:S01]  /*1d90*/  HFMA2.MMA R34, R39, R18, R34 ;  /* 0x0000001227227235 */ /* 0x000fe20000000022 */
        /* <DEDUP_REMOVED lines=11> */
[----:B------:R-:W-:Y:S01]  /*1e50*/  SHF.R.U32.HI R40, RZ, 0xc, R10 ;  /* 0x0000000cff287819 */ /* 0x000fe2000001160a */
[----:B------:R-:W-:Y:S01]  /*1e60*/  HADD2 R5, R6, -1056, -1056 ;  /* 0xe420e42006057430 */ /* 0x000fe20000000000 */
[----:B----4-:R-:W-:Y:S01]  /*1e70*/  LOP3.LUT R35, R12, 0x3f003f, RZ, 0xc0, !PT ;  /* 0x003f003f0c237812 */ /* 0x010fe200078ec0ff */
[----:B------:R-:W-:Y:S01]  /*1e80*/  HADD2 R6, R16, -1056, -1056 ;  /* 0xe420e42010067430 */ /* 0x000fe20000000000 */
[----:B------:R-:W-:Y:S01]  /*1e90*/  LOP3.LUT R41, R14, 0x3f003f, RZ, 0xc0, !PT ;  /* 0x003f003f0e297812 */ /* 0x000fe200078ec0ff */
[----:B------:R-:W-:Y:S01]  /*1ea0*/  HFMA2 R37, R38, R18, R37 ;  /* 0x0000001226257231 */ /* 0x000fe20000000025 */
[-C--:B------:R-:W-:Y:S01]  /*1eb0*/  HFMA2.MMA R18, R7, R19.reuse, R34 ;  /* 0x0000001307127235 */ /* 0x080fe20000000022 */
[-C--:B------:R-:W-:Y:S01]  /*1ec0*/  HFMA2 R17, R4, R19.reuse, R17 ;  /* 0x0000001304117231 */ /* 0x080fe20000000011 */
[----:B------:R-:W-:Y:S01]  /*1ed0*/  HFMA2.MMA R16, R5, R19, R36 ;  /* 0x0000001305107235 */ /* 0x000fe20000000024 */
[----:B------:R-:W-:Y:S01]  /*1ee0*/  HFMA2 R19, R6, R19, R37 ;  /* 0x0000001306137231 */ /* 0x000fe20000000025 */
[----:B------:R-:W-:Y:S01]  /*1ef0*/  SHF.R.U32.HI R34, RZ, 0xc, R8 ;  /* 0x0000000cff227819 */ /* 0x000fe20000011608 */
[----:B------:R-:W0:Y:S01]  /*1f00*/  LDS.128 R4, [UR4+0x30] ;  /* 0x00003004ff047984 */ /* 0x000e220008000c00 */
        /* <DEDUP_REMOVED lines=8> */
[----:B------:R-:W-:Y:S02]  /*1f90*/  SHF.R.U32.HI R13, RZ, 0x6, R13 ;  /* 0x00000006ff0d7819 */ /* 0x000fe4000001160d */
[----:B------:R-:W-:Y:S02]  /*1fa0*/  SHF.R.U32.HI R43, RZ, 0xc, R11 ;  /* 0x0000000cff2b7819 */ /* 0x000fe4000001160b */
[----:B------:R-:W-:Y:S02]  /*1fb0*/  SHF.R.U32.HI R36, RZ, 0xa, R12 ;  /* 0x0000000aff247819 */ /* 0x000fe4000001160c */
[----:B------:R-:W-:Y:S02]  /*1fc0*/  LOP3.LUT R8, R9, 0x300030, R8, 0xf8, !PT ;  /* 0x0030003009087812 */ /* 0x000fe400078ef808 */
[----:B------:R-:W-:-:S02]  /*1fd0*/  LOP3.LUT R35, R35, 0x64006400, RZ, 0xfc, !PT ;  /* 0x6400640023237812 */ /* 0x000fc400078efcff */
[----:B------:R-:W-:Y:S02]  /*1fe0*/  LOP3.LUT R41, R41, 0x64006400, RZ, 0xfc, !PT ;  /* 0x6400640029297812 */ /* 0x000fe400078efcff */
[----:B------:R-:W-:Y:S01]  /*1ff0*/  SHF.R.U32.HI R12, RZ, 0x6, R12 ;  /* 0x00000006ff0c7819 */ /* 0x000fe2000001160c */
[----:B------:R-:W-:Y:S01]  /*2000*/  HADD2 R35, R35, -1056, -1056 ;  /* 0xe420e42023237430 */ /* 0x000fe20000000000 */
[--C-:B------:R-:W-:Y:S01]  /*2010*/  SHF.R.U32.HI R11, RZ, 0x8, R14.reuse ;  /* 0x00000008ff0b7819 */ /* 0x100fe2000001160e */
[----:B------:R-:W-:Y:S01]  /*2020*/  HADD2 R41, R41, -1056, -1056 ;  /* 0xe420e42029297430 */ /* 0x000fe20000000000 */
[----:B------:R-:W-:Y:S02]  /*2030*/  SHF.R.U32.HI R42, RZ, 0xa, R14 ;  /* 0x0000000aff2a7819 */ /* 0x000fe4000001160e */
[----:B------:R-:W-:Y:S02]  /*2040*/  LOP3.LUT R24, R24, 0xf000f, RZ, 0xc0, !PT ;  /* 0x000f000f18187812 */ /* 0x000fe400078ec0ff */
[----:B------:R-:W-:-:S02]  /*2050*/  LOP3.LUT R9, R25, 0x300030, R10, 0xf8, !PT ;  /* 0x0030003019097812 */ /* 0x000fc400078ef80a */
[----:B------:R-:W-:Y:S01]  /*2060*/  SHF.R.U32.HI R14, RZ, 0x6, R14 ;  /* 0x00000006ff0e7819 */ /* 0x000fe2000001160e */
[-C--:B0-----:R-:W-:Y:S01]  /*2070*/  HFMA2.MMA R18, R35, R4.reuse, R18 ;  /* 0x0000000423127235 */ /* 0x081fe20000000012 */
[----:B------:R-:W-:Y:S01]  /*2080*/  LOP3.LUT R25, R34, 0xf000f, RZ, 0xc0, !PT ;  /* 0x000f000f22197812 */ /* 0x000fe200078ec0ff */
[----:B------:R-:W-:Y:S01]  /*2090*/  HFMA2.MMA R16, R41, R4, R16 ;  /* 0x0000000429107235 */ /* 0x000fe20000000010 */
[----:B------:R-:W-:Y:S02]  /*20a0*/  LOP3.LUT R38, R38, 0x64006400, RZ, 0xfc, !PT ;  /* 0x6400640026267812 */ /* 0x000fe400078efcff */
[----:B------:R-:W-:Y:S02]  /*20b0*/  LOP3.LUT R27, R27, 0x64006400, RZ, 0xfc, !PT ;  /* 0x640064001b1b7812 */ /* 0x000fe400078efcff */
[--C-:B------:R-:W-:Y:S01]  /*20c0*/  SHF.R.U32.HI R44, RZ, 0x8, R15.reuse ;  /* 0x00000008ff2c7819 */ /* 0x100fe2000001160f */
[----:B------:R-:W-:Y:S01]  /*20d0*/  HADD2 R38, R38, -1056, -1056 ;  /* 0xe420e42026267430 */ /* 0x000fe20000000000 */
[----:B------:R-:W-:-:S02]  /*20e0*/  SHF.R.U32.HI R46, RZ, 0xa, R15 ;  /* 0x0000000aff2e7819 */ /* 0x000fc4000001160f */
[----:B------:R-:W-:Y:S01]  /*20f0*/  LOP3.LUT R13, R13, 0x3f003f, RZ, 0xc0, !PT ;  /* 0x003f003f0d0d7812 */ /* 0x000fe200078ec0ff */
[----:B------:R-:W-:Y:S01]  /*2100*/  HFMA2 R17, R38, R4, R17 ;  /* 0x0000000426117231 */ /* 0x000fe20000000011 */
[----:B------:R-:W-:Y:S02]  /*2110*/  SHF.R.U32.HI R15, RZ, 0x6, R15 ;  /* 0x00000006ff0f7819 */ /* 0x000fe4000001160f */
[----:B------:R-:W-:Y:S02]  /*2120*/  LOP3.LUT R10, R24, 0x300030, R11, 0xf8, !PT ;  /* 0x00300030180a7812 */ /* 0x000fe400078ef80b */
[----:B------:R-:W-:Y:S02]  /*2130*/  LOP3.LUT R12, R12, 0x3f003f, RZ, 0xc0, !PT ;  /* 0x003f003f0c0c7812 */ /* 0x000fe400078ec0ff */
[----:B------:R-:W-:Y:S01]  /*2140*/  LOP3.LUT R24, R25, 0x300030, R36, 0xf8, !PT ;  /* 0x0030003019187812 */ /* 0x000fe200078ef824 */
[----:B------:R-:W-:Y:S01]  /*2150*/  HADD2 R36, R27, -1056, -1056 ;  /* 0xe420e4201b247430 */ /* 0x000fe20000000000 */
[----:B------:R-:W-:-:S02]  /*2160*/  LOP3.LUT R14, R14, 0x3f003f, RZ, 0xc0, !PT ;  /* 0x003f003f0e0e7812 */ /* 0x000fc400078ec0ff */
[----:B------:R-:W-:Y:S01]  /*2170*/  LOP3.LUT R13, R13, 0x64006400, RZ, 0xfc, !PT ;  /* 0x640064000d0d7812 */ /* 0x000fe200078efcff */
[----:B------:R-:W-:Y:S01]  /*2180*/  HFMA2 R19, R36, R4, R19 ;  /* 0x0000000424137231 */ /* 0x000fe20000000013 */
        /* <DEDUP_REMOVED lines=11> */
[----:B------:R-:W-:Y:S01]  /*2240*/  HADD2 R4, R15, -1056, -1056 ;  /* 0xe420e4200f047430 */ /* 0x000fe20000000000 */
[----:B------:R-:W-:Y:S01]  /*2250*/  LOP3.LUT R9, R9, 0x64006400, RZ, 0xfc, !PT ;  /* 0x6400640009097812 */ /* 0x000fe200078efcff */
[-C--:B------:R-:W-:Y:S01]  /*2260*/  HFMA2.MMA R18, R27, R5.reuse, R18 ;  /* 0x000000051b127235 */ /* 0x080fe20000000012 */
[----:B------:R-:W-:Y:S01]  /*2270*/  LOP3.LUT R37, R40, 0xf000f, RZ, 0xc0, !PT ;  /* 0x000f000f28257812 */ /* 0x000fe200078ec0ff */
[----:B------:R-:W-:Y:S01]  /*2280*/  HFMA2.MMA R16, R13, R5, R16 ;  /* 0x000000050d107235 */ /* 0x000fe20000000010 */
[----:B------:R-:W-:Y:S01]  /*2290*/  LOP3.LUT R10, R10, 0x64006400, RZ, 0xfc, !PT ;  /* 0x640064000a0a7812 */ /* 0x000fe200078efcff */
[----:B------:R-:W-:Y:S01]  /*22a0*/  HFMA2 R19, R4, R5, R19 ;  /* 0x0000000504137231 */ /* 0x000fe20000000013 */
[----:B------:R-:W-:Y:S01]  /*22b0*/  LOP3.LUT R25, R26, 0x300030, R39, 0xf8, !PT ;  /* 0x003000301a197812 */ /* 0x000fe200078ef827 */
[----:B------:R-:W-:Y:S01]  /*22c0*/  HADD2 R5, R8, -1056, -1056 ;  /* 0xe420e42008057430 */ /* 0x000fe20000000000 */
[----:B------:R-:W-:Y:S01]  /*22d0*/  LOP3.LUT R11, R45, 0x300030, R44, 0xf8, !PT ;  /* 0x003000302d0b7812 */ /* 0x000fe200078ef82c */
[----:B------:R-:W-:Y:S01]  /*22e0*/  HADD2 R4, R9, -1056, -1056 ;  /* 0xe420e42009047430 */ /* 0x000fe20000000000 */
[----:B------:R-:W-:Y:S01]  /*22f0*/  LOP3.LUT R26, R37, 0x300030, R42, 0xf8, !PT ;  /* 0x00300030251a7812 */ /* 0x000fe200078ef82a */
[----:B------:R-:W-:Y:S01]  /*2300*/  HADD2 R9, R10, -1056, -1056 ;  /* 0xe420e4200a097430 */ /* 0x000fe20000000000 */
[----:B------:R-:W-:Y:S01]  /*2310*/  LOP3.LUT R24, R24, 0x64006400, RZ, 0xfc, !PT ;  /* 0x6400640018187812 */ /* 0x000fe200078efcff */
[-C--:B------:R-:W-:Y:S01]  /*2320*/  HFMA2.MMA R18, R5, R6.reuse, R18 ;  /* 0x0000000605127235 */ /* 0x080fe20000000012 */
[----:B------:R-:W-:Y:S01]  /*2330*/  LOP3.LUT R43, R43, 0xf000f, RZ, 0xc0, !PT ;  /* 0x000f000f2b2b7812 */ /* 0x000fe200078ec0ff */
[-C--:B------:R-:W-:Y:S01]  /*2340*/  HFMA2 R17, R4, R6.reuse, R17 ;  /* 0x0000000604117231 */ /* 0x080fe20000000011 */
[----:B------:R-:W-:Y:S01]  /*2350*/  LOP3.LUT R11, R11, 0x64006400, RZ, 0xfc, !PT ;  /* 0x640064000b0b7812 */ /* 0x000fe200078efcff */
[----:B------:R-:W-:Y:S01]  /*2360*/  HADD2 R5, R24, -1056, -1056 ;  /* 0xe420e42018057430 */ /* 0x000fe20000000000 */
[----:B------:R-:W-:Y:S01]  /*2370*/  LOP3.LUT R26, R26, 0x64006400, RZ, 0xfc, !PT ;  /* 0x640064001a1a7812 */ /* 0x000fe200078efcff */
[----:B------:R-:W-:Y:S01]  /*2380*/  HFMA2.MMA R16, R9, R6, R16 ;  /* 0x0000000609107235 */ /* 0x000fe20000000010 */
[----:B------:R-:W-:Y:S01]  /*2390*/  LOP3.LUT R34, R43, 0x300030, R46, 0xf8, !PT ;  /* 0x003000302b227812 */ /* 0x000fe200078ef82e */
[----:B------:R-:W-:Y:S01]  /*23a0*/  HADD2 R4, R11, -1056, -1056 ;  /* 0xe420e4200b047430 */ /* 0x000fe20000000000 */
[----:B------:R-:W-:Y:S01]  /*23b0*/  LOP3.LUT R25, R25, 0x64006400, RZ, 0xfc, !PT ;  /* 0x6400640019197812 */ /* 0x000fe200078efcff */
[----:B------:R-:W-:Y:S01]  /*23c0*/  HADD2 R9, R26, -1056, -1056 ;  /* 0xe420e4201a097430 */ /* 0x000fe20000000000 */
[----:B------:R-:W-:Y:S01]  /*23d0*/  LOP3.LUT R34, R34, 0x64006400, RZ, 0xfc, !PT ;  /* 0x6400640022227812 */ /* 0x000fe200078efcff */
[----:B------:R-:W-:Y:S01]  /*23e0*/  HFMA2.MMA R18, R5, R7, R18 ;  /* 0x0000000705127235 */ /* 0x000fe20000000012 */
[----:B------:R-:W-:-:S02]  /*23f0*/  HFMA2 R19, R4, R6, R19 ;  /* 0x0000000604137231 */ /* 0x000fc40000000013 */
[----:B------:R-:W-:Y:S01]  /*2400*/  HADD2 R4, R25, -1056, -1056 ;  /* 0xe420e42019047430 */ /* 0x000fe20000000000 */
[----:B------:R-:W-:Y:S01]  /*2410*/  HFMA2.MMA R16, R9, R7, R16 ;  /* 0x0000000709107235 */ /* 0x000fe20000000010 */
        /* <DEDUP_REMOVED lines=11> */
.L_x_3253:
[----:B------:R-:W-:Y:S01]  /*24d0*/  VIADD R20, R20, 0x20 ;  /* 0x0000002014147836 */ /* 0x000fe20000000000 */
[----:B------:R-:W-:Y:S01]  /*24e0*/  UIADD3 UR4, UR4, 0x40, URZ ;  /* 0x0000004004047890 */ /* 0x000fe2000fffe03f */
[----:B------:R-:W-:-:S03]  /*24f0*/  IMAD.WIDE.U32 R22, R30, 0x18, R22 ;  /* 0x000000181e167825 */ /* 0x000fc600078e0016 */
[C---:B------:R-:W-:Y:S01]  /*2500*/  ISETP.GE.AND P0, PT, R20.reuse, UR5, PT ;  /* 0x0000000514007c0c */ /* 0x040fe2000bf06270 */
[----:B------:R-:W-:Y:S01]  /*2510*/  IMAD R25, R21, 0x18, RZ ;  /* 0x0000001815197824 */ /* 0x000fe200078e02ff */
[----:B------:R-:W-:Y:S01]  /*2520*/  ISETP.LT.AND P2, PT, R20, R29, PT ;  /* 0x0000001d1400720c */ /* 0x000fe20003f41270 */
[----:B------:R-:W-:Y:S02]  /*2530*/  IMAD.MOV.U32 R24, RZ, RZ, R22 ;  /* 0x000000ffff187224 */ /* 0x000fe400078e0016 */
[----:B------:R-:W-:-:S10]  /*2540*/  IMAD.IADD R25, R23, 0x1, R25 ;  /* 0x0000000117197824 */ /* 0x000fd400078e0219 */
[----:B------:R-:W-:Y:S05]  /*2550*/  @!P0 BRA P2, `(.L_x_3254) ;  /* 0xffffffe400e88947 */ /* 0x000fea000103ffff */
.L_x_3251:
[----:B------:R-:W-:Y:S01]  /*2560*/  ISETP.GE.AND P0, PT, R20, R29, PT ;  /* 0x0000001d1400720c */ /* 0x000fe20003f06270 */
[----:B------:R-:W-:-:S03]  /*2570*/  ULDC UR5, c[0x0][0x260] ;  /* 0x0000980000057ab9 */ /* 0x000fc60000000800 */
[----:B------:R-:W-:Y:S01]  /*2580*/  ISETP.GE.OR P0, PT, R20, UR5, P0 ;  /* 0x0000000514007c0c */ /* 0x000fe20008706670 */
[----:B------:R-:W-:-:S12]  /*2590*/  ULDC UR5, c[0x0][0x260] ;  /* 0x0000980000057ab9 */ /* 0x000fd80000000800 */
[----:B------:R-:W-:Y:S05]  /*25a0*/  @P0 BRA `(.L_x_3255) ;  /* 0x0000001400a00947 */ /* 0x000fea0003800000 */
.L_x_3257:
[----:B------:R-:W-:Y:S01]  /*25b0*/  ISETP.NE.AND P0, PT, R20, R3, PT ;  /* 0x000000031400720c */ /* 0x000fe20003f05270 */
[----:B------:R-:W0:-:S12]  /*25c0*/  LDC R30, c[0x0][0x23c] ;  /* 0x00008f00ff1e7b82 */ /* 0x000e180000000800 */
[----:B------:R-:W1:Y:S01]  /*25d0*/  @!P0 LDC.64 R22, c[0x0][0x248] ;  /* 0x00009200ff168b82 */ /* 0x000e620000000a00 */
[----:B------:R-:W-:Y:S01]  /*25e0*/  @!P0 LEA R5, R20, 0x1, 0x1 ;  /* 0x0000000114058811 */ /* 0x000fe200078e08ff */
[----:B------:R-:W-:-:S04]  /*25f0*/  @!P0 VIADD R32, R32, 0x1 ;  /* 0x0000000120208836 */ /* 0x000fc80000000000 */
[----:B------:R-:W-:Y:S02]  /*2600*/  @!P0 IMAD R42, R32, 0x8, R1 ;  /* 0x00000008202a8824 */ /* 0x000fe400078e0201 */
[----:B0-----:R-:W-:-:S04]  /*2610*/  IMAD.WIDE R36, R30, 0x4, R24 ;  /* 0x000000041e247825 */ /* 0x001fc800078e0218 */
[----:B------:R-:W2:Y:S04]  /*2620*/  @!P0 LDL.64 R42, [R42] ;  /* 0x000000002a2a8983 */ /* 0x000ea80000100a00 */
[----:B------:R-:W3:Y:S01]  /*2630*/  LDG.E.128.CONSTANT R24, desc[UR6][R24.64] ;  /* 0x0000000618187981 */ /* 0x000ee2000c1e9d00 */
[----:B------:R-:W-:-:S05]  /*2640*/  IMAD.WIDE R38, R30, 0x4, R36 ;  /* 0x000000041e267825 */ /* 0x000fca00078e0224 */
[----:B------:R0:W4:Y:S01]  /*2650*/  LDG.E.128.CONSTANT R8, desc[UR6][R38.64] ;  /* 0x0000000626087981 */ /* 0x000122000c1e9d00 */
[----:B-1----:R-:W-:-:S03]  /*2660*/  @!P0 IMAD.WIDE R22, R5, 0x2, R22 ;  /* 0x0000000205168825 */ /* 0x002fc600078e0216 */
[----:B------:R1:W5:Y:S04]  /*2670*/  LDG.E.128.CONSTANT R4, desc[UR6][R36.64] ;  /* 0x0000000624047981 */ /* 0x000368000c1e9d00 */
[----:B------:R5:W2:Y:S01]  /*2680*/  @!P0 LDG.E.U16.CONSTANT R23, desc[UR6][R22.64] ;  /* 0x0000000616178981 */ /* 0x000aa2000c1e9500 */
[----:B------:R-:W-:-:S05]  /*2690*/  IMAD.WIDE R40, R30, 0x4, R38 ;  /* 0x000000041e287825 */ /* 0x000fca00078e0226 */
[----:B------:R2:W4:Y:S01]  /*26a0*/  LDG.E.128.CONSTANT R12, desc[UR6][R40.64] ;  /* 0x00000006280c7981 */ /* 0x000522000c1e9d00 */
[----:B------:R-:W-:-:S05]  /*26b0*/  IMAD.WIDE R34, R30, 0x4, R40 ;  /* 0x000000041e227825 */ /* 0x000fca00078e0228 */
[----:B------:R-:W4:Y:S01]  /*26c0*/  LDG.E.128.CONSTANT R16, desc[UR6][R34.64] ;  /* 0x0000000622107981 */ /* 0x000f22000c1e9d00 */
[----:B------:R-:W-:-:S04]  /*26d0*/  PRMT R21, R28, 0x9910, RZ ;  /* 0x000099101c157816 */ /* 0x000fc800000000ff */
[----:B------:R-:W-:Y:S01]  /*26e0*/  ISETP.EQ.OR P2, PT, R21, RZ, P1 ;  /* 0x000000ff1500720c */ /* 0x000fe20000f42670 */
[----:B------:R-:W-:Y:S01]  /*26f0*/  IMAD.MOV.U32 R48, RZ, RZ, 0x2800 ;  /* 0x00002800ff307424 */ /* 0x000fe200078e00ff */
[----:B---3--:R-:W-:Y:S02]  /*2700*/  SHF.R.U32.HI R21, RZ, 0xf, R24 ;  /* 0x0000000fff157819 */ /* 0x008fe40000011618 */
[----:B0-----:R-:W-:Y:S02]  /*2710*/  SHF.R.U32.HI R38, RZ, 0xf, R27 ;  /* 0x0000000fff267819 */ /* 0x001fe4000001161b */
[----:B-1----:R-:W-:Y:S02]  /*2720*/  SHF.R.U32.HI R36, RZ, 0xf, R26 ;  /* 0x0000000fff247819 */ /* 0x002fe4000001161a */
[----:B------:R-:W-:Y:S02]  /*2730*/  LOP3.LUT R21, R21, 0x10001, RZ, 0xc0, !PT ;  /* 0x0001000115157812 */ /* 0x000fe400078ec0ff */
[----:B------:R-:W-:-:S02]  /*2740*/  LOP3.LUT R39, R38, 0x10001, RZ, 0xc0, !PT ;  /* 0x0001000126277812 */ /* 0x000fc400078ec0ff */
[----:B-----5:R-:W-:Y:S01]  /*2750*/  SHF.R.U32.HI R22, RZ, 0xe, R4 ;  /* 0x0000000eff167819 */ /* 0x020fe20000011604 */
[----:B--2---:R-:W-:Y:S01]  /*2760*/  @!P0 IMAD.IADD R3, R23, 0x1, R20 ;  /* 0x0000000117038824 */ /* 0x004fe200078e0214 */
[----:B------:R-:W-:Y:S02]  /*2770*/  SHF.R.U32.HI R23, RZ, 0xf, R25 ;  /* 0x0000000fff177819 */ /* 0x000fe40000011619 */
[----:B------:R-:W-:Y:S02]  /*2780*/  LOP3.LUT R37, R36, 0x10001, RZ, 0xc0, !PT ;  /* 0x0001000124257812 */ /* 0x000fe400078ec0ff */
[----:B------:R-:W-:Y:S02]  /*2790*/  SHF.R.U32.HI R38, RZ, 0xe, R6 ;  /* 0x0000000eff267819 */ /* 0x000fe40000011606 */
[----:B------:R-:W-:Y:S02]  /*27a0*/  LOP3.LUT R22, R21, 0x20002, R22, 0xf8, !PT ;  /* 0x0002000215167812 */ /* 0x000fe400078ef816 */
[----:B------:R-:W-:-:S02]  /*27b0*/  LOP3.LUT R23, R23, 0x10001, RZ, 0xc0, !PT ;  /* 0x0001000117177812 */ /* 0x000fc400078ec0ff */
[----:B------:R-:W-:Y:S02]  /*27c0*/  SHF.R.U32.HI R36, RZ, 0xe, R5 ;  /* 0x0000000eff247819 */ /* 0x000fe40000011605 */
[----:B------:R-:W-:Y:S02]  /*27d0*/  SHF.R.U32.HI R40, RZ, 0xe, R7 ;  /* 0x0000000eff287819 */ /* 0x000fe40000011607 */
[----:B----4-:R-:W-:Y:S02]  /*27e0*/  SHF.R.U32.HI R21, RZ, 0xd, R8 ;  /* 0x0000000dff157819 */ /* 0x010fe40000011608 */
[----:B------:R-:W-:Y:S02]  /*27f0*/  LOP3.LUT R38, R37, 0x20002, R38, 0xf8, !PT ;  /* 0x0002000225267812 */ /* 0x000fe400078ef826 */
[----:B------:R-:W-:Y:S02]  /*2800*/  LOP3.LUT R36, R23, 0x20002, R36, 0xf8, !PT ;  /* 0x0002000217247812 */ /* 0x000fe400078ef824 */
[----:B------:R-:W-:-:S02]  /*2810*/  LOP3.LUT R40, R39, 0x20002, R40, 0xf8, !PT ;  /* 0x0002000227287812 */ /* 0x000fc400078ef828 */
[----:B------:R-:W-:Y:S02]  /*2820*/  SHF.R.U32.HI R37, RZ, 0xd, R10 ;  /* 0x0000000dff257819 */ /* 0x000fe4000001160a */
[----:B------:R-:W-:Y:S02]  /*2830*/  LOP3.LUT R22, R22, 0x40004, R21, 0xf8, !PT ;  /* 0x0004000416167812 */ /* 0x000fe400078ef815 */
[----:B------:R-:W-:Y:S02]  /*2840*/  SHF.R.U32.HI R23, RZ, 0xd, R9 ;  /* 0x0000000dff177819 */ /* 0x000fe40000011609 */
[----:B------:R-:W-:Y:S02]  /*2850*/  SHF.R.U32.HI R39, RZ, 0xd, R11 ;  /* 0x0000000dff277819 */ /* 0x000fe4000001160b */
[----:B------:R-:W-:Y:S02]  /*2860*/  SHF.R.U32.HI R21, RZ, 0xc, R12 ;  /* 0x0000000cff157819 */ /* 0x000fe4000001160c */
[----:B------:R-:W-:-:S02]  /*2870*/  LOP3.LUT R38, R38, 0x40004, R37, 0xf8, !PT ;  /* 0x0004000426267812 */ /* 0x000fc400078ef825 */
[----:B------:R-:W-:Y:S02]  /*2880*/  @!P0 PRMT R0, R42, 0x7610, R0 ;  /* 0x000076102a008816 */ /* 0x000fe40000000000 */
[----:B------:R-:W-:Y:S02]  /*2890*/  LOP3.LUT R23, R36, 0x40004, R23, 0xf8, !PT ;  /* 0x0004000424177812 */ /* 0x000fe400078ef817 */
[----:B------:R-:W-:Y:S02]  /*28a0*/  LOP3.LUT R40, R40, 0x40004, R39, 0xf8, !PT ;  /* 0x0004000428287812 */ /* 0x000fe400078ef827 */
[----:B------:R-:W-:Y:S02]  /*28b0*/  SHF.R.U32.HI R37, RZ, 0xc, R14 ;  /* 0x0000000cff257819 */ /* 0x000fe4000001160e */
[----:B------:R-:W-:Y:S02]  /*28c0*/  LOP3.LUT R21, R22, 0x80008, R21, 0xf8, !PT ;  /* 0x0008000816157812 */ /* 0x000fe400078ef815 */
[----:B------:R-:W-:-:S02]  /*28d0*/  SHF.R.U32.HI R39, RZ, 0xc, R15 ;  /* 0x0000000cff277819 */ /* 0x000fc4000001160f */
[----:B------:R-:W-:Y:S02]  /*28e0*/  SHF.R.U32.HI R36, RZ, 0xb, R16 ;  /* 0x0000000bff247819 */ /* 0x000fe40000011610 */
[----:B------:R-:W-:Y:S02]  /*28f0*/  SHF.R.U32.HI R22, RZ, 0xc, R13 ;  /* 0x0000000cff167819 */ /* 0x000fe4000001160d */
[----:B------:R-:W-:Y:S02]  /*2900*/  @!P0 PRMT R0, R0, 0x7610, R42 ;  /* 0x0000761000008816 */ /* 0x000fe4000000002a */
[----:B------:R-:W-:Y:S02]  /*2910*/  LOP3.LUT R37, R38, 0x80008, R37, 0xf8, !PT ;  /* 0x0008000826257812 */ /* 0x000fe400078ef825 */
[----:B------:R-:W-:Y:S01]  /*2920*/  LOP3.LUT R42, R40, 0x80008, R39, 0xf8, !PT ;  /* 0x00080008282a7812 */ /* 0x000fe200078ef827 */
[----:B------:R-:W-:Y:S01]  /*2930*/  VIADD R40, R20, 0x20 ;  /* 0x0000002014287836 */ /* 0x000fe20000000000 */
[----:B------:R-:W-:-:S02]  /*2940*/  LOP3.LUT R36, R21, 0x100010, R36, 0xf8, !PT ;  /* 0x0010001015247812 */ /* 0x000fc400078ef824 */
[----:B------:R-:W-:Y:S02]  /*2950*/  SHF.R.U32.HI R38, RZ, 0xb, R18 ;  /* 0x0000000bff267819 */ /* 0x000fe40000011612 */
[----:B------:R-:W-:Y:S02]  /*2960*/  SHF.R.U32.HI R21, RZ, 0xb, R19 ;  /* 0x0000000bff157819 */ /* 0x000fe40000011613 */
[----:B------:R-:W-:Y:S02]  /*2970*/  LOP3.LUT R22, R23, 0x80008, R22, 0xf8, !PT ;  /* 0x0008000817167812 */ /* 0x000fe400078ef816 */
[----:B------:R-:W-:Y:S02]  /*2980*/  SHF.R.U32.HI R39, RZ, 0xb, R17 ;  /* 0x0000000bff277819 */ /* 0x000fe40000011611 */
[----:B------:R-:W-:Y:S02]  /*2990*/  LOP3.LUT R20, R24, 0x3e003e0, RZ, 0xc0, !PT ;  /* 0x03e003e018147812 */ /* 0x000fe400078ec0ff */
[----:B------:R-:W-:-:S02]  /*29a0*/  LOP3.LUT R38, R37, 0x100010, R38, 0xf8, !PT ;  /* 0x0010001025267812 */ /* 0x000fc400078ef826 */
[----:B------:R-:W-:Y:S02]  /*29b0*/  @!P0 PRMT R2, R43, 0x7610, R2 ;  /* 0x000076102b028816 */ /* 0x000fe40000000002 */
[----:B------:R-:W-:Y:S02]  /*29c0*/  LOP3.LUT R37, R42, 0x100010, R21, 0xf8, !PT ;  /* 0x001000102a257812 */ /* 0x000fe400078ef815 */
[----:B------:R-:W-:Y:S02]  /*29d0*/  LOP3.LUT R39, R22, 0x100010, R39, 0xf8, !PT ;  /* 0x0010001016277812 */ /* 0x000fe400078ef827 */
[----:B------:R-:W-:Y:S02]  /*29e0*/  LOP3.LUT R23, R26, 0x3e003e0, RZ, 0xc0, !PT ;  /* 0x03e003e01a177812 */ /* 0x000fe400078ec0ff */
[----:B------:R-:W-:Y:S02]  /*29f0*/  LOP3.LUT R41, R27, 0x3e003e0, RZ, 0xc0, !PT ;  /* 0x03e003e01b297812 */ /* 0x000fe400078ec0ff */
[----:B------:R-:W-:-:S02]  /*2a00*/  LOP3.LUT R21, R20, 0x64006400, RZ, 0xfc, !PT ;  /* 0x6400640014157812 */ /* 0x000fc400078efcff */
[----:B------:R-:W-:Y:S02]  /*2a10*/  LOP3.LUT R22, R25, 0x3e003e0, RZ, 0xc0, !PT ;  /* 0x03e003e019167812 */ /* 0x000fe400078ec0ff */
[----:B------:R-:W-:Y:S02]  /*2a20*/  LOP3.LUT R20, R4, 0x3e003e0, RZ, 0xc0, !PT ;  /* 0x03e003e004147812 */ /* 0x000fe400078ec0ff */
[----:B------:R-:W-:Y:S02]  /*2a30*/  @!P0 PRMT R2, R2, 0x7610, R43 ;  /* 0x0000761002028816 */ /* 0x000fe4000000002b */
        /* <DEDUP_REMOVED lines=40> */
[-C--:B------:R-:W-:Y:S02]  /*2cc0*/  HFMA2 R42, R43, R48.reuse.H0_H0, -48, -48 ;  /* 0xd200d2002b2a7431 */ /* 0x080fe40000040030 */
[----:B------:R-:W-:-:S02]  /*2cd0*/  HFMA2 R43, R47, R48.H0_H0, -48, -48 ;  /* 0xd200d2002f2b7431 */ /* 0x000fc40000040030 */
[-C--:B------:R-:W-:Y:S01]  /*2ce0*/  HFMA2 R44, R45, R48.reuse.H0_H0, -48, -48 ;  /* 0xd200d2002d2c7431 */ /* 0x080fe20000040030 */
[----:B------:R-:W-:Y:S01]  /*2cf0*/  ISETP.GE.AND P0, PT, R40, UR5, PT ;  /* 0x0000000528007c0c */ /* 0x000fe2000bf06270 */
[-C--:B------:R-:W-:Y:S02]  /*2d00*/  HFMA2 R59, R59, R48.reuse.H0_H0, -48, -48 ;  /* 0xd200d2003b3b7431 */ /* 0x080fe40000040030 */
[-C--:B------:R-:W-:Y:S02]  /*2d10*/  HFMA2 R57, R57, R48.reuse.H0_H0, -48, -48 ;  /* 0xd200d20039397431 */ /* 0x080fe40000040030 */
[-C--:B------:R-:W-:Y:S02]  /*2d20*/  HFMA2 R55, R55, R48.reuse.H0_H0, -48, -48 ;  /* 0xd200d20037377431 */ /* 0x080fe40000040030 */
[-C--:B------:R-:W-:Y:S02]  /*2d30*/  HFMA2 R53, R53, R48.reuse.H0_H0, -48, -48 ;  /* 0xd200d20035357431 */ /* 0x080fe40000040030 */
[----:B------:R-:W-:-:S02]  /*2d40*/  HFMA2 R49, R49, R48.H0_H0, -48, -48 ;  /* 0xd200d20031317431 */ /* 0x000fc40000040030 */
[-C--:B------:R-:W-:Y:S02]  /*2d50*/  HFMA2 R51, R51, R48.reuse.H0_H0, -48, -48 ;  /* 0xd200d20033337431 */ /* 0x080fe40000040030 */
[-C--:B------:R-:W-:Y:S02]  /*2d60*/  HFMA2 R41, R41, R48.reuse.H0_H0, -48, -48 ;  /* 0xd200d20029297431 */ /* 0x080fe40000040030 */
[-C--:B------:R-:W-:Y:S02]  /*2d70*/  HFMA2 R45, R21, R48.reuse.H0_H0, -48, -48 ;  /* 0xd200d200152d7431 */ /* 0x080fe40000040030 */
[-C--:B------:R-:W-:Y:S02]  /*2d80*/  HFMA2 R46, R23, R48.reuse.H0_H0, -48, -48 ;  /* 0xd200d200172e7431 */ /* 0x080fe40000040030 */
[-C--:B------:R-:W-:Y:S02]  /*2d90*/  HFMA2 R47, R61, R48.reuse.H0_H0, -48, -48 ;  /* 0xd200d2003d2f7431 */ /* 0x080fe40000040030 */
[----:B------:R-:W-:Y:S01]  /*2da0*/  HFMA2 R48, R63, R48.H0_H0, -48, -48 ;  /* 0xd200d2003f307431 */ /* 0x000fe20000040030 */
[----:B------:R-:W-:Y:S06]  /*2db0*/  @P2 BRA `(.L_x_3256) ;  /* 0x0000000c00802947 */ /* 0x000fec0003800000 */
[----:B------:R-:W0:Y:S01]  /*2dc0*/  LDS.128 R20, [UR4] ;  /* 0x00000004ff147984 */ /* 0x000e220008000c00 */
        /* <DEDUP_REMOVED lines=10> */
[----:B------:R-:W-:Y:S01]  /*2e70*/  SHF.R.U32.HI R24, RZ, 0xa, R24 ;  /* 0x0000000aff187819 */ /* 0x000fe20000011618 */
[----:B------:R-:W-:Y:S01]  /*2e80*/  HADD2 R67, R67, -1040, -1040 ;  /* 0xe410e41043437430 */ /* 0x000fe20000000000 */
[----:B------:R-:W-:Y:S01]  /*2e90*/  SHF.R.U32.HI R26, RZ, 0xa, R26 ;  /* 0x0000000aff1a7819 */ /* 0x000fe2000001161a */
[----:B------:R-:W-:Y:S01]  /*2ea0*/  HADD2 R63, R63, -1040, -1040 ;  /* 0xe410e4103f3f7430 */ /* 0x000fe20000000000 */
        /* <DEDUP_REMOVED lines=8> */
[----:B------:R-:W-:-:S02]  /*2f30*/  LOP3.LUT R25, R25, 0x64006400, RZ, 0xfc, !PT ;  /* 0x6400640019197812 */ /* 0x000fc400078efcff */
[----:B------:R-:W-:Y:S01]  /*2f40*/  LOP3.LUT R36, R36, 0x64006400, RZ, 0xfc, !PT ;  /* 0x6400640024247812 */ /* 0x000fe200078efcff */
[-C--:B0-----:R-:W-:Y:S01]  /*2f50*/  HFMA2.MMA R62, R65, R20.reuse, RZ ;  /* 0x00000014413e7235 */ /* 0x081fe200000000ff */
[-C--:B------:R-:W-:Y:S01]  /*2f60*/  HFMA2 R64, R67, R20.reuse, RZ.H0_H0 ;  /* 0x0000001443407231 */ /* 0x080fe200000400ff */
[----:B------:R-:W-:Y:S01]  /*2f70*/  HFMA2.MMA R61, R61, R20, RZ ;  /* 0x000000143d3d7235 */ /* 0x000fe200000000ff */
[----:B------:R-:W-:Y:S01]  /*2f80*/  HFMA2 R20, R63, R20, RZ.H0_H0 ;  /* 0x000000143f147231 */ /* 0x000fe200000400ff */
[----:B------:R-:W-:Y:S01]  /*2f90*/  LOP3.LUT R38, R38, 0x64006400, RZ, 0xfc, !PT ;  /* 0x6400640026267812 */ /* 0x000fe200078efcff */
[-C--:B------:R-:W-:Y:S01]  /*2fa0*/  HFMA2 R64, R59, R21.reuse, R64 ;  /* 0x000000153b407231 */ /* 0x080fe20000000040 */
[----:B------:R-:W-:Y:S01]  /*2fb0*/  LOP3.LUT R39, R39, 0x64006400, RZ, 0xfc, !PT ;  /* 0x6400640027277812 */ /* 0x000fe200078efcff */
[----:B------:R-:W-:Y:S01]  /*2fc0*/  HFMA2 R20, R57, R21, R20 ;  /* 0x0000001539147231 */ /* 0x000fe20000000014 */
[-C--:B------:R-:W-:Y:S01]  /*2fd0*/  HFMA2.MMA R62, R60, R21.reuse, R62 ;  /* 0x000000153c3e7235 */ /* 0x080fe2000000003e */
[----:B------:R-:W-:Y:S01]  /*2fe0*/  LOP3.LUT R57, R27, 0x64006400, RZ, 0xfc, !PT ;  /* 0x640064001b397812 */ /* 0x000fe200078efcff */
[----:B------:R-:W-:Y:S01]  /*2ff0*/  HFMA2.MMA R61, R58, R21, R61 ;  /* 0x000000153a3d7235 */ /* 0x000fe2000000003d */
[----:B------:R-:W-:Y:S01]  /*3000*/  HADD2 R21, R24, -1040, -1040 ;  /* 0xe410e41018157430 */ /* 0x000fe20000000000 */
[----:B------:R-:W-:Y:S01]  /*3010*/  LOP3.LUT R37, R37, 0x64006400, RZ, 0xfc, !PT ;  /* 0x6400640025257812 */ /* 0x000fe200078efcff */
[----:B------:R-:W-:-:S02]  /*3020*/  HADD2 R58, R26, -1040, -1040 ;  /* 0xe410e4101a3a7430 */ /* 0x000fc40000000000 */
[----:B------:R-:W-:Y:S02]  /*3030*/  HADD2 R36, R36, -1040, -1040 ;  /* 0xe410e41024247430 */ /* 0x000fe40000000000 */
[-C--:B------:R-:W-:Y:S01]  /*3040*/  HFMA2.MMA R62, R21, R22.reuse, R62 ;  /* 0x00000016153e7235 */ /* 0x080fe2000000003e */
[----:B------:R-:W-:Y:S01]  /*3050*/  HADD2 R21, R25, -1040, -1040 ;  /* 0xe410e41019157430 */ /* 0x000fe20000000000 */
[----:B------:R-:W-:Y:S01]  /*3060*/  HFMA2.MMA R59, R58, R22, R61 ;  /* 0x000000163a3b7235 */ /* 0x000fe2000000003d */
[----:B------:R-:W0:Y:S01]  /*3070*/  LDS.128 R24, [UR4+0x10] ;  /* 0x00001004ff187984 */ /* 0x000e220008000c00 */
[----:B------:R-:W-:Y:S01]  /*3080*/  HADD2 R61, R57, -1040, -1040 ;  /* 0xe410e410393d7430 */ /* 0x000fe20000000000 */
[----:B------:R-:W-:Y:S01]  /*3090*/  LOP3.LUT R57, R4, 0x1f001f, RZ, 0xc0, !PT ;  /* 0x001f001f04397812 */ /* 0x000fe200078ec0ff */
[-C--:B------:R-:W-:Y:S02]  /*30a0*/  HFMA2 R21, R21, R22.reuse, R64 ;  /* 0x0000001615157231 */ /* 0x080fe40000000040 */
[----:B------:R-:W-:Y:S01]  /*30b0*/  HFMA2 R20, R61, R22, R20 ;  /* 0x000000163d147231 */ /* 0x000fe20000000014 */
[----:B------:R-:W-:Y:S01]  /*30c0*/  LOP3.LUT R22, R5, 0x1f001f, RZ, 0xc0, !PT ;  /* 0x001f001f05167812 */ /* 0x000fe200078ec0ff */
[----:B------:R-:W-:Y:S01]  /*30d0*/  HADD2 R38, R38, -1040, -1040 ;  /* 0xe410e41026267430 */ /* 0x000fe20000000000 */
[----:B------:R-:W-:Y:S01]  /*30e0*/  LOP3.LUT R57, R57, 0x64006400, RZ, 0xfc, !PT ;  /* 0x6400640039397812 */ /* 0x000fe200078efcff */
[----:B------:R-:W-:Y:S01]  /*30f0*/  HADD2 R39, R39, -1040, -1040 ;  /* 0xe410e41027277430 */ /* 0x000fe20000000000 */
[----:B------:R-:W-:-:S03]  /*3100*/  LOP3.LUT R22, R22, 0x64006400, RZ, 0xfc, !PT ;  /* 0x6400640016167812 */ /* 0x000fc600078efcff */
[----:B------:R-:W-:Y:S02]  /*3110*/  HADD2 R57, R57, -1040, -1040 ;  /* 0xe410e41039397430 */ /* 0x000fe40000000000 */
[----:B------:R-:W-:Y:S01]  /*3120*/  HADD2 R58, R22, -1040, -1040 ;  /* 0xe410e410163a7430 */ /* 0x000fe20000000000 */
[----:B------:R-:W-:-:S03]  /*3130*/  LOP3.LUT R22, R6, 0x1f001f, RZ, 0xc0, !PT ;  /* 0x001f001f06167812 */ /* 0x000fc600078ec0ff */
[----:B------:R-:W-:Y:S01]  /*3140*/  HFMA2 R21, R58, R23, R21 ;  /* 0x000000173a157231 */ /* 0x000fe20000000015 */
[----:B------:R-:W-:Y:S01]  /*3150*/  LOP3.LUT R58, R22, 0x64006400, RZ, 0xfc, !PT ;  /* 0x64006400163a7812 */ /* 0x000fe200078efcff */
[-C--:B------:R-:W-:Y:S01]  /*3160*/  HFMA2.MMA R62, R57, R23.reuse, R62 ;  /* 0x00000017393e7235 */ /* 0x080fe2000000003e */
[----:B------:R-:W-:Y:S02]  /*3170*/  SHF.R.U32.HI R22, RZ, 0xa, R4 ;  /* 0x0000000aff167819 */ /* 0x000fe40000011604 */
[----:B------:R-:W-:Y:S01]  /*3180*/  LOP3.LUT R57, R7, 0x1f001f, RZ, 0xc0, !PT ;  /* 0x001f001f07397812 */ /* 0x000fe200078ec0ff */
[----:B------:R-:W-:Y:S01]  /*3190*/  HADD2 R4, R58, -1040, -1040 ;  /* 0xe410e4103a047430 */ /* 0x000fe20000000000 */
[----:B------:R-:W-:Y:S02]  /*31a0*/  SHF.R.U32.HI R58, RZ, 0xa, R6 ;  /* 0x0000000aff3a7819 */ /* 0x000fe40000011606 */
[----:B------:R-:W-:Y:S02]  /*31b0*/  LOP3.LUT R60, R57, 0x64006400, RZ, 0xfc, !PT ;  /* 0x64006400393c7812 */ /* 0x000fe400078efcff */
[----:B------:R-:W-:Y:S01]  /*31c0*/  LOP3.LUT R58, R58, 0x1f001f, RZ, 0xc0, !PT ;  /* 0x001f001f3a3a7812 */ /* 0x000fe200078ec0ff */
[----:B------:R-:W-:Y:S01]  /*31d0*/  HFMA2.MMA R59, R4, R23, R59 ;  /* 0x00000017043b7235 */ /* 0x000fe2000000003b */
[----:B------:R-:W-:Y:S01]  /*31e0*/  SHF.R.U32.HI R57, RZ, 0xa, R5 ;  /* 0x0000000aff397819 */ /* 0x000fe20000011605 */
[----:B------:R-:W-:Y:S01]  /*31f0*/  HADD2 R5, R60, -1040, -1040 ;  /* 0xe410e4103c057430 */ /* 0x000fe20000000000 */
[----:B------:R-:W-:-:S02]  /*3200*/  SHF.R.U32.HI R7, RZ, 0xa, R7 ;  /* 0x0000000aff077819 */ /* 0x000fc40000011607 */
[----:B------:R-:W-:Y:S01]  /*3210*/  LOP3.LUT R58, R58, 0x64006400, RZ, 0xfc, !PT ;  /* 0x640064003a3a7812 */ /* 0x000fe200078efcff */
[----:B------:R-:W-:Y:S01]  /*3220*/  HFMA2 R23, R5, R23, R20 ;  /* 0x0000001705177231 */ /* 0x000fe20000000014 */
[----:B------:R-:W-:Y:S02]  /*3230*/  LOP3.LUT R22, R22, 0x1f001f, RZ, 0xc0, !PT ;  /* 0x001f001f16167812 */ /* 0x000fe400078ec0ff */
[----:B------:R-:W-:Y:S01]  /*3240*/  LOP3.LUT R57, R57, 0x1f001f, RZ, 0xc0, !PT ;  /* 0x001f001f39397812 */ /* 0x000fe200078ec0ff */
[-C--:B0-----:R-:W-:Y:S01]  /*3250*/  HFMA2.MMA R54, R54, R24.reuse, R59 ;  /* 0x0000001836367235 */ /* 0x081fe2000000003b */
[----:B------:R-:W-:Y:S01]  /*3260*/  LOP3.LUT R7, R7, 0x1f001f, RZ, 0xc0, !PT ;  /* 0x001f001f07077812 */ /* 0x000fe200078ec0ff */
[-C--:B------:R-:W-:Y:S01]  /*3270*/  HFMA2 R21, R55, R24.reuse, R21 ;  /* 0x0000001837157231 */ /* 0x080fe20000000015 */
[----:B------:R-:W-:Y:S01]  /*3280*/  LOP3.LUT R22, R22, 0x64006400, RZ, 0xfc, !PT ;  /* 0x6400640016167812 */ /* 0x000fe200078efcff */
[----:B------:R-:W-:Y:S01]  /*3290*/  HADD2 R55, R58, -1040, -1040 ;  /* 0xe410e4103a377430 */ /* 0x000fe20000000000 */
        /* <DEDUP_REMOVED lines=8> */
[----:B------:R-:W-:Y:S01]  /*3320*/  LOP3.LUT R7, R7, 0x64006400, RZ, 0xfc, !PT ;  /* 0x6400640007077812 */ /* 0x000fe200078efcff */
[----:B------:R-:W-:Y:S01]  /*3330*/  HFMA2.MMA R54, R55, R25, R54 ;  /* 0x0000001937367235 */ /* 0x000fe20000000036 */
[----:B------:R-:W-:-:S02]  /*3340*/  LOP3.LUT R55, R4, 0x64006400, RZ, 0xfc, !PT ;  /* 0x6400640004377812 */ /* 0x000fc400078efcff */
[----:B------:R-:W-:Y:S01]  /*3350*/  LOP3.LUT R57, R5, 0x64006400, RZ, 0xfc, !PT ;  /* 0x6400640005397812 */ /* 0x000fe200078efcff */
[----:B------:R-:W-:Y:S01]  /*3360*/  HADD2 R24, R7, -1040, -1040 ;  /* 0xe410e41007187430 */ /* 0x000fe20000000000 */
[----:B------:R-:W-:Y:S01]  /*3370*/  LOP3.LUT R58, R6, 0x64006400, RZ, 0xfc, !PT ;  /* 0x64006400063a7812 */ /* 0x000fe200078efcff */
[----:B------:R-:W-:Y:S01]  /*3380*/  HFMA2.MMA R56, R53, R25, R56 ;  /* 0x0000001935387235 */ /* 0x000fe20000000038 */
[----:B------:R-:W0:Y:S01]  /*3390*/  LDS.128 R4, [UR4+0x20] ;  /* 0x00002004ff047984 */ /* 0x000e220008000c00 */
[----:B------:R-:W-:Y:S01]  /*33a0*/  SHF.R.U32.HI R20, RZ, 0xa, R10 ;  /* 0x0000000aff147819 */ /* 0x000fe2000001160a */
[----:B------:R-:W-:Y:S01]  /*33b0*/  HADD2 R55, R55, -1040, -1040 ;  /* 0xe410e41037377430 */ /* 0x000fe20000000000 */
[----:B------:R-:W-:Y:S01]  /*33c0*/  LOP3.LUT R10, R11, 0x1f001f, RZ, 0xc0, !PT ;  /* 0x001f001f0b0a7812 */ /* 0x000fe200078ec0ff */
[-C--:B------:R-:W-:Y:S01]  /*33d0*/  HFMA2 R53, R22, R25.reuse, R21 ;  /* 0x0000001916357231 */ /* 0x080fe20000000015 */
[----:B------:R-:W-:Y:S01]  /*33e0*/  SHF.R.U32.HI R8, RZ, 0xa, R8 ;  /* 0x0000000aff087819 */ /* 0x000fe20000011608 */
[----:B------:R-:W-:Y:S01]  /*33f0*/  HADD2 R60, R57, -1040, -1040 ;  /* 0xe410e410393c7430 */ /* 0x000fe20000000000 */
[----:B------:R-:W-:Y:S01]  /*3400*/  SHF.R.U32.HI R9, RZ, 0xa, R9 ;  /* 0x0000000aff097819 */ /* 0x000fe20000011609 */
[----:B------:R-:W-:Y:S01]  /*3410*/  HFMA2.MMA R59, R55, R26, R56 ;  /* 0x0000001a373b7235 */ /* 0x000fe20000000038 */
[----:B------:R-:W-:Y:S01]  /*3420*/  SHF.R.U32.HI R11, RZ, 0xa, R11 ;  /* 0x0000000aff0b7819 */ /* 0x000fe2000001160b */
[----:B------:R-:W-:Y:S01]  /*3430*/  HFMA2 R25, R24, R25, R23 ;  /* 0x0000001918197231 */ /* 0x000fe20000000017 */
[----:B------:R-:W-:Y:S01]  /*3440*/  LOP3.LUT R10, R10, 0x64006400, RZ, 0xfc, !PT ;  /* 0x640064000a0a7812 */ /* 0x000fe200078efcff */
[----:B------:R-:W-:Y:S01]  /*3450*/  HADD2 R57, R58, -1040, -1040 ;  /* 0xe410e4103a397430 */ /* 0x000fe20000000000 */
[----:B------:R-:W-:Y:S01]  /*3460*/  LOP3.LUT R8, R8, 0x1f001f, RZ, 0xc0, !PT ;  /* 0x001f001f08087812 */ /* 0x000fe200078ec0ff */
[-C--:B------:R-:W-:Y:S01]  /*3470*/  HFMA2 R58, R60, R26.reuse, R53 ;  /* 0x0000001a3c3a7231 */ /* 0x080fe20000000035 */
[----:B------:R-:W-:Y:S01]  /*3480*/  LOP3.LUT R9, R9, 0x1f001f, RZ, 0xc0, !PT ;  /* 0x001f001f09097812 */ /* 0x000fe200078ec0ff */
[----:B------:R-:W-:Y:S01]  /*3490*/  HADD2 R10, R10, -1040, -1040 ;  /* 0xe410e4100a0a7430 */ /* 0x000fe20000000000 */
[----:B------:R-:W-:Y:S01]  /*34a0*/  LOP3.LUT R11, R11, 0x1f001f, RZ, 0xc0, !PT ;  /* 0x001f001f0b0b7812 */ /* 0x000fe200078ec0ff */
[----:B------:R-:W-:Y:S01]  /*34b0*/  HFMA2.MMA R59, R49, R27, R59 ;  /* 0x0000001b313b7235 */ /* 0x000fe2000000003b */
[----:B------:R-:W-:Y:S01]  /*34c0*/  LOP3.LUT R8, R8, 0x64006400, RZ, 0xfc, !PT ;  /* 0x6400640008087812 */ /* 0x000fe200078efcff */
[----:B------:R-:W-:Y:S01]  /*34d0*/  HFMA2 R25, R10, R26, R25 ;  /* 0x0000001a0a197231 */ /* 0x000fe20000000019 */
[----:B------:R-:W-:Y:S01]  /*34e0*/  LOP3.LUT R9, R9, 0x64006400, RZ, 0xfc, !PT ;  /* 0x6400640009097812 */ /* 0x000fe200078efcff */
[----:B------:R-:W-:Y:S01]  /*34f0*/  HFMA2.MMA R57, R57, R26, R54 ;  /* 0x0000001a39397235 */ /* 0x000fe20000000036 */
[----:B------:R-:W-:Y:S01]  /*3500*/  LOP3.LUT R11, R11, 0x64006400, RZ, 0xfc, !PT ;  /* 0x640064000b0b7812 */ /* 0x000fe200078efcff */
[----:B------:R-:W-:Y:S01]  /*3510*/  HADD2 R8, R8, -1040, -1040 ;  /* 0xe410e41008087430 */ /* 0x000fe20000000000 */
[----:B------:R-:W-:Y:S01]  /*3520*/  LOP3.LUT R20, R20, 0x1f001f, RZ, 0xc0, !PT ;  /* 0x001f001f14147812 */ /* 0x000fe200078ec0ff */
[----:B------:R-:W-:Y:S01]  /*3530*/  HADD2 R9, R9, -1040, -1040 ;  /* 0xe410e41009097430 */ /* 0x000fe20000000000 */
[----:B------:R-:W-:Y:S01]  /*3540*/  LOP3.LUT R21, R12, 0x1f001f, RZ, 0xc0, !PT ;  /* 0x001f001f0c157812 */ /* 0x000fe200078ec0ff */
[----:B------:R-:W-:Y:S01]  /*3550*/  HADD2 R10, R11, -1040, -1040 ;  /* 0xe410e4100b0a7430 */ /* 0x000fe20000000000 */
[----:B------:R-:W-:Y:S01]  /*3560*/  LOP3.LUT R20, R20, 0x64006400, RZ, 0xfc, !PT ;  /* 0x6400640014147812 */ /* 0x000fe200078efcff */
[-C--:B------:R-:W-:Y:S01]  /*3570*/  HFMA2 R58, R50, R27.reuse, R58 ;  /* 0x0000001b323a7231 */ /* 0x080fe2000000003a */
[----:B------:R-:W-:Y:S01]  /*3580*/  HFMA2.MMA R57, R51, R27, R57 ;  /* 0x0000001b33397235 */ /* 0x000fe20000000039 */
[----:B------:R-:W-:Y:S01]  /*3590*/  HFMA2 R25, R52, R27, R25 ;  /* 0x0000001b34197231 */ /* 0x000fe20000000019 */
[----:B------:R-:W-:Y:S01]  /*35a0*/  LOP3.LUT R23, R14, 0x1f001f, RZ, 0xc0, !PT ;  /* 0x001f001f0e177812 */ /* 0x000fe200078ec0ff */
[----:B------:R-:W-:Y:S01]  /*35b0*/  HADD2 R20, R20, -1040, -1040 ;  /* 0xe410e41014147430 */ /* 0x000fe20000000000 */
[----:B------:R-:W-:-:S02]  /*35c0*/  LOP3.LUT R21, R21, 0x64006400, RZ, 0xfc, !PT ;  /* 0x6400640015157812 */ /* 0x000fc400078efcff */
[----:B------:R-:W-:Y:S02]  /*35d0*/  LOP3.LUT R23, R23, 0x64006400, RZ, 0xfc, !PT ;  /* 0x6400640017177812 */ /* 0x000fe400078efcff */
[----:B------:R-:W-:Y:S01]  /*35e0*/  SHF.R.U32.HI R12, RZ, 0xa, R12 ;  /* 0x0000000aff0c7819 */ /* 0x000fe2000001160c */
[-C--:B0-----:R-:W-:Y:S01]  /*35f0*/  HFMA2.MMA R59, R8, R4.reuse, R59 ;  /* 0x00000004083b7235 */ /* 0x081fe2000000003b */
[-C--:B------:R-:W-:Y:S01]  /*3600*/  HFMA2 R58, R9, R4.reuse, R58 ;  /* 0x00000004093a7231 */ /* 0x080fe2000000003a */
[----:B------:R-:W-:Y:S01]  /*3610*/  HFMA2.MMA R57, R20, R4, R57 ;  /* 0x0000000414397235 */ /* 0x000fe20000000039 */
[----:B------:R-:W-:Y:S01]  /*3620*/  HFMA2 R25, R10, R4, R25 ;  /* 0x000000040a197231 */ /* 0x000fe20000000019 */
[----:B------:R-:W-:Y:S01]  /*3630*/  LOP3.LUT R22, R13, 0x1f001f, RZ, 0xc0, !PT ;  /* 0x001f001f0d167812 */ /* 0x000fe200078ec0ff */
[----:B------:R-:W0:Y:S01]  /*3640*/  LDS.128 R8, [UR4+0x30] ;  /* 0x00003004ff087984 */ /* 0x000e220008000c00 */
[----:B------:R-:W-:Y:S01]  /*3650*/  HADD2 R4, R21, -1040, -1040 ;  /* 0xe410e41015047430 */ /* 0x000fe20000000000 */
[----:B------:R-:W-:Y:S01]  /*3660*/  LOP3.LUT R24, R15, 0x1f001f, RZ, 0xc0, !PT ;  /* 0x001f001f0f187812 */ /* 0x000fe200078ec0ff */
[----:B------:R-:W-:Y:S01]  /*3670*/  HADD2 R20, R23, -1040, -1040 ;  /* 0xe410e41017147430 */ /* 0x000fe20000000000 */
[----:B------:R-:W-:-:S02]  /*3680*/  SHF.R.U32.HI R14, RZ, 0xa, R14 ;  /* 0x0000000aff0e7819 */ /* 0x000fc4000001160e */
[----:B------:R-:W-:Y:S01]  /*3690*/  LOP3.LUT R12, R12, 0x1f001f, RZ, 0xc0, !PT ;  /* 0x001f001f0c0c7812 */ /* 0x000fe200078ec0ff */
[-C--:B------:R-:W-:Y:S01]  /*36a0*/  HFMA2.MMA R59, R4, R5.reuse, R59 ;  /* 0x00000005043b7235 */ /* 0x080fe2000000003b */
[----:B------:R-:W-:Y:S01]  /*36b0*/  LOP3.LUT R22, R22, 0x64006400, RZ, 0xfc, !PT ;  /* 0x6400640016167812 */ /* 0x000fe200078efcff */
[----:B------:R-:W-:Y:S01]  /*36c0*/  HFMA2.MMA R57, R20, R5, R57 ;  /* 0x0000000514397235 */ /* 0x000fe20000000039 */
[----:B------:R-:W-:Y:S02]  /*36d0*/  LOP3.LUT R24, R24, 0x64006400, RZ, 0xfc, !PT ;  /* 0x6400640018187812 */ /* 0x000fe400078efcff */
[----:B------:R-:W-:Y:S01]  /*36e0*/  SHF.R.U32.HI R15, RZ, 0xa, R15 ;  /* 0x0000000aff0f7819 */ /* 0x000fe2000001160f */
[----:B------:R-:W-:Y:S01]  /*36f0*/  HADD2 R21, R22, -1040, -1040 ;  /* 0xe410e41016157430 */ /* 0x000fe20000000000 */
[----:B------:R-:W-:Y:S01]  /*3700*/  LOP3.LUT R14, R14, 0x1f001f, RZ, 0xc0, !PT ;  /* 0x001f001f0e0e7812 */ /* 0x000fe200078ec0ff */
        /* <DEDUP_REMOVED lines=8> */
[----:B------:R-:W-:Y:S01]  /*3790*/  HFMA2 R25, R24, R5, R25 ;  /* 0x0000000518197231 */ /* 0x000fe20000000019 */
[----:B------:R-:W-:Y:S01]  /*37a0*/  SHF.R.U32.HI R13, RZ, 0xa, R13 ;  /* 0x0000000aff0d7819 */ /* 0x000fe2000001160d */
[----:B------:R-:W-:Y:S01]  /*37b0*/  HFMA2.MMA R57, R43, R6, R57 ;  /* 0x000000062b397235 */ /* 0x000fe20000000039 */
[----:B------:R-:W-:Y:S01]  /*37c0*/  LOP3.LUT R15, R15, 0x64006400, RZ, 0xfc, !PT ;  /* 0x640064000f0f7812 */ /* 0x000fe200078efcff */
[----:B------:R-:W-:Y:S01]  /*37d0*/  HADD2 R14, R14, -1040, -1040 ;  /* 0xe410e4100e0e7430 */ /* 0x000fe20000000000 */
[----:B------:R-:W-:Y:S01]  /*37e0*/  LOP3.LUT R55, R18, 0x1f001f, RZ, 0xc0, !PT ;  /* 0x001f001f12377812 */ /* 0x000fe200078ec0ff */
[-C--:B------:R-:W-:Y:S01]  /*37f0*/  HFMA2 R58, R42, R6.reuse, R58 ;  /* 0x000000062a3a7231 */ /* 0x080fe2000000003a */
[----:B------:R-:W-:Y:S01]  /*3800*/  LOP3.LUT R53, R53, 0x64006400, RZ, 0xfc, !PT ;  /* 0x6400640035357812 */ /* 0x000fe200078efcff */
[----:B------:R-:W-:Y:S01]  /*3810*/  HFMA2 R25, R44, R6, R25 ;  /* 0x000000062c197231 */ /* 0x000fe20000000019 */
[----:B------:R-:W-:Y:S01]  /*3820*/  LOP3.LUT R13, R13, 0x1f001f, RZ, 0xc0, !PT ;  /* 0x001f001f0d0d7812 */ /* 0x000fe200078ec0ff */
[-C--:B------:R-:W-:Y:S01]  /*3830*/  HFMA2.MMA R4, R4, R7.reuse, R59 ;  /* 0x0000000704047235 */ /* 0x080fe2000000003b */
[----:B------:R-:W-:Y:S01]  /*3840*/  HADD2 R6, R15, -1040, -1040 ;  /* 0xe410e4100f067430 */ /* 0x000fe20000000000 */
[----:B------:R-:W-:Y:S01]  /*3850*/  LOP3.LUT R55, R55, 0x64006400, RZ, 0xfc, !PT ;  /* 0x6400640037377812 */ /* 0x000fe200078efcff */
[----:B------:R-:W-:Y:S01]  /*3860*/  HADD2 R53, R53, -1040, -1040 ;  /* 0xe410e41035357430 */ /* 0x000fe20000000000 */
[----:B------:R-:W-:Y:S01]  /*3870*/  LOP3.LUT R54, R17, 0x1f001f, RZ, 0xc0, !PT ;  /* 0x001f001f11367812 */ /* 0x000fe200078ec0ff */
[----:B------:R-:W-:Y:S01]  /*3880*/  HFMA2.MMA R57, R14, R7, R57 ;  /* 0x000000070e397235 */ /* 0x000fe20000000039 */
[----:B------:R-:W-:Y:S01]  /*3890*/  LOP3.LUT R13, R13, 0x64006400, RZ, 0xfc, !PT ;  /* 0x640064000d0d7812 */ /* 0x000fe200078efcff */
[-C--:B------:R-:W-:Y:S01]  /*38a0*/  HFMA2 R25, R6, R7.reuse, R25 ;  /* 0x0000000706197231 */ /* 0x080fe20000000019 */
[----:B------:R-:W-:Y:S01]  /*38b0*/  SHF.R.U32.HI R16, RZ, 0xa, R16 ;  /* 0x0000000aff107819 */ /* 0x000fe20000011610 */
[----:B------:R-:W-:Y:S01]  /*38c0*/  HADD2 R6, R55, -1040, -1040 ;  /* 0xe410e41037067430 */ /* 0x000fe20000000000 */
[----:B------:R-:W-:Y:S01]  /*38d0*/  LOP3.LUT R54, R54, 0x64006400, RZ, 0xfc, !PT ;  /* 0x6400640036367812 */ /* 0x000fe200078efcff */
[----:B------:R-:W-:Y:S01]  /*38e0*/  HADD2 R13, R13, -1040, -1040 ;  /* 0xe410e4100d0d7430 */ /* 0x000fe20000000000 */
[----:B------:R-:W-:Y:S01]  /*38f0*/  SHF.R.U32.HI R18, RZ, 0xa, R18 ;  /* 0x0000000aff127819 */ /* 0x000fe20000011612 */
[-C--:B0-----:R-:W-:Y:S01]  /*3900*/  HFMA2.MMA R4, R53, R8.reuse, R4 ;  /* 0x0000000835047235 */ /* 0x081fe20000000004 */
[----:B------:R-:W-:Y:S01]  /*3910*/  LOP3.LUT R16, R16, 0x1f001f, RZ, 0xc0, !PT ;  /* 0x001f001f10107812 */ /* 0x000fe200078ec0ff */
[----:B------:R-:W-:Y:S01]  /*3920*/  HFMA2 R58, R13, R7, R58 ;  /* 0x000000070d3a7231 */ /* 0x000fe2000000003a */
[----:B------:R-:W-:Y:S01]  /*3930*/  HFMA2.MMA R57, R6, R8, R57 ;  /* 0x0000000806397235 */ /* 0x000fe20000000039 */
[----:B------:R-:W-:Y:S01]  /*3940*/  HADD2 R5, R54, -1040, -1040 ;  /* 0xe410e41036057430 */ /* 0x000fe20000000000 */
[----:B------:R-:W-:-:S02]  /*3950*/  LOP3.LUT R18, R18, 0x1f001f, RZ, 0xc0, !PT ;  /* 0x001f001f12127812 */ /* 0x000fc400078ec0ff */
[----:B------:R-:W-:Y:S01]  /*3960*/  LOP3.LUT R16, R16, 0x64006400, RZ, 0xfc, !PT ;  /* 0x6400640010107812 */ /* 0x000fe200078efcff */
[-C--:B------:R-:W-:Y:S01]  /*3970*/  HFMA2 R58, R5, R8.reuse, R58 ;  /* 0x00000008053a7231 */ /* 0x080fe2000000003a */
[----:B------:R-:W-:Y:S01]  /*3980*/  LOP3.LUT R56, R19, 0x1f001f, RZ, 0xc0, !PT ;  /* 0x001f001f13387812 */ /* 0x000fe200078ec0ff */
[-C--:B------:R-:W-:Y:S01]  /*3990*/  HFMA2.MMA R5, R45, R9.reuse, R4 ;  /* 0x000000092d057235 */ /* 0x080fe20000000004 */
[----:B------:R-:W-:Y:S01]  /*39a0*/  LOP3.LUT R18, R18, 0x64006400, RZ, 0xfc, !PT ;  /* 0x6400640012127812 */ /* 0x000fe200078efcff */
[----:B------:R-:W-:Y:S01]  /*39b0*/  HADD2 R16, R16, -1040, -1040 ;  /* 0xe410e41010107430 */ /* 0x000fe20000000000 */
[----:B------:R-:W-:Y:S01]  /*39c0*/  SHF.R.U32.HI R17, RZ, 0xa, R17 ;  /* 0x0000000aff117819 */ /* 0x000fe20000011611 */
[----:B------:R-:W-:Y:S01]  /*39d0*/  HFMA2.MMA R57, R47, R9, R57 ;  /* 0x000000092f397235 */ /* 0x000fe20000000039 */
[----:B------:R-:W-:Y:S01]  /*39e0*/  SHF.R.U32.HI R19, RZ, 0xa, R19 ;  /* 0x0000000aff137819 */ /* 0x000fe20000011613 */
[----:B------:R-:W-:Y:S01]  /*39f0*/  HADD2 R18, R18, -1040, -1040 ;  /* 0xe410e41012127430 */ /* 0x000fe20000000000 */
[----:B------:R-:W-:Y:S01]  /*3a00*/  LOP3.LUT R56, R56, 0x64006400, RZ, 0xfc, !PT ;  /* 0x6400640038387812 */ /* 0x000fe200078efcff */
[-C--:B------:R-:W-:Y:S01]  /*3a10*/  HFMA2.MMA R5, R16, R10.reuse, R5 ;  /* 0x0000000a10057235 */ /* 0x080fe20000000005 */
[----:B------:R-:W-:Y:S01]  /*3a20*/  LOP3.LUT R17, R17, 0x1f001f, RZ, 0xc0, !PT ;  /* 0x001f001f11117812 */ /* 0x000fe200078ec0ff */
[----:B------:R-:W-:Y:S01]  /*3a30*/  HFMA2 R58, R46, R9, R58 ;  /* 0x000000092e3a7231 */ /* 0x000fe2000000003a */
[----:B------:R-:W-:Y:S01]  /*3a40*/  LOP3.LUT R19, R19, 0x1f001f, RZ, 0xc0, !PT ;  /* 0x001f001f13137812 */ /* 0x000fe200078ec0ff */
[----:B------:R-:W-:Y:S01]  /*3a50*/  HADD2 R56, R56, -1040, -1040 ;  /* 0xe410e41038387430 */ /* 0x000fe20000000000 */
[----:B------:R-:W-:Y:S01]  /*3a60*/  LOP3.LUT R17, R17, 0x64006400, RZ, 0xfc, !PT ;  /* 0x6400640011117812 */ /* 0x000fe200078efcff */
[----:B------:R-:W-:Y:S01]  /*3a70*/  HFMA2.MMA R57, R18, R10, R57 ;  /* 0x0000000a12397235 */ /* 0x000fe20000000039 */
[----:B------:R-:W-:Y:S01]  /*3a80*/  LOP3.LUT R19, R19, 0x64006400, RZ, 0xfc, !PT ;  /* 0x6400640013137812 */ /* 0x000fe200078efcff */
[----:B------:R-:W-:Y:S01]  /*3a90*/  HFMA2 R25, R56, R8, R25 ;  /* 0x0000000838197231 */ /* 0x000fe20000000019 */
[----:B------:R-:W-:Y:S01]  /*3aa0*/  HFMA2.MMA R5, R36, R11, R5 ;  /* 0x0000000b24057235 */ /* 0x000fe20000000005 */
[----:B------:R-:W-:-:S02]  /*3ab0*/  HADD2 R17, R17, -1040, -1040 ;  /* 0xe410e41011117430 */ /* 0x000fc40000000000 */
[----:B------:R-:W-:Y:S02]  /*3ac0*/  HFMA2 R25, R48, R9, R25 ;  /* 0x0000000930197231 */ /* 0x000fe40000000019 */
[----:B------:R-:W-:Y:S01]  /*3ad0*/  HADD2 R4, R19, -1040, -1040 ;  /* 0xe410e41013047430 */ /* 0x000fe20000000000 */
[----:B------:R-:W-:Y:S01]  /*3ae0*/  HFMA2.MMA R57, R38, R11, R57 ;  /* 0x0000000b26397235 */ /* 0x000fe20000000039 */
[-C--:B------:R-:W-:Y:S02]  /*3af0*/  HFMA2 R58, R17, R10.reuse, R58 ;  /* 0x0000000a113a7231 */ /* 0x080fe4000000003a */
        /* <DEDUP_REMOVED lines=12> */
.L_x_3256:
[----:B------:R-:W-:Y:S01]  /*3bc0*/  ISETP.LT.AND P2, PT, R40, R29, PT ;  /* 0x0000001d2800720c */ /* 0x000fe20003f41270 */
[----:B------:R-:W-:Y:S01]  /*3bd0*/  IMAD.WIDE R34, R30, 0x4, R34 ;  /* 0x000000041e227825 */ /* 0x000fe200078e0222 */
[----:B------:R-:W-:-:S03]  /*3be0*/  UIADD3 UR4, UR4, 0x40, URZ ;  /* 0x0000004004047890 */ /* 0x000fc6000fffe03f */
[----:B------:R-:W-:Y:S02]  /*3bf0*/  IMAD.MOV.U32 R24, RZ, RZ, R34 ;  /* 0x000000ffff187224 */ /* 0x000fe400078e0022 */
[----:B------:R-:W-:Y:S02]  /*3c00*/  IMAD.MOV.U32 R25, RZ, RZ, R35 ;  /* 0x000000ffff197224 */ /* 0x000fe400078e0023 */
[----:B------:R-:W-:-:S04]  /*3c10*/  IMAD.MOV.U32 R20, RZ, RZ, R40 ;  /* 0x000000ffff147224 */ /* 0x000fc800078e0028 */
[----:B------:R-:W-:Y:S05]  /*3c20*/  @!P0 BRA P2, `(.L_x_3257) ;  /* 0xffffffe800608947 */ /* 0x000fea000103ffff */
.L_x_3255:
[----:B------:R-:W-:Y:S05]  /*3c30*/  @P1 EXIT ;  /* 0x000000000000194d */ /* 0x000fea0003800000 */
[----:B------:R-:W0:Y:S01]  /*3c40*/  S2R R0, SR_CTAID.X ;  /* 0x0000000000007919 */ /* 0x000e220000002500 */
[----:B------:R-:W1:Y:S01]  /*3c50*/  S2UR UR4, SR_CTAID.Y ;  /* 0x00000000000479c3 */ /* 0x000e620000002600 */
[----:B------:R-:W-:Y:S01]  /*3c60*/  HMUL2 R33, R33, R28.H0_H0 ;  /* 0x2000001c21217232 */ /* 0x000fe20000000000 */
[----:B------:R-:W0:Y:S06]  /*3c70*/  S2R R5, SR_TID.X ;  /* 0x0000000000057919 */ /* 0x000e2c0000002100 */
[----:B------:R-:W2:Y:S01]  /*3c80*/  LDC.64 R2, c[0x0][0x230] ;  /* 0x00008c00ff027b82 */ /* 0x000ea20000000a00 */
[----:B0-----:R-:W-:-:S04]  /*3c90*/  IMAD R0, R0, 0x40, R5 ;  /* 0x0000004000007824 */ /* 0x001fc800078e0205 */
[----:B------:R-:W-:-:S04]  /*3ca0*/  IMAD.SHL.U32 R5, R0, 0x4, RZ ;  /* 0x0000000400057824 */ /* 0x000fc800078e00ff */
[----:B-1----:R-:W-:-:S04]  /*3cb0*/  IMAD R5, R30, UR4, R5 ;  /* 0x000000041e057c24 */ /* 0x002fc8000f8e0205 */
        /* <DEDUP_REMOVED lines=9> */
.L_x_3261:
[----:B------:R-:W0:Y:S02]  /*3d50*/  LDS R2, [R0] ;  /* 0x0000000000027984 */ /* 0x000e240000000800 */
[----:B0-----:R-:W-:-:S06]  /*3d60*/  HADD2 R3, R2, R33 ;  /* 0x0000002102037230 */ /* 0x001fcc0000000000 */
[----:B------:R-:W0:Y:S02]  /*3d70*/  ATOMS.CAST.SPIN R3, [R0], R2, R3 ;  /* 0x000000020003738d */ /* 0x000e240001800003 */
[----:B0-----:R-:W-:-:S13]  /*3d80*/  ISETP.EQ.U32.AND P0, PT, R3, 0x1, PT ;  /* 0x000000010300780c */ /* 0x001fda0003f02070 */
[----:B------:R-:W-:Y:S05]  /*3d90*/  @!P0 BRA `(.L_x_3261) ;  /* 0xfffffffc00ec8947 */ /* 0x000fea000383ffff */
[----:B------:R-:W-:Y:S05]  /*3da0*/  BRA `(.L_x_3259) ;  /* 0x00000000000c7947 */ /* 0x000fea0003800000 */
.L_x_3260:
[----:B------:R-:W2:Y:S02]  /*3db0*/  LD.E R0, desc[UR6][R4.64] ;  /* 0x0000000604007980 */ /* 0x000ea4000c101900 */
[----:B--2---:R-:W-:-:S05]  /*3dc0*/  IMAD.IADD R3, R33, 0x1, R0 ;  /* 0x0000000121037824 */ /* 0x004fca00078e0200 */
[----:B------:R0:W-:Y:S02]  /*3dd0*/  ST.E desc[UR6][R4.64], R3 ;  /* 0x0000000304007985 */ /* 0x0001e4000c101906 */
.L_x_3259:
[----:B------:R-:W-:Y:S05]  /*3de0*/  BSYNC B0 ;  /* 0x0000000000007941 */ /* 0x000fea0003800000 */
.L_x_3258:
[----:B------:R1:W-:Y:S02]  /*3df0*/  ATOM.E.ADD.F16x2.RN.STRONG.GPU P0, RZ, desc[UR6][R4.64+0x4], R31 ;  /* 0x0000041f04ff79a2 */ /* 0x0003e4000810e1c6 */
[----:B-1----:R-:W-:Y:S05]  /*3e00*/  @P0 EXIT ;  /* 0x000000000000094d */ /* 0x002fea0003800000 */
[----:B------:R-:W1:Y:S02]  /*3e10*/  QSPC.E.S P0, RZ, [R4+0x4] ;  /* 0x0000040004ff73aa */ /* 0x000e640000000500 */
[----:B-1----:R-:W-:Y:S05]  /*3e20*/  @!P0 BRA `(.L_x_3262) ;  /* 0x0000000000208947 */ /* 0x002fea0003800000 */
[----:B------:R-:W-:-:S05]  /*3e30*/  IMAD.MOV.U32 R2, RZ, RZ, R4 ;  /* 0x000000ffff027224 */ /* 0x000fca00078e0004 */
[----:B------:R-:W-:-:S07]  /*3e40*/  MOV R0, R2 ;  /* 0x0000000200007202 */ /* 0x000fce0000000f00 */
.L_x_3263:
[----:B------:R-:W0:Y:S02]  /*3e50*/  LDS R2, [R0+0x4] ;  /* 0x0000040000027984 */ /* 0x000e240000000800 */
[----:B0-----:R-:W-:-:S10]  /*3e60*/  HFMA2.MMA R3, R2, 1, 1, R31 ;  /* 0x3c003c0002037835 */ /* 0x001fd4000000001f */
[----:B------:R-:W0:Y:S02]  /*3e70*/  ATOMS.CAST.SPIN R3, [R0+0x4], R2, R3 ;  /* 0x000004020003738d */ /* 0x000e240001800003 */
[----:B0-----:R-:W-:-:S13]  /*3e80*/  ISETP.EQ.U32.AND P0, PT, R3, 0x1, PT ;  /* 0x000000010300780c */ /* 0x001fda0003f02070 */
[----:B------:R-:W-:Y:S05]  /*3e90*/  @!P0 BRA `(.L_x_3263) ;  /* 0xfffffffc00ec8947 */ /* 0x000fea000383ffff */
[----:B------:R-:W-:Y:S05]  /*3ea0*/  EXIT ;  /* 0x000000000000794d */ /* 0x000fea0003800000 */
.L_x_3262:
[----:B------:R-:W0:Y:S02]  /*3eb0*/  LD.E R0, desc[UR6][R4.64+0x4] ;  /* 0x0000040604007980 */ /* 0x000e24000c101900 */
[----:B0-----:R-:W-:-:S05]  /*3ec0*/  IMAD.IADD R3, R31, 0x1, R0 ;  /* 0x000000011f037824 */ /* 0x001fca00078e0200 */
[----:B------:R-:W-:Y:S01]  /*3ed0*/  ST.E desc[UR6][R4.64+0x4], R3 ;  /* 0x0000040304007985 */ /* 0x000fe2000c101906 */
[----:B------:R-:W-:Y:S05]  /*3ee0*/  EXIT ;  /* 0x000000000000794d */ /* 0x000fea0003800000 */
.L_x_3264:
        /* <DEDUP_REMOVED lines=9> */
.L_x_3721:


//--------------------- .text._Z23gemm_half_q_half_kernelILi1ELi16ELb1ELb1ELi64EEvPK6__halfPKjS4_S2_PS0_iiiiPKtS7_iiiiiibS2_i --------------------------
	.section	.text._Z23gemm_half_q_half_kernelILi1ELi16ELb1ELb1ELi64EEvPK6__halfPKjS4_S2_PS0_iiiiPKtS7_iiiiiibS2_i,"ax",@progbits
	.align	128
        .global         _Z23gemm_half_q_half_kernelILi1ELi16ELb1ELb1ELi64EEvPK6__halfPKjS4_S2_PS0_iiiiPKtS7_iiiiiibS2_i
        .type           _Z23gemm_half_q_half_kernelILi1ELi16ELb1ELb1ELi64EEvPK6__halfPKjS4_S2_PS0_iiiiPKtS7_iiiiiibS2_i,@function
        .size           _Z23gemm_half_q_half_kernelILi1ELi16ELb1ELb1ELi64EEvPK6__halfPKjS4_S2_PS0_iiiiPKtS7_iiiiiibS2_i,(.L_x_3722 - _Z23gemm_half_q_half_kernelILi1ELi16ELb1ELb1ELi64EEvPK6__halfPKjS4_S2_PS0_iiiiPKtS7_iiiiiibS2_i)
        .other          _Z23gemm_half_q_half_kernelILi1ELi16ELb1ELb1ELi64EEvPK6__halfPKjS4_S2_PS0_iiiiPKtS7_iiiiiibS2_i,@"STO_CUDA_ENTRY STV_DEFAULT"
_Z23gemm_half_q_half_kernelILi1ELi16ELb1ELb1ELi64EEvPK6__halfPKjS4_S2_PS0_iiiiPKtS7_iiiiiibS2_i:
.text._Z23gemm_half_q_half_kernelILi1ELi16ELb1ELb1ELi64EEvPK6__halfPKjS4_S2_PS0_iiiiPKtS7_iiiiiibS2_i:
        /* <DEDUP_REMOVED lines=35> */
[----:B------:R-:W-:Y:S01]  /*0230*/  @!P0 LEA R6, P2, R5, UR4, 0x1 ;  /* 0x0000000405068c11 */ /* 0x000fe2000f8408ff */
[----:B------:R-:W-:Y:S01]  /*0240*/  @P0 IMAD.X R12, RZ, RZ, R4, P3 ;  /* 0x000000ffff0c0224 */ /* 0x000fe200018e0604 */
[----:B------:R-:W-:Y:S02]  /*0250*/  @P0 LEA R4, P3, R11, UR4, 0x1 ;  /* 0x000000040b040c11 */ /* 0x000fe4000f8608ff */
        /* <DEDUP_REMOVED lines=10> */
.L_x_3266:
[----:B------:R-:W-:Y:S05]  /*0300*/  BSYNC B0 ;  /* 0x0000000000007941 */ /* 0x000fea0003800000 */
.L_x_3265:
[----:B------:R-:W-:Y:S01]  /*0310*/  ULDC UR4, c[0x0][0x23c] ;  /* 0x00008f0000047ab9 */ /* 0x000fe20000000800 */
[----:B0-----:R-:W-:Y:S02]  /*0320*/  IMAD.SHL.U32 R0, R10, 0x4, RZ ;  /* 0x000000040a007824 */ /* 0x001fe400078e00ff */
[----:B------:R-:W-:-:S05]  /*0330*/  IMAD.U32 R35, RZ, RZ, UR4 ;  /* 0x00000004ff237e24 */ /* 0x000fca000f8e00ff */
[----:B------:R-:W-:-:S13]  /*0340*/  ISETP.GE.AND P0, PT, R0, R35, PT ;  /* 0x000000230000720c */ /* 0x000fda0003f06270 */
[----:B------:R-:W-:Y:S05]  /*0350*/  @P0 EXIT ;  /* 0x000000000000094d */ /* 0x000fea0003800000 */
[----:B------:R-:W0:Y:S08]  /*0360*/  LDC.U8 R2, c[0x0][0x270] ;  /* 0x00009c00ff027b82 */ /* 0x000e300000000000 */
[----:B------:R-:W1:Y:S01]  /*0370*/  LDC R11, c[0x0][0x264] ;  /* 0x00009900ff0b7b82 */ /* 0x000e620000000800 */
[----:B0-----:R-:W-:-:S04]  /*0380*/  PRMT R2, R2, 0x8880, RZ ;  /* 0x0000888002027816 */ /* 0x001fc800000000ff */
[----:B------:R-:W-:-:S03]  /*0390*/  ISETP.NE.AND P0, PT, R2, RZ, PT ;  /* 0x000000ff0200720c */ /* 0x000fc60003f05270 */
[----:B------:R-:W0:Y:S01]  /*03a0*/  LDC.64 R2, c[0x0][0x248] ;  /* 0x00009200ff027b82 */ /* 0x000e220000000a00 */
[----:B------:R-:W-:-:S04]  /*03b0*/  ISETP.NE.OR P0, PT, R8, RZ, !P0 ;  /* 0x000000ff0800720c */ /* 0x000fc80004705670 */
[----:B------:R-:W-:-:S03]  /*03c0*/  ISETP.LE.OR P2, PT, R13, UR8, P0 ;  /* 0x000000080d007c0c */ /* 0x000fc60008743670 */
[----:B------:R-:W2:Y:S01]  /*03d0*/  LDC R13, c[0x0][0x25c] ;  /* 0x00009700ff0d7b82 */ /* 0x000ea20000000800 */
[----:B------:R-:W-:-:S09]  /*03e0*/  ISETP.GE.AND P0, PT, R36, R33, PT ;  /* 0x000000212400720c */ /* 0x000fd20003f06270 */
[----:B------:R-:W3:Y:S01]  /*03f0*/  @!P2 LDC.64 R4, c[0x0][0x230] ;  /* 0x00008c00ff04ab82 */ /* 0x000ee20000000a00 */
[----:B------:R-:W-:-:S04]  /*0400*/  @!P2 IMAD R7, R35, UR8, R0 ;  /* 0x000000082307ac24 */ /* 0x000fc8000f8e0200 */
[----:B---3--:R-:W-:-:S04]  /*0410*/  @!P2 IMAD.WIDE R4, R7, 0x2, R4 ;  /* 0x000000020704a825 */ /* 0x008fc800078e0204 */
[----:B------:R-:W-:Y:S01]  /*0420*/  IMAD.SHL.U32 R7, R8, 0x80, RZ ;  /* 0x0000008008077824 */ /* 0x000fe200078e00ff */
[----:B------:R3:W-:Y:S03]  /*0430*/  @!P2 STG.E.64 desc[UR6][R4.64], RZ ;  /* 0x000000ff0400a986 */ /* 0x0007e6000c101b06 */
[----:B0-----:R-:W-:Y:S01]  /*0440*/  IMAD.WIDE R6, R7, 0x2, R2 ;  /* 0x0000000207067825 */ /* 0x001fe200078e0202 */
[----:B------:R-:W-:Y:S06]  /*0450*/  BAR.SYNC.DEFER_BLOCKING 0x0 ;  /* 0x0000000000007b1d */ /* 0x000fec0000010000 */
[----:B-12---:R-:W-:Y:S05]  /*0460*/  @P0 BRA `(.L_x_3267) ;  /* 0x0000000000d00947 */ /* 0x006fea0003800000 */
[----:B------:R0:W5:Y:S01]  /*0470*/  LDG.E.U16.CONSTANT R10, desc[UR6][R6.64] ;  /* 0x00000006060a7981 */ /* 0x000162000c1e9500 */
[----:B---3--:R-:W1:Y:S01]  /*0480*/  LDC.64 R4, c[0x0][0x220] ;  /* 0x00008800ff047b82 */ /* 0x008e620000000a00 */
        /* <DEDUP_REMOVED lines=8> */
.L_x_3268:
[----:B0----5:R-:W-:-:S04]  /*0510*/  IMAD.IADD R16, R10, 0x1, R21 ;  /* 0x000000010a107824 */ /* 0x021fc800078e0215 */
[----:B------:R-:W-:-:S05]  /*0520*/  IMAD R14, R16, R35, RZ ;  /* 0x00000023100e7224 */ /* 0x000fca00078e02ff */
        /* <DEDUP_REMOVED lines=40> */
.L_x_3267:
        /* <DEDUP_REMOVED lines=12> */
.L_x_3269:
        /* <DEDUP_REMOVED lines=8> */
.L_x_3270:
        /* <DEDUP_REMOVED lines=12> */
.L_x_3271:
        /* <DEDUP_REMOVED lines=8> */
.L_x_3272:
        /* <DEDUP_REMOVED lines=11> */
.L_x_3273:
[C---:B------:R-:W-:Y:S02]  /*0ae0*/  VIMNMX R8, R36.reuse, UR4, PT ;  /* 0x0000000424087c48 */ /* 0x040fe4000bfe0100 */
[----:B------:R-:W-:Y:S02]  /*0af0*/  ISETP.GE.OR P0, PT, R36, UR5, P0 ;  /* 0x0000000524007c0c */ /* 0x000fe40008706670 */
[----:B------:R-:W-:Y:S02]  /*0b00*/  SHF.R.S32.HI R11, RZ, 0x1f, R8 ;  /* 0x0000001fff0b7819 */ /* 0x000fe40000011408 */
[----:B------:R-:W-:Y:S02]  /*0b10*/  PRMT R32, RZ, 0x5410, RZ ;  /* 0x00005410ff207816 */ /* 0x000fe400000000ff */
[----:B------:R-:W-:Y:S02]  /*0b20*/  LEA.HI R11, R11, R8, RZ, 0x5 ;  /* 0x000000080b0b7211 */ /* 0x000fe400078f28ff */
[----:B------:R-:W-:-:S02]  /*0b30*/  PRMT R31, RZ, 0x5410, RZ ;  /* 0x00005410ff1f7816 */ /* 0x000fc400000000ff */
[----:B------:R-:W-:-:S05]  /*0b40*/  SHF.R.S32.HI R8, RZ, 0x5, R11 ;  /* 0x00000005ff087819 */ /* 0x000fca000001140b */
[----:B------:R-:W-:-:S05]  /*0b50*/  IMAD R3, R8, 0x8, R3 ;  /* 0x0000000808037824 */ /* 0x000fca00078e0203 */
[----:B------:R-:W-:-:S04]  /*0b60*/  IADD3 R2, R5, R3, R2 ;  /* 0x0000000305027210 */ /* 0x000fc80007ffe002 */
[----:B------:R-:W-:-:S05]  /*0b70*/  IADD3 R2, R9, R2, R4 ;  /* 0x0000000209027210 */ /* 0x000fca0007ffe004 */
[----:B------:R-:W-:Y:S01]  /*0b80*/  IMAD R3, R2, R35, RZ ;  /* 0x0000002302037224 */ /* 0x000fe200078e02ff */
[----:B------:R-:W-:-:S04]  /*0b90*/  SHF.R.S32.HI R2, RZ, 0x1f, R0 ;  /* 0x0000001fff027819 */ /* 0x000fc80000011400 */
[----:B------:R-:W-:-:S04]  /*0ba0*/  IADD3 R0, P2, R0, R3, RZ ;  /* 0x0000000300007210 */ /* 0x000fc80007f5e0ff */
[----:B------:R-:W-:Y:S01]  /*0bb0*/  LEA.HI.X.SX32 R5, R3, R2, 0x1, P2 ;  /* 0x0000000203057211 */ /* 0x000fe200010f0eff */
[----:B------:R-:W-:Y:S08]  /*0bc0*/  @P0 BRA `(.L_x_3274) ;  /* 0x0000001400d00947 */ /* 0x000ff00003800000 */
[----:B------:R-:W2:Y:S04]  /*0bd0*/  LDL.64 R8, [R1] ;  /* 0x0000000001087983 */ /* 0x000ea80000100a00 */
[----:B------:R-:W3:Y:S01]  /*0be0*/  LDG.E.U16.CONSTANT R3, desc[UR6][R6.64+0x2] ;  /* 0x0000020606037981 */ /* 0x000ee2000c1e9500 */
[----:B------:R-:W1:Y:S01]  /*0bf0*/  S2UR UR5, SR_CgaCtaId ;  /* 0x00000000000579c3 */ /* 0x000e620000008800 */
[----:B------:R-:W-:Y:S01]  /*0c00*/  ULDC.64 UR8, c[0x0][0x218] ;  /* 0x0000860000087ab9 */ /* 0x000fe20000000a00 */
[----:B------:R-:W-:Y:S01]  /*0c10*/  UMOV UR4, 0x400 ;  /* 0x0000040000047882 */ /* 0x000fe20000000000 */
[----:B------:R-:W-:Y:S01]  /*0c20*/  LEA R4, P0, R0, UR8, 0x2 ;  /* 0x0000000800047c11 */ /* 0x000fe2000f8010ff */
[----:B------:R-:W-:Y:S01]  /*0c30*/  IMAD.MOV.U32 R30, RZ, RZ, RZ ;  /* 0x000000ffff1e7224 */ /* 0x000fe200078e00ff */
[----:B------:R-:W-:-:S02]  /*0c40*/  PRMT R31, RZ, 0x5410, RZ ;  /* 0x00005410ff1f7816 */ /* 0x000fc400000000ff */
[----:B------:R-:W-:Y:S02]  /*0c50*/  LEA.HI.X R5, R0, UR9, R5, 0x2, P0 ;  /* 0x0000000900057c11 */ /* 0x000fe400080f1405 */
[----:B------:R-:W-:Y:S01]  /*0c60*/  PRMT R32, RZ, 0x5410, RZ ;  /* 0x00005410ff207816 */ /* 0x000fe200000000ff */
[----:B-1----:R-:W-:-:S03]  /*0c70*/  ULEA UR4, UR5, UR4, 0x18 ;  /* 0x0000000405047291 */ /* 0x002fc6000f8ec03f */
[----:B------:R-:W-:Y:S01]  /*0c80*/  ULDC UR5, c[0x0][0x260] ;  /* 0x0000980000057ab9 */ /* 0x000fe20000000800 */
[----:B--2---:R-:W-:Y:S02]  /*0c90*/  PRMT R0, R8, 0x7610, R8 ;  /* 0x0000761008007816 */ /* 0x004fe40000000008 */
[----:B------:R-:W-:Y:S01]  /*0ca0*/  PRMT R2, R9, 0x7610, R9 ;  /* 0x0000761009027816 */ /* 0x000fe20000000009 */
[----:B---3--:R-:W-:-:S07]  /*0cb0*/  IMAD.IADD R3, R36, 0x1, R3 ;  /* 0x0000000124037824 */ /* 0x008fce00078e0203 */
.L_x_3276:
[C---:B------:R-:W-:Y:S01]  /*0cc0*/  ISETP.NE.AND P0, PT, R36.reuse, R3, PT ;  /* 0x000000032400720c */ /* 0x040fe20003f05270 */
[----:B------:R-:W1:Y:S01]  /*0cd0*/  LDC R35, c[0x0][0x23c] ;  /* 0x00008f00ff237b82 */ /* 0x000e620000000800 */
[----:B------:R-:W2:Y:S11]  /*0ce0*/  LDG.E.128.CONSTANT R24, desc[UR6][R4.64] ;  /* 0x0000000604187981 */ /* 0x000eb6000c1e9d00 */
[----:B------:R-:W3:Y:S01]  /*0cf0*/  @!P0 LDC.64 R20, c[0x0][0x248] ;  /* 0x00009200ff148b82 */ /* 0x000ee20000000a00 */
[----:B------:R-:W-:-:S02]  /*0d00*/  @!P0 IMAD.SHL.U32 R7, R36, 0x2, RZ ;  /* 0x0000000224078824 */ /* 0x000fc400078e00ff */
[----:B------:R-:W-:-:S04]  /*0d10*/  @!P0 VIADD R30, R30, 0x1 ;  /* 0x000000011e1e8836 */ /* 0x000fc80000000000 */
[----:B------:R-:W-:Y:S02]  /*0d20*/  @!P0 IMAD R37, R30, 0x8, R1 ;  /* 0x000000081e258824 */ /* 0x000fe400078e0201 */
[----:B-1----:R-:W-:-:S03]  /*0d30*/  IMAD.WIDE R22, R35, 0x4, R4 ;  /* 0x0000000423167825 */ /* 0x002fc600078e0204 */
[----:B------:R-:W4:Y:S04]  /*0d40*/  @!P0 LDL.64 R42, [R37] ;  /* 0x00000000252a8983 */ /* 0x000f280000100a00 */
[----:B0-----:R-:W5:Y:S01]  /*0d50*/  LDG.E.128.CONSTANT R12, desc[UR6][R22.64] ;  /* 0x00000006160c7981 */ /* 0x001f62000c1e9d00 */
[----:B------:R-:W-:-:S05]  /*0d60*/  IMAD.WIDE R38, R35, 0x4, R22 ;  /* 0x0000000423267825 */ /* 0x000fca00078e0216 */
[----:B------:R-:W4:Y:S01]  /*0d70*/  LDG.E.128.CONSTANT R16, desc[UR6][R38.64] ;  /* 0x0000000626107981 */ /* 0x000f22000c1e9d00 */
[----:B---3--:R-:W-:-:S06]  /*0d80*/  @!P0 IMAD.WIDE R20, R7, 0x2, R20 ;  /* 0x0000000207148825 */ /* 0x008fcc00078e0214 */
[----:B------:R0:W3:Y:S01]  /*0d90*/  @!P0 LDG.E.U16.CONSTANT R21, desc[UR6][R20.64+0x2] ;  /* 0x0000020614158981 */ /* 0x0000e2000c1e9500 */
[----:B------:R-:W-:-:S05]  /*0da0*/  IMAD.WIDE R40, R35, 0x4, R38 ;  /* 0x0000000423287825 */ /* 0x000fca00078e0226 */
[----:B------:R1:W4:Y:S01]  /*0db0*/  LDG.E.128.CONSTANT R4, desc[UR6][R40.64] ;  /* 0x0000000628047981 */ /* 0x000322000c1e9d00 */
[----:B------:R-:W-:-:S05]  /*0dc0*/  IMAD.WIDE R28, R35, 0x4, R40 ;  /* 0x00000004231c7825 */ /* 0x000fca00078e0228 */
[----:B------:R-:W4:Y:S01]  /*0dd0*/  LDG.E.128.CONSTANT R8, desc[UR6][R28.64] ;  /* 0x000000061c087981 */ /* 0x000f22000c1e9d00 */
[----:B0-----:R-:W-:-:S04]  /*0de0*/  PRMT R20, R34, 0x9910, RZ ;  /* 0x0000991022147816 */ /* 0x001fc800000000ff */
[----:B------:R-:W-:Y:S01]  /*0df0*/  ISETP.EQ.OR P2, PT, R20, RZ, P1 ;  /* 0x000000ff1400720c */ /* 0x000fe20000f42670 */
[----:B------:R-:W-:Y:S01]  /*0e00*/  IMAD.MOV.U32 R48, RZ, RZ, 0x2800 ;  /* 0x00002800ff307424 */ /* 0x000fe200078e00ff */
[----:B--2---:R-:W-:Y:S02]  /*0e10*/  SHF.R.U32.HI R20, RZ, 0xf, R24 ;  /* 0x0000000fff147819 */ /* 0x004fe40000011618 */
[----:B------:R-:W-:Y:S02]  /*0e20*/  SHF.R.U32.HI R23, RZ, 0xf, R26 ;  /* 0x0000000fff177819 */ /* 0x000fe4000001161a */
[----:B------:R-:W-:Y:S02]  /*0e30*/  SHF.R.U32.HI R22, RZ, 0xf, R25 ;  /* 0x0000000fff167819 */ /* 0x000fe40000011619 */
[----:B------:R-:W-:Y:S02]  /*0e40*/  SHF.R.U32.HI R38, RZ, 0xf, R27 ;  /* 0x0000000fff267819 */ /* 0x000fe4000001161b */
[----:B------:R-:W-:-:S02]  /*0e50*/  LOP3.LUT R20, R20, 0x10001, RZ, 0xc0, !PT ;  /* 0x0001000114147812 */ /* 0x000fc400078ec0ff */
[----:B------:R-:W-:Y:S02]  /*0e60*/  LOP3.LUT R37, R23, 0x10001, RZ, 0xc0, !PT ;  /* 0x0001000117257812 */ /* 0x000fe400078ec0ff */
[----:B------:R-:W-:Y:S02]  /*0e70*/  LOP3.LUT R22, R22, 0x10001, RZ, 0xc0, !PT ;  /* 0x0001000116167812 */ /* 0x000fe400078ec0ff */
[----:B------:R-:W-:Y:S02]  /*0e80*/  LOP3.LUT R39, R38, 0x10001, RZ, 0xc0, !PT ;  /* 0x0001000126277812 */ /* 0x000fe400078ec0ff */
[----:B-----5:R-:W-:Y:S02]  /*0e90*/  SHF.R.U32.HI R23, RZ, 0xe, R13 ;  /* 0x0000000eff177819 */ /* 0x020fe4000001160d */
[----:B------:R-:W-:Y:S02]  /*0ea0*/  SHF.R.U32.HI R38, RZ, 0xe, R14 ;  /* 0x0000000eff267819 */ /* 0x000fe4000001160e */
[----:B-1----:R-:W-:Y:S01]  /*0eb0*/  SHF.R.U32.HI R40, RZ, 0xe, R15 ;  /* 0x0000000eff287819 */ /* 0x002fe2000001160f */
[----:B---3--:R-:W-:Y:S01]  /*0ec0*/  @!P0 IMAD.IADD R3, R21, 0x1, R36 ;  /* 0x0000000115038824 */ /* 0x008fe200078e0224 */
[----:B------:R-:W-:-:S04]  /*0ed0*/  SHF.R.U32.HI R21, RZ, 0xe, R12 ;  /* 0x0000000eff157819 */ /* 0x000fc8000001160c */
[----:B------:R-:W-:Y:S02]  /*0ee0*/  LOP3.LUT R21, R20, 0x20002, R21, 0xf8, !PT ;  /* 0x0002000214157812 */ /* 0x000fe400078ef815 */
[----:B----4-:R-:W-:Y:S02]  /*0ef0*/  SHF.R.U32.HI R20, RZ, 0xd, R16 ;  /* 0x0000000dff147819 */ /* 0x010fe40000011610 */
[----:B------:R-:W-:Y:S02]  /*0f00*/  LOP3.LUT R23, R22, 0x20002, R23, 0xf8, !PT ;  /* 0x0002000216177812 */ /* 0x000fe400078ef817 */
[----:B------:R-:W-:Y:S02]  /*0f10*/  LOP3.LUT R38, R37, 0x20002, R38, 0xf8, !PT ;  /* 0x0002000225267812 */ /* 0x000fe400078ef826 */
[----:B------:R-:W-:Y:S02]  /*0f20*/  SHF.R.U32.HI R22, RZ, 0xd, R17 ;  /* 0x0000000dff167819 */ /* 0x000fe40000011611 */
[----:B------:R-:W-:-:S02]  /*0f30*/  LOP3.LUT R40, R39, 0x20002, R40, 0xf8, !PT ;  /* 0x0002000227287812 */ /* 0x000fc400078ef828 */
[----:B------:R-:W-:Y:S02]  /*0f40*/  LOP3.LUT R21, R21, 0x40004, R20, 0xf8, !PT ;  /* 0x0004000415157812 */ /* 0x000fe400078ef814 */
[----:B------:R-:W-:Y:S02]  /*0f50*/  SHF.R.U32.HI R37, RZ, 0xd, R18 ;  /* 0x0000000dff257819 */ /* 0x000fe40000011612 */
[----:B------:R-:W-:Y:S02]  /*0f60*/  SHF.R.U32.HI R39, RZ, 0xd, R19 ;  /* 0x0000000dff277819 */ /* 0x000fe40000011613 */
[----:B------:R-:W-:Y:S02]  /*0f70*/  SHF.R.U32.HI R20, RZ, 0xc, R4 ;  /* 0x0000000cff147819 */ /* 0x000fe40000011604 */
[----:B------:R-:W-:Y:S02]  /*0f80*/  LOP3.LUT R23, R23, 0x40004, R22, 0xf8, !PT ;  /* 0x0004000417177812 */ /* 0x000fe400078ef816 */
[----:B------:R-:W-:-:S02]  /*0f90*/  LOP3.LUT R37, R38, 0x40004, R37, 0xf8, !PT ;  /* 0x0004000426257812 */ /* 0x000fc400078ef825 */
[----:B------:R-:W-:Y:S02]  /*0fa0*/  SHF.R.U32.HI R22, RZ, 0xc, R6 ;  /* 0x0000000cff167819 */ /* 0x000fe40000011606 */
[----:B------:R-:W-:Y:S02]  /*0fb0*/  LOP3.LUT R39, R40, 0x40004, R39, 0xf8, !PT ;  /* 0x0004000428277812 */ /* 0x000fe400078ef827 */
[----:B------:R-:W-:Y:S02]  /*0fc0*/  LOP3.LUT R21, R21, 0x80008, R20, 0xf8, !PT ;  /* 0x0008000815157812 */ /* 0x000fe400078ef814 */
[----:B------:R-:W-:Y:S02]  /*0fd0*/  SHF.R.U32.HI R38, RZ, 0xc, R7 ;  /* 0x0000000cff267819 */ /* 0x000fe40000011607 */
[----:B------:R-:W-:Y:S02]  /*0fe0*/  SHF.R.U32.HI R20, RZ, 0xc, R5 ;  /* 0x0000000cff147819 */ /* 0x000fe40000011605 */
[----:B------:R-:W-:-:S02]  /*0ff0*/  LOP3.LUT R37, R37, 0x80008, R22, 0xf8, !PT ;  /* 0x0008000825257812 */ /* 0x000fc400078ef816 */
[----:B------:R-:W-:Y:S02]  /*1000*/  SHF.R.U32.HI R40, RZ, 0xb, R8 ;  /* 0x0000000bff287819 */ /* 0x000fe40000011608 */
[----:B------:R-:W-:Y:S02]  /*1010*/  LOP3.LUT R22, R39, 0x80008, R38, 0xf8, !PT ;  /* 0x0008000827167812 */ /* 0x000fe400078ef826 */
[----:B------:R-:W-:Y:S02]  /*1020*/  LOP3.LUT R20, R23, 0x80008, R20, 0xf8, !PT ;  /* 0x0008000817147812 */ /* 0x000fe400078ef814 */
[----:B------:R-:W-:Y:S02]  /*1030*/  SHF.R.U32.HI R39, RZ, 0xb, R9 ;  /* 0x0000000bff277819 */ /* 0x000fe40000011609 */
[----:B------:R-:W-:Y:S02]  /*1040*/  LOP3.LUT R40, R21, 0x100010, R40, 0xf8, !PT ;  /* 0x0010001015287812 */ /* 0x000fe400078ef828 */
[----:B------:R-:W-:-:S02]  /*1050*/  SHF.R.U32.HI R38, RZ, 0xb, R10 ;  /* 0x0000000bff267819 */ /* 0x000fc4000001160a */
[----:B------:R-:W-:Y:S02]  /*1060*/  SHF.R.U32.HI R21, RZ, 0xb, R11 ;  /* 0x0000000bff157819 */ /* 0x000fe4000001160b */
[----:B------:R-:W-:Y:S02]  /*1070*/  LOP3.LUT R39, R20, 0x100010, R39, 0xf8, !PT ;  /* 0x0010001014277812 */ /* 0x000fe400078ef827 */
[----:B------:R-:W-:Y:S02]  /*1080*/  LOP3.LUT R20, R24, 0x3e003e0, RZ, 0xc0, !PT ;  /* 0x03e003e018147812 */ /* 0x000fe400078ec0ff */
[----:B------:R-:W-:Y:S02]  /*1090*/  LOP3.LUT R38, R37, 0x100010, R38, 0xf8, !PT ;  /* 0x0010001025267812 */ /* 0x000fe400078ef826 */
[----:B------:R-:W-:Y:S02]  /*10a0*/  @!P0 PRMT R2, R43, 0x7610, R2 ;  /* 0x000076102b028816 */ /* 0x000fe40000000002 */
[----:B------:R-:W-:-:S02]  /*10b0*/  LOP3.LUT R37, R22, 0x100010, R21, 0xf8, !PT ;  /* 0x0010001016257812 */ /* 0x000fc400078ef815 */
[----:B------:R-:W-:Y:S02]  /*10c0*/  LOP3.LUT R23, R26, 0x3e003e0, RZ, 0xc0, !PT ;  /* 0x03e003e01a177812 */ /* 0x000fe400078ec0ff */
[----:B------:R-:W-:Y:S02]  /*10d0*/  LOP3.LUT R41, R27, 0x3e003e0, RZ, 0xc0, !PT ;  /* 0x03e003e01b297812 */ /* 0x000fe400078ec0ff */
[----:B------:R-:W-:Y:S02]  /*10e0*/  LOP3.LUT R21, R20, 0x64006400, RZ, 0xfc, !PT ;  /* 0x6400640014157812 */ /* 0x000fe400078efcff */
[----:B------:R-:W-:Y:S02]  /*10f0*/  LOP3.LUT R22, R25, 0x3e003e0, RZ, 0xc0, !PT ;  /* 0x03e003e019167812 */ /* 0x000fe400078ec0ff */
[----:B------:R-:W-:Y:S02]  /*1100*/  LOP3.LUT R20, R12, 0x3e003e0, RZ, 0xc0, !PT ;  /* 0x03e003e00c147812 */ /* 0x000fe400078ec0ff */
[----:B------:R-:W-:-:S02]  /*1110*/  @!P0 PRMT R2, R2, 0x7610, R43 ;  /* 0x0000761002028816 */ /* 0x000fc4000000002b */
[----:B------:R-:W-:Y:S02]  /*1120*/  LOP3.LUT R43, R23, 0x64006400, RZ, 0xfc, !PT ;  /* 0x64006400172b7812 */ /* 0x000fe400078efcff */
[----:B------:R-:W-:Y:S02]  /*1130*/  LOP3.LUT R57, R41, 0x64006400, RZ, 0xfc, !PT ;  /* 0x6400640029397812 */ /* 0x000fe400078efcff */
[----:B------:R-:W-:Y:S02]  /*1140*/  LOP3.LUT R59, R22, 0x64006400, RZ, 0xfc, !PT ;  /* 0x64006400163b7812 */ /* 0x000fe400078efcff */
[----:B------:R-:W-:Y:S02]  /*1150*/  LOP3.LUT R23, R14, 0x3e003e0, RZ, 0xc0, !PT ;  /* 0x03e003e00e177812 */ /* 0x000fe400078ec0ff */
[----:B------:R-:W-:Y:S02]  /*1160*/  LOP3.LUT R41, R20, 0x64006400, RZ, 0xfc, !PT ;  /* 0x6400640014297812 */ /* 0x000fe400078efcff */
[----:B------:R-:W-:-:S02]  /*1170*/  @!P0 PRMT R0, R42, 0x7610, R0 ;  /* 0x000076102a008816 */ /* 0x000fc40000000000 */
[----:B------:R-:W-:Y:S02]  /*1180*/  LOP3.LUT R22, R13, 0x3e003e0, RZ, 0xc0, !PT ;  /* 0x03e003e00d167812 */ /* 0x000fe400078ec0ff */
[----:B------:R-:W-:Y:S01]  /*1190*/  LOP3.LUT R20, R19, 0x3e003e0, RZ, 0xc0, !PT ;  /* 0x03e003e013147812 */ /* 0x000fe200078ec0ff */
[----:B------:R-:W-:Y:S01]  /*11a0*/  HFMA2 R60, R21, R48.H0_H0, -48, -48 ;  /* 0xd200d200153c7431 */ /* 0x000fe20000040030 */
[----:B------:R-:W-:Y:S02]  /*11b0*/  LOP3.LUT R45, R23, 0x64006400, RZ, 0xfc, !PT ;  /* 0x64006400172d7812 */ /* 0x000fe400078efcff */
[----:B------:R-:W-:Y:S02]  /*11c0*/  @!P0 PRMT R0, R0, 0x7610, R42 ;  /* 0x0000761000008816 */ /* 0x000fe4000000002a */
        /* <DEDUP_REMOVED lines=25> */
[----:B------:R-:W-:Y:S01]  /*1360*/  VIADD R36, R36, 0x20 ;  /* 0x0000002024247836 */ /* 0x000fe20000000000 */
        /* <DEDUP_REMOVED lines=70> */
[----:B------:R-:W-:-:S02]  /*17d0*/  LOP3.LUT R22, R13, 0x1f001f, RZ, 0xc0, !PT ;  /* 0x001f001f0d167812 */ /* 0x000fc400078ec0ff */
[----:B------:R-:W-:Y:S02]  /*17e0*/  LOP3.LUT R57, R57, 0x64006400, RZ, 0xfc, !PT ;  /* 0x6400640039397812 */ /* 0x000fe400078efcff */
[----:B------:R-:W-:-:S03]  /*17f0*/  LOP3.LUT R22, R22, 0x64006400, RZ, 0xfc, !PT ;  /* 0x6400640016167812 */ /* 0x000fc600078efcff */
[----:B------:R-:W-:Y:S02]  /*1800*/  HADD2 R57, R57, -1040, -1040 ;  /* 0xe410e41039397430 */ /* 0x000fe40000000000 */
[----:B------:R-:W-:Y:S01]  /*1810*/  HADD2 R58, R22, -1040, -1040 ;  /* 0xe410e410163a7430 */ /* 0x000fe20000000000 */
[----:B------:R-:W-:-:S03]  /*1820*/  LOP3.LUT R22, R14, 0x1f001f, RZ, 0xc0, !PT ;  /* 0x001f001f0e167812 */ /* 0x000fc600078ec0ff */
[----:B------:R-:W-:Y:S01]  /*1830*/  HFMA2 R21, R58, R23, R21 ;  /* 0x000000173a157231 */ /* 0x000fe20000000015 */
[----:B------:R-:W-:Y:S01]  /*1840*/  LOP3.LUT R58, R22, 0x64006400, RZ, 0xfc, !PT ;  /* 0x64006400163a7812 */ /* 0x000fe200078efcff */
[-C--:B------:R-:W-:Y:S01]  /*1850*/  HFMA2.MMA R62, R57, R23.reuse, R62 ;  /* 0x00000017393e7235 */ /* 0x080fe2000000003e */
[----:B------:R-:W-:Y:S02]  /*1860*/  LOP3.LUT R57, R15, 0x1f001f, RZ, 0xc0, !PT ;  /* 0x001f001f0f397812 */ /* 0x000fe400078ec0ff */
[----:B------:R-:W-:Y:S01]  /*1870*/  SHF.R.U32.HI R22, RZ, 0xa, R12 ;  /* 0x0000000aff167819 */ /* 0x000fe2000001160c */
[----:B------:R-:W-:Y:S01]  /*1880*/  HADD2 R12, R58, -1040, -1040 ;  /* 0xe410e4103a0c7430 */ /* 0x000fe20000000000 */
[----:B------:R-:W-:Y:S02]  /*1890*/  LOP3.LUT R60, R57, 0x64006400, RZ, 0xfc, !PT ;  /* 0x64006400393c7812 */ /* 0x000fe400078efcff */
[----:B------:R-:W-:Y:S02]  /*18a0*/  SHF.R.U32.HI R58, RZ, 0xa, R14 ;  /* 0x0000000aff3a7819 */ /* 0x000fe4000001160e */
[----:B------:R-:W-:Y:S01]  /*18b0*/  SHF.R.U32.HI R57, RZ, 0xa, R13 ;  /* 0x0000000aff397819 */ /* 0x000fe2000001160d */
[----:B------:R-:W-:Y:S01]  /*18c0*/  HFMA2.MMA R59, R12, R23, R59 ;  /* 0x000000170c3b7235 */ /* 0x000fe2000000003b */
[----:B------:R-:W-:Y:S01]  /*18d0*/  HADD2 R13, R60, -1040, -1040 ;  /* 0xe410e4103c0d7430 */ /* 0x000fe20000000000 */
[----:B------:R-:W-:-:S02]  /*18e0*/  LOP3.LUT R22, R22, 0x1f001f, RZ, 0xc0, !PT ;  /* 0x001f001f16167812 */ /* 0x000fc400078ec0ff */
[----:B------:R-:W-:Y:S01]  /*18f0*/  LOP3.LUT R58, R58, 0x1f001f, RZ, 0xc0, !PT ;  /* 0x001f001f3a3a7812 */ /* 0x000fe200078ec0ff */
[----:B------:R-:W-:Y:S01]  /*1900*/  HFMA2 R23, R13, R23, R20 ;  /* 0x000000170d177231 */ /* 0x000fe20000000014 */
[----:B------:R-:W-:Y:S02]  /*1910*/  SHF.R.U32.HI R15, RZ, 0xa, R15 ;  /* 0x0000000aff0f7819 */ /* 0x000fe4000001160f */
[----:B------:R-:W-:Y:S01]  /*1920*/  LOP3.LUT R22, R22, 0x64006400, RZ, 0xfc, !PT ;  /* 0x6400640016167812 */ /* 0x000fe200078efcff */
[-C--:B0-----:R-:W-:Y:S01]  /*1930*/  HFMA2 R21, R55, R24.reuse, R21 ;  /* 0x0000001837157231 */ /* 0x081fe20000000015 */
[----:B------:R-:W-:Y:S01]  /*1940*/  LOP3.LUT R58, R58, 0x64006400, RZ, 0xfc, !PT ;  /* 0x640064003a3a7812 */ /* 0x000fe200078efcff */
[-C--:B------:R-:W-:Y:S01]  /*1950*/  HFMA2.MMA R56, R56, R24.reuse, R62 ;  /* 0x0000001838387235 */ /* 0x080fe2000000003e */
        /* <DEDUP_REMOVED lines=14> */
[----:B------:R-:W-:Y:S01]  /*1a40*/  LOP3.LUT R53, R12, 0x64006400, RZ, 0xfc, !PT ;  /* 0x640064000c357812 */ /* 0x000fe200078efcff */
[-C--:B------:R-:W-:Y:S01]  /*1a50*/  HFMA2 R54, R54, R25.reuse, R21 ;  /* 0x0000001936367231 */ /* 0x080fe20000000015 */
[----:B------:R-:W-:Y:S01]  /*1a60*/  LOP3.LUT R57, R13, 0x64006400, RZ, 0xfc, !PT ;  /* 0x640064000d397812 */ /* 0x000fe200078efcff */
[----:B------:R-:W-:Y:S01]  /*1a70*/  HADD2 R22, R15, -1040, -1040 ;  /* 0xe410e4100f167430 */ /* 0x000fe20000000000 */
[----:B------:R-:W-:Y:S01]  /*1a80*/  LOP3.LUT R58, R14, 0x64006400, RZ, 0xfc, !PT ;  /* 0x640064000e3a7812 */ /* 0x000fe200078efcff */
[----:B------:R-:W-:Y:S01]  /*1a90*/  HADD2 R59, R53, -1040, -1040 ;  /* 0xe410e410353b7430 */ /* 0x000fe20000000000 */
[----:B------:R-:W0:Y:S01]  /*1aa0*/  LDS.128 R12, [UR4+0x20] ;  /* 0x00002004ff0c7984 */ /* 0x000e220008000c00 */
[----:B------:R-:W-:Y:S01]  /*1ab0*/  SHF.R.U32.HI R20, RZ, 0xa, R18 ;  /* 0x0000000aff147819 */ /* 0x000fe20000011612 */
[----:B------:R-:W-:Y:S01]  /*1ac0*/  HFMA2 R25, R22, R25, R23 ;  /* 0x0000001916197231 */ /* 0x000fe20000000017 */
[----:B------:R-:W-:Y:S01]  /*1ad0*/  LOP3.LUT R18, R19, 0x1f001f, RZ, 0xc0, !PT ;  /* 0x001f001f13127812 */ /* 0x000fe200078ec0ff */
[----:B------:R-:W-:Y:S01]  /*1ae0*/  HADD2 R60, R58, -1040, -1040 ;  /* 0xe410e4103a3c7430 */ /* 0x000fe20000000000 */
[----:B------:R-:W-:Y:S01]  /*1af0*/  HFMA2.MMA R58, R59, R26, R56 ;  /* 0x0000001a3b3a7235 */ /* 0x000fe20000000038 */
[----:B------:R-:W-:Y:S01]  /*1b00*/  LOP3.LUT R24, R4, 0x1f001f, RZ, 0xc0, !PT ;  /* 0x001f001f04187812 */ /* 0x000fe200078ec0ff */
[----:B------:R-:W-:Y:S01]  /*1b10*/  HADD2 R57, R57, -1040, -1040 ;  /* 0xe410e41039397430 */ /* 0x000fe20000000000 */
[----:B------:R-:W-:-:S02]  /*1b20*/  SHF.R.U32.HI R21, RZ, 0xa, R4 ;  /* 0x0000000aff157819 */ /* 0x000fc40000011604 */
[----:B------:R-:W-:Y:S01]  /*1b30*/  LOP3.LUT R56, R18, 0x64006400, RZ, 0xfc, !PT ;  /* 0x6400640012387812 */ /* 0x000fe200078efcff */
[----:B------:R-:W-:Y:S01]  /*1b40*/  HFMA2 R57, R57, R26, R54 ;  /* 0x0000001a39397231 */ /* 0x000fe20000000036 */
[----:B------:R-:W-:Y:S01]  /*1b50*/  SHF.R.U32.HI R16, RZ, 0xa, R16 ;  /* 0x0000000aff107819 */ /* 0x000fe20000011610 */
[----:B------:R-:W-:Y:S01]  /*1b60*/  HFMA2.MMA R58, R49, R27, R58 ;  /* 0x0000001b313a7235 */ /* 0x000fe2000000003a */
[----:B------:R-:W-:Y:S01]  /*1b70*/  LOP3.LUT R4, R5, 0x1f001f, RZ, 0xc0, !PT ;  /* 0x001f001f05047812 */ /* 0x000fe200078ec0ff */
[----:B------:R-:W-:Y:S01]  /*1b80*/  HFMA2 R57, R50, R27, R57 ;  /* 0x0000001b32397231 */ /* 0x000fe20000000039 */
[----:B------:R-:W-:Y:S02]  /*1b90*/  SHF.R.U32.HI R22, RZ, 0xa, R5 ;  /* 0x0000000aff167819 */ /* 0x000fe40000011605 */
[----:B------:R-:W-:Y:S02]  /*1ba0*/  LOP3.LUT R5, R6, 0x1f001f, RZ, 0xc0, !PT ;  /* 0x001f001f06057812 */ /* 0x000fe400078ec0ff */
[----:B------:R-:W-:-:S02]  /*1bb0*/  SHF.R.U32.HI R23, RZ, 0xa, R6 ;  /* 0x0000000aff177819 */ /* 0x000fc40000011606 */
[----:B------:R-:W-:Y:S02]  /*1bc0*/  SHF.R.U32.HI R17, RZ, 0xa, R17 ;  /* 0x0000000aff117819 */ /* 0x000fe40000011611 */
[----:B------:R-:W-:Y:S02]  /*1bd0*/  SHF.R.U32.HI R19, RZ, 0xa, R19 ;  /* 0x0000000aff137819 */ /* 0x000fe40000011613 */
[----:B------:R-:W-:Y:S02]  /*1be0*/  LOP3.LUT R6, R7, 0x1f001f, RZ, 0xc0, !PT ;  /* 0x001f001f07067812 */ /* 0x000fe400078ec0ff */
[----:B------:R-:W-:Y:S01]  /*1bf0*/  SHF.R.U32.HI R53, RZ, 0xa, R7 ;  /* 0x0000000aff357819 */ /* 0x000fe20000011607 */
[----:B------:R-:W-:Y:S01]  /*1c00*/  HFMA2.MMA R7, R60, R26, R55 ;  /* 0x0000001a3c077235 */ /* 0x000fe20000000037 */
[----:B------:R-:W-:Y:S01]  /*1c10*/  HADD2 R60, R56, -1040, -1040 ;  /* 0xe410e410383c7430 */ /* 0x000fe20000000000 */
[----:B------:R-:W-:Y:S02]  /*1c20*/  LOP3.LUT R16, R16, 0x1f001f, RZ, 0xc0, !PT ;  /* 0x001f001f10107812 */ /* 0x000fe400078ec0ff */
[----:B------:R-:W-:Y:S01]  /*1c30*/  LOP3.LUT R20, R20, 0x1f001f, RZ, 0xc0, !PT ;  /* 0x001f001f14147812 */ /* 0x000fe200078ec0ff */
[----:B------:R-:W-:Y:S01]  /*1c40*/  HFMA2 R25, R60, R26, R25 ;  /* 0x0000001a3c197231 */ /* 0x000fe20000000019 */
[----:B------:R-:W-:-:S02]  /*1c50*/  LOP3.LUT R17, R17, 0x1f001f, RZ, 0xc0, !PT ;  /* 0x001f001f11117812 */ /* 0x000fc400078ec0ff */
[----:B------:R-:W-:Y:S01]  /*1c60*/  LOP3.LUT R19, R19, 0x1f001f, RZ, 0xc0, !PT ;  /* 0x001f001f13137812 */ /* 0x000fe200078ec0ff */
[----:B------:R-:W-:Y:S01]  /*1c70*/  HFMA2.MMA R7, R51, R27, R7 ;  /* 0x0000001b33077235 */ /* 0x000fe20000000007 */
[----:B------:R-:W-:Y:S01]  /*1c80*/  LOP3.LUT R16, R16, 0x64006400, RZ, 0xfc, !PT ;  /* 0x6400640010107812 */ /* 0x000fe200078efcff */
[----:B------:R-:W-:Y:S01]  /*1c90*/  HFMA2 R25, R52, R27, R25 ;  /* 0x0000001b34197231 */ /* 0x000fe20000000019 */
        /* <DEDUP_REMOVED lines=9> */
[-C--:B0-----:R-:W-:Y:S01]  /*1d30*/  HFMA2.MMA R58, R27, R12.reuse, R58 ;  /* 0x0000000c1b3a7235 */ /* 0x081fe2000000003a */
[-C--:B------:R-:W-:Y:S01]  /*1d40*/  HFMA2 R57, R16, R12.reuse, R57 ;  /* 0x0000000c10397231 */ /* 0x080fe20000000039 */
[----:B------:R-:W-:Y:S01]  /*1d50*/  HFMA2.MMA R19, R20, R12, R7 ;  /* 0x0000000c14137235 */ /* 0x000fe20000000007 */
[----:B------:R-:W-:Y:S01]  /*1d60*/  HFMA2 R25, R26, R12, R25 ;  /* 0x0000000c1a197231 */ /* 0x000fe20000000019 */
[----:B------:R-:W-:Y:S01]  /*1d70*/  LOP3.LUT R12, R4, 0x64006400, RZ, 0xfc, !PT ;  /* 0x64006400040c7812 */ /* 0x000fe200078efcff */
[----:B------:R-:W-:Y:S01]  /*1d80*/  HADD2 R27, R24, -1040, -1040 ;  /* 0xe410e410181b7430 */ /* 0x000fe20000000000 */
[----:B------:R-:W-:Y:S01]  /*1d90*/  LOP3.LUT R16, R5, 0x64006400, RZ, 0xfc, !PT ;  /* 0x6400640005107812 */ /* 0x000fe200078efcff */
[----:B------:R-:W-:Y:S01]  /*1da0*/  HADD2 R20, R17, -1040, -1040 ;  /* 0xe410e41011147430 */ /* 0x000fe20000000000 */
[----:B------:R-:W0:Y:S01]  /*1db0*/  LDS.128 R4, [UR4+0x30] ;  /* 0x00003004ff047984 */ /* 0x000e220008000c00 */
[----:B------:R-:W-:Y:S01]  /*1dc0*/  LOP3.LUT R23, R23, 0x1f001f, RZ, 0xc0, !PT ;  /* 0x001f001f17177812 */ /* 0x000fe200078ec0ff */
[----:B------:R-:W-:Y:S01]  /*1dd0*/  HADD2 R12, R12, -1040, -1040 ;  /* 0xe410e4100c0c7430 */ /* 0x000fe20000000000 */
[-C--:B------:R-:W-:Y:S01]  /*1de0*/  HFMA2.MMA R58, R27, R13.reuse, R58 ;  /* 0x0000000d1b3a7235 */ /* 0x080fe2000000003a */
[----:B------:R-:W-:Y:S01]  /*1df0*/  HADD2 R16, R16, -1040, -1040 ;  /* 0xe410e41010107430 */ /* 0x000fe20000000000 */
[----:B------:R-:W-:Y:S01]  /*1e00*/  LOP3.LUT R21, R21, 0x1f001f, RZ, 0xc0, !PT ;  /* 0x001f001f15157812 */ /* 0x000fe200078ec0ff */
[-C--:B------:R-:W-:Y:S01]  /*1e10*/  HFMA2 R57, R12, R13.reuse, R57 ;  /* 0x0000000d0c397231 */ /* 0x080fe20000000039 */
[----:B------:R-:W-:Y:S01]  /*1e20*/  LOP3.LUT R23, R23, 0x64006400, RZ, 0xfc, !PT ;  /* 0x6400640017177812 */ /* 0x000fe200078efcff */
[----:B------:R-:W-:Y:S01]  /*1e30*/  HFMA2 R25, R20, R13, R25 ;  /* 0x0000000d14197231 */ /* 0x000fe20000000019 */
[----:B------:R-:W-:Y:S01]  /*1e40*/  LOP3.LUT R21, R21, 0x64006400, RZ, 0xfc, !PT ;  /* 0x6400640015157812 */ /* 0x000fe200078efcff */
[----:B------:R-:W-:Y:S01]  /*1e50*/  HFMA2.MMA R19, R16, R13, R19 ;  /* 0x0000000d10137235 */ /* 0x000fe20000000013 */
[----:B------:R-:W-:Y:S01]  /*1e60*/  LOP3.LUT R53, R53, 0x1f001f, RZ, 0xc0, !PT ;  /* 0x001f001f35357812 */ /* 0x000fe200078ec0ff */
[----:B------:R-:W-:Y:S01]  /*1e70*/  HADD2 R12, R23, -1040, -1040 ;  /* 0xe410e410170c7430 */ /* 0x000fe20000000000 */
[-C--:B------:R-:W-:Y:S01]  /*1e80*/  HFMA2.MMA R58, R41, R14.reuse, R58 ;  /* 0x0000000e293a7235 */ /* 0x080fe2000000003a */
[----:B------:R-:W-:Y:S01]  /*1e90*/  LOP3.LUT R54, R8, 0x1f001f, RZ, 0xc0, !PT ;  /* 0x001f001f08367812 */ /* 0x000fe200078ec0ff */
[----:B------:R-:W-:Y:S01]  /*1ea0*/  HADD2 R21, R21, -1040, -1040 ;  /* 0xe410e41015157430 */ /* 0x000fe20000000000 */
[----:B------:R-:W-:Y:S01]  /*1eb0*/  LOP3.LUT R53, R53, 0x64006400, RZ, 0xfc, !PT ;  /* 0x6400640035357812 */ /* 0x000fe200078efcff */
[-C--:B------:R-:W-:Y:S01]  /*1ec0*/  HFMA2 R25, R44, R14.reuse, R25 ;  /* 0x0000000e2c197231 */ /* 0x080fe20000000019 */
[----:B------:R-:W-:Y:S01]  /*1ed0*/  HFMA2.MMA R19, R43, R14, R19 ;  /* 0x0000000e2b137235 */ /* 0x000fe20000000013 */
[----:B------:R-:W-:Y:S01]  /*1ee0*/  LOP3.LUT R55, R10, 0x1f001f, RZ, 0xc0, !PT ;  /* 0x001f001f0a377812 */ /* 0x000fe200078ec0ff */
[----:B------:R-:W-:Y:S01]  /*1ef0*/  HFMA2 R57, R42, R14, R57 ;  /* 0x0000000e2a397231 */ /* 0x000fe20000000039 */
[----:B------:R-:W-:Y:S01]  /*1f00*/  LOP3.LUT R22, R22, 0x1f001f, RZ, 0xc0, !PT ;  /* 0x001f001f16167812 */ /* 0x000fe200078ec0ff */
[----:B------:R-:W-:Y:S01]  /*1f10*/  HFMA2.MMA R58, R21, R15, R58 ;  /* 0x0000000f153a7235 */ /* 0x000fe2000000003a */
[----:B------:R-:W-:-:S02]  /*1f20*/  LOP3.LUT R54, R54, 0x64006400, RZ, 0xfc, !PT ;  /* 0x6400640036367812 */ /* 0x000fc400078efcff */
[----:B------:R-:W-:Y:S01]  /*1f30*/  LOP3.LUT R55, R55, 0x64006400, RZ, 0xfc, !PT ;  /* 0x6400640037377812 */ /* 0x000fe200078efcff */
[----:B------:R-:W-:Y:S01]  /*1f40*/  HFMA2.MMA R19, R12, R15, R19 ;  /* 0x0000000f0c137235 */ /* 0x000fe20000000013 */
[----:B------:R-:W-:Y:S01]  /*1f50*/  HADD2 R12, R53, -1040, -1040 ;  /* 0xe410e410350c7430 */ /* 0x000fe20000000000 */
[----:B------:R-:W-:Y:S01]  /*1f60*/  LOP3.LUT R18, R9, 0x1f001f, RZ, 0xc0, !PT ;  /* 0x001f001f09127812 */ /* 0x000fe200078ec0ff */
[----:B------:R-:W-:Y:S01]  /*1f70*/  HADD2 R13, R54, -1040, -1040 ;  /* 0xe410e410360d7430 */ /* 0x000fe20000000000 */
[----:B------:R-:W-:Y:S01]  /*1f80*/  LOP3.LUT R56, R11, 0x1f001f, RZ, 0xc0, !PT ;  /* 0x001f001f0b387812 */ /* 0x000fe200078ec0ff */
[-C--:B------:R-:W-:Y:S01]  /*1f90*/  HFMA2 R25, R12, R15.reuse, R25 ;  /* 0x0000000f0c197231 */ /* 0x080fe20000000019 */
        /* <DEDUP_REMOVED lines=8> */
[-C--:B0-----:R-:W-:Y:S01]  /*2020*/  HFMA2.MMA R58, R13, R4.reuse, R58 ;  /* 0x000000040d3a7235 */ /* 0x081fe2000000003a */
[----:B------:R-:W-:Y:S01]  /*2030*/  HFMA2 R57, R22, R15, R57 ;  /* 0x0000000f16397231 */ /* 0x000fe20000000039 */
[----:B------:R-:W-:Y:S01]  /*2040*/  HFMA2.MMA R19, R12, R4, R19 ;  /* 0x000000040c137235 */ /* 0x000fe20000000013 */
[----:B------:R-:W-:Y:S01]  /*2050*/  HADD2 R56, R56, -1040, -1040 ;  /* 0xe410e41038387430 */ /* 0x000fe20000000000 */
[----:B------:R-:W-:Y:S01]  /*2060*/  LOP3.LUT R8, R8, 0x1f001f, RZ, 0xc0, !PT ;  /* 0x001f001f08087812 */ /* 0x000fe200078ec0ff */
[-C--:B------:R-:W-:Y:S01]  /*2070*/  HFMA2 R57, R18, R4.reuse, R57 ;  /* 0x0000000412397231 */ /* 0x080fe20000000039 */
[----:B------:R-:W-:Y:S01]  /*2080*/  SHF.R.U32.HI R9, RZ, 0xa, R9 ;  /* 0x0000000aff097819 */ /* 0x000fe20000011609 */
[----:B------:R-:W-:Y:S01]  /*2090*/  HFMA2 R25, R56, R4, R25 ;  /* 0x0000000438197231 */ /* 0x000fe20000000019 */
[----:B------:R-:W-:Y:S01]  /*20a0*/  LOP3.LUT R10, R10, 0x1f001f, RZ, 0xc0, !PT ;  /* 0x001f001f0a0a7812 */ /* 0x000fe200078ec0ff */
[-C--:B------:R-:W-:Y:S01]  /*20b0*/  HFMA2.MMA R58, R45, R5.reuse, R58 ;  /* 0x000000052d3a7235 */ /* 0x080fe2000000003a */
[----:B------:R-:W-:Y:S01]  /*20c0*/  LOP3.LUT R8, R8, 0x64006400, RZ, 0xfc, !PT ;  /* 0x6400640008087812 */ /* 0x000fe200078efcff */
[-C--:B------:R-:W-:Y:S01]  /*20d0*/  HFMA2 R57, R46, R5.reuse, R57 ;  /* 0x000000052e397231 */ /* 0x080fe20000000039 */
[----:B------:R-:W-:Y:S01]  /*20e0*/  LOP3.LUT R9, R9, 0x1f001f, RZ, 0xc0, !PT ;  /* 0x001f001f09097812 */ /* 0x000fe200078ec0ff */
[----:B------:R-:W-:Y:S01]  /*20f0*/  HFMA2.MMA R19, R47, R5, R19 ;  /* 0x000000052f137235 */ /* 0x000fe20000000013 */
[----:B------:R-:W-:Y:S01]  /*2100*/  SHF.R.U32.HI R11, RZ, 0xa, R11 ;  /* 0x0000000aff0b7819 */ /* 0x000fe2000001160b */
[----:B------:R-:W-:Y:S01]  /*2110*/  HFMA2 R25, R48, R5, R25 ;  /* 0x0000000530197231 */ /* 0x000fe20000000019 */
[----:B------:R-:W-:Y:S01]  /*2120*/  LOP3.LUT R10, R10, 0x64006400, RZ, 0xfc, !PT ;  /* 0x640064000a0a7812 */ /* 0x000fe200078efcff */
[----:B------:R-:W-:Y:S01]  /*2130*/  HADD2 R5, R8, -1040, -1040 ;  /* 0xe410e41008057430 */ /* 0x000fe20000000000 */
[----:B------:R-:W-:-:S02]  /*2140*/  LOP3.LUT R9, R9, 0x64006400, RZ, 0xfc, !PT ;  /* 0x6400640009097812 */ /* 0x000fc400078efcff */
[----:B------:R-:W-:Y:S01]  /*2150*/  LOP3.LUT R11, R11, 0x1f001f, RZ, 0xc0, !PT ;  /* 0x001f001f0b0b7812 */ /* 0x000fe200078ec0ff */
[----:B------:R-:W-:Y:S02]  /*2160*/  HADD2 R10, R10, -1040, -1040 ;  /* 0xe410e4100a0a7430 */ /* 0x000fe40000000000 */
[----:B------:R-:W-:Y:S01]  /*2170*/  HADD2 R4, R9, -1040, -1040 ;  /* 0xe410e41009047430 */ /* 0x000fe20000000000 */
[----:B------:R-:W-:Y:S01]  /*2180*/  LOP3.LUT R11, R11, 0x64006400, RZ, 0xfc, !PT ;  /* 0x640064000b0b7812 */ /* 0x000fe200078efcff */
[-C--:B------:R-:W-:Y:S01]  /*2190*/  HFMA2.MMA R58, R5, R6.reuse, R58 ;  /* 0x00000006053a7235 */ /* 0x080fe2000000003a */
[----:B------:R-:W-:Y:S01]  /*21a0*/  HADD2 R5, R40, -1040, -1040 ;  /* 0xe410e41028057430 */ /* 0x000fe20000000000 */
[----:B------:R-:W-:Y:S01]  /*21b0*/  HFMA2.MMA R19, R10, R6, R19 ;  /* 0x000000060a137235 */ /* 0x000fe20000000013 */
[----:B------:R-:W-:Y:S02]  /*21c0*/  HFMA2 R57, R4, R6, R57 ;  /* 0x0000000604397231 */ /* 0x000fe40000000039 */
[----:B------:R-:W-:-:S03]  /*21d0*/  HADD2 R4, R11, -1040, -1040 ;  /* 0xe410e4100b047430 */ /* 0x000fc60000000000 */
[-C--:B------:R-:W-:Y:S01]  /*21e0*/  HFMA2.MMA R58, R5, R7.reuse, R58 ;  /* 0x00000007053a7235 */ /* 0x080fe2000000003a */
[----:B------:R-:W-:Y:S01]  /*21f0*/  HFMA2 R25, R4, R6, R25 ;  /* 0x0000000604197231 */ /* 0x000fe20000000019 */
[----:B------:R-:W-:Y:S01]  /*2200*/  HFMA2.MMA R19, R38, R7, R19 ;  /* 0x0000000726137235 */ /* 0x000fe20000000013 */
[----:B------:R-:W-:Y:S02]  /*2210*/  HADD2 R4, R39, -1040, -1040 ;  /* 0xe410e41027047430 */ /* 0x000fe40000000000 */
[----:B------:R-:W-:Y:S02]  /*2220*/  HADD2 R6, R37, -1040, -1040 ;  /* 0xe410e41025067430 */ /* 0x000fe40000000000 */
[-C--:B------:R-:W-:Y:S02]  /*2230*/  HFMA2 R57, R4, R7.reuse, R57 ;  /* 0x0000000704397231 */ /* 0x080fe40000000039 */
[----:B------:R-:W-:Y:S02]  /*2240*/  HFMA2 R25, R6, R7, R25 ;  /* 0x0000000706197231 */ /* 0x000fe40000000019 */
[----:B------:R-:W-:-:S02]  /*2250*/  HADD2 R58, R58.H0_H0, R58.H1_H1 ;  /* 0x3000003a3a3a7230 */ /* 0x000fc40000000800 */
[----:B------:R-:W-:Y:S02]  /*2260*/  HADD2 R57, R57.H0_H0, R57.H1_H1 ;  /* 0x3000003939397230 */ /* 0x000fe40000000800 */
[----:B------:R-:W-:Y:S02]  /*2270*/  HADD2 R19, R19.H0_H0, R19.H1_H1 ;  /* 0x3000001313137230 */ /* 0x000fe40000000800 */
[----:B------:R-:W-:Y:S01]  /*2280*/  HADD2 R25, R25.H0_H0, R25.H1_H1 ;  /* 0x3000001919197230 */ /* 0x000fe20000000800 */
[----:B------:R-:W-:-:S04]  /*2290*/  PRMT R58, R58, 0x5410, R57 ;  /* 0x000054103a3a7816 */ /* 0x000fc80000000039 */
[----:B------:R-:W-:Y:S02]  /*22a0*/  PRMT R19, R19, 0x5410, R25 ;  /* 0x0000541013137816 */ /* 0x000fe40000000019 */
[----:B------:R-:W-:-:S03]  /*22b0*/  HFMA2.MMA R32, R58, R0, R32 ;  /* 0x000000003a207235 */ /* 0x000fc60000000020 */
[----:B------:R-:W-:-:S08]  /*22c0*/  HFMA2 R31, R19, R2, R31 ;  /* 0x00000002131f7231 */ /* 0x000fd0000000001f */
.L_x_3275:
[----:B------:R-:W-:Y:S01]  /*22d0*/  ISETP.LT.AND P2, PT, R36, R33, PT ;  /* 0x000000212400720c */ /* 0x000fe20003f41270 */
[----:B------:R-:W-:Y:S01]  /*22e0*/  UIADD3 UR4, UR4, 0x40, URZ ;  /* 0x0000004004047890 */ /* 0x000fe2000fffe03f */
[----:B------:R-:W-:-:S11]  /*22f0*/  IMAD.WIDE R4, R35, 0x4, R28 ;  /* 0x0000000423047825 */ /* 0x000fd600078e021c */
[----:B------:R-:W-:Y:S05]  /*2300*/  @!P0 BRA P2, `(.L_x_3276) ;  /* 0xffffffe8006c8947 */ /* 0x000fea000103ffff */
.L_x_3274:
        /* <DEDUP_REMOVED lines=18> */
.L_x_3280:
[----:B------:R-:W1:Y:S02]  /*2430*/  LDS R2, [R0] ;  /* 0x0000000000027984 */ /* 0x000e640000000800 */
[----:B-1----:R-:W-:-:S06]  /*2440*/  HADD2 R3, R2, R7 ;  /* 0x0000000702037230 */ /* 0x002fcc0000000000 */
[----:B------:R-:W1:Y:S02]  /*2450*/  ATOMS.CAST.SPIN R3, [R0], R2, R3 ;  /* 0x000000020003738d */ /* 0x000e640001800003 */
[----:B-1----:R-:W-:-:S13]  /*2460*/  ISETP.EQ.U32.AND P0, PT, R3, 0x1, PT ;  /* 0x000000010300780c */ /* 0x002fda0003f02070 */
[----:B------:R-:W-:Y:S05]  /*2470*/  @!P0 BRA `(.L_x_3280) ;  /* 0xfffffffc00ec8947 */ /* 0x000fea000383ffff */
[----:B------:R-:W-:Y:S05]  /*2480*/  BRA `(.L_x_3278) ;  /* 0x00000000000c7947 */ /* 0x000fea0003800000 */
.L_x_3279:
[----:B------:R-:W2:Y:S02]  /*2490*/  LD.E R0, desc[UR6][R4.64] ;  /* 0x0000000604007980 */ /* 0x000ea4000c101900 */
[----:B--2---:R-:W-:-:S05]  /*24a0*/  IMAD.IADD R3, R7, 0x1, R0 ;  /* 0x0000000107037824 */ /* 0x004fca00078e0200 */
[----:B------:R1:W-:Y:S02]  /*24b0*/  ST.E desc[UR6][R4.64], R3 ;  /* 0x0000000304007985 */ /* 0x0003e4000c101906 */
.L_x_3278:
[----:B------:R-:W-:Y:S05]  /*24c0*/  BSYNC B0 ;  /* 0x0000000000007941 */ /* 0x000fea0003800000 */
.L_x_3277:
[----:B------:R2:W-:Y:S02]  /*24d0*/  ATOM.E.ADD.F16x2.RN.STRONG.GPU P0, RZ, desc[UR6][R4.64+0x4], R31 ;  /* 0x0000041f04ff79a2 */ /* 0x0005e4000810e1c6 */
[----:B--2---:R-:W-:Y:S05]  /*24e0*/  @P0 EXIT ;  /* 0x000000000000094d */ /* 0x004fea0003800000 */
[----:B------:R-:W2:Y:S02]  /*24f0*/  QSPC.E.S P0, RZ, [R4+0x4] ;  /* 0x0000040004ff73aa */ /* 0x000ea40000000500 */
[----:B--2---:R-:W-:Y:S05]  /*2500*/  @!P0 BRA `(.L_x_3281) ;  /* 0x0000000000208947 */ /* 0x004fea0003800000 */
[----:B------:R-:W-:-:S05]  /*2510*/  IMAD.MOV.U32 R2, RZ, RZ, R4 ;  /* 0x000000ffff027224 */ /* 0x000fca00078e0004 */
[----:B------:R-:W-:-:S07]  /*2520*/  MOV R0, R2 ;  /* 0x0000000200007202 */ /* 0x000fce0000000f00 */
.L_x_3282:
[----:B------:R-:W1:Y:S02]  /*2530*/  LDS R2, [R0+0x4] ;  /* 0x0000040000027984 */ /* 0x000e640000000800 */
[----:B-1----:R-:W-:-:S10]  /*2540*/  HFMA2.MMA R3, R2, 1, 1, R31 ;  /* 0x3c003c0002037835 */ /* 0x002fd4000000001f */
[----:B------:R-:W1:Y:S02]  /*2550*/  ATOMS.CAST.SPIN R3, [R0+0x4], R2, R3 ;  /* 0x000004020003738d */ /* 0x000e640001800003 */
[----:B-1----:R-:W-:-:S13]  /*2560*/  ISETP.EQ.U32.AND P0, PT, R3, 0x1, PT ;  /* 0x000000010300780c */ /* 0x002fda0003f02070 */
[----:B------:R-:W-:Y:S05]  /*2570*/  @!P0 BRA `(.L_x_3282) ;  /* 0xfffffffc00ec8947 */ /* 0x000fea000383ffff */
[----:B------:R-:W-:Y:S05]  /*2580*/  EXIT ;  /* 0x000000000000794d */ /* 0x000fea0003800000 */
.L_x_3281:
[----:B------:R-:W1:Y:S02]  /*2590*/  LD.E R0, desc[UR6][R4.64+0x4] ;  /* 0x0000040604007980 */ /* 0x000e64000c101900 */
[----:B-1----:R-:W-:-:S05]  /*25a0*/  IMAD.IADD R3, R31, 0x1, R0 ;  /* 0x000000011f037824 */ /* 0x002fca00078e0200 */
[----:B------:R-:W-:Y:S01]  /*25b0*/  ST.E desc[UR6][R4.64+0x4], R3 ;  /* 0x0000040304007985 */ /* 0x000fe2000c101906 */
[----:B------:R-:W-:Y:S05]  /*25c0*/  EXIT ;  /* 0x000000000000794d */ /* 0x000fea0003800000 */
.L_x_3283:
        /* <DEDUP_REMOVED lines=11> */
.L_x_3722:


//--------------------- .text._Z23gemm_half_q_half_kernelILi1ELi24ELb1ELb1ELi64EEvPK6__halfPKjS4_S2_PS0_iiiiPKtS7_iiiiiibS2_i --------------------------
	.section	.text._Z23gemm_half_q_half_kernelILi1ELi24ELb1ELb1ELi64EEvPK6__halfPKjS4_S2_PS0_iiiiPKtS7_iiiiiibS2_i,"ax",@progbits
	.align	128
        .global         _Z23gemm_half_q_half_kernelILi1ELi24ELb1ELb1ELi64EEvPK6__halfPKjS4_S2_PS0_iiiiPKtS7_iiiiiibS2_i
        .type           _Z23gemm_half_q_half_kernelILi1ELi24ELb1ELb1ELi64EEvPK6__halfPKjS4_S2_PS0_iiiiPKtS7_iiiiiibS2_i,@function
        .size           _Z23gemm_half_q_half_kernelILi1ELi24ELb1ELb1ELi64EEvPK6__halfPKjS4_S2_PS0_iiiiPKtS7_iiiiiibS2_i,(.L_x_3723 - _Z23gemm_half_q_half_kernelILi1ELi24ELb1ELb1ELi64EEvPK6__halfPKjS4_S2_PS0_iiiiPKtS7_iiiiiibS2_i)
        .other          _Z23gemm_half_q_half_kernelILi1ELi24ELb1ELb1ELi64EEvPK6__halfPKjS4_S2_PS0_iiiiPKtS7_iiiiiibS2_i,@"STO_CUDA_ENTRY STV_DEFAULT"
_Z23gemm_half_q_half_kernelILi1ELi24ELb1ELb1ELi64EEvPK6__halfPKjS4_S2_PS0_iiiiPKtS7_iiiiiibS2_i:
.text._Z23gemm_half_q_half_kernelILi1ELi24ELb1ELb1ELi64EEvPK6__halfPKjS4_S2_PS0_iiiiPKtS7_iiiiiibS2_i:
[----:B------:R-:W0:Y:S08]  /*0000*/  LDC R1, c[0x0][0x28] ;  /* 0x00000a00ff017b82 */ /* 0x000e300000000800 */
[----:B------:R-:W1:Y:S01]  /*0010*/  S2UR UR8, SR_CTAID.Y ;  /* 0x00000000000879c3 */ /* 0x000e620000002600 */
[----:B------:R-:W-:Y:S01]  /*0020*/  PRMT R29, RZ, 0x7610, R29 ;  /* 0x00007610ff1d7816 */ /* 0x000fe2000000001d */
[----:B------:R-:W-:Y:S01]  /*0030*/  ULDC.64 UR6, c[0x0][0x208] ;  /* 0x0000820000067ab9 */ /* 0x000fe20000000a00 */
[----:B0-----:R-:W-:-:S05]  /*0040*/  IADD3 R1, R1, -0x10, RZ ;  /* 0xfffffff001017810 */ /* 0x001fca0007ffe0ff */
        /* <DEDUP_REMOVED lines=11> */
[----:B0-----:R-:W-:-:S04]  /*0100*/  SHF.L.U32 R21, R49, 0x6, RZ ;  /* 0x0000000631157819 */ /* 0x001fc800000006ff */
[CC--:B--2---:R-:W-:Y:S02]  /*0110*/  IADD3 R5, R21.reuse, R8.reuse, RZ ;  /* 0x0000000815057210 */ /* 0x0c4fe40007ffe0ff */
[----:B-1----:R-:W-:Y:S02]  /*0120*/  VIADDMNMX R28, R21, 0x40, R0, PT ;  /* 0x00000040151c7846 */ /* 0x002fe40003800100 */
[----:B---3--:R-:W-:Y:S02]  /*0130*/  LEA R9, R3, R8, 0x6 ;  /* 0x0000000803097211 */ /* 0x008fe400078e30ff */
        /* <DEDUP_REMOVED lines=13> */
[----:B--2---:R-:W-:Y:S02]  /*0210*/  @P0 IADD3 R10, P3, R0, R3, RZ ;  /* 0x00000003000a0210 */ /* 0x004fe40007f7e0ff */
[-C--:B------:R-:W-:Y:S02]  /*0220*/  @!P0 IADD3.X R0, R6, R4.reuse, RZ, P2, !PT ;  /* 0x0000000406008210 */ /* 0x080fe400017fe4ff */
[----:B------:R-:W-:Y:S02]  /*0230*/  @!P0 LEA R6, P2, R5, UR4, 0x1 ;  /* 0x0000000405068c11 */ /* 0x000fe4000f8408ff */
[----:B------:R-:W-:-:S02]  /*0240*/  @P0 IADD3.X R11, RZ, R4, RZ, P3, !PT ;  /* 0x00000004ff0b0210 */ /* 0x000fc40001ffe4ff */
        /* <DEDUP_REMOVED lines=11> */
.L_x_3285:
[----:B------:R-:W-:Y:S05]  /*0300*/  BSYNC B0 ;  /* 0x0000000000007941 */ /* 0x000fea0003800000 */
.L_x_3284:
[----:B------:R-:W-:Y:S01]  /*0310*/  ULDC UR4, c[0x0][0x23c] ;  /* 0x00008f0000047ab9 */ /* 0x000fe20000000800 */
[----:B------:R-:W-:Y:S02]  /*0320*/  SHF.L.U32 R6, R9, 0x2, RZ ;  /* 0x0000000209067819 */ /* 0x000fe400000006ff */
[----:B------:R-:W-:-:S04]  /*0330*/  MOV R35, UR4 ;  /* 0x0000000400237c02 */ /* 0x000fc80008000f00 */
[----:B------:R-:W-:-:S13]  /*0340*/  ISETP.GE.AND P0, PT, R6, R35, PT ;  /* 0x000000230600720c */ /* 0x000fda0003f06270 */
[----:B------:R-:W-:Y:S05]  /*0350*/  @P0 EXIT ;  /* 0x000000000000094d */ /* 0x000fea0003800000 */
[----:B------:R-:W1:Y:S01]  /*0360*/  LDC.64 R2, c[0x0][0x248] ;  /* 0x00009200ff027b82 */ /* 0x000e620000000a00 */
[----:B------:R-:W-:-:S07]  /*0370*/  SHF.L.U32 R9, R49, 0x7, RZ ;  /* 0x0000000731097819 */ /* 0x000fce00000006ff */
        /* <DEDUP_REMOVED lines=17> */
[----:B------:R-:W-:Y:S01]  /*0490*/  HFMA2.MMA R15, -RZ, RZ, 0, 0 ;  /* 0x00000000ff0f7435 */ /* 0x000fe200000001ff */
[----:B------:R-:W-:Y:S02]  /*04a0*/  SHF.L.U32 R7, R6, 0x2, RZ ;  /* 0x0000000206077819 */ /* 0x000fe400000006ff */
[----:B------:R-:W-:Y:S02]  /*04b0*/  LEA.HI R11, R11, R6, RZ, 0x3 ;  /* 0x000000060b0b7211 */ /* 0x000fe400078f18ff */
[----:B------:R-:W-:Y:S02]  /*04c0*/  MOV R17, R21 ;  /* 0x0000001500117202 */ /* 0x000fe40000000f00 */
[----:B------:R-:W-:-:S02]  /*04d0*/  LOP3.LUT R7, R7, 0x10, RZ, 0xc0, !PT ;  /* 0x0000001007077812 */ /* 0x000fc400078ec0ff */
[----:B0-----:R-:W-:-:S07]  /*04e0*/  SHF.R.S32.HI R14, RZ, 0x3, R11 ;  /* 0x00000003ff0e7819 */ /* 0x001fce000001140b */
.L_x_3287:
[----:B-----5:R-:W-:Y:S01]  /*04f0*/  IADD3 R12, R0, R15, RZ ;  /* 0x0000000f000c7210 */ /* 0x020fe20007ffe0ff */
[----:B0-----:R-:W0:Y:S04]  /*0500*/  LDC.64 R10, c[0x0][0x228] ;  /* 0x00008a00ff0a7b82 */ /* 0x001e280000000a00 */
[----:B------:R-:W-:-:S05]  /*0510*/  IMAD R8, R12, R35, RZ ;  /* 0x000000230c087224 */ /* 0x000fca00078e02ff */
[----:B------:R-:W-:-:S04]  /*0520*/  SHF.R.S32.HI R9, RZ, 0x1f, R8 ;  /* 0x0000001fff097819 */ /* 0x000fc80000011408 */
[----:B------:R-:W-:-:S04]  /*0530*/  LEA.HI R9, R9, R8, RZ, 0x3 ;  /* 0x0000000809097211 */ /* 0x000fc800078f18ff */
[----:B------:R-:W-:-:S05]  /*0540*/  LEA.HI.SX32 R9, R9, R14, 0x1d ;  /* 0x0000000e09097211 */ /* 0x000fca00078feaff */
[----:B-1----:R-:W-:-:S06]  /*0550*/  IMAD.WIDE R8, R9, 0x4, R4 ;  /* 0x0000000409087825 */ /* 0x002fcc00078e0204 */
[----:B------:R-:W2:Y:S01]  /*0560*/  LDG.E.CONSTANT R8, desc[UR6][R8.64] ;  /* 0x0000000608087981 */ /* 0x000ea2000c1e9900 */
[----:B0-----:R-:W-:Y:S01]  /*0570*/  IMAD.WIDE R10, R12, 0x2, R10 ;  /* 0x000000020c0a7825 */ /* 0x001fe200078e020a */
[----:B------:R-:W-:-:S05]  /*0580*/  LEA R13, R17, 0x1, 0x1 ;  /* 0x00000001110d7811 */ /* 0x000fca00078e08ff */
[----:B------:R0:W3:Y:S01]  /*0590*/  LDG.E.U16.CONSTANT R10, desc[UR6][R10.64] ;  /* 0x000000060a0a7981 */ /* 0x0000e2000c1e9500 */
[----:B------:R-:W-:-:S06]  /*05a0*/  IMAD.WIDE R12, R13, 0x2, R2 ;  /* 0x000000020d0c7825 */ /* 0x000fcc00078e0202 */
        /* <DEDUP_REMOVED lines=31> */
.L_x_3286:
[----:B01----:R0:W5:Y:S01]  /*07a0*/  LDL.64 R8, [R1] ;  /* 0x0000000001087983 */ /* 0x0031620000100a00 */
[----:B------:R-:W1:Y:S01]  /*07b0*/  LDC R3, c[0x0][0x25c] ;  /* 0x00009700ff037b82 */ /* 0x000e620000000800 */
[----:B------:R-:W-:Y:S01]  /*07c0*/  ULDC UR4, c[0x0][0x258] ;  /* 0x0000960000047ab9 */ /* 0x000fe20000000800 */
[----:B------:R-:W-:Y:S01]  /*07d0*/  HFMA2.MMA R0, -RZ, RZ, 0, 0 ;  /* 0x00000000ff007435 */ /* 0x000fe200000001ff */
[----:B------:R-:W-:Y:S02]  /*07e0*/  ISETP.GT.AND P2, PT, R21, UR4, PT ;  /* 0x0000000415007c0c */ /* 0x000fe4000bf44270 */
[----:B------:R-:W-:-:S03]  /*07f0*/  MOV R2, RZ ;  /* 0x000000ff00027202 */ /* 0x000fc60000000f00 */
[----:B------:R-:W2:Y:S01]  /*0800*/  LDC R4, c[0x0][0x264] ;  /* 0x00009900ff047b82 */ /* 0x000ea20000000800 */
[----:B-1----:R-:W-:-:S07]  /*0810*/  ISETP.GT.AND P3, PT, R21, R3, PT ;  /* 0x000000031500720c */ /* 0x002fce0003f64270 */
[----:B0-----:R-:W-:Y:S06]  /*0820*/  @!P2 BRA `(.L_x_3288) ;  /* 0x00000000001ca947 */ /* 0x001fec0003800000 */
[----:B------:R-:W0:Y:S02]  /*0830*/  LDC R2, c[0x0][0x25c] ;  /* 0x00009700ff027b82 */ /* 0x000e240000000800 */
[----:B0-----:R-:W-:-:S04]  /*0840*/  VIMNMX R2, R21, R2, PT ;  /* 0x0000000215027248 */ /* 0x001fc80003fe0100 */
[----:B------:R-:W-:-:S04]  /*0850*/  IADD3 R2, R2, -UR4, RZ ;  /* 0x8000000402027c10 */ /* 0x000fc8000fffe0ff */
[----:B------:R-:W-:-:S04]  /*0860*/  SHF.R.S32.HI R5, RZ, 0x1f, R2 ;  /* 0x0000001fff057819 */ /* 0x000fc80000011402 */
[----:B------:R-:W-:-:S04]  /*0870*/  LEA.HI R5, R5, R2, RZ, 0x5 ;  /* 0x0000000205057211 */ /* 0x000fc800078f28ff */
[----:B------:R-:W-:-:S05]  /*0880*/  SHF.R.S32.HI R5, RZ, 0x5, R5 ;  /* 0x00000005ff057819 */ /* 0x000fca0000011405 */
[----:B------:R-:W-:-:S07]  /*0890*/  IMAD R2, R5, 0x6, RZ ;  /* 0x0000000605027824 */ /* 0x000fce00078e02ff */
.L_x_3288:
        /* <DEDUP_REMOVED lines=8> */
.L_x_3289:
[----:B------:R-:W-:Y:S01]  /*0920*/  ULDC UR10, c[0x0][0x260] ;  /* 0x00009800000a7ab9 */ /* 0x000fe20000000800 */
[----:B------:R-:W-:Y:S01]  /*0930*/  HFMA2.MMA R3, -RZ, RZ, 0, 0 ;  /* 0x00000000ff037435 */ /* 0x000fe200000001ff */
[C---:B------:R-:W-:Y:S02]  /*0940*/  ISETP.GT.AND P2, PT, R21.reuse, UR10, PT ;  /* 0x0000000a15007c0c */ /* 0x040fe4000bf44270 */
[----:B--2---:R-:W-:Y:S02]  /*0950*/  ISETP.GT.AND P3, PT, R21, R4, PT ;  /* 0x000000041500720c */ /* 0x004fe40003f64270 */
[----:B------:R-:W-:-:S09]  /*0960*/  MOV R5, RZ ;  /* 0x000000ff00057202 */ /* 0x000fd20000000f00 */
        /* <DEDUP_REMOVED lines=8> */
.L_x_3290:
        /* <DEDUP_REMOVED lines=8> */
.L_x_3291:
[----:B------:R-:W-:Y:S01]  /*0a70*/  ULDC UR5, c[0x0][0x268] ;  /* 0x00009a0000057ab9 */ /* 0x000fe20000000800 */
[----:B------:R-:W-:Y:S01]  /*0a80*/  HFMA2.MMA R4, -RZ, RZ, 0, 0 ;  /* 0x00000000ff047435 */ /* 0x000fe200000001ff */
[----:B------:R-:W-:-:S13]  /*0a90*/  ISETP.GT.AND P2, PT, R21, UR5, PT ;  /* 0x0000000515007c0c */ /* 0x000fda000bf44270 */
        /* <DEDUP_REMOVED lines=8> */
.L_x_3292:
[C---:B------:R-:W-:Y:S01]  /*0b20*/  VIMNMX R7, R21.reuse, UR4, PT ;  /* 0x0000000415077c48 */ /* 0x040fe2000bfe0100 */
[----:B------:R-:W0:Y:S01]  /*0b30*/  S2UR UR5, SR_CgaCtaId ;  /* 0x00000000000579c3 */ /* 0x000e220000008800 */
[----:B------:R-:W-:Y:S01]  /*0b40*/  ISETP.GE.OR P0, PT, R21, UR10, P0 ;  /* 0x0000000a15007c0c */ /* 0x000fe20008706670 */
[----:B------:R-:W-:Y:S01]  /*0b50*/  ULDC.64 UR8, c[0x0][0x218] ;  /* 0x0000860000087ab9 */ /* 0x000fe20000000a00 */
[----:B------:R-:W-:Y:S01]  /*0b60*/  SHF.R.S32.HI R10, RZ, 0x1f, R7 ;  /* 0x0000001fff0a7819 */ /* 0x000fe20000011407 */
[----:B------:R-:W-:Y:S01]  /*0b70*/  UMOV UR4, 0x400 ;  /* 0x0000040000047882 */ /* 0x000fe20000000000 */
[----:B-----5:R-:W-:Y:S02]  /*0b80*/  PRMT R31, R8, 0x7610, R8 ;  /* 0x00007610081f7816 */ /* 0x020fe40000000008 */
[----:B------:R-:W-:Y:S02]  /*0b90*/  LEA.HI R10, R10, R7, RZ, 0x5 ;  /* 0x000000070a0a7211 */ /* 0x000fe400078f28ff */
[----:B------:R-:W-:-:S02]  /*0ba0*/  PRMT R30, R9, 0x7610, R9 ;  /* 0x00007610091e7816 */ /* 0x000fc40000000009 */
[----:B------:R-:W-:Y:S02]  /*0bb0*/  SHF.R.S32.HI R7, RZ, 0x5, R10 ;  /* 0x00000005ff077819 */ /* 0x000fe4000001140a */
[----:B------:R-:W-:Y:S02]  /*0bc0*/  MOV R36, RZ ;  /* 0x000000ff00247202 */ /* 0x000fe40000000f00 */
[----:B------:R-:W-:Y:S02]  /*0bd0*/  LEA R2, R7, R2, 0x3 ;  /* 0x0000000207027211 */ /* 0x000fe400078e18ff */
[----:B------:R-:W-:Y:S02]  /*0be0*/  PRMT R34, RZ, 0x5410, RZ ;  /* 0x00005410ff227816 */ /* 0x000fe400000000ff */
[----:B------:R-:W-:Y:S02]  /*0bf0*/  IADD3 R0, R5, R2, R0 ;  /* 0x0000000205007210 */ /* 0x000fe40007ffe000 */
[----:B------:R-:W-:-:S02]  /*0c00*/  PRMT R33, RZ, 0x5410, RZ ;  /* 0x00005410ff217816 */ /* 0x000fc400000000ff */
[----:B------:R-:W-:Y:S01]  /*0c10*/  IADD3 R0, R4, R0, R3 ;  /* 0x0000000004007210 */ /* 0x000fe20007ffe003 */
[----:B0-----:R-:W-:Y:S01]  /*0c20*/  ULEA UR4, UR5, UR4, 0x18 ;  /* 0x0000000405047291 */ /* 0x001fe2000f8ec03f */
[----:B------:R-:W-:-:S03]  /*0c30*/  IADD3 R32, R21, R32, RZ ;  /* 0x0000002015207210 */ /* 0x000fc60007ffe0ff */
[----:B------:R-:W-:Y:S01]  /*0c40*/  IMAD R3, R0, R35, RZ ;  /* 0x0000002300037224 */ /* 0x000fe200078e02ff */
[----:B------:R-:W-:-:S04]  /*0c50*/  SHF.R.S32.HI R0, RZ, 0x1f, R6 ;  /* 0x0000001fff007819 */ /* 0x000fc80000011406 */
[----:B------:R-:W-:-:S04]  /*0c60*/  IADD3 R7, P2, R6, R3, RZ ;  /* 0x0000000306077210 */ /* 0x000fc80007f5e0ff */
[----:B------:R-:W-:Y:S02]  /*0c70*/  LEA.HI.X.SX32 R0, R3, R0, 0x1, P2 ;  /* 0x0000000003007211 */ /* 0x000fe400010f0eff */
[----:B------:R-:W-:-:S04]  /*0c80*/  LEA R6, P2, R7, UR8, 0x2 ;  /* 0x0000000807067c11 */ /* 0x000fc8000f8410ff */
[----:B------:R-:W-:Y:S01]  /*0c90*/  LEA.HI.X R7, R7, UR9, R0, 0x2, P2 ;  /* 0x0000000907077c11 */ /* 0x000fe200090f1400 */
[----:B------:R-:W-:Y:S08]  /*0ca0*/  @P0 BRA `(.L_x_3293) ;  /* 0x0000001400c40947 */ /* 0x000ff00003800000 */
[----:B------:R-:W-:Y:S01]  /*0cb0*/  MOV R36, RZ ;  /* 0x000000ff00247202 */ /* 0x000fe20000000f00 */
[----:B------:R-:W-:Y:S01]  /*0cc0*/  ULDC UR5, c[0x0][0x260] ;  /* 0x0000980000057ab9 */ /* 0x000fe20000000800 */
[----:B------:R-:W-:Y:S01]  /*0cd0*/  PRMT R33, RZ, 0x5410, RZ ;  /* 0x00005410ff217816 */ /* 0x000fe200000000ff */
[----:B------:R-:W-:Y:S01]  /*0ce0*/  ULDC UR8, c[0x0][0x240] ;  /* 0x0000900000087ab9 */ /* 0x000fe20000000800 */
[----:B------:R-:W-:-:S07]  /*0cf0*/  PRMT R34, RZ, 0x5410, RZ ;  /* 0x00005410ff227816 */ /* 0x000fce00000000ff */
.L_x_3295:
[----:B------:R-:W-:Y:S01]  /*0d00*/  ISETP.NE.AND P2, PT, R21, R32, PT ;  /* 0x000000201500720c */ /* 0x000fe20003f45270 */
[----:B------:R-:W0:-:S12]  /*0d10*/  LDC R35, c[0x0][0x23c] ;  /* 0x00008f00ff237b82 */ /* 0x000e180000000800 */
[----:B------:R-:W1:Y:S01]  /*0d20*/  @!P2 LDC.64 R8, c[0x0][0x248] ;  /* 0x00009200ff08ab82 */ /* 0x000e620000000a00 */
[----:B------:R-:W-:Y:S02]  /*0d30*/  @!P2 IADD3 R36, R36, 0x1, RZ ;  /* 0x000000012424a810 */ /* 0x000fe40007ffe0ff */
[----:B------:R-:W-:Y:S02]  /*0d40*/  @!P2 SHF.L.U32 R3, R21, 0x1, RZ ;  /* 0x000000011503a819 */ /* 0x000fe400000006ff */
[----:B------:R-:W-:Y:S02]  /*0d50*/  @!P2 LEA R22, R36, R1, 0x3 ;  /* 0x000000012416a211 */ /* 0x000fe400078e18ff */
[----:B------:R-:W-:Y:S02]  /*0d60*/  MOV R40, R6 ;  /* 0x0000000600287202 */ /* 0x000fe40000000f00 */
[----:B------:R-:W-:Y:S02]  /*0d70*/  MOV R41, R7 ;  /* 0x0000000700297202 */ /* 0x000fe40000000f00 */
[----:B------:R-:W2:Y:S01]  /*0d80*/  @!P2 LDL.64 R22, [R22] ;  /* 0x000000001616a983 */ /* 0x000ea20000100a00 */
[----:B0-----:R-:W-:-:S03]  /*0d90*/  IMAD.WIDE R38, R35, 0x4, R40 ;  /* 0x0000000423267825 */ /* 0x001fc600078e0228 */
[----:B------:R0:W3:Y:S04]  /*0da0*/  LDG.E.128.CONSTANT R24, desc[UR6][R40.64] ;  /* 0x0000000628187981 */ /* 0x0000e8000c1e9d00 */
[----:B------:R4:W5:Y:S01]  /*0db0*/  LDG.E.128.CONSTANT R12, desc[UR6][R38.64] ;  /* 0x00000006260c7981 */ /* 0x000962000c1e9d00 */
[----:B-1----:R-:W-:-:S05]  /*0dc0*/  @!P2 IMAD.WIDE R8, R3, 0x2, R8 ;  /* 0x000000020308a825 */ /* 0x002fca00078e0208 */
[----:B------:R-:W5:Y:S01]  /*0dd0*/  @!P2 LDG.E.U16.CONSTANT R0, desc[UR6][R8.64+0x2] ;  /* 0x000002060800a981 */ /* 0x000f62000c1e9500 */
[----:B------:R-:W-:-:S05]  /*0de0*/  IMAD.WIDE R42, R35, 0x4, R38 ;  /* 0x00000004232a7825 */ /* 0x000fca00078e0226 */
[----:B------:R-:W5:Y:S01]  /*0df0*/  LDG.E.128.CONSTANT R16, desc[UR6][R42.64] ;  /* 0x000000062a107981 */ /* 0x000f62000c1e9d00 */
[----:B------:R-:W-:-:S05]  /*0e00*/  IMAD.WIDE R44, R35, 0x4, R42 ;  /* 0x00000004232c7825 */ /* 0x000fca00078e022a */
[----:B------:R-:W5:Y:S01]  /*0e10*/  LDG.E.128.CONSTANT R4, desc[UR6][R44.64] ;  /* 0x000000062c047981 */ /* 0x000f62000c1e9d00 */
[----:B------:R-:W-:-:S05]  /*0e20*/  IMAD.WIDE R2, R35, 0x4, R44 ;  /* 0x0000000423027825 */ /* 0x000fca00078e022c */
[----:B------:R-:W5:Y:S01]  /*0e30*/  LDG.E.128.CONSTANT R8, desc[UR6][R2.64] ;  /* 0x0000000602087981 */ /* 0x000f62000c1e9d00 */
[----:B------:R-:W-:Y:S02]  /*0e40*/  LEA R20, R49, 0x40, 0x6 ;  /* 0x0000004031147811 */ /* 0x000fe400078e30ff */
[----:B0-----:R-:W-:Y:S02]  /*0e50*/  IADD3 R40, R21, 0x20, RZ ;  /* 0x0000002015287810 */ /* 0x001fe40007ffe0ff */
[----:B----4-:R-:W-:Y:S02]  /*0e60*/  PRMT R38, R29, 0x9910, RZ ;  /* 0x000099101d267816 */ /* 0x010fe400000000ff */
[----:B------:R-:W-:Y:S02]  /*0e70*/  VIMNMX R37, R20, UR8, PT ;  /* 0x0000000814257c48 */ /* 0x000fe4000bfe0100 */
[----:B------:R-:W-:Y:S02]  /*0e80*/  ISETP.EQ.OR P3, PT, R38, RZ, P1 ;  /* 0x000000ff2600720c */ /* 0x000fe40000f62670 */
[----:B------:R-:W-:Y:S01]  /*0e90*/  ISETP.LT.AND P0, PT, R40, R37, PT ;  /* 0x000000252800720c */ /* 0x000fe20003f01270 */
[----:B------:R-:W-:Y:S01]  /*0ea0*/  HFMA2.MMA R48, -RZ, RZ, 0, 0.03125 ;  /* 0x00002800ff307435 */ /* 0x000fe200000001ff */
[----:B--2---:R-:W-:-:S02]  /*0eb0*/  @!P2 PRMT R30, R23, 0x7610, R30 ;  /* 0x00007610171ea816 */ /* 0x004fc4000000001e */
[----:B------:R-:W-:Y:S02]  /*0ec0*/  @!P2 PRMT R31, R22, 0x7610, R31 ;  /* 0x00007610161fa816 */ /* 0x000fe4000000001f */
[----:B------:R-:W-:Y:S02]  /*0ed0*/  @!P2 PRMT R30, R30, 0x7610, R23 ;  /* 0x000076101e1ea816 */ /* 0x000fe40000000017 */
[----:B---3--:R-:W-:Y:S02]  /*0ee0*/  SHF.R.U32.HI R23, RZ, 0xf, R27 ;  /* 0x0000000fff177819 */ /* 0x008fe4000001161b */
[----:B------:R-:W-:Y:S02]  /*0ef0*/  @!P2 PRMT R31, R31, 0x7610, R22 ;  /* 0x000076101f1fa816 */ /* 0x000fe40000000016 */
[----:B------:R-:W-:Y:S02]  /*0f00*/  SHF.R.U32.HI R20, RZ, 0xf, R25 ;  /* 0x0000000fff147819 */ /* 0x000fe40000011619 */
[----:B-----5:R-:W-:-:S02]  /*0f10*/  @!P2 IADD3 R32, R0, R21, RZ ;  /* 0x000000150020a210 */ /* 0x020fc40007ffe0ff */
[----:B------:R-:W-:Y:S02]  /*0f20*/  SHF.R.U32.HI R21, RZ, 0xf, R26 ;  /* 0x0000000fff157819 */ /* 0x000fe4000001161a */
[----:B------:R-:W-:Y:S02]  /*0f30*/  SHF.R.U32.HI R0, RZ, 0xf, R24 ;  /* 0x0000000fff007819 */ /* 0x000fe40000011618 */
[----:B------:R-:W-:Y:S02]  /*0f40*/  LOP3.LUT R22, R21, 0x10001, RZ, 0xc0, !PT ;  /* 0x0001000115167812 */ /* 0x000fe400078ec0ff */
[----:B------:R-:W-:Y:S02]  /*0f50*/  LOP3.LUT R0, R0, 0x10001, RZ, 0xc0, !PT ;  /* 0x0001000100007812 */ /* 0x000fe400078ec0ff */
[----:B------:R-:W-:Y:S02]  /*0f60*/  SHF.R.U32.HI R21, RZ, 0xe, R12 ;  /* 0x0000000eff157819 */ /* 0x000fe4000001160c */
[----:B------:R-:W-:-:S02]  /*0f70*/  LOP3.LUT R38, R23, 0x10001, RZ, 0xc0, !PT ;  /* 0x0001000117267812 */ /* 0x000fc400078ec0ff */
[----:B------:R-:W-:Y:S02]  /*0f80*/  SHF.R.U32.HI R37, RZ, 0xe, R14 ;  /* 0x0000000eff257819 */ /* 0x000fe4000001160e */
[----:B------:R-:W-:Y:S02]  /*0f90*/  SHF.R.U32.HI R39, RZ, 0xe, R15 ;  /* 0x0000000eff277819 */ /* 0x000fe4000001160f */
[----:B------:R-:W-:Y:S02]  /*0fa0*/  LOP3.LUT R20, R20, 0x10001, RZ, 0xc0, !PT ;  /* 0x0001000114147812 */ /* 0x000fe400078ec0ff */
[----:B------:R-:W-:Y:S02]  /*0fb0*/  SHF.R.U32.HI R23, RZ, 0xe, R13 ;  /* 0x0000000eff177819 */ /* 0x000fe4000001160d */
[----:B------:R-:W-:Y:S02]  /*0fc0*/  LOP3.LUT R21, R0, 0x20002, R21, 0xf8, !PT ;  /* 0x0002000200157812 */ /* 0x000fe400078ef815 */
[----:B------:R-:W-:-:S02]  /*0fd0*/  LOP3.LUT R37, R22, 0x20002, R37, 0xf8, !PT ;  /* 0x0002000216257812 */ /* 0x000fc400078ef825 */
[----:B------:R-:W-:Y:S02]  /*0fe0*/  LOP3.LUT R39, R38, 0x20002, R39, 0xf8, !PT ;  /* 0x0002000226277812 */ /* 0x000fe400078ef827 */
[----:B------:R-:W-:Y:S02]  /*0ff0*/  SHF.R.U32.HI R0, RZ, 0xd, R16 ;  /* 0x0000000dff007819 */ /* 0x000fe40000011610 */
[----:B------:R-:W-:Y:S02]  /*1000*/  LOP3.LUT R23, R20, 0x20002, R23, 0xf8, !PT ;  /* 0x0002000214177812 */ /* 0x000fe400078ef817 */
[----:B------:R-:W-:Y:S02]  /*1010*/  SHF.R.U32.HI R22, RZ, 0xd, R18 ;  /* 0x0000000dff167819 */ /* 0x000fe40000011612 */
[----:B------:R-:W-:Y:S02]  /*1020*/  SHF.R.U32.HI R38, RZ, 0xd, R19 ;  /* 0x0000000dff267819 */ /* 0x000fe40000011613 */
[----:B------:R-:W-:-:S02]  /*1030*/  SHF.R.U32.HI R20, RZ, 0xd, R17 ;  /* 0x0000000dff147819 */ /* 0x000fc40000011611 */
[----:B------:R-:W-:Y:S02]  /*1040*/  LOP3.LUT R21, R21, 0x40004, R0, 0xf8, !PT ;  /* 0x0004000415157812 */ /* 0x000fe400078ef800 */
[----:B------:R-:W-:Y:S02]  /*1050*/  LOP3.LUT R37, R37, 0x40004, R22, 0xf8, !PT ;  /* 0x0004000425257812 */ /* 0x000fe400078ef816 */
[----:B------:R-:W-:Y:S02]  /*1060*/  LOP3.LUT R39, R39, 0x40004, R38, 0xf8, !PT ;  /* 0x0004000427277812 */ /* 0x000fe400078ef826 */
[----:B------:R-:W-:Y:S02]  /*1070*/  SHF.R.U32.HI R0, RZ, 0xc, R4 ;  /* 0x0000000cff007819 */ /* 0x000fe40000011604 */
[----:B------:R-:W-:Y:S02]  /*1080*/  LOP3.LUT R23, R23, 0x40004, R20, 0xf8, !PT ;  /* 0x0004000417177812 */ /* 0x000fe400078ef814 */
[----:B------:R-:W-:-:S02]  /*1090*/  SHF.R.U32.HI R22, RZ, 0xc, R6 ;  /* 0x0000000cff167819 */ /* 0x000fc40000011606 */
[----:B------:R-:W-:Y:S02]  /*10a0*/  SHF.R.U32.HI R38, RZ, 0xc, R7 ;  /* 0x0000000cff267819 */ /* 0x000fe40000011607 */
[----:B------:R-:W-:Y:S02]  /*10b0*/  SHF.R.U32.HI R20, RZ, 0xc, R5 ;  /* 0x0000000cff147819 */ /* 0x000fe40000011605 */
[----:B------:R-:W-:Y:S02]  /*10c0*/  LOP3.LUT R0, R21, 0x80008, R0, 0xf8, !PT ;  /* 0x0008000815007812 */ /* 0x000fe400078ef800 */
[----:B------:R-:W-:Y:S02]  /*10d0*/  LOP3.LUT R22, R37, 0x80008, R22, 0xf8, !PT ;  /* 0x0008000825167812 */ /* 0x000fe400078ef816 */
[----:B------:R-:W-:Y:S02]  /*10e0*/  LOP3.LUT R21, R39, 0x80008, R38, 0xf8, !PT ;  /* 0x0008000827157812 */ /* 0x000fe400078ef826 */
[----:B------:R-:W-:-:S02]  /*10f0*/  LOP3.LUT R23, R23, 0x80008, R20, 0xf8, !PT ;  /* 0x0008000817177812 */ /* 0x000fc400078ef814 */
[----:B------:R-:W-:Y:S02]  /*1100*/  SHF.R.U32.HI R39, RZ, 0xb, R8 ;  /* 0x0000000bff277819 */ /* 0x000fe40000011608 */
[----:B------:R-:W-:Y:S02]  /*1110*/  SHF.R.U32.HI R38, RZ, 0xb, R9 ;  /* 0x0000000bff267819 */ /* 0x000fe40000011609 */
[----:B------:R-:W-:Y:S02]  /*1120*/  SHF.R.U32.HI R37, RZ, 0xb, R10 ;  /* 0x0000000bff257819 */ /* 0x000fe4000001160a */
[----:B------:R-:W-:Y:S02]  /*1130*/  SHF.R.U32.HI R20, RZ, 0xb, R11 ;  /* 0x0000000bff147819 */ /* 0x000fe4000001160b */
[----:B------:R-:W-:Y:S02]  /*1140*/  LOP3.LUT R39, R0, 0x100010, R39, 0xf8, !PT ;  /* 0x0010001000277812 */ /* 0x000fe400078ef827 */
[----:B------:R-:W-:-:S02]  /*1150*/  LOP3.LUT R38, R23, 0x100010, R38, 0xf8, !PT ;  /* 0x0010001017267812 */ /* 0x000fc400078ef826 */
        /* <DEDUP_REMOVED lines=48> */
[----:B------:R-:W-:-:S02]  /*1460*/  HFMA2 R41, R43, R48.H0_H0, -48, -48 ;  /* 0xd200d2002b297431 */ /* 0x000fc40000040030 */
[-C--:B------:R-:W-:Y:S02]  /*1470*/  HFMA2 R42, R45, R48.reuse.H0_H0, -48, -48 ;  /* 0xd200d2002d2a7431 */ /* 0x080fe40000040030 */
        /* <DEDUP_REMOVED lines=10> */
[----:B------:R-:W-:-:S02]  /*1520*/  HFMA2 R47, R65, R48.H0_H0, -48, -48 ;  /* 0xd200d200412f7431 */ /* 0x000fc40000040030 */
        /* <DEDUP_REMOVED lines=25> */
[----:B------:R-:W-:Y:S01]  /*16c0*/  LOP3.LUT R27, R27, 0x1f001f, RZ, 0xc0, !PT ;  /* 0x001f001f1b1b7812 */ /* 0x000fe200078ec0ff */
[----:B------:R-:W-:Y:S01]  /*16d0*/  HADD2 R26, R26, -1040, -1040 ;  /* 0xe410e4101a1a7430 */ /* 0x000fe20000000000 */
        /* <DEDUP_REMOVED lines=10> */
[----:B------:R-:W-:Y:S01]  /*1780*/  HADD2 R59, R27, -1040, -1040 ;  /* 0xe410e4101b3b7430 */ /* 0x000fe20000000000 */
[----:B------:R-:W-:Y:S01]  /*1790*/  HFMA2.MMA R62, R61, R21, R62 ;  /* 0x000000153d3e7235 */ /* 0x000fe2000000003e */
[----:B------:R-:W-:Y:S01]  /*17a0*/  HADD2 R21, R24, -1040, -1040 ;  /* 0xe410e41018157430 */ /* 0x000fe20000000000 */
[----:B------:R-:W-:Y:S01]  /*17b0*/  LOP3.LUT R38, R38, 0x64006400, RZ, 0xfc, !PT ;  /* 0x6400640026267812 */ /* 0x000fe200078efcff */
[----:B------:R-:W-:Y:S01]  /*17c0*/  HADD2 R24, R25, -1040, -1040 ;  /* 0xe410e41019187430 */ /* 0x000fe20000000000 */
[----:B------:R-:W-:Y:S01]  /*17d0*/  LOP3.LUT R0, R0, 0x64006400, RZ, 0xfc, !PT ;  /* 0x6400640000007812 */ /* 0x000fe200078efcff */
[-C--:B------:R-:W-:Y:S01]  /*17e0*/  HFMA2 R58, R59, R22.reuse, R20 ;  /* 0x000000163b3a7231 */ /* 0x080fe20000000014 */
[-C--:B------:R-:W-:Y:S01]  /*17f0*/  HFMA2.MMA R63, R26, R22.reuse, R63 ;  /* 0x000000161a3f7235 */ /* 0x080fe2000000003f */
[----:B------:R-:W-:Y:S01]  /*1800*/  HFMA2 R67, R24, R22, R67 ;  /* 0x0000001618437231 */ /* 0x000fe20000000043 */
[----:B------:R-:W-:Y:S01]  /*1810*/  LOP3.LUT R20, R12, 0x1f001f, RZ, 0xc0, !PT ;  /* 0x001f001f0c147812 */ /* 0x000fe200078ec0ff */
[----:B------:R-:W0:Y:S01]  /*1820*/  LDS.128 R24, [UR4+0x10] ;  /* 0x00001004ff187984 */ /* 0x000e220008000c00 */
[----:B------:R-:W-:Y:S01]  /*1830*/  HFMA2.MMA R21, R21, R22, R62 ;  /* 0x0000001615157235 */ /* 0x000fe2000000003e */
        /* <DEDUP_REMOVED lines=9> */
[----:B------:R-:W-:Y:S01]  /*18d0*/  LOP3.LUT R13, R13, 0x1f001f, RZ, 0xc0, !PT ;  /* 0x001f001f0d0d7812 */ /* 0x000fe200078ec0ff */
[----:B------:R-:W-:Y:S01]  /*18e0*/  HFMA2.MMA R21, R20, R23, R21 ;  /* 0x0000001714157235 */ /* 0x000fe20000000015 */
[----:B------:R-:W-:Y:S01]  /*18f0*/  LOP3.LUT R20, R14, 0x1f001f, RZ, 0xc0, !PT ;  /* 0x001f001f0e147812 */ /* 0x000fe200078ec0ff */
[----:B------:R-:W-:Y:S01]  /*1900*/  HFMA2 R59, R22, R23, R67 ;  /* 0x00000017163b7231 */ /* 0x000fe20000000043 */
[----:B------:R-:W-:-:S02]  /*1910*/  LOP3.LUT R22, R15, 0x1f001f, RZ, 0xc0, !PT ;  /* 0x001f001f0f167812 */ /* 0x000fc400078ec0ff */
[----:B------:R-:W-:Y:S02]  /*1920*/  LOP3.LUT R20, R20, 0x64006400, RZ, 0xfc, !PT ;  /* 0x6400640014147812 */ /* 0x000fe400078efcff */
[----:B------:R-:W-:Y:S02]  /*1930*/  SHF.R.U32.HI R15, RZ, 0xa, R15 ;  /* 0x0000000aff0f7819 */ /* 0x000fe4000001160f */
[----:B------:R-:W-:Y:S01]  /*1940*/  LOP3.LUT R22, R22, 0x64006400, RZ, 0xfc, !PT ;  /* 0x6400640016167812 */ /* 0x000fe200078efcff */
[----:B------:R-:W-:Y:S01]  /*1950*/  HADD2 R20, R20, -1040, -1040 ;  /* 0xe410e41014147430 */ /* 0x000fe20000000000 */
[----:B------:R-:W-:Y:S02]  /*1960*/  LOP3.LUT R15, R15, 0x1f001f, RZ, 0xc0, !PT ;  /* 0x001f001f0f0f7812 */ /* 0x000fe400078ec0ff */
[----:B------:R-:W-:Y:S01]  /*1970*/  SHF.R.U32.HI R14, RZ, 0xa, R14 ;  /* 0x0000000aff0e7819 */ /* 0x000fe2000001160e */
        /* <DEDUP_REMOVED lines=10> */
[-C--:B0-----:R-:W-:Y:S01]  /*1a20*/  HFMA2.MMA R57, R57, R24.reuse, R21 ;  /* 0x0000001839397235 */ /* 0x081fe20000000015 */
[-C--:B------:R-:W-:Y:S01]  /*1a30*/  HFMA2 R59, R56, R24.reuse, R59 ;  /* 0x00000018383b7231 */ /* 0x080fe2000000003b */
[----:B------:R-:W-:Y:S01]  /*1a40*/  HFMA2.MMA R20, R55, R24, R20 ;  /* 0x0000001837147235 */ /* 0x000fe20000000014 */
[----:B------:R-:W-:Y:S01]  /*1a50*/  HFMA2 R24, R54, R24, R58 ;  /* 0x0000001836187231 */ /* 0x000fe2000000003a */
[----:B------:R-:W-:Y:S01]  /*1a60*/  LOP3.LUT R21, R16, 0x1f001f, RZ, 0xc0, !PT ;  /* 0x001f001f10157812 */ /* 0x000fe200078ec0ff */
[----:B------:R-:W-:Y:S01]  /*1a70*/  HADD2 R54, R13, -1040, -1040 ;  /* 0xe410e4100d367430 */ /* 0x000fe20000000000 */
[----:B------:R-:W-:Y:S01]  /*1a80*/  SHF.R.U32.HI R22, RZ, 0xa, R16 ;  /* 0x0000000aff167819 */ /* 0x000fe20000011610 */
[----:B------:R-:W-:Y:S01]  /*1a90*/  HADD2 R55, R14, -1040, -1040 ;  /* 0xe410e4100e377430 */ /* 0x000fe20000000000 */
[-C--:B------:R-:W-:Y:S01]  /*1aa0*/  HFMA2.MMA R58, R12, R25.reuse, R57 ;  /* 0x000000190c3a7235 */ /* 0x080fe20000000039 */
[-C--:B------:R-:W-:Y:S01]  /*1ab0*/  HFMA2 R57, R15, R25.reuse, R24 ;  /* 0x000000190f397231 */ /* 0x080fe20000000018 */
[----:B------:R-:W-:Y:S01]  /*1ac0*/  LOP3.LUT R16, R17, 0x1f001f, RZ, 0xc0, !PT ;  /* 0x001f001f11107812 */ /* 0x000fe200078ec0ff */
[----:B------:R-:W0:Y:S01]  /*1ad0*/  LDS.128 R12, [UR4+0x20] ;  /* 0x00002004ff0c7984 */ /* 0x000e220008000c00 */
[----:B------:R-:W-:Y:S01]  /*1ae0*/  SHF.R.U32.HI R23, RZ, 0xa, R17 ;  /* 0x0000000aff177819 */ /* 0x000fe20000011611 */
[----:B------:R-:W-:Y:S01]  /*1af0*/  HFMA2 R59, R54, R25, R59 ;  /* 0x00000019363b7231 */ /* 0x000fe2000000003b */
[----:B------:R-:W-:Y:S01]  /*1b00*/  LOP3.LUT R17, R18, 0x1f001f, RZ, 0xc0, !PT ;  /* 0x001f001f12117812 */ /* 0x000fe200078ec0ff */
[----:B------:R-:W-:Y:S01]  /*1b10*/  HFMA2.MMA R55, R55, R25, R20 ;  /* 0x0000001937377235 */ /* 0x000fe20000000014 */
[----:B------:R-:W-:-:S02]  /*1b20*/  LOP3.LUT R21, R21, 0x64006400, RZ, 0xfc, !PT ;  /* 0x6400640015157812 */ /* 0x000fc400078efcff */
[----:B------:R-:W-:Y:S02]  /*1b30*/  LOP3.LUT R17, R17, 0x64006400, RZ, 0xfc, !PT ;  /* 0x6400640011117812 */ /* 0x000fe400078efcff */
[----:B------:R-:W-:Y:S02]  /*1b40*/  LOP3.LUT R54, R4, 0x1f001f, RZ, 0xc0, !PT ;  /* 0x001f001f04367812 */ /* 0x000fe400078ec0ff */
[----:B------:R-:W-:Y:S01]  /*1b50*/  SHF.R.U32.HI R20, RZ, 0xa, R4 ;  /* 0x0000000aff147819 */ /* 0x000fe20000011604 */
[----:B------:R-:W-:Y:S01]  /*1b60*/  HADD2 R62, R17, -1040, -1040 ;  /* 0xe410e410113e7430 */ /* 0x000fe20000000000 */
[----:B------:R-:W-:Y:S02]  /*1b70*/  LOP3.LUT R4, R5, 0x1f001f, RZ, 0xc0, !PT ;  /* 0x001f001f05047812 */ /* 0x000fe400078ec0ff */
[----:B------:R-:W-:Y:S02]  /*1b80*/  SHF.R.U32.HI R24, RZ, 0xa, R5 ;  /* 0x0000000aff187819 */ /* 0x000fe40000011605 */
[----:B------:R-:W-:Y:S01]  /*1b90*/  LOP3.LUT R5, R6, 0x1f001f, RZ, 0xc0, !PT ;  /* 0x001f001f06057812 */ /* 0x000fe200078ec0ff */
[----:B------:R-:W-:Y:S01]  /*1ba0*/  HFMA2.MMA R55, R62, R26, R55 ;  /* 0x0000001a3e377235 */ /* 0x000fe20000000037 */
[----:B------:R-:W-:-:S02]  /*1bb0*/  SHF.R.U32.HI R25, RZ, 0xa, R6 ;  /* 0x0000000aff197819 */ /* 0x000fc40000011606 */
[----:B------:R-:W-:Y:S02]  /*1bc0*/  LOP3.LUT R60, R16, 0x64006400, RZ, 0xfc, !PT ;  /* 0x64006400103c7812 */ /* 0x000fe400078efcff */
[----:B------:R-:W-:Y:S02]  /*1bd0*/  LOP3.LUT R6, R7, 0x1f001f, RZ, 0xc0, !PT ;  /* 0x001f001f07067812 */ /* 0x000fe400078ec0ff */
[----:B------:R-:W-:Y:S01]  /*1be0*/  SHF.R.U32.HI R16, RZ, 0xa, R7 ;  /* 0x0000000aff107819 */ /* 0x000fe20000011607 */
[----:B------:R-:W-:Y:S01]  /*1bf0*/  HADD2 R7, R21, -1040, -1040 ;  /* 0xe410e41015077430 */ /* 0x000fe20000000000 */
[----:B------:R-:W-:Y:S01]  /*1c00*/  SHF.R.U32.HI R56, RZ, 0xa, R18 ;  /* 0x0000000aff387819 */ /* 0x000fe20000011612 */
[----:B------:R-:W-:Y:S01]  /*1c10*/  HADD2 R60, R60, -1040, -1040 ;  /* 0xe410e4103c3c7430 */ /* 0x000fe20000000000 */
[----:B------:R-:W-:Y:S01]  /*1c20*/  LOP3.LUT R18, R19, 0x1f001f, RZ, 0xc0, !PT ;  /* 0x001f001f13127812 */ /* 0x000fe200078ec0ff */
[----:B------:R-:W-:Y:S01]  /*1c30*/  HFMA2.MMA R55, R52, R27, R55 ;  /* 0x0000001b34377235 */ /* 0x000fe20000000037 */
[----:B------:R-:W-:Y:S01]  /*1c40*/  SHF.R.U32.HI R19, RZ, 0xa, R19 ;  /* 0x0000000aff137819 */ /* 0x000fe20000011613 */
[----:B------:R-:W-:Y:S01]  /*1c50*/  HFMA2.MMA R7, R7, R26, R58 ;  /* 0x0000001a07077235 */ /* 0x000fe2000000003a */
[----:B------:R-:W-:Y:S01]  /*1c60*/  LOP3.LUT R18, R18, 0x64006400, RZ, 0xfc, !PT ;  /* 0x6400640012127812 */ /* 0x000fe200078efcff */
[----:B------:R-:W-:Y:S01]  /*1c70*/  HFMA2 R59, R60, R26, R59 ;  /* 0x0000001a3c3b7231 */ /* 0x000fe2000000003b */
[----:B------:R-:W-:-:S02]  /*1c80*/  LOP3.LUT R22, R22, 0x1f001f, RZ, 0xc0, !PT ;  /* 0x001f001f16167812 */ /* 0x000fc400078ec0ff */
[----:B------:R-:W-:Y:S01]  /*1c90*/  LOP3.LUT R56, R56, 0x1f001f, RZ, 0xc0, !PT ;  /* 0x001f001f38387812 */ /* 0x000fe200078ec0ff */
[----:B------:R-:W-:Y:S01]  /*1ca0*/  HADD2 R18, R18, -1040, -1040 ;  /* 0xe410e41012127430 */ /* 0x000fe20000000000 */
[----:B------:R-:W-:Y:S01]  /*1cb0*/  LOP3.LUT R23, R23, 0x1f001f, RZ, 0xc0, !PT ;  /* 0x001f001f17177812 */ /* 0x000fe200078ec0ff */
[----:B------:R-:W-:Y:S01]  /*1cc0*/  HFMA2.MMA R7, R50, R27, R7 ;  /* 0x0000001b32077235 */ /* 0x000fe20000000007 */
[----:B------:R-:W-:Y:S01]  /*1cd0*/  LOP3.LUT R19, R19, 0x1f001f, RZ, 0xc0, !PT ;  /* 0x001f001f13137812 */ /* 0x000fe200078ec0ff */
[----:B------:R-:W-:Y:S01]  /*1ce0*/  HFMA2 R57, R18, R26, R57 ;  /* 0x0000001a12397231 */ /* 0x000fe20000000039 */
[----:B------:R-:W-:Y:S01]  /*1cf0*/  LOP3.LUT R22, R22, 0x64006400, RZ, 0xfc, !PT ;  /* 0x6400640016167812 */ /* 0x000fe200078efcff */
[-C--:B------:R-:W-:Y:S01]  /*1d00*/  HFMA2 R50, R51, R27.reuse, R59 ;  /* 0x0000001b33327231 */ /* 0x080fe2000000003b */
        /* <DEDUP_REMOVED lines=16> */
[----:B------:R-:W-:-:S02]  /*1e10*/  LOP3.LUT R22, R5, 0x64006400, RZ, 0xfc, !PT ;  /* 0x6400640005167812 */ /* 0x000fc400078efcff */
[----:B------:R-:W-:Y:S01]  /*1e20*/  LOP3.LUT R23, R6, 0x64006400, RZ, 0xfc, !PT ;  /* 0x6400640006177812 */ /* 0x000fe200078efcff */
[----:B------:R-:W-:Y:S01]  /*1e30*/  HADD2 R27, R12, -1040, -1040 ;  /* 0xe410e4100c1b7430 */ /* 0x000fe20000000000 */
[----:B------:R-:W0:Y:S01]  /*1e40*/  LDS.128 R4, [UR4+0x30] ;  /* 0x00003004ff047984 */ /* 0x000e220008000c00 */
        /* <DEDUP_REMOVED lines=9> */
[-C--:B------:R-:W-:Y:S01]  /*1ee0*/  HFMA2.MMA R19, R41, R14.reuse, R19 ;  /* 0x0000000e29137235 */ /* 0x080fe20000000013 */
[----:B------:R-:W-:Y:S01]  /*1ef0*/  LOP3.LUT R17, R8, 0x1f001f, RZ, 0xc0, !PT ;  /* 0x001f001f08117812 */ /* 0x000fe200078ec0ff */
[----:B------:R-:W-:Y:S01]  /*1f00*/  HADD2 R20, R20, -1040, -1040 ;  /* 0xe410e41014147430 */ /* 0x000fe20000000000 */
[----:B------:R-:W-:Y:S01]  /*1f10*/  LOP3.LUT R21, R10, 0x1f001f, RZ, 0xc0, !PT ;  /* 0x001f001f0a157812 */ /* 0x000fe200078ec0ff */
[----:B------:R-:W-:Y:S01]  /*1f20*/  HADD2 R12, R25, -1040, -1040 ;  /* 0xe410e410190c7430 */ /* 0x000fe20000000000 */
[----:B------:R-:W-:Y:S01]  /*1f30*/  HFMA2.MMA R55, R43, R14, R55 ;  /* 0x0000000e2b377235 */ /* 0x000fe20000000037 */
[----:B------:R-:W-:Y:S01]  /*1f40*/  LOP3.LUT R17, R17, 0x64006400, RZ, 0xfc, !PT ;  /* 0x6400640011117812 */ /* 0x000fe200078efcff */
[-C--:B------:R-:W-:Y:S01]  /*1f50*/  HFMA2 R50, R42, R14.reuse, R50 ;  /* 0x0000000e2a327231 */ /* 0x080fe20000000032 */
[----:B------:R-:W-:Y:S01]  /*1f60*/  LOP3.LUT R16, R16, 0x1f001f, RZ, 0xc0, !PT ;  /* 0x001f001f10107812 */ /* 0x000fe200078ec0ff */
[-C--:B------:R-:W-:Y:S01]  /*1f70*/  HFMA2.MMA R19, R20, R15.reuse, R19 ;  /* 0x0000000f14137235 */ /* 0x080fe20000000013 */
[----:B------:R-:W-:Y:S01]  /*1f80*/  LOP3.LUT R21, R21, 0x64006400, RZ, 0xfc, !PT ;  /* 0x6400640015157812 */ /* 0x000fe200078efcff */
[----:B------:R-:W-:Y:S01]  /*1f90*/  HFMA2 R57, R44, R14, R57 ;  /* 0x0000000e2c397231 */ /* 0x000fe20000000039 */
[----:B------:R-:W-:Y:S01]  /*1fa0*/  LOP3.LUT R24, R24, 0x1f001f, RZ, 0xc0, !PT ;  /* 0x001f001f18187812 */ /* 0x000fe200078ec0ff */
[----:B------:R-:W-:Y:S01]  /*1fb0*/  HFMA2.MMA R55, R12, R15, R55 ;  /* 0x0000000f0c377235 */ /* 0x000fe20000000037 */
[----:B------:R-:W-:Y:S01]  /*1fc0*/  HADD2 R12, R17, -1040, -1040 ;  /* 0xe410e410110c7430 */ /* 0x000fe20000000000 */
[----:B------:R-:W-:Y:S01]  /*1fd0*/  LOP3.LUT R26, R11, 0x1f001f, RZ, 0xc0, !PT ;  /* 0x001f001f0b1a7812 */ /* 0x000fe200078ec0ff */
[----:B------:R-:W-:Y:S01]  /*1fe0*/  HADD2 R14, R21, -1040, -1040 ;  /* 0xe410e410150e7430 */ /* 0x000fe20000000000 */
[----:B------:R-:W-:-:S02]  /*1ff0*/  LOP3.LUT R16, R16, 0x64006400, RZ, 0xfc, !PT ;  /* 0x6400640010107812 */ /* 0x000fc400078efcff */
[----:B------:R-:W-:Y:S02]  /*2000*/  SHF.R.U32.HI R8, RZ, 0xa, R8 ;  /* 0x0000000aff087819 */ /* 0x000fe40000011608 */
[----:B------:R-:W-:Y:S01]  /*2010*/  LOP3.LUT R24, R24, 0x64006400, RZ, 0xfc, !PT ;  /* 0x6400640018187812 */ /* 0x000fe200078efcff */
[----:B------:R-:W-:Y:S01]  /*2020*/  HADD2 R16, R16, -1040, -1040 ;  /* 0xe410e41010107430 */ /* 0x000fe20000000000 */
[----:B------:R-:W-:Y:S02]  /*2030*/  LOP3.LUT R18, R9, 0x1f001f, RZ, 0xc0, !PT ;  /* 0x001f001f09127812 */ /* 0x000fe400078ec0ff */
[----:B------:R-:W-:Y:S01]  /*2040*/  SHF.R.U32.HI R10, RZ, 0xa, R10 ;  /* 0x0000000aff0a7819 */ /* 0x000fe2000001160a */
[----:B------:R-:W-:Y:S01]  /*2050*/  HADD2 R13, R24, -1040, -1040 ;  /* 0xe410e410180d7430 */ /* 0x000fe20000000000 */
[----:B------:R-:W-:Y:S01]  /*2060*/  SHF.R.U32.HI R11, RZ, 0xa, R11 ;  /* 0x0000000aff0b7819 */ /* 0x000fe2000001160b */
[-C--:B------:R-:W-:Y:S01]  /*2070*/  HFMA2 R57, R16, R15.reuse, R57 ;  /* 0x0000000f10397231 */ /* 0x080fe20000000039 */
[----:B------:R-:W-:Y:S01]  /*2080*/  LOP3.LUT R26, R26, 0x64006400, RZ, 0xfc, !PT ;  /* 0x640064001a1a7812 */ /* 0x000fe200078efcff */
[-C--:B0-----:R-:W-:Y:S01]  /*2090*/  HFMA2.MMA R19, R12, R4.reuse, R19 ;  /* 0x000000040c137235 */ /* 0x081fe20000000013 */
[----:B------:R-:W-:Y:S01]  /*20a0*/  LOP3.LUT R8, R8, 0x1f001f, RZ, 0xc0, !PT ;  /* 0x001f001f08087812 */ /* 0x000fe200078ec0ff */
[----:B------:R-:W-:Y:S01]  /*20b0*/  HFMA2.MMA R55, R14, R4, R55 ;  /* 0x000000040e377235 */ /* 0x000fe20000000037 */
[----:B------:R-:W-:Y:S01]  /*20c0*/  SHF.R.U32.HI R9, RZ, 0xa, R9 ;  /* 0x0000000aff097819 */ /* 0x000fe20000011609 */
[----:B------:R-:W-:Y:S01]  /*20d0*/  HADD2 R26, R26, -1040, -1040 ;  /* 0xe410e4101a1a7430 */ /* 0x000fe20000000000 */
[----:B------:R-:W-:Y:S01]  /*20e0*/  LOP3.LUT R18, R18, 0x64006400, RZ, 0xfc, !PT ;  /* 0x6400640012127812 */ /* 0x000fe200078efcff */
[----:B------:R-:W-:Y:S01]  /*20f0*/  HFMA2 R50, R13, R15, R50 ;  /* 0x0000000f0d327231 */ /* 0x000fe20000000032 */
[----:B------:R-:W-:Y:S01]  /*2100*/  LOP3.LUT R10, R10, 0x1f001f, RZ, 0xc0, !PT ;  /* 0x001f001f0a0a7812 */ /* 0x000fe200078ec0ff */
[-C--:B------:R-:W-:Y:S01]  /*2110*/  HFMA2.MMA R19, R45, R5.reuse, R19 ;  /* 0x000000052d137235 */ /* 0x080fe20000000013 */
[----:B------:R-:W-:Y:S01]  /*2120*/  LOP3.LUT R11, R11, 0x1f001f, RZ, 0xc0, !PT ;  /* 0x001f001f0b0b7812 */ /* 0x000fe200078ec0ff */
[----:B------:R-:W-:Y:S01]  /*2130*/  HADD2 R13, R18, -1040, -1040 ;  /* 0xe410e410120d7430 */ /* 0x000fe20000000000 */
[----:B------:R-:W-:Y:S01]  /*2140*/  LOP3.LUT R8, R8, 0x64006400, RZ, 0xfc, !PT ;  /* 0x6400640008087812 */ /* 0x000fe200078efcff */
[-C--:B------:R-:W-:Y:S01]  /*2150*/  HFMA2 R57, R26, R4.reuse, R57 ;  /* 0x000000041a397231 */ /* 0x080fe20000000039 */
[----:B------:R-:W-:Y:S01]  /*2160*/  LOP3.LUT R9, R9, 0x1f001f, RZ, 0xc0, !PT ;  /* 0x001f001f09097812 */ /* 0x000fe200078ec0ff */
[----:B------:R-:W-:Y:S01]  /*2170*/  HFMA2.MMA R55, R47, R5, R55 ;  /* 0x000000052f377235 */ /* 0x000fe20000000037 */
[----:B------:R-:W-:Y:S01]  /*2180*/  LOP3.LUT R10, R10, 0x64006400, RZ, 0xfc, !PT ;  /* 0x640064000a0a7812 */ /* 0x000fe200078efcff */
[----:B------:R-:W-:Y:S01]  /*2190*/  HADD2 R8, R8, -1040, -1040 ;  /* 0xe410e41008087430 */ /* 0x000fe20000000000 */
[----:B------:R-:W-:Y:S01]  /*21a0*/  LOP3.LUT R11, R11, 0x64006400, RZ, 0xfc, !PT ;  /* 0x640064000b0b7812 */ /* 0x000fe200078efcff */
[----:B------:R-:W-:Y:S01]  /*21b0*/  HFMA2 R50, R13, R4, R50 ;  /* 0x000000040d327231 */ /* 0x000fe20000000032 */
[----:B------:R-:W-:Y:S01]  /*21c0*/  LOP3.LUT R9, R9, 0x64006400, RZ, 0xfc, !PT ;  /* 0x6400640009097812 */ /* 0x000fe200078efcff */
[----:B------:R-:W-:-:S02]  /*21d0*/  HFMA2 R57, R48, R5, R57 ;  /* 0x0000000530397231 */ /* 0x000fc40000000039 */
[----:B------:R-:W-:Y:S01]  /*21e0*/  HADD2 R10, R10, -1040, -1040 ;  /* 0xe410e4100a0a7430 */ /* 0x000fe20000000000 */
[-C--:B------:R-:W-:Y:S01]  /*21f0*/  HFMA2.MMA R19, R8, R6.reuse, R19 ;  /* 0x0000000608137235 */ /* 0x080fe20000000013 */
[----:B------:R-:W-:Y:S02]  /*2200*/  HADD2 R4, R11, -1040, -1040 ;  /* 0xe410e4100b047430 */ /* 0x000fe40000000000 */
[----:B------:R-:W-:Y:S02]  /*2210*/  HFMA2 R50, R46, R5, R50 ;  /* 0x000000052e327231 */ /* 0x000fe40000000032 */
[----:B------:R-:W-:Y:S01]  /*2220*/  HADD2 R9, R9, -1040, -1040 ;  /* 0xe410e41009097430 */ /* 0x000fe20000000000 */
[----:B------:R-:W-:Y:S01]  /*2230*/  HFMA2.MMA R55, R10, R6, R55 ;  /* 0x000000060a377235 */ /* 0x000fe20000000037 */
[----:B------:R-:W-:Y:S02]  /*2240*/  HFMA2 R57, R4, R6, R57 ;  /* 0x0000000604397231 */ /* 0x000fe40000000039 */
[----:B------:R-:W-:-:S02]  /*2250*/  HADD2 R4, R39, -1040, -1040 ;  /* 0xe410e41027047430 */ /* 0x000fc40000000000 */
[----:B------:R-:W-:Y:S02]  /*2260*/  HFMA2 R50, R9, R6, R50 ;  /* 0x0000000609327231 */ /* 0x000fe40000000032 */
[----:B------:R-:W-:Y:S02]  /*2270*/  HADD2 R6, R37, -1040, -1040 ;  /* 0xe410e41025067430 */ /* 0x000fe40000000000 */
[-C--:B------:R-:W-:Y:S01]  /*2280*/  HFMA2.MMA R19, R4, R7.reuse, R19 ;  /* 0x0000000704137235 */ /* 0x080fe20000000013 */
[----:B------:R-:W-:Y:S02]  /*2290*/  HADD2 R5, R38, -1040, -1040 ;  /* 0xe410e41026057430 */ /* 0x000fe40000000000 */
[-C--:B------:R-:W-:Y:S01]  /*22a0*/  HFMA2 R57, R0, R7.reuse, R57 ;  /* 0x0000000700397231 */ /* 0x080fe20000000039 */
[----:B------:R-:W-:Y:S01]  /*22b0*/  HFMA2.MMA R55, R6, R7, R55 ;  /* 0x0000000706377235 */ /* 0x000fe20000000037 */
[----:B------:R-:W-:Y:S02]  /*22c0*/  HFMA2 R50, R5, R7, R50 ;  /* 0x0000000705327231 */ /* 0x000fe40000000032 */
[----:B------:R-:W-:-:S02]  /*22d0*/  HADD2 R57, R57.H0_H0, R57.H1_H1 ;  /* 0x3000003939397230 */ /* 0x000fc40000000800 */
[----:B------:R-:W-:Y:S02]  /*22e0*/  HADD2 R50, R50.H0_H0, R50.H1_H1 ;  /* 0x3000003232327230 */ /* 0x000fe40000000800 */
[----:B------:R-:W-:-:S03]  /*22f0*/  HADD2 R19, R19.H0_H0, R19.H1_H1 ;  /* 0x3000001313137230 */ /* 0x000fc60000000800 */
[----:B------:R-:W-:Y:S02]  /*2300*/  HADD2 R55, R55.H0_H0, R55.H1_H1 ;  /* 0x3000003737377230 */ /* 0x000fe40000000800 */
[----:B------:R-:W-:-:S03]  /*2310*/  PRMT R19, R19, 0x5410, R50 ;  /* 0x0000541013137816 */ /* 0x000fc60000000032 */
[----:B------:R-:W-:-:S03]  /*2320*/  PRMT R55, R55, 0x5410, R57 ;  /* 0x0000541037377816 */ /* 0x000fc60000000039 */
[----:B------:R-:W-:Y:S02]  /*2330*/  HFMA2.MMA R34, R19, R31, R34 ;  /* 0x0000001f13227235 */ /* 0x000fe40000000022 */
[----:B------:R-:W-:-:S09]  /*2340*/  HFMA2 R33, R55, R30, R33 ;  /* 0x0000001e37217231 */ /* 0x000fd20000000021 */
.L_x_3294:
[----:B------:R-:W-:Y:S01]  /*2350*/  ISETP.GE.AND P2, PT, R40, UR5, PT ;  /* 0x0000000528007c0c */ /* 0x000fe2000bf46270 */
[----:B------:R-:W-:Y:S01]  /*2360*/  IMAD.WIDE R2, R35, 0x4, R2 ;  /* 0x0000000423027825 */ /* 0x000fe200078e0202 */
[----:B------:R-:W-:Y:S01]  /*2370*/  UIADD3 UR4, UR4, 0x40, URZ ;  /* 0x0000004004047890 */ /* 0x000fe2000fffe03f */
[----:B------:R-:W-:Y:S02]  /*2380*/  MOV R21, R40 ;  /* 0x0000002800157202 */ /* 0x000fe40000000f00 */
[----:B------:R-:W-:Y:S02]  /*2390*/  MOV R6, R2 ;  /* 0x0000000200067202 */ /* 0x000fe40000000f00 */
[----:B------:R-:W-:-:S06]  /*23a0*/  MOV R7, R3 ;  /* 0x0000000300077202 */ /* 0x000fcc0000000f00 */
[----:B------:R-:W-:Y:S05]  /*23b0*/  @!P2 BRA P0, `(.L_x_3295) ;  /* 0xffffffe80050a947 */ /* 0x000fea000003ffff */
.L_x_3293:
[----:B------:R-:W-:Y:S01]  /*23c0*/  ISETP.GE.AND P0, PT, R21, R28, PT ;  /* 0x0000001c1500720c */ /* 0x000fe20003f06270 */
[----:B------:R-:W-:-:S03]  /*23d0*/  ULDC UR5, c[0x0][0x264] ;  /* 0x0000990000057ab9 */ /* 0x000fc60000000800 */
[----:B------:R-:W-:-:S13]  /*23e0*/  ISETP.GE.OR P0, PT, R21, UR5, P0 ;  /* 0x0000000515007c0c */ /* 0x000fda0008706670 */
[----:B------:R-:W-:Y:S05]  /*23f0*/  @P0 BRA `(.L_x_3296) ;  /* 0x0000002400800947 */ /* 0x000fea0003800000 */
[----:B------:R-:W-:Y:S01]  /*2400*/  SHF.R.S32.HI R0, RZ, 0x1f, R35 ;  /* 0x0000001fff007819 */ /* 0x000fe20000011423 */
[----:B------:R-:W-:Y:S01]  /*2410*/  ULDC UR5, c[0x0][0x264] ;  /* 0x0000990000057ab9 */ /* 0x000fe20000000800 */
[C---:B------:R-:W-:Y:S02]  /*2420*/  SHF.L.U32 R15, R35.reuse, 0x4, RZ ;  /* 0x00000004230f7819 */ /* 0x040fe400000006ff */
[----:B------:R-:W-:-:S07]  /*2430*/  SHF.L.U64.HI R35, R35, 0x4, R0 ;  /* 0x0000000423237819 */ /* 0x000fce0000010200 */
.L_x_3301:
        /* <DEDUP_REMOVED lines=13> */
[----:B------:R-:W-:Y:S06]  /*2510*/  @P1 BRA `(.L_x_3297) ;  /* 0x00000024001c1947 */ /* 0x000fec0003800000 */
[----:B------:R-:W0:Y:S01]  /*2520*/  LDC R17, c[0x0][0x23c] ;  /* 0x00008f00ff117b82 */ /* 0x000e220000000800 */
[----:B------:R-:W-:Y:S02]  /*2530*/  PRMT R0, R29, 0x9910, RZ ;  /* 0x000099101d007816 */ /* 0x000fe400000000ff */
[----:B------:R-:W-:Y:S02]  /*2540*/  MOV R5, 0x2c00 ;  /* 0x00002c0000057802 */ /* 0x000fe40000000f00 */
[----:B------:R-:W-:Y:S01]  /*2550*/  ISETP.NE.AND P0, PT, R0, RZ, PT ;  /* 0x000000ff0000720c */ /* 0x000fe20003f05270 */
[----:B0-----:R-:W-:-:S04]  /*2560*/  IMAD.WIDE R18, R17, 0x4, R6 ;  /* 0x0000000411127825 */ /* 0x001fc800078e0206 */
[----:B------:R-:W-:-:S08]  /*2570*/  IMAD.WIDE R12, R17, 0x4, R18 ;  /* 0x00000004110c7825 */ /* 0x000fd000078e0212 */
[----:B------:R-:W-:Y:S05]  /*2580*/  @!P0 BRA `(.L_x_3298) ;  /* 0x00000008003c8947 */ /* 0x000fea0003800000 */
[----:B------:R-:W2:Y:S04]  /*2590*/  LDG.E.128.CONSTANT R8, desc[UR6][R6.64] ;  /* 0x0000000606087981 */ /* 0x000ea8000c1e9d00 */
[----:B------:R-:W0:Y:S02]  /*25a0*/  LDS.64 R22, [UR4] ;  /* 0x00000004ff167984 */ /* 0x000e240008000a00 */
[--C-:B0-----:R-:W-:Y:S02]  /*25b0*/  HADD2.F32 R3, -RZ, R22.reuse.H0_H0 ;  /* 0x20000016ff037230 */ /* 0x101fe40000004100 */
[----:B------:R-:W-:Y:S02]  /*25c0*/  HADD2.F32 R22, -RZ, R22.H1_H1 ;  /* 0x30000016ff167230 */ /* 0x000fe40000004100 */
[----:B------:R-:W-:-:S02]  /*25d0*/  HADD2.F32 R20, -RZ, R23.H0_H0 ;  /* 0x20000017ff147230 */ /* 0x000fc40000004100 */
[----:B------:R-:W-:Y:S01]  /*25e0*/  HADD2.F32 R23, -RZ, R23.H1_H1 ;  /* 0x30000017ff177230 */ /* 0x000fe20000004100 */
[----:B--2---:R-:W-:Y:S02]  /*25f0*/  LOP3.LUT R0, R8, 0xf000f, RZ, 0xc0, !PT ;  /* 0x000f000f08007812 */ /* 0x004fe400078ec0ff */
[----:B------:R-:W-:Y:S02]  /*2600*/  LOP3.LUT R2, R9, 0xf000f, RZ, 0xc0, !PT ;  /* 0x000f000f09027812 */ /* 0x000fe400078ec0ff */
[----:B------:R-:W-:Y:S02]  /*2610*/  LOP3.LUT R4, R10, 0xf000f, RZ, 0xc0, !PT ;  /* 0x000f000f0a047812 */ /* 0x000fe400078ec0ff */
[----:B------:R-:W-:Y:S02]  /*2620*/  LOP3.LUT R25, R8, 0xf000f0, RZ, 0xc0, !PT ;  /* 0x00f000f008197812 */ /* 0x000fe400078ec0ff */
[----:B------:R-:W-:Y:S02]  /*2630*/  SHF.R.U32.HI R16, RZ, 0x8, R8 ;  /* 0x00000008ff107819 */ /* 0x000fe40000011608 */
[----:B------:R-:W-:-:S02]  /*2640*/  LOP3.LUT R8, R11, 0xf000f, RZ, 0xc0, !PT ;  /* 0x000f000f0b087812 */ /* 0x000fc400078ec0ff */
[----:B------:R-:W-:Y:S02]  /*2650*/  LOP3.LUT R0, R0, 0x64006400, RZ, 0xfc, !PT ;  /* 0x6400640000007812 */ /* 0x000fe400078efcff */
[----:B------:R-:W-:Y:S02]  /*2660*/  LOP3.LUT R2, R2, 0x64006400, RZ, 0xfc, !PT ;  /* 0x6400640002027812 */ /* 0x000fe400078efcff */
[----:B------:R-:W-:Y:S01]  /*2670*/  LOP3.LUT R4, R4, 0x64006400, RZ, 0xfc, !PT ;  /* 0x6400640004047812 */ /* 0x000fe200078efcff */
[----:B------:R-:W-:Y:S01]  /*2680*/  HADD2 R37, R0, -1032, -1032 ;  /* 0xe408e40800257430 */ /* 0x000fe20000000000 */
[----:B------:R-:W-:Y:S01]  /*2690*/  LOP3.LUT R8, R8, 0x64006400, RZ, 0xfc, !PT ;  /* 0x6400640008087812 */ /* 0x000fe200078efcff */
[----:B------:R-:W-:Y:S01]  /*26a0*/  HADD2 R40, R2, -1032, -1032 ;  /* 0xe408e40802287430 */ /* 0x000fe20000000000 */
[----:B------:R-:W-:Y:S01]  /*26b0*/  LOP3.LUT R26, R9, 0xf000f0, RZ, 0xc0, !PT ;  /* 0x00f000f0091a7812 */ /* 0x000fe200078ec0ff */
[----:B------:R-:W-:Y:S02]  /*26c0*/  HADD2 R41, R4, -1032, -1032 ;  /* 0xe408e40804297430 */ /* 0x000fe40000000000 */
[----:B------:R-:W-:-:S02]  /*26d0*/  HADD2.F32 R0, -RZ, R37.H0_H0 ;  /* 0x20000025ff007230 */ /* 0x000fc40000004100 */
[----:B------:R-:W-:Y:S02]  /*26e0*/  HADD2 R42, R8, -1032, -1032 ;  /* 0xe408e408082a7430 */ /* 0x000fe40000000000 */
[----:B------:R-:W-:Y:S01]  /*26f0*/  HADD2.F32 R38, -RZ, R40.H0_H0 ;  /* 0x20000028ff267230 */ /* 0x000fe20000004100 */
[----:B------:R-:W-:Y:S01]  /*2700*/  SHF.R.U32.HI R14, RZ, 0x8, R9 ;  /* 0x00000008ff0e7819 */ /* 0x000fe20000011609 */
[----:B------:R-:W-:Y:S01]  /*2710*/  HADD2.F32 R2, -RZ, R41.H0_H0 ;  /* 0x20000029ff027230 */ /* 0x000fe20000004100 */
[----:B------:R-:W0:Y:S01]  /*2720*/  LDS.64 R8, [UR4+0x8] ;  /* 0x00000804ff087984 */ /* 0x000e220008000a00 */
[----:B------:R-:W-:Y:S02]  /*2730*/  HADD2.F32 R4, -RZ, R42.H0_H0 ;  /* 0x2000002aff047230 */ /* 0x000fe40000004100 */
[----:B------:R-:W-:Y:S01]  /*2740*/  FFMA.FTZ R0, R0, R3, RZ ;  /* 0x0000000300007223 */ /* 0x000fe200000100ff */
[----:B------:R-:W-:Y:S02]  /*2750*/  HADD2.F32 R37, -RZ, R37.H1_H1 ;  /* 0x30000025ff257230 */ /* 0x000fe40000004100 */
[C---:B------:R-:W-:Y:S01]  /*2760*/  FFMA.FTZ R39, R3.reuse, R38, RZ ;  /* 0x0000002603277223 */ /* 0x040fe200000100ff */
[----:B------:R-:W-:Y:S01]  /*2770*/  HADD2.F32 R41, -RZ, R41.H1_H1 ;  /* 0x30000029ff297230 */ /* 0x000fe20000004100 */
[----:B------:R-:W-:Y:S01]  /*2780*/  LOP3.LUT R27, R10, 0xf000f0, RZ, 0xc0, !PT ;  /* 0x00f000f00a1b7812 */ /* 0x000fe200078ec0ff */
[C---:B------:R-:W-:Y:S01]  /*2790*/  FFMA.FTZ R38, R3.reuse, R2, RZ ;  /* 0x0000000203267223 */ /* 0x040fe200000100ff */
[----:B------:R-:W-:Y:S01]  /*27a0*/  LOP3.LUT R26, R26, 0x64006400, RZ, 0xfc, !PT ;  /* 0x640064001a1a7812 */ /* 0x000fe200078efcff */
[----:B------:R-:W-:Y:S01]  /*27b0*/  FFMA.FTZ R43, R3, R4, RZ ;  /* 0x00000004032b7223 */ /* 0x000fe200000100ff */
[----:B------:R-:W-:Y:S01]  /*27c0*/  LOP3.LUT R24, R11, 0xf000f0, RZ, 0xc0, !PT ;  /* 0x00f000f00b187812 */ /* 0x000fe200078ec0ff */
[----:B------:R-:W-:Y:S01]  /*27d0*/  FFMA.FTZ R37, R37, R22, R0 ;  /* 0x0000001625257223 */ /* 0x000fe20000010000 */
[----:B------:R-:W-:Y:S01]  /*27e0*/  HADD2.F32 R3, -RZ, R40.H1_H1 ;  /* 0x30000028ff037230 */ /* 0x000fe20000004100 */
[----:B------:R-:W-:Y:S01]  /*27f0*/  LOP3.LUT R0, R25, 0x64006400, RZ, 0xfc, !PT ;  /* 0x6400640019007812 */ /* 0x000fe200078efcff */
[----:B------:R-:W-:Y:S01]  /*2800*/  FFMA.FTZ R41, R22, R41, R38 ;  /* 0x0000002916297223 */ /* 0x000fe20000010026 */
[----:B------:R-:W-:Y:S01]  /*2810*/  LOP3.LUT R2, R27, 0x64006400, RZ, 0xfc, !PT ;  /* 0x640064001b027812 */ /* 0x000fe200078efcff */
[-C--:B------:R-:W-:Y:S01]  /*2820*/  HFMA2 R38, R26, R5.reuse.H0_H0, -72, -72 ;  /* 0xd480d4801a267431 */ /* 0x080fe20000040005 */
[----:B------:R-:W-:Y:S01]  /*2830*/  LOP3.LUT R24, R24, 0x64006400, RZ, 0xfc, !PT ;  /* 0x6400640018187812 */ /* 0x000fe200078efcff */
[----:B------:R-:W-:Y:S01]  /*2840*/  FFMA.FTZ R3, R22, R3, R39 ;  /* 0x0000000316037223 */ /* 0x000fe20000010027 */
[----:B------:R-:W-:-:S02]  /*2850*/  HFMA2 R27, R0, R5.H0_H0, -72, -72 ;  /* 0xd480d480001b7431 */ /* 0x000fc40000040005 */
[----:B------:R-:W-:Y:S02]  /*2860*/  HADD2.F32 R25, -RZ, R42.H1_H1 ;  /* 0x3000002aff197230 */ /* 0x000fe40000004100 */
[-C--:B------:R-:W-:Y:S02]  /*2870*/  HFMA2 R39, R2, R5.reuse.H0_H0, -72, -72 ;  /* 0xd480d48002277431 */ /* 0x080fe40000040005 */
[----:B------:R-:W-:Y:S02]  /*2880*/  HADD2.F32 R2, -RZ, R38.H0_H0 ;  /* 0x20000026ff027230 */ /* 0x000fe40000004100 */
[----:B------:R-:W-:Y:S02]  /*2890*/  HFMA2 R24, R24, R5.H0_H0, -72, -72 ;  /* 0xd480d48018187431 */ /* 0x000fe40000040005 */
[----:B------:R-:W-:Y:S02]  /*28a0*/  HADD2.F32 R0, -RZ, R27.H0_H0 ;  /* 0x2000001bff007230 */ /* 0x000fe40000004100 */
[----:B------:R-:W-:Y:S01]  /*28b0*/  FFMA.FTZ R25, R22, R25, R43 ;  /* 0x0000001916197223 */ /* 0x000fe2000001002b */
[----:B------:R-:W-:-:S02]  /*28c0*/  HADD2.F32 R26, -RZ, R39.H0_H0 ;  /* 0x20000027ff1a7230 */ /* 0x000fc40000004100 */
        /* <DEDUP_REMOVED lines=8> */
[C---:B------:R-:W-:Y:S01]  /*2950*/  FFMA.FTZ R25, R23.reuse, R2, R4 ;  /* 0x0000000217197223 */ /* 0x040fe20000010004 */
[----:B------:R-:W-:Y:S01]  /*2960*/  HADD2.F32 R24, -RZ, R24.H1_H1 ;  /* 0x30000018ff187230 */ /* 0x000fe20000004100 */
[----:B------:R-:W-:Y:S01]  /*2970*/  SHF.R.U32.HI R10, RZ, 0x8, R10 ;  /* 0x00000008ff0a7819 */ /* 0x000fe2000001160a */
[----:B------:R-:W-:Y:S01]  /*2980*/  FFMA.FTZ R37, R0, R23, R37 ;  /* 0x0000001700257223 */ /* 0x000fe20000010025 */
[----:B------:R-:W-:Y:S01]  /*2990*/  LOP3.LUT R2, R14, 0xf000f, RZ, 0xc0, !PT ;  /* 0x000f000f0e027812 */ /* 0x000fe200078ec0ff */
[C---:B------:R-:W-:Y:S01]  /*29a0*/  FFMA.FTZ R41, R23.reuse, R22, R41 ;  /* 0x0000001617297223 */ /* 0x040fe20000010029 */
[----:B------:R-:W-:Y:S01]  /*29b0*/  SHF.R.U32.HI R11, RZ, 0x8, R11 ;  /* 0x00000008ff0b7819 */ /* 0x000fe2000001160b */
[----:B------:R-:W-:Y:S01]  /*29c0*/  FFMA.FTZ R23, R23, R24, R3 ;  /* 0x0000001817177223 */ /* 0x000fe20000010003 */
[----:B------:R-:W-:Y:S01]  /*29d0*/  LOP3.LUT R0, R16, 0xf000f, RZ, 0xc0, !PT ;  /* 0x000f000f10007812 */ /* 0x000fe200078ec0ff */
[--C-:B0-----:R-:W-:Y:S01]  /*29e0*/  HADD2.F32 R20, -RZ, R8.reuse.H0_H0 ;  /* 0x20000008ff147230 */ /* 0x101fe20000004100 */
[----:B------:R-:W-:Y:S01]  /*29f0*/  LOP3.LUT R3, R10, 0xf000f, RZ, 0xc0, !PT ;  /* 0x000f000f0a037812 */ /* 0x000fe200078ec0ff */
[----:B------:R-:W-:Y:S01]  /*2a00*/  HADD2.F32 R8, -RZ, R8.H1_H1 ;  /* 0x30000008ff087230 */ /* 0x000fe20000004100 */
[----:B------:R-:W-:-:S02]  /*2a10*/  LOP3.LUT R2, R2, 0x64006400, RZ, 0xfc, !PT ;  /* 0x6400640002027812 */ /* 0x000fc400078efcff */
[----:B------:R-:W-:Y:S02]  /*2a20*/  LOP3.LUT R4, R11, 0xf000f, RZ, 0xc0, !PT ;  /* 0x000f000f0b047812 */ /* 0x000fe400078ec0ff */
[----:B------:R-:W-:Y:S01]  /*2a30*/  LOP3.LUT R0, R0, 0x64006400, RZ, 0xfc, !PT ;  /* 0x6400640000007812 */ /* 0x000fe200078efcff */
[----:B------:R-:W-:Y:S01]  /*2a40*/  HADD2 R26, R2, -1032, -1032 ;  /* 0xe408e408021a7430 */ /* 0x000fe20000000000 */
[----:B------:R-:W-:Y:S02]  /*2a50*/  LOP3.LUT R3, R3, 0x64006400, RZ, 0xfc, !PT ;  /* 0x6400640003037812 */ /* 0x000fe400078efcff */
[----:B------:R-:W-:Y:S01]  /*2a60*/  LOP3.LUT R4, R4, 0x64006400, RZ, 0xfc, !PT ;  /* 0x6400640004047812 */ /* 0x000fe200078efcff */
[----:B------:R-:W-:Y:S01]  /*2a70*/  HADD2 R24, R0, -1032, -1032 ;  /* 0xe408e40800187430 */ /* 0x000fe20000000000 */
[----:B------:R-:W-:Y:S01]  /*2a80*/  LOP3.LUT R16, R16, 0xf000f0, RZ, 0xc0, !PT ;  /* 0x00f000f010107812 */ /* 0x000fe200078ec0ff */
[----:B------:R-:W-:Y:S02]  /*2a90*/  HADD2 R27, R3, -1032, -1032 ;  /* 0xe408e408031b7430 */ /* 0x000fe40000000000 */
[----:B------:R-:W-:-:S02]  /*2aa0*/  HADD2.F32 R3, -RZ, R26.H0_H0 ;  /* 0x2000001aff037230 */ /* 0x000fc40000004100 */
[----:B------:R-:W-:Y:S02]  /*2ab0*/  HADD2 R38, R4, -1032, -1032 ;  /* 0xe408e40804267430 */ /* 0x000fe40000000000 */
[----:B------:R-:W-:Y:S01]  /*2ac0*/  HADD2.F32 R2, -RZ, R24.H0_H0 ;  /* 0x20000018ff027230 */ /* 0x000fe20000004100 */
[----:B------:R-:W-:Y:S01]  /*2ad0*/  LOP3.LUT R14, R14, 0xf000f0, RZ, 0xc0, !PT ;  /* 0x00f000f00e0e7812 */ /* 0x000fe200078ec0ff */
[--C-:B------:R-:W-:Y:S02]  /*2ae0*/  HADD2.F32 R4, -RZ, R27.reuse.H0_H0 ;  /* 0x2000001bff047230 */ /* 0x100fe40000004100 */
[----:B------:R-:W-:Y:S01]  /*2af0*/  FFMA.FTZ R25, R20, R3, R25 ;  /* 0x0000000314197223 */ /* 0x000fe20000010019 */
[----:B------:R-:W-:Y:S02]  /*2b00*/  HADD2.F32 R22, -RZ, R38.H0_H0 ;  /* 0x20000026ff167230 */ /* 0x000fe40000004100 */
[----:B------:R-:W-:Y:S01]  /*2b10*/  FFMA.FTZ R2, R2, R20, R37 ;  /* 0x0000001402027223 */ /* 0x000fe20000010025 */
[----:B------:R-:W-:Y:S01]  /*2b20*/  HADD2.F32 R3, -RZ, R24.H1_H1 ;  /* 0x30000018ff037230 */ /* 0x000fe20000004100 */
[----:B------:R-:W-:Y:S01]  /*2b30*/  LOP3.LUT R10, R10, 0xf000f0, RZ, 0xc0, !PT ;  /* 0x00f000f00a0a7812 */ /* 0x000fe200078ec0ff */
[C---:B------:R-:W-:Y:S01]  /*2b40*/  FFMA.FTZ R4, R20.reuse, R4, R41 ;  /* 0x0000000414047223 */ /* 0x040fe20000010029 */
[----:B------:R-:W-:Y:S01]  /*2b50*/  LOP3.LUT R11, R11, 0xf000f0, RZ, 0xc0, !PT ;  /* 0x00f000f00b0b7812 */ /* 0x000fe200078ec0ff */
[----:B------:R-:W-:Y:S01]  /*2b60*/  FFMA.FTZ R37, R20, R22, R23 ;  /* 0x0000001614257223 */ /* 0x000fe20000010017 */
[----:B------:R-:W-:Y:S01]  /*2b70*/  LOP3.LUT R16, R16, 0x64006400, RZ, 0xfc, !PT ;  /* 0x6400640010107812 */ /* 0x000fe200078efcff */
[----:B------:R-:W-:Y:S01]  /*2b80*/  FFMA.FTZ R3, R3, R8, R2 ;  /* 0x0000000803037223 */ /* 0x000fe20000010002 */
[----:B------:R-:W-:Y:S01]  /*2b90*/  LOP3.LUT R14, R14, 0x64006400, RZ, 0xfc, !PT ;  /* 0x640064000e0e7812 */ /* 0x000fe200078efcff */
[----:B------:R-:W-:Y:S01]  /*2ba0*/  HADD2.F32 R23, -RZ, R26.H1_H1 ;  /* 0x3000001aff177230 */ /* 0x000fe20000004100 */
[----:B------:R-:W-:Y:S01]  /*2bb0*/  LOP3.LUT R10, R10, 0x64006400, RZ, 0xfc, !PT ;  /* 0x640064000a0a7812 */ /* 0x000fe200078efcff */
[----:B------:R-:W-:Y:S01]  /*2bc0*/  HADD2.F32 R27, -RZ, R27.H1_H1 ;  /* 0x3000001bff1b7230 */ /* 0x000fe20000004100 */
[----:B------:R-:W-:Y:S01]  /*2bd0*/  LOP3.LUT R2, R11, 0x64006400, RZ, 0xfc, !PT ;  /* 0x640064000b027812 */ /* 0x000fe200078efcff */
[----:B------:R-:W-:-:S02]  /*2be0*/  HFMA2 R20, R16, R5.H0_H0, -72, -72 ;  /* 0xd480d48010147431 */ /* 0x000fc40000040005 */
[C---:B------:R-:W-:Y:S01]  /*2bf0*/  FFMA.FTZ R23, R8.reuse, R23, R25 ;  /* 0x0000001708177223 */ /* 0x040fe20000010019 */
[-C--:B------:R-:W-:Y:S02]  /*2c00*/  HFMA2 R14, R14, R5.reuse.H0_H0, -72, -72 ;  /* 0xd480d4800e0e7431 */ /* 0x080fe40000040005 */
[----:B------:R-:W-:Y:S01]  /*2c10*/  FFMA.FTZ R27, R8, R27, R4 ;  /* 0x0000001b081b7223 */ /* 0x000fe20000010004 */
[-C--:B------:R-:W-:Y:S02]  /*2c20*/  HFMA2 R22, R10, R5.reuse.H0_H0, -72, -72 ;  /* 0xd480d4800a167431 */ /* 0x080fe40000040005 */
[----:B------:R-:W-:Y:S02]  /*2c30*/  HADD2.F32 R25, -RZ, R38.H1_H1 ;  /* 0x30000026ff197230 */ /* 0x000fe40000004100 */
[----:B------:R-:W-:Y:S02]  /*2c40*/  HFMA2 R24, R2, R5.H0_H0, -72, -72 ;  /* 0xd480d48002187431 */ /* 0x000fe40000040005 */
[----:B------:R-:W-:-:S02]  /*2c50*/  HADD2.F32 R0, -RZ, R9.H0_H0 ;  /* 0x20000009ff007230 */ /* 0x000fc40000004100 */
        /* <DEDUP_REMOVED lines=34> */
.L_x_3298:
[----:B------:R-:W-:Y:S05]  /*2e80*/  @!P0 BRA `(.L_x_3299) ;  /* 0x00000008003c8947 */ /* 0x000fea0003800000 */
[----:B------:R0:W2:Y:S04]  /*2e90*/  LDG.E.128.CONSTANT R8, desc[UR6][R18.64] ;  /* 0x0000000612087981 */ /* 0x0000a8000c1e9d00 */
[----:B------:R-:W1:Y:S02]  /*2ea0*/  LDS.64 R22, [UR4+0x10] ;  /* 0x00001004ff167984 */ /* 0x000e640008000a00 */
[--C-:B-1----:R-:W-:Y:S02]  /*2eb0*/  HADD2.F32 R3, -RZ, R22.reuse.H0_H0 ;  /* 0x20000016ff037230 */ /* 0x102fe40000004100 */
[----:B------:R-:W-:Y:S02]  /*2ec0*/  HADD2.F32 R22, -RZ, R22.H1_H1 ;  /* 0x30000016ff167230 */ /* 0x000fe40000004100 */
[----:B0-----:R-:W-:-:S02]  /*2ed0*/  HADD2.F32 R18, -RZ, R23.H0_H0 ;  /* 0x20000017ff127230 */ /* 0x001fc40000004100 */
[----:B------:R-:W-:Y:S01]  /*2ee0*/  HADD2.F32 R23, -RZ, R23.H1_H1 ;  /* 0x30000017ff177230 */ /* 0x000fe20000004100 */
[C---:B--2---:R-:W-:Y:S02]  /*2ef0*/  LOP3.LUT R0, R8.reuse, 0xf000f, RZ, 0xc0, !PT ;  /* 0x000f000f08007812 */ /* 0x044fe400078ec0ff */
[----:B------:R-:W-:Y:S02]  /*2f00*/  LOP3.LUT R20, R8, 0xf000f0, RZ, 0xc0, !PT ;  /* 0x00f000f008147812 */ /* 0x000fe400078ec0ff */
[----:B------:R-:W-:Y:S02]  /*2f10*/  LOP3.LUT R0, R0, 0x64006400, RZ, 0xfc, !PT ;  /* 0x6400640000007812 */ /* 0x000fe400078efcff */
[----:B------:R-:W-:Y:S02]  /*2f20*/  SHF.R.U32.HI R16, RZ, 0x8, R8 ;  /* 0x00000008ff107819 */ /* 0x000fe40000011608 */
[----:B------:R-:W-:Y:S01]  /*2f30*/  LOP3.LUT R2, R9, 0xf000f, RZ, 0xc0, !PT ;  /* 0x000f000f09027812 */ /* 0x000fe200078ec0ff */
[----:B------:R-:W-:Y:S01]  /*2f40*/  HADD2 R27, R0, -1032, -1032 ;  /* 0xe408e408001b7430 */ /* 0x000fe20000000000 */
[----:B------:R-:W-:-:S02]  /*2f50*/  LOP3.LUT R4, R10, 0xf000f, RZ, 0xc0, !PT ;  /* 0x000f000f0a047812 */ /* 0x000fc400078ec0ff */
[----:B------:R-:W-:Y:S02]  /*2f60*/  LOP3.LUT R8, R11, 0xf000f, RZ, 0xc0, !PT ;  /* 0x000f000f0b087812 */ /* 0x000fe400078ec0ff */
[----:B------:R-:W-:Y:S01]  /*2f70*/  LOP3.LUT R2, R2, 0x64006400, RZ, 0xfc, !PT ;  /* 0x6400640002027812 */ /* 0x000fe200078efcff */
[--C-:B------:R-:W-:Y:S01]  /*2f80*/  HADD2.F32 R0, -RZ, R27.reuse.H0_H0 ;  /* 0x2000001bff007230 */ /* 0x100fe20000004100 */
[----:B------:R-:W-:Y:S01]  /*2f90*/  LOP3.LUT R4, R4, 0x64006400, RZ, 0xfc, !PT ;  /* 0x6400640004047812 */ /* 0x000fe200078efcff */
[----:B------:R-:W-:Y:S01]  /*2fa0*/  HADD2.F32 R27, -RZ, R27.H1_H1 ;  /* 0x3000001bff1b7230 */ /* 0x000fe20000004100 */
[----:B------:R-:W-:Y:S01]  /*2fb0*/  LOP3.LUT R8, R8, 0x64006400, RZ, 0xfc, !PT ;  /* 0x6400640008087812 */ /* 0x000fe200078efcff */
[----:B------:R-:W-:Y:S02]  /*2fc0*/  HADD2 R38, R2, -1032, -1032 ;  /* 0xe408e40802267430 */ /* 0x000fe40000000000 */
[----:B------:R-:W-:Y:S01]  /*2fd0*/  FFMA.FTZ R0, R0, R3, RZ ;  /* 0x0000000300007223 */ /* 0x000fe200000100ff */
[----:B------:R-:W-:Y:S01]  /*2fe0*/  HADD2 R39, R4, -1032, -1032 ;  /* 0xe408e40804277430 */ /* 0x000fe20000000000 */
[----:B------:R-:W-:Y:S01]  /*2ff0*/  LOP3.LUT R24, R9, 0xf000f0, RZ, 0xc0, !PT ;  /* 0x00f000f009187812 */ /* 0x000fe200078ec0ff */
[----:B------:R-:W-:Y:S01]  /*3000*/  HADD2 R40, R8, -1032, -1032 ;  /* 0xe408e40808287430 */ /* 0x000fe20000000000 */
[----:B------:R-:W-:Y:S01]  /*3010*/  SHF.R.U32.HI R14, RZ, 0x8, R9 ;  /* 0x00000008ff0e7819 */ /* 0x000fe20000011609 */
[----:B------:R-:W-:Y:S01]  /*3020*/  HADD2.F32 R26, -RZ, R38.H0_H0 ;  /* 0x20000026ff1a7230 */ /* 0x000fe20000004100 */
[----:B------:R-:W-:Y:S01]  /*3030*/  LOP3.LUT R25, R10, 0xf000f0, RZ, 0xc0, !PT ;  /* 0x00f000f00a197812 */ /* 0x000fe200078ec0ff */
[----:B------:R-:W0:Y:S01]  /*3040*/  LDS.64 R8, [UR4+0x18] ;  /* 0x00001804ff087984 */ /* 0x000e220008000a00 */
[----:B------:R-:W-:-:S02]  /*3050*/  HADD2.F32 R2, -RZ, R39.H0_H0 ;  /* 0x20000027ff027230 */ /* 0x000fc40000004100 */
[----:B------:R-:W-:Y:S01]  /*3060*/  FFMA.FTZ R27, R27, R22, R0 ;  /* 0x000000161b1b7223 */ /* 0x000fe20000010000 */
[----:B------:R-:W-:Y:S01]  /*3070*/  HADD2.F32 R4, -RZ, R40.H0_H0 ;  /* 0x20000028ff047230 */ /* 0x000fe20000004100 */
[----:B------:R-:W-:Y:S01]  /*3080*/  LOP3.LUT R24, R24, 0x64006400, RZ, 0xfc, !PT ;  /* 0x6400640018187812 */ /* 0x000fe200078efcff */
[----:B------:R-:W-:Y:S01]  /*3090*/  FFMA.FTZ R37, R3, R26, RZ ;  /* 0x0000001a03257223 */ /* 0x000fe200000100ff */
[----:B------:R-:W-:Y:S01]  /*30a0*/  LOP3.LUT R0, R25, 0x64006400, RZ, 0xfc, !PT ;  /* 0x6400640019007812 */ /* 0x000fe200078efcff */
[C---:B------:R-:W-:Y:S01]  /*30b0*/  FFMA.FTZ R2, R3.reuse, R2, RZ ;  /* 0x0000000203027223 */ /* 0x040fe200000100ff */
[----:B------:R-:W-:Y:S01]  /*30c0*/  LOP3.LUT R20, R20, 0x64006400, RZ, 0xfc, !PT ;  /* 0x6400640014147812 */ /* 0x000fe200078efcff */
[----:B------:R-:W-:Y:S01]  /*30d0*/  FFMA.FTZ R41, R3, R4, RZ ;  /* 0x0000000403297223 */ /* 0x000fe200000100ff */
[----:B------:R-:W-:Y:S01]  /*30e0*/  LOP3.LUT R19, R11, 0xf000f0, RZ, 0xc0, !PT ;  /* 0x00f000f00b137812 */ /* 0x000fe200078ec0ff */
[----:B------:R-:W-:Y:S02]  /*30f0*/  HADD2.F32 R3, -RZ, R38.H1_H1 ;  /* 0x30000026ff037230 */ /* 0x000fe40000004100 */
[----:B------:R-:W-:-:S02]  /*3100*/  HFMA2 R24, R24, R5.H0_H0, -72, -72 ;  /* 0xd480d48018187431 */ /* 0x000fc40000040005 */
[----:B------:R-:W-:Y:S02]  /*3110*/  HADD2.F32 R39, -RZ, R39.H1_H1 ;  /* 0x30000027ff277230 */ /* 0x000fe40000004100 */
[-C--:B------:R-:W-:Y:S01]  /*3120*/  HFMA2 R26, R0, R5.reuse.H0_H0, -72, -72 ;  /* 0xd480d480001a7431 */ /* 0x080fe20000040005 */
[----:B------:R-:W-:Y:S01]  /*3130*/  LOP3.LUT R0, R19, 0x64006400, RZ, 0xfc, !PT ;  /* 0x6400640013007812 */ /* 0x000fe200078efcff */
[-C--:B------:R-:W-:Y:S02]  /*3140*/  HFMA2 R25, R20, R5.reuse.H0_H0, -72, -72 ;  /* 0xd480d48014197431 */ /* 0x080fe40000040005 */
[C---:B------:R-:W-:Y:S01]  /*3150*/  FFMA.FTZ R3, R22.reuse, R3, R37 ;  /* 0x0000000316037223 */ /* 0x040fe20000010025 */
[----:B------:R-:W-:Y:S01]  /*3160*/  FFMA.FTZ R39, R22, R39, R2 ;  /* 0x0000002716277223 */ /* 0x000fe20000010002 */
[----:B------:R-:W-:Y:S02]  /*3170*/  HADD2.F32 R4, -RZ, R24.H0_H0 ;  /* 0x20000018ff047230 */ /* 0x000fe40000004100 */
[----:B------:R-:W-:-:S02]  /*3180*/  HFMA2 R37, R0, R5.H0_H0, -72, -72 ;  /* 0xd480d48000257431 */ /* 0x000fc40000040005 */
[----:B------:R-:W-:Y:S01]  /*3190*/  HADD2.F32 R2, -RZ, R25.H0_H0 ;  /* 0x20000019ff027230 */ /* 0x000fe20000004100 */
[----:B------:R-:W-:Y:S01]  /*31a0*/  SHF.R.U32.HI R10, RZ, 0x8, R10 ;  /* 0x00000008ff0a7819 */ /* 0x000fe2000001160a */
[----:B------:R-:W-:Y:S02]  /*31b0*/  HADD2.F32 R19, -RZ, R40.H1_H1 ;  /* 0x30000028ff137230 */ /* 0x000fe40000004100 */
[----:B------:R-:W-:Y:S01]  /*31c0*/  FFMA.FTZ R4, R18, R4, R3 ;  /* 0x0000000412047223 */ /* 0x000fe20000010003 */
[----:B------:R-:W-:Y:S02]  /*31d0*/  HADD2.F32 R3, -RZ, R37.H0_H0 ;  /* 0x20000025ff037230 */ /* 0x000fe40000004100 */
[----:B------:R-:W-:Y:S01]  /*31e0*/  FFMA.FTZ R27, R2, R18, R27 ;  /* 0x00000012021b7223 */ /* 0x000fe2000001001b */
[----:B------:R-:W-:Y:S02]  /*31f0*/  HADD2.F32 R2, -RZ, R24.H1_H1 ;  /* 0x30000018ff027230 */ /* 0x000fe40000004100 */
[----:B------:R-:W-:Y:S01]  /*3200*/  FFMA.FTZ R19, R22, R19, R41 ;  /* 0x0000001316137223 */ /* 0x000fe20000010029 */
[----:B------:R-:W-:Y:S01]  /*3210*/  HADD2.F32 R0, -RZ, R25.H1_H1 ;  /* 0x30000019ff007230 */ /* 0x000fe20000004100 */
[----:B------:R-:W-:Y:S01]  /*3220*/  SHF.R.U32.HI R11, RZ, 0x8, R11 ;  /* 0x00000008ff0b7819 */ /* 0x000fe2000001160b */
[----:B------:R-:W-:-:S02]  /*3230*/  HADD2.F32 R22, -RZ, R37.H1_H1 ;  /* 0x30000025ff167230 */ /* 0x000fc40000004100 */
[----:B------:R-:W-:Y:S01]  /*3240*/  FFMA.FTZ R3, R18, R3, R19 ;  /* 0x0000000312037223 */ /* 0x000fe20000010013 */
[C---:B------:R-:W-:Y:S01]  /*3250*/  FFMA.FTZ R19, R23.reuse, R2, R4 ;  /* 0x0000000217137223 */ /* 0x040fe20000010004 */
[----:B------:R-:W-:Y:S01]  /*3260*/  LOP3.LUT R2, R14, 0xf000f, RZ, 0xc0, !PT ;  /* 0x000f000f0e027812 */ /* 0x000fe200078ec0ff */
[----:B------:R-:W-:Y:S01]  /*3270*/  FFMA.FTZ R27, R0, R23, R27 ;  /* 0x00000017001b7223 */ /* 0x000fe2000001001b */
[----:B------:R-:W-:Y:S01]  /*3280*/  LOP3.LUT R0, R16, 0xf000f, RZ, 0xc0, !PT ;  /* 0x000f000f10007812 */ /* 0x000fe200078ec0ff */
[----:B------:R-:W-:Y:S01]  /*3290*/  FFMA.FTZ R25, R23, R22, R3 ;  /* 0x0000001617197223 */ /* 0x000fe20000010003 */
[----:B------:R-:W-:Y:S01]  /*32a0*/  LOP3.LUT R3, R10, 0xf000f, RZ, 0xc0, !PT ;  /* 0x000f000f0a037812 */ /* 0x000fe200078ec0ff */
[----:B------:R-:W-:Y:S01]  /*32b0*/  HADD2.F32 R20, -RZ, R26.H0_H0 ;  /* 0x2000001aff147230 */ /* 0x000fe20000004100 */
[----:B------:R-:W-:Y:S02]  /*32c0*/  LOP3.LUT R2, R2, 0x64006400, RZ, 0xfc, !PT ;  /* 0x6400640002027812 */ /* 0x000fe400078efcff */
[----:B------:R-:W-:-:S02]  /*32d0*/  LOP3.LUT R0, R0, 0x64006400, RZ, 0xfc, !PT ;  /* 0x6400640000007812 */ /* 0x000fc400078efcff */
[----:B------:R-:W-:Y:S01]  /*32e0*/  LOP3.LUT R4, R11, 0xf000f, RZ, 0xc0, !PT ;  /* 0x000f000f0b047812 */ /* 0x000fe200078ec0ff */
[----:B------:R-:W-:Y:S01]  /*32f0*/  HADD2 R24, R2, -1032, -1032 ;  /* 0xe408e40802187430 */ /* 0x000fe20000000000 */
[----:B------:R-:W-:Y:S01]  /*3300*/  LOP3.LUT R3, R3, 0x64006400, RZ, 0xfc, !PT ;  /* 0x6400640003037812 */ /* 0x000fe200078efcff */
[----:B------:R-:W-:Y:S01]  /*3310*/  FFMA.FTZ R39, R18, R20, R39 ;  /* 0x0000001412277223 */ /* 0x000fe20000010027 */
[----:B------:R-:W-:Y:S01]  /*3320*/  LOP3.LUT R4, R4, 0x64006400, RZ, 0xfc, !PT ;  /* 0x6400640004047812 */ /* 0x000fe200078efcff */
[----:B------:R-:W-:Y:S02]  /*3330*/  HADD2 R22, R0, -1032, -1032 ;  /* 0xe408e40800167430 */ /* 0x000fe40000000000 */
[----:B------:R-:W-:Y:S02]  /*3340*/  HADD2.F32 R20, -RZ, R26.H1_H1 ;  /* 0x3000001aff147230 */ /* 0x000fe40000004100 */
[----:B------:R-:W-:Y:S02]  /*3350*/  HADD2 R26, R3, -1032, -1032 ;  /* 0xe408e408031a7430 */ /* 0x000fe40000000000 */
[----:B0-----:R-:W-:-:S02]  /*3360*/  HADD2.F32 R18, -RZ, R8.H0_H0 ;  /* 0x20000008ff127230 */ /* 0x001fc40000004100 */
[----:B------:R-:W-:Y:S02]  /*3370*/  HADD2 R37, R4, -1032, -1032 ;  /* 0xe408e40804257430 */ /* 0x000fe40000000000 */
[----:B------:R-:W-:Y:S02]  /*3380*/  HADD2.F32 R3, -RZ, R24.H0_H0 ;  /* 0x20000018ff037230 */ /* 0x000fe40000004100 */
[----:B------:R-:W-:Y:S01]  /*3390*/  FFMA.FTZ R39, R23, R20, R39 ;  /* 0x0000001417277223 */ /* 0x000fe20000010027 */
[----:B------:R-:W-:Y:S01]  /*33a0*/  HADD2.F32 R2, -RZ, R22.H0_H0 ;  /* 0x20000016ff027230 */ /* 0x000fe20000004100 */
[----:B------:R-:W-:Y:S01]  /*33b0*/  LOP3.LUT R16, R16, 0xf000f0, RZ, 0xc0, !PT ;  /* 0x00f000f010107812 */ /* 0x000fe200078ec0ff */
[----:B------:R-:W-:Y:S02]  /*33c0*/  HADD2.F32 R8, -RZ, R8.H1_H1 ;  /* 0x30000008ff087230 */ /* 0x000fe40000004100 */
[----:B------:R-:W-:Y:S01]  /*33d0*/  FFMA.FTZ R23, R18, R3, R19 ;  /* 0x0000000312177223 */ /* 0x000fe20000010013 */
[----:B------:R-:W-:-:S02]  /*33e0*/  HADD2.F32 R3, -RZ, R22.H1_H1 ;  /* 0x30000016ff037230 */ /* 0x000fc40000004100 */
[----:B------:R-:W-:Y:S01]  /*33f0*/  FFMA.FTZ R2, R2, R18, R27 ;  /* 0x0000001202027223 */ /* 0x000fe2000001001b */
[----:B------:R-:W-:Y:S01]  /*3400*/  HADD2.F32 R20, -RZ, R37.H0_H0 ;  /* 0x20000025ff147230 */ /* 0x000fe20000004100 */
[----:B------:R-:W-:Y:S01]  /*3410*/  LOP3.LUT R14, R14, 0xf000f0, RZ, 0xc0, !PT ;  /* 0x00f000f00e0e7812 */ /* 0x000fe200078ec0ff */
[----:B------:R-:W-:Y:S01]  /*3420*/  HADD2.F32 R4, -RZ, R26.H0_H0 ;  /* 0x2000001aff047230 */ /* 0x000fe20000004100 */
[----:B------:R-:W-:Y:S01]  /*3430*/  LOP3.LUT R10, R10, 0xf000f0, RZ, 0xc0, !PT ;  /* 0x00f000f00a0a7812 */ /* 0x000fe200078ec0ff */
[----:B------:R-:W-:Y:S01]  /*3440*/  FFMA.FTZ R3, R3, R8, R2 ;  /* 0x0000000803037223 */ /* 0x000fe20000010002 */
[----:B------:R-:W-:Y:S01]  /*3450*/  LOP3.LUT R11, R11, 0xf000f0, RZ, 0xc0, !PT ;  /* 0x00f000f00b0b7812 */ /* 0x000fe200078ec0ff */
[----:B------:R-:W-:Y:S01]  /*3460*/  FFMA.FTZ R27, R18, R20, R25 ;  /* 0x00000014121b7223 */ /* 0x000fe20000010019 */
[----:B------:R-:W-:Y:S01]  /*3470*/  LOP3.LUT R16, R16, 0x64006400, RZ, 0xfc, !PT ;  /* 0x6400640010107812 */ /* 0x000fe200078efcff */
[----:B------:R-:W-:Y:S01]  /*3480*/  HADD2.F32 R19, -RZ, R24.H1_H1 ;  /* 0x30000018ff137230 */ /* 0x000fe20000004100 */
[----:B------:R-:W-:Y:S01]  /*3490*/  LOP3.LUT R14, R14, 0x64006400, RZ, 0xfc, !PT ;  /* 0x640064000e0e7812 */ /* 0x000fe200078efcff */
[----:B------:R-:W-:Y:S01]  /*34a0*/  FFMA.FTZ R4, R18, R4, R39 ;  /* 0x0000000412047223 */ /* 0x000fe20000010027 */
        /* <DEDUP_REMOVED lines=45> */
.L_x_3299:
[----:B------:R-:W-:Y:S05]  /*3780*/  @!P0 BRA `(.L_x_3300) ;  /* 0x00000008003c8947 */ /* 0x000fea0003800000 */
[----:B------:R-:W2:Y:S04]  /*3790*/  LDG.E.128.CONSTANT R8, desc[UR6][R12.64] ;  /* 0x000000060c087981 */ /* 0x000ea8000c1e9d00 */
[----:B------:R-:W0:Y:S02]  /*37a0*/  LDS.64 R18, [UR4+0x20] ;  /* 0x00002004ff127984 */ /* 0x000e240008000a00 */
[--C-:B0-----:R-:W-:Y:S02]  /*37b0*/  HADD2.F32 R3, -RZ, R18.reuse.H0_H0 ;  /* 0x20000012ff037230 */ /* 0x101fe40000004100 */
[----:B------:R-:W-:Y:S02]  /*37c0*/  HADD2.F32 R20, -RZ, R18.H1_H1 ;  /* 0x30000012ff147230 */ /* 0x000fe40000004100 */
[----:B------:R-:W-:-:S02]  /*37d0*/  HADD2.F32 R18, -RZ, R19.H0_H0 ;  /* 0x20000013ff127230 */ /* 0x000fc40000004100 */
[----:B------:R-:W-:Y:S01]  /*37e0*/  HADD2.F32 R19, -RZ, R19.H1_H1 ;  /* 0x30000013ff137230 */ /* 0x000fe20000004100 */
[C---:B--2---:R-:W-:Y:S02]  /*37f0*/  LOP3.LUT R0, R8.reuse, 0xf000f, RZ, 0xc0, !PT ;  /* 0x000f000f08007812 */ /* 0x044fe400078ec0ff */
[----:B------:R-:W-:Y:S02]  /*3800*/  LOP3.LUT R22, R8, 0xf000f0, RZ, 0xc0, !PT ;  /* 0x00f000f008167812 */ /* 0x000fe400078ec0ff */
[----:B------:R-:W-:Y:S02]  /*3810*/  SHF.R.U32.HI R16, RZ, 0x8, R8 ;  /* 0x00000008ff107819 */ /* 0x000fe40000011608 */
        /* <DEDUP_REMOVED lines=15> */
[----:B------:R-:W-:Y:S02]  /*3910*/  HADD2.F32 R2, -RZ, R39.H0_H0 ;  /* 0x20000027ff027230 */ /* 0x000fe40000004100 */
[----:B------:R-:W-:Y:S01]  /*3920*/  FFMA.FTZ R0, R0, R3, RZ ;  /* 0x0000000300007223 */ /* 0x000fe200000100ff */
[----:B------:R-:W-:Y:S01]  /*3930*/  HADD2.F32 R4, -RZ, R40.H0_H0 ;  /* 0x20000028ff047230 */ /* 0x000fe20000004100 */
[----:B------:R-:W0:Y:S01]  /*3940*/  LDS.64 R8, [UR4+0x28] ;  /* 0x00002804ff087984 */ /* 0x000e220008000a00 */
[----:B------:R-:W-:Y:S02]  /*3950*/  HADD2.F32 R27, -RZ, R27.H1_H1 ;  /* 0x3000001bff1b7230 */ /* 0x000fe40000004100 */
[C---:B------:R-:W-:Y:S01]  /*3960*/  FFMA.FTZ R37, R3.reuse, R26, RZ ;  /* 0x0000001a03257223 */ /* 0x040fe200000100ff */
[C---:B------:R-:W-:Y:S01]  /*3970*/  FFMA.FTZ R2, R3.reuse, R2, RZ ;  /* 0x0000000203027223 */ /* 0x040fe200000100ff */
[----:B------:R-:W-:Y:S01]  /*3980*/  FFMA.FTZ R41, R3, R4, RZ ;  /* 0x0000000403297223 */ /* 0x000fe200000100ff */
[----:B------:R-:W-:-:S02]  /*3990*/  HADD2.F32 R3, -RZ, R38.H1_H1 ;  /* 0x30000026ff037230 */ /* 0x000fc40000004100 */
[----:B------:R-:W-:Y:S01]  /*39a0*/  FFMA.FTZ R27, R27, R20, R0 ;  /* 0x000000141b1b7223 */ /* 0x000fe20000010000 */
[----:B------:R-:W-:Y:S01]  /*39b0*/  LOP3.LUT R0, R23, 0x64006400, RZ, 0xfc, !PT ;  /* 0x6400640017007812 */ /* 0x000fe200078efcff */
[----:B------:R-:W-:Y:S01]  /*39c0*/  HADD2.F32 R39, -RZ, R39.H1_H1 ;  /* 0x30000027ff277230 */ /* 0x000fe20000004100 */
[----:B------:R-:W-:Y:S01]  /*39d0*/  LOP3.LUT R24, R10, 0xf000f0, RZ, 0xc0, !PT ;  /* 0x00f000f00a187812 */ /* 0x000fe200078ec0ff */
[----:B------:R-:W-:Y:S01]  /*39e0*/  FFMA.FTZ R3, R20, R3, R37 ;  /* 0x0000000314037223 */ /* 0x000fe20000010025 */
[----:B------:R-:W-:Y:S01]  /*39f0*/  LOP3.LUT R22, R22, 0x64006400, RZ, 0xfc, !PT ;  /* 0x6400640016167812 */ /* 0x000fe200078efcff */
[-C--:B------:R-:W-:Y:S01]  /*3a00*/  HFMA2 R37, R0, R5.reuse.H0_H0, -72, -72 ;  /* 0xd480d48000257431 */ /* 0x080fe20000040005 */
[----:B------:R-:W-:Y:S01]  /*3a10*/  LOP3.LUT R25, R11, 0xf000f0, RZ, 0xc0, !PT ;  /* 0x00f000f00b197812 */ /* 0x000fe200078ec0ff */
[----:B------:R-:W-:Y:S01]  /*3a20*/  FFMA.FTZ R39, R20, R39, R2 ;  /* 0x0000002714277223 */ /* 0x000fe20000010002 */
[----:B------:R-:W-:Y:S01]  /*3a30*/  LOP3.LUT R24, R24, 0x64006400, RZ, 0xfc, !PT ;  /* 0x6400640018187812 */ /* 0x000fe200078efcff */
[-C--:B------:R-:W-:Y:S01]  /*3a40*/  HFMA2 R26, R22, R5.reuse.H0_H0, -72, -72 ;  /* 0xd480d480161a7431 */ /* 0x080fe20000040005 */
[----:B------:R-:W-:Y:S01]  /*3a50*/  LOP3.LUT R0, R25, 0x64006400, RZ, 0xfc, !PT ;  /* 0x6400640019007812 */ /* 0x000fe200078efcff */
[----:B------:R-:W-:Y:S01]  /*3a60*/  HADD2.F32 R4, -RZ, R37.H0_H0 ;  /* 0x20000025ff047230 */ /* 0x000fe20000004100 */
[----:B------:R-:W-:Y:S01]  /*3a70*/  SHF.R.U32.HI R10, RZ, 0x8, R10 ;  /* 0x00000008ff0a7819 */ /* 0x000fe2000001160a */
[----:B------:R-:W-:-:S02]  /*3a80*/  HFMA2 R24, R24, R5.H0_H0, -72, -72 ;  /* 0xd480d48018187431 */ /* 0x000fc40000040005 */
[----:B------:R-:W-:Y:S02]  /*3a90*/  HADD2.F32 R2, -RZ, R26.H0_H0 ;  /* 0x2000001aff027230 */ /* 0x000fe40000004100 */
[----:B------:R-:W-:Y:S02]  /*3aa0*/  HFMA2 R25, R0, R5.H0_H0, -72, -72 ;  /* 0xd480d48000197431 */ /* 0x000fe40000040005 */
[----:B------:R-:W-:Y:S02]  /*3ab0*/  HADD2.F32 R23, -RZ, R40.H1_H1 ;  /* 0x30000028ff177230 */ /* 0x000fe40000004100 */
        /* <DEDUP_REMOVED lines=10> */
[C---:B------:R-:W-:Y:S01]  /*3b60*/  FFMA.FTZ R23, R19.reuse, R2, R4 ;  /* 0x0000000213177223 */ /* 0x040fe20000010004 */
[----:B------:R-:W-:Y:S01]  /*3b70*/  HADD2.F32 R22, -RZ, R25.H1_H1 ;  /* 0x30000019ff167230 */ /* 0x000fe20000004100 */
[----:B------:R-:W-:Y:S01]  /*3b80*/  LOP3.LUT R2, R14, 0xf000f, RZ, 0xc0, !PT ;  /* 0x000f000f0e027812 */ /* 0x000fe200078ec0ff */
[----:B------:R-:W-:Y:S01]  /*3b90*/  FFMA.FTZ R27, R0, R19, R27 ;  /* 0x00000013001b7223 */ /* 0x000fe2000001001b */
[----:B------:R-:W-:Y:S01]  /*3ba0*/  SHF.R.U32.HI R11, RZ, 0x8, R11 ;  /* 0x00000008ff0b7819 */ /* 0x000fe2000001160b */
[C---:B------:R-:W-:Y:S01]  /*3bb0*/  FFMA.FTZ R39, R19.reuse, R20, R39 ;  /* 0x0000001413277223 */ /* 0x040fe20000010027 */
[----:B------:R-:W-:Y:S01]  /*3bc0*/  LOP3.LUT R0, R16, 0xf000f, RZ, 0xc0, !PT ;  /* 0x000f000f10007812 */ /* 0x000fe200078ec0ff */
[----:B------:R-:W-:Y:S01]  /*3bd0*/  FFMA.FTZ R19, R19, R22, R3 ;  /* 0x0000001613137223 */ /* 0x000fe20000010003 */
[----:B------:R-:W-:Y:S01]  /*3be0*/  LOP3.LUT R3, R10, 0xf000f, RZ, 0xc0, !PT ;  /* 0x000f000f0a037812 */ /* 0x000fe200078ec0ff */
[--C-:B0-----:R-:W-:Y:S01]  /*3bf0*/  HADD2.F32 R18, -RZ, R8.reuse.H0_H0 ;  /* 0x20000008ff127230 */ /* 0x101fe20000004100 */
[----:B------:R-:W-:Y:S01]  /*3c00*/  LOP3.LUT R2, R2, 0x64006400, RZ, 0xfc, !PT ;  /* 0x6400640002027812 */ /* 0x000fe200078efcff */
[----:B------:R-:W-:Y:S01]  /*3c10*/  HADD2.F32 R8, -RZ, R8.H1_H1 ;  /* 0x30000008ff087230 */ /* 0x000fe20000004100 */
[----:B------:R-:W-:-:S02]  /*3c20*/  LOP3.LUT R4, R11, 0xf000f, RZ, 0xc0, !PT ;  /* 0x000f000f0b047812 */ /* 0x000fc400078ec0ff */
[----:B------:R-:W-:Y:S01]  /*3c30*/  LOP3.LUT R0, R0, 0x64006400, RZ, 0xfc, !PT ;  /* 0x6400640000007812 */ /* 0x000fe200078efcff */
[----:B------:R-:W-:Y:S01]  /*3c40*/  HADD2 R24, R2, -1032, -1032 ;  /* 0xe408e40802187430 */ /* 0x000fe20000000000 */
[----:B------:R-:W-:Y:S02]  /*3c50*/  LOP3.LUT R3, R3, 0x64006400, RZ, 0xfc, !PT ;  /* 0x6400640003037812 */ /* 0x000fe400078efcff */
[----:B------:R-:W-:Y:S01]  /*3c60*/  LOP3.LUT R4, R4, 0x64006400, RZ, 0xfc, !PT ;  /* 0x6400640004047812 */ /* 0x000fe200078efcff */
[----:B------:R-:W-:Y:S01]  /*3c70*/  HADD2 R22, R0, -1032, -1032 ;  /* 0xe408e40800167430 */ /* 0x000fe20000000000 */
[----:B------:R-:W-:Y:S01]  /*3c80*/  LOP3.LUT R16, R16, 0xf000f0, RZ, 0xc0, !PT ;  /* 0x00f000f010107812 */ /* 0x000fe200078ec0ff */
[----:B------:R-:W-:Y:S02]  /*3c90*/  HADD2 R25, R3, -1032, -1032 ;  /* 0xe408e40803197430 */ /* 0x000fe40000000000 */
[----:B------:R-:W-:Y:S02]  /*3ca0*/  HADD2.F32 R3, -RZ, R24.H0_H0 ;  /* 0x20000018ff037230 */ /* 0x000fe40000004100 */
[----:B------:R-:W-:-:S02]  /*3cb0*/  HADD2 R26, R4, -1032, -1032 ;  /* 0xe408e408041a7430 */ /* 0x000fc40000000000 */
        /* <DEDUP_REMOVED lines=60> */
.L_x_3300:
[----:B------:R-:W-:Y:S05]  /*4080*/  @!P0 BRA `(.L_x_3297) ;  /* 0x0000000800408947 */ /* 0x000fea0003800000 */
[----:B------:R-:W-:Y:S02]  /*4090*/  IMAD.WIDE R8, R17, 0x4, R12 ;  /* 0x0000000411087825 */ /* 0x000fe400078e020c */
[----:B------:R-:W0:Y:S04]  /*40a0*/  LDS.64 R12, [UR4+0x30] ;  /* 0x00003004ff0c7984 */ /* 0x000e280008000a00 */
[----:B------:R-:W2:Y:S01]  /*40b0*/  LDG.E.128.CONSTANT R8, desc[UR6][R8.64] ;  /* 0x0000000608087981 */ /* 0x000ea2000c1e9d00 */
[--C-:B0-----:R-:W-:Y:S02]  /*40c0*/  HADD2.F32 R3, -RZ, R12.reuse.H0_H0 ;  /* 0x2000000cff037230 */ /* 0x101fe40000004100 */
[----:B------:R-:W-:Y:S01]  /*40d0*/  HADD2.F32 R12, -RZ, R12.H1_H1 ;  /* 0x3000000cff0c7230 */ /* 0x000fe20000004100 */
[----:B--2---:R-:W-:-:S02]  /*40e0*/  LOP3.LUT R2, R9, 0xf000f, RZ, 0xc0, !PT ;  /* 0x000f000f09027812 */ /* 0x004fc400078ec0ff */
[----:B------:R-:W-:Y:S02]  /*40f0*/  LOP3.LUT R4, R10, 0xf000f, RZ, 0xc0, !PT ;  /* 0x000f000f0a047812 */ /* 0x000fe400078ec0ff */
[----:B------:R-:W-:Y:S02]  /*4100*/  LOP3.LUT R2, R2, 0x64006400, RZ, 0xfc, !PT ;  /* 0x6400640002027812 */ /* 0x000fe400078efcff */
[C---:B------:R-:W-:Y:S02]  /*4110*/  LOP3.LUT R0, R8.reuse, 0xf000f, RZ, 0xc0, !PT ;  /* 0x000f000f08007812 */ /* 0x040fe400078ec0ff */
[----:B------:R-:W-:Y:S01]  /*4120*/  LOP3.LUT R18, R8, 0xf000f0, RZ, 0xc0, !PT ;  /* 0x00f000f008127812 */ /* 0x000fe200078ec0ff */
[----:B------:R-:W-:Y:S01]  /*4130*/  HADD2 R23, R2, -1032, -1032 ;  /* 0xe408e40802177430 */ /* 0x000fe20000000000 */
[----:B------:R-:W-:Y:S02]  /*4140*/  SHF.R.U32.HI R17, RZ, 0x8, R8 ;  /* 0x00000008ff117819 */ /* 0x000fe40000011608 */
[----:B------:R-:W-:-:S02]  /*4150*/  LOP3.LUT R4, R4, 0x64006400, RZ, 0xfc, !PT ;  /* 0x6400640004047812 */ /* 0x000fc400078efcff */
[----:B------:R-:W-:Y:S01]  /*4160*/  LOP3.LUT R8, R11, 0xf000f, RZ, 0xc0, !PT ;  /* 0x000f000f0b087812 */ /* 0x000fe200078ec0ff */
[--C-:B------:R-:W-:Y:S01]  /*4170*/  HADD2.F32 R24, -RZ, R23.reuse.H0_H0 ;  /* 0x20000017ff187230 */ /* 0x100fe20000004100 */
[----:B------:R-:W-:Y:S01]  /*4180*/  LOP3.LUT R0, R0, 0x64006400, RZ, 0xfc, !PT ;  /* 0x6400640000007812 */ /* 0x000fe200078efcff */
[----:B------:R-:W-:Y:S01]  /*4190*/  HADD2 R38, R4, -1032, -1032 ;  /* 0xe408e40804267430 */ /* 0x000fe20000000000 */
[----:B------:R-:W-:Y:S01]  /*41a0*/  LOP3.LUT R8, R8, 0x64006400, RZ, 0xfc, !PT ;  /* 0x6400640008087812 */ /* 0x000fe200078efcff */
[----:B------:R-:W-:Y:S02]  /*41b0*/  HADD2.F32 R23, -RZ, R23.H1_H1 ;  /* 0x30000017ff177230 */ /* 0x000fe40000004100 */
[----:B------:R-:W-:Y:S01]  /*41c0*/  FFMA.FTZ R25, R3, R24, RZ ;  /* 0x0000001803197223 */ /* 0x000fe200000100ff */
[----:B------:R-:W-:Y:S02]  /*41d0*/  HADD2 R26, R0, -1032, -1032 ;  /* 0xe408e408001a7430 */ /* 0x000fe40000000000 */
[----:B------:R-:W-:-:S02]  /*41e0*/  HADD2.F32 R2, -RZ, R38.H0_H0 ;  /* 0x20000026ff027230 */ /* 0x000fc40000004100 */
[----:B------:R-:W-:Y:S01]  /*41f0*/  HADD2 R39, R8, -1032, -1032 ;  /* 0xe408e40808277430 */ /* 0x000fe20000000000 */
[----:B------:R-:W-:Y:S01]  /*4200*/  LOP3.LUT R19, R9, 0xf000f0, RZ, 0xc0, !PT ;  /* 0x00f000f009137812 */ /* 0x000fe200078ec0ff */
[----:B------:R-:W-:Y:S01]  /*4210*/  HADD2.F32 R0, -RZ, R26.H0_H0 ;  /* 0x2000001aff007230 */ /* 0x000fe20000004100 */
[----:B------:R-:W-:Y:S02]  /*4220*/  SHF.R.U32.HI R16, RZ, 0x8, R9 ;  /* 0x00000008ff107819 */ /* 0x000fe40000011609 */
[--C-:B------:R-:W-:Y:S01]  /*4230*/  HADD2.F32 R4, -RZ, R39.reuse.H0_H0 ;  /* 0x20000027ff047230 */ /* 0x100fe20000004100 */
[----:B------:R-:W-:Y:S01]  /*4240*/  LOP3.LUT R20, R10, 0xf000f0, RZ, 0xc0, !PT ;  /* 0x00f000f00a147812 */ /* 0x000fe200078ec0ff */
[----:B------:R-:W0:Y:S01]  /*4250*/  LDS.64 R8, [UR4+0x38] ;  /* 0x00003804ff087984 */ /* 0x000e220008000a00 */
[C---:B------:R-:W-:Y:S01]  /*4260*/  FFMA.FTZ R27, R3.reuse, R2, RZ ;  /* 0x00000002031b7223 */ /* 0x040fe200000100ff */
[----:B------:R-:W-:Y:S01]  /*4270*/  FFMA.FTZ R2, R12, R23, R25 ;  /* 0x000000170c027223 */ /* 0x000fe20000010019 */
[----:B------:R-:W-:Y:S01]  /*4280*/  FFMA.FTZ R24, R0, R3, RZ ;  /* 0x0000000300187223 */ /* 0x000fe200000100ff */
[----:B------:R-:W-:Y:S01]  /*4290*/  HADD2.F32 R23, -RZ, R38.H1_H1 ;  /* 0x30000026ff177230 */ /* 0x000fe20000004100 */
[----:B------:R-:W-:Y:S01]  /*42a0*/  LOP3.LUT R20, R20, 0x64006400, RZ, 0xfc, !PT ;  /* 0x6400640014147812 */ /* 0x000fe200078efcff */
[----:B------:R-:W-:Y:S01]  /*42b0*/  FFMA.FTZ R37, R3, R4, RZ ;  /* 0x0000000403257223 */ /* 0x000fe200000100ff */
[----:B------:R-:W-:Y:S01]  /*42c0*/  LOP3.LUT R0, R19, 0x64006400, RZ, 0xfc, !PT ;  /* 0x6400640013007812 */ /* 0x000fe200078efcff */
[----:B------:R-:W-:Y:S01]  /*42d0*/  HADD2.F32 R3, -RZ, R26.H1_H1 ;  /* 0x3000001aff037230 */ /* 0x000fe20000004100 */
[----:B------:R-:W-:Y:S01]  /*42e0*/  LOP3.LUT R22, R11, 0xf000f0, RZ, 0xc0, !PT ;  /* 0x00f000f00b167812 */ /* 0x000fe200078ec0ff */
[----:B------:R-:W-:Y:S01]  /*42f0*/  FFMA.FTZ R26, R12, R23, R27 ;  /* 0x000000170c1a7223 */ /* 0x000fe2000001001b */
[----:B------:R-:W-:Y:S01]  /*4300*/  LOP3.LUT R18, R18, 0x64006400, RZ, 0xfc, !PT ;  /* 0x6400640012127812 */ /* 0x000fe200078efcff */
[-C--:B------:R-:W-:Y:S01]  /*4310*/  HFMA2 R20, R20, R5.reuse.H0_H0, -72, -72 ;  /* 0xd480d48014147431 */ /* 0x080fe20000040005 */
[----:B------:R-:W-:Y:S01]  /*4320*/  LOP3.LUT R22, R22, 0x64006400, RZ, 0xfc, !PT ;  /* 0x6400640016167812 */ /* 0x000fe200078efcff */
[-C--:B------:R-:W-:Y:S01]  /*4330*/  HFMA2 R27, R0, R5.reuse.H0_H0, -72, -72 ;  /* 0xd480d480001b7431 */ /* 0x080fe20000040005 */
[----:B------:R-:W-:Y:S01]  /*4340*/  SHF.R.U32.HI R14, RZ, 0x8, R10 ;  /* 0x00000008ff0e7819 */ /* 0x000fe2000001160a */
[----:B------:R-:W-:Y:S01]  /*4350*/  HFMA2 R25, R18, R5.H0_H0, -72, -72 ;  /* 0xd480d48012197431 */ /* 0x000fe20000040005 */
[----:B------:R-:W-:Y:S01]  /*4360*/  SHF.R.U32.HI R10, RZ, 0x8, R11 ;  /* 0x00000008ff0a7819 */ /* 0x000fe2000001160b */
[----:B------:R-:W-:-:S02]  /*4370*/  HADD2.F32 R23, -RZ, R39.H1_H1 ;  /* 0x30000027ff177230 */ /* 0x000fc40000004100 */
[----:B------:R-:W-:Y:S02]  /*4380*/  HFMA2 R22, R22, R5.H0_H0, -72, -72 ;  /* 0xd480d48016167431 */ /* 0x000fe40000040005 */
[----:B------:R-:W-:Y:S02]  /*4390*/  HADD2.F32 R11, -RZ, R13.H0_H0 ;  /* 0x2000000dff0b7230 */ /* 0x000fe40000004100 */
[----:B------:R-:W-:Y:S01]  /*43a0*/  FFMA.FTZ R24, R3, R12, R24 ;  /* 0x0000000c03187223 */ /* 0x000fe20000010018 */
[----:B------:R-:W-:Y:S02]  /*43b0*/  HADD2.F32 R19, -RZ, R20.H0_H0 ;  /* 0x20000014ff137230 */ /* 0x000fe40000004100 */
[----:B------:R-:W-:Y:S01]  /*43c0*/  FFMA.FTZ R18, R12, R23, R37 ;  /* 0x000000170c127223 */ /* 0x000fe20000010025 */
[----:B------:R-:W-:Y:S02]  /*43d0*/  HADD2.F32 R0, -RZ, R27.H0_H0 ;  /* 0x2000001bff007230 */ /* 0x000fe40000004100 */
[----:B------:R-:W-:-:S02]  /*43e0*/  HADD2.F32 R3, -RZ, R25.H0_H0 ;  /* 0x20000019ff037230 */ /* 0x000fc40000004100 */
[C---:B------:R-:W-:Y:S01]  /*43f0*/  FFMA.FTZ R23, R11.reuse, R19, R26 ;  /* 0x000000130b177223 */ /* 0x040fe2000001001a */
[----:B------:R-:W-:Y:S02]  /*4400*/  HADD2.F32 R19, -RZ, R22.H0_H0 ;  /* 0x20000016ff137230 */ /* 0x000fe40000004100 */
[----:B------:R-:W-:Y:S01]  /*4410*/  FFMA.FTZ R4, R11, R0, R2 ;  /* 0x000000000b047223 */ /* 0x000fe20000010002 */
[----:B------:R-:W-:Y:S02]  /*4420*/  HADD2.F32 R13, -RZ, R13.H1_H1 ;  /* 0x3000000dff0d7230 */ /* 0x000fe40000004100 */
[----:B------:R-:W-:Y:S01]  /*4430*/  FFMA.FTZ R3, R3, R11, R24 ;  /* 0x0000000b03037223 */ /* 0x000fe20000010018 */
[----:B------:R-:W-:Y:S02]  /*4440*/  HADD2.F32 R0, -RZ, R25.H1_H1 ;  /* 0x30000019ff007230 */ /* 0x000fe40000004100 */
[----:B------:R-:W-:Y:S01]  /*4450*/  FFMA.FTZ R25, R11, R19, R18 ;  /* 0x000000130b197223 */ /* 0x000fe20000010012 */
[----:B------:R-:W-:-:S02]  /*4460*/  HADD2.F32 R2, -RZ, R27.H1_H1 ;  /* 0x3000001bff027230 */ /* 0x000fc40000004100 */
[----:B------:R-:W-:Y:S02]  /*4470*/  HADD2.F32 R12, -RZ, R20.H1_H1 ;  /* 0x30000014ff0c7230 */ /* 0x000fe40000004100 */
[----:B------:R-:W-:Y:S01]  /*4480*/  FFMA.FTZ R11, R0, R13, R3 ;  /* 0x0000000d000b7223 */ /* 0x000fe20000010003 */
[----:B------:R-:W-:Y:S01]  /*4490*/  LOP3.LUT R0, R17, 0xf000f, RZ, 0xc0, !PT ;  /* 0x000f000f11007812 */ /* 0x000fe200078ec0ff */
[----:B------:R-:W-:Y:S02]  /*44a0*/  HADD2.F32 R20, -RZ, R22.H1_H1 ;  /* 0x30000016ff147230 */ /* 0x000fe40000004100 */
[C---:B------:R-:W-:Y:S01]  /*44b0*/  FFMA.FTZ R19, R13.reuse, R2, R4 ;  /* 0x000000020d137223 */ /* 0x040fe20000010004 */
[----:B------:R-:W-:Y:S01]  /*44c0*/  LOP3.LUT R2, R16, 0xf000f, RZ, 0xc0, !PT ;  /* 0x000f000f10027812 */ /* 0x000fe200078ec0ff */
[C---:B------:R-:W-:Y:S01]  /*44d0*/  FFMA.FTZ R23, R13.reuse, R12, R23 ;  /* 0x0000000c0d177223 */ /* 0x040fe20000010017 */
[----:B------:R-:W-:Y:S01]  /*44e0*/  LOP3.LUT R0, R0, 0x64006400, RZ, 0xfc, !PT ;  /* 0x6400640000007812 */ /* 0x000fe200078efcff */
[----:B------:R-:W-:Y:S01]  /*44f0*/  FFMA.FTZ R25, R13, R20, R25 ;  /* 0x000000140d197223 */ /* 0x000fe20000010019 */
[----:B------:R-:W-:Y:S01]  /*4500*/  LOP3.LUT R3, R14, 0xf000f, RZ, 0xc0, !PT ;  /* 0x000f000f0e037812 */ /* 0x000fe200078ec0ff */
[--C-:B0-----:R-:W-:Y:S01]  /*4510*/  HADD2.F32 R12, -RZ, R8.reuse.H0_H0 ;  /* 0x20000008ff0c7230 */ /* 0x101fe20000004100 */
[----:B------:R-:W-:Y:S01]  /*4520*/  LOP3.LUT R2, R2, 0x64006400, RZ, 0xfc, !PT ;  /* 0x6400640002027812 */ /* 0x000fe200078efcff */
[----:B------:R-:W-:Y:S01]  /*4530*/  HADD2 R20, R0, -1032, -1032 ;  /* 0xe408e40800147430 */ /* 0x000fe20000000000 */
[----:B------:R-:W-:Y:S01]  /*4540*/  LOP3.LUT R4, R10, 0xf000f, RZ, 0xc0, !PT ;  /* 0x000f000f0a047812 */ /* 0x000fe200078ec0ff */
[----:B------:R-:W-:Y:S01]  /*4550*/  HADD2.F32 R13, -RZ, R8.H1_H1 ;  /* 0x30000008ff0d7230 */ /* 0x000fe20000004100 */
[----:B------:R-:W-:Y:S01]  /*4560*/  LOP3.LUT R3, R3, 0x64006400, RZ, 0xfc, !PT ;  /* 0x6400640003037812 */ /* 0x000fe200078efcff */
[----:B------:R-:W-:-:S02]  /*4570*/  HADD2 R22, R2, -1032, -1032 ;  /* 0xe408e40802167430 */ /* 0x000fc40000000000 */
[--C-:B------:R-:W-:Y:S01]  /*4580*/  HADD2.F32 R2, -RZ, R20.reuse.H0_H0 ;  /* 0x20000014ff027230 */ /* 0x100fe20000004100 */
[----:B------:R-:W-:Y:S01]  /*4590*/  LOP3.LUT R4, R4, 0x64006400, RZ, 0xfc, !PT ;  /* 0x6400640004047812 */ /* 0x000fe200078efcff */
[----:B------:R-:W-:Y:S02]  /*45a0*/  HADD2.F32 R0, -RZ, R9.H0_H0 ;  /* 0x20000009ff007230 */ /* 0x000fe40000004100 */
[----:B------:R-:W-:Y:S01]  /*45b0*/  HADD2 R24, R3, -1032, -1032 ;  /* 0xe408e40803187430 */ /* 0x000fe20000000000 */
[----:B------:R-:W-:Y:S01]  /*45c0*/  LOP3.LUT R16, R16, 0xf000f0, RZ, 0xc0, !PT ;  /* 0x00f000f010107812 */ /* 0x000fe200078ec0ff */
[----:B------:R-:W-:Y:S01]  /*45d0*/  FFMA.FTZ R11, R2, R12, R11 ;  /* 0x0000000c020b7223 */ /* 0x000fe2000001000b */
[----:B------:R-:W-:Y:S02]  /*45e0*/  HADD2.F32 R2, -RZ, R20.H1_H1 ;  /* 0x30000014ff027230 */ /* 0x000fe40000004100 */
[----:B------:R-:W-:Y:S02]  /*45f0*/  HADD2 R26, R4, -1032, -1032 ;  /* 0xe408e408041a7430 */ /* 0x000fe40000000000 */
[----:B------:R-:W-:Y:S01]  /*4600*/  HADD2.F32 R4, -RZ, R24.H0_H0 ;  /* 0x20000018ff047230 */ /* 0x000fe20000004100 */
[----:B------:R-:W-:Y:S01]  /*4610*/  LOP3.LUT R17, R17, 0xf000f0, RZ, 0xc0, !PT ;  /* 0x00f000f011117812 */ /* 0x000fe200078ec0ff */
[----:B------:R-:W-:-:S02]  /*4620*/  HADD2.F32 R3, -RZ, R22.H0_H0 ;  /* 0x20000016ff037230 */ /* 0x000fc40000004100 */
[----:B------:R-:W-:Y:S01]  /*4630*/  FFMA.FTZ R11, R2, R13, R11 ;  /* 0x0000000d020b7223 */ /* 0x000fe2000001000b */
[----:B------:R-:W-:Y:S01]  /*4640*/  LOP3.LUT R16, R16, 0x64006400, RZ, 0xfc, !PT ;  /* 0x6400640010107812 */ /* 0x000fe200078efcff */
[----:B------:R-:W-:Y:S01]  /*4650*/  HADD2.F32 R18, -RZ, R26.H0_H0 ;  /* 0x2000001aff127230 */ /* 0x000fe20000004100 */
[----:B------:R-:W-:Y:S01]  /*4660*/  LOP3.LUT R2, R17, 0x64006400, RZ, 0xfc, !PT ;  /* 0x6400640011027812 */ /* 0x000fe200078efcff */
[----:B------:R-:W-:Y:S01]  /*4670*/  FFMA.FTZ R23, R12, R4, R23 ;  /* 0x000000040c177223 */ /* 0x000fe20000010017 */
[----:B------:R-:W-:Y:S01]  /*4680*/  LOP3.LUT R14, R14, 0xf000f0, RZ, 0xc0, !PT ;  /* 0x00f000f00e0e7812 */ /* 0x000fe200078ec0ff */
[----:B------:R-:W-:Y:S01]  /*4690*/  HADD2.F32 R4, -RZ, R22.H1_H1 ;  /* 0x30000016ff047230 */ /* 0x000fe20000004100 */
[----:B------:R-:W-:Y:S01]  /*46a0*/  LOP3.LUT R10, R10, 0xf000f0, RZ, 0xc0, !PT ;  /* 0x00f000f00a0a7812 */ /* 0x000fe200078ec0ff */
[----:B------:R-:W-:Y:S01]  /*46b0*/  FFMA.FTZ R8, R12, R3, R19 ;  /* 0x000000030c087223 */ /* 0x000fe20000010013 */
[-C--:B------:R-:W-:Y:S01]  /*46c0*/  HFMA2 R16, R16, R5.reuse.H0_H0, -72, -72 ;  /* 0xd480d48010107431 */ /* 0x080fe20000040005 */
[----:B------:R-:W-:Y:S01]  /*46d0*/  LOP3.LUT R14, R14, 0x64006400, RZ, 0xfc, !PT ;  /* 0x640064000e0e7812 */ /* 0x000fe200078efcff */
[----:B------:R-:W-:Y:S01]  /*46e0*/  HFMA2 R17, R2, R5.H0_H0, -72, -72 ;  /* 0xd480d48002117431 */ /* 0x000fe20000040005 */
[----:B------:R-:W-:Y:S01]  /*46f0*/  LOP3.LUT R10, R10, 0x64006400, RZ, 0xfc, !PT ;  /* 0x640064000a0a7812 */ /* 0x000fe200078efcff */
[----:B------:R-:W-:Y:S01]  /*4700*/  FFMA.FTZ R18, R12, R18, R25 ;  /* 0x000000120c127223 */ /* 0x000fe20000010019 */
[----:B------:R-:W-:-:S02]  /*4710*/  HADD2.F32 R12, -RZ, R24.H1_H1 ;  /* 0x30000018ff0c7230 */ /* 0x000fc40000004100 */
[C---:B------:R-:W-:Y:S01]  /*4720*/  FFMA.FTZ R3, R13.reuse, R4, R8 ;  /* 0x000000040d037223 */ /* 0x040fe20000010008 */
[----:B------:R-:W-:Y:S02]  /*4730*/  HADD2.F32 R8, -RZ, R26.H1_H1 ;  /* 0x3000001aff087230 */ /* 0x000fe40000004100 */
[-C--:B------:R-:W-:Y:S02]  /*4740*/  HFMA2 R14, R14, R5.reuse.H0_H0, -72, -72 ;  /* 0xd480d4800e0e7431 */ /* 0x080fe40000040005 */
[----:B------:R-:W-:Y:S02]  /*4750*/  HADD2.F32 R4, -RZ, R16.H0_H0 ;  /* 0x20000010ff047230 */ /* 0x000fe40000004100 */
[----:B------:R-:W-:Y:S02]  /*4760*/  HFMA2 R5, R10, R5.H0_H0, -72, -72 ;  /* 0xd480d4800a057431 */ /* 0x000fe40000040005 */
[----:B------:R-:W-:Y:S02]  /*4770*/  HADD2.F32 R2, -RZ, R17.H0_H0 ;  /* 0x20000011ff027230 */ /* 0x000fe40000004100 */
[C---:B------:R-:W-:Y:S01]  /*4780*/  FFMA.FTZ R23, R13.reuse, R12, R23 ;  /* 0x0000000c0d177223 */ /* 0x040fe20000010017 */
[----:B------:R-:W-:Y:S01]  /*4790*/  FFMA.FTZ R13, R13, R8, R18 ;  /* 0x000000080d0d7223 */ /* 0x000fe20000010012 */
        /* <DEDUP_REMOVED lines=8> */
[----:B------:R-:W-:Y:S02]  /*4820*/  HADD2.F32 R4, -RZ, R16.H1_H1 ;  /* 0x30000010ff047230 */ /* 0x000fe40000004100 */
[----:B------:R-:W-:-:S02]  /*4830*/  HADD2.F32 R10, -RZ, R14.H1_H1 ;  /* 0x3000000eff0a7230 */ /* 0x000fc40000004100 */
[----:B------:R-:W-:Y:S01]  /*4840*/  FFMA.FTZ R2, R2, R9, R11 ;  /* 0x0000000902027223 */ /* 0x000fe2000001000b */
[----:B------:R-:W-:Y:S02]  /*4850*/  HADD2.F32 R0, -RZ, R5.H1_H1 ;  /* 0x30000005ff007230 */ /* 0x000fe40000004100 */
[C---:B------:R-:W-:Y:S01]  /*4860*/  FFMA.FTZ R4, R9.reuse, R4, R8 ;  /* 0x0000000409047223 */ /* 0x040fe20000010008 */
[--C-:B------:R-:W-:Y:S02]  /*4870*/  HADD2.F32 R5, -RZ, R31.reuse.H0_H0 ;  /* 0x2000001fff057230 */ /* 0x100fe40000004100 */
[C---:B------:R-:W-:Y:S01]  /*4880*/  FFMA.FTZ R3, R9.reuse, R10, R3 ;  /* 0x0000000a09037223 */ /* 0x040fe20000010003 */
        /* <DEDUP_REMOVED lines=16> */
.L_x_3297:
[----:B------:R-:W-:Y:S01]  /*4990*/  IADD3 R21, R21, 0x20, RZ ;  /* 0x0000002015157810 */ /* 0x000fe20007ffe0ff */
[----:B------:R-:W-:Y:S01]  /*49a0*/  UIADD3 UR4, UR4, 0x40, URZ ;  /* 0x0000004004047890 */ /* 0x000fe2000fffe03f */
[----:B------:R-:W-:Y:S02]  /*49b0*/  IADD3 R6, P2, R6, R15, RZ ;  /* 0x0000000f06067210 */ /* 0x000fe40007f5e0ff */
[C---:B------:R-:W-:Y:S02]  /*49c0*/  ISETP.GE.AND P0, PT, R21.reuse, UR5, PT ;  /* 0x0000000515007c0c */ /* 0x040fe4000bf06270 */
[----:B------:R-:W-:Y:S02]  /*49d0*/  ISETP.LT.AND P3, PT, R21, R28, PT ;  /* 0x0000001c1500720c */ /* 0x000fe40003f61270 */
[----:B------:R-:W-:-:S11]  /*49e0*/  IADD3.X R7, R7, R35, RZ, P2, !PT ;  /* 0x0000002307077210 */ /* 0x000fd600017fe4ff */
[----:B------:R-:W-:Y:S05]  /*49f0*/  @!P0 BRA P3, `(.L_x_3301) ;  /* 0xffffffd800908947 */ /* 0x000fea000183ffff */
.L_x_3296:
[----:B------:R-:W-:Y:S05]  /*4a00*/  @P1 EXIT ;  /* 0x000000000000194d */ /* 0x000fea0003800000 */
[----:B------:R-:W0:Y:S01]  /*4a10*/  S2R R0, SR_CTAID.X ;  /* 0x0000000000007919 */ /* 0x000e220000002500 */
[----:B------:R-:W1:Y:S01]  /*4a20*/  S2UR UR4, SR_CTAID.Y ;  /* 0x00000000000479c3 */ /* 0x000e620000002600 */
[----:B------:R-:W-:Y:S01]  /*4a30*/  HMUL2 R9, R34, R29.H0_H0 ;  /* 0x2000001d22097232 */ /* 0x000fe20000000000 */
[----:B------:R-:W0:Y:S06]  /*4a40*/  S2R R5, SR_TID.X ;  /* 0x0000000000057919 */ /* 0x000e2c0000002100 */
[----:B------:R-:W1:Y:S08]  /*4a50*/  LDC R7, c[0x0][0x23c] ;  /* 0x00008f00ff077b82 */ /* 0x000e700000000800 */
[----:B------:R-:W2:Y:S01]  /*4a60*/  LDC.64 R2, c[0x0][0x230] ;  /* 0x00008c00ff027b82 */ /* 0x000ea20000000a00 */
[----:B0-----:R-:W-:-:S04]  /*4a70*/  LEA R0, R0, R5, 0x6 ;  /* 0x0000000500007211 */ /* 0x001fc800078e30ff */
[----:B------:R-:W-:-:S05]  /*4a80*/  SHF.L.U32 R0, R0, 0x2, RZ ;  /* 0x0000000200007819 */ /* 0x000fca00000006ff */
        /* <DEDUP_REMOVED lines=10> */
.L_x_3305:
[----:B------:R-:W0:Y:S02]  /*4b30*/  LDS R6, [R2] ;  /* 0x0000000002067984 */ /* 0x000e240000000800 */
[----:B0-----:R-:W-:-:S10]  /*4b40*/  HFMA2.MMA R7, R6, 1, 1, R9 ;  /* 0x3c003c0006077835 */ /* 0x001fd40000000009 */
[----:B------:R-:W0:Y:S02]  /*4b50*/  ATOMS.CAST.SPIN R7, [R2], R6, R7 ;  /* 0x000000060207738d */ /* 0x000e240001800007 */
[----:B0-----:R-:W-:-:S13]  /*4b60*/  ISETP.EQ.U32.AND P0, PT, R7, 0x1, PT ;  /* 0x000000010700780c */ /* 0x001fda0003f02070 */
[----:B------:R-:W-:Y:S05]  /*4b70*/  @!P0 BRA `(.L_x_3305) ;  /* 0xfffffffc00ec8947 */ /* 0x000fea000383ffff */
[----:B------:R-:W-:Y:S05]  /*4b80*/  BRA `(.L_x_3303) ;  /* 0x00000000000c7947 */ /* 0x000fea0003800000 */
.L_x_3304:
[----:B------:R-:W2:Y:S02]  /*4b90*/  LD.E R0, desc[UR6][R4.64] ;  /* 0x0000000604007980 */ /* 0x000ea4000c101900 */
[----:B--2---:R-:W-:-:S05]  /*4ba0*/  IADD3 R3, R9, R0, RZ ;  /* 0x0000000009037210 */ /* 0x004fca0007ffe0ff */
[----:B------:R0:W-:Y:S02]  /*4bb0*/  ST.E desc[UR6][R4.64], R3 ;  /* 0x0000000304007985 */ /* 0x0001e4000c101906 */
.L_x_3303:
[----:B------:R-:W-:Y:S05]  /*4bc0*/  BSYNC B0 ;  /* 0x0000000000007941 */ /* 0x000fea0003800000 */
.L_x_3302:
[----:B------:R1:W-:Y:S02]  /*4bd0*/  ATOM.E.ADD.F16x2.RN.STRONG.GPU P0, RZ, desc[UR6][R4.64+0x4], R29 ;  /* 0x0000041d04ff79a2 */ /* 0x0003e4000810e1c6 */
[----:B-1----:R-:W-:Y:S05]  /*4be0*/  @P0 EXIT ;  /* 0x000000000000094d */ /* 0x002fea0003800000 */
[----:B------:R-:W1:Y:S02]  /*4bf0*/  QSPC.E.S P0, RZ, [R4+0x4] ;  /* 0x0000040004ff73aa */ /* 0x000e640000000500 */
[----:B-1----:R-:W-:Y:S05]  /*4c00*/  @!P0 BRA `(.L_x_3306) ;  /* 0x0000000000208947 */ /* 0x002fea0003800000 */
[----:B------:R-:W-:-:S04]  /*4c10*/  MOV R2, R4 ;  /* 0x0000000400027202 */ /* 0x000fc80000000f00 */
[----:B------:R-:W-:-:S07]  /*4c20*/  MOV R2, R2 ;  /* 0x0000000200027202 */ /* 0x000fce0000000f00 */
.L_x_3307:
[----:B0-----:R-:W0:Y:S02]  /*4c30*/  LDS R4, [R2+0x4] ;  /* 0x0000040002047984 */ /* 0x001e240000000800 */
[----:B0-----:R-:W-:-:S06]  /*4c40*/  HADD2 R5, R4, R29 ;  /* 0x0000001d04057230 */ /* 0x001fcc0000000000 */
[----:B------:R-:W0:Y:S02]  /*4c50*/  ATOMS.CAST.SPIN R5, [R2+0x4], R4, R5 ;  /* 0x000004040205738d */ /* 0x000e240001800005 */
[----:B0-----:R-:W-:-:S13]  /*4c60*/  ISETP.EQ.U32.AND P0, PT, R5, 0x1, PT ;  /* 0x000000010500780c */ /* 0x001fda0003f02070 */
[----:B------:R-:W-:Y:S05]  /*4c70*/  @!P0 BRA `(.L_x_3307) ;  /* 0xfffffffc00ec8947 */ /* 0x000fea000383ffff */
[----:B------:R-:W-:Y:S05]  /*4c80*/  EXIT ;  /* 0x000000000000794d */ /* 0x000fea0003800000 */
.L_x_3306:
[----:B------:R-:W0:Y:S02]  /*4c90*/  LD.E R0, desc[UR6][R4.64+0x4] ;  /* 0x0000040604007980 */ /* 0x000e24000c101900 */
[----:B0-----:R-:W-:-:S05]  /*4ca0*/  IADD3 R3, R29, R0, RZ ;  /* 0x000000001d037210 */ /* 0x001fca0007ffe0ff */
[----:B------:R-:W-:Y:S01]  /*4cb0*/  ST.E desc[UR6][R4.64+0x4], R3 ;  /* 0x0000040304007985 */ /* 0x000fe2000c101906 */
[----:B------:R-:W-:Y:S05]  /*4cc0*/  EXIT ;  /* 0x000000000000794d */ /* 0x000fea0003800000 */
.L_x_3308:
        /* <DEDUP_REMOVED lines=11> */
.L_x_3723:


//--------------------- .text._Z23gemm_half_q_half_kernelILi1ELi8ELb1ELb1ELi64EEvPK6__halfPKjS4_S2_PS0_iiiiPKtS7_iiiiiibS2_i --------------------------
	.section	.text._Z23gemm_half_q_half_kernelILi1ELi8ELb1ELb1ELi64EEvPK6__halfPKjS4_S2_PS0_iiiiPKtS7_iiiiiibS2_i,"ax",@progbits
	.align	128
        .global         _Z23gemm_half_q_half_kernelILi1ELi8ELb1ELb1ELi64EEvPK6__halfPKjS4_S2_PS0_iiiiPKtS7_iiiiiibS2_i
        .type           _Z23gemm_half_q_half_kernelILi1ELi8ELb1ELb1ELi64EEvPK6__halfPKjS4_S2_PS0_iiiiPKtS7_iiiiiibS2_i,@function
        .size           _Z23gemm_half_q_half_kernelILi1ELi8ELb1ELb1ELi64EEvPK6__halfPKjS4_S2_PS0_iiiiPKtS7_iiiiiibS2_i,(.L_x_3724 - _Z23gemm_half_q_half_kernelILi1ELi8ELb1ELb1ELi64EEvPK6__halfPKjS4_S2_PS0_iiiiPKtS7_iiiiiibS2_i)
        .other          _Z23gemm_half_q_half_kernelILi1ELi8ELb1ELb1ELi64EEvPK6__halfPKjS4_S2_PS0_iiiiPKtS7_iiiiiibS2_i,@"STO_CUDA_ENTRY STV_DEFAULT"
_Z23gemm_half_q_half_kernelILi1ELi8ELb1ELb1ELi64EEvPK6__halfPKjS4_S2_PS0_iiiiPKtS7_iiiiiibS2_i:
.text._Z23gemm_half_q_half_kernelILi1ELi8ELb1ELb1ELi64EEvPK6__halfPKjS4_S2_PS0_iiiiPKtS7_iiiiiibS2_i:
        /* <DEDUP_REMOVED lines=48> */
.L_x_3310:
[----:B------:R-:W-:Y:S05]  /*0300*/  BSYNC B0 ;  /* 0x0000000000007941 */ /* 0x000fea0003800000 */
.L_x_3309:
[----:B------:R-:W-:Y:S01]  /*0310*/  ULDC UR4, c[0x0][0x23c] ;  /* 0x00008f0000047ab9 */ /* 0x000fe20000000800 */
[----:B------:R-:W-:Y:S02]  /*0320*/  SHF.L.U32 R18, R3, 0x2, RZ ;  /* 0x0000000203127819 */ /* 0x000fe400000006ff */
[----:B------:R-:W-:-:S04]  /*0330*/  MOV R23, UR4 ;  /* 0x0000000400177c02 */ /* 0x000fc80008000f00 */
[----:B------:R-:W-:-:S13]  /*0340*/  ISETP.GE.AND P0, PT, R18, R23, PT ;  /* 0x000000171200720c */ /* 0x000fda0003f06270 */
[----:B------:R-:W-:Y:S05]  /*0350*/  @P0 EXIT ;  /* 0x000000000000094d */ /* 0x000fea0003800000 */
[----:B0-----:R-:W0:Y:S01]  /*0360*/  LDC.U8 R0, c[0x0][0x270] ;  /* 0x00009c00ff007b82 */ /* 0x001e220000000000 */
[----:B------:R-:W-:-:S07]  /*0370*/  SHF.L.U32 R5, R2, 0x7, RZ ;  /* 0x0000000702057819 */ /* 0x000fce00000006ff */
[----:B------:R-:W1:Y:S08]  /*0380*/  LDC.64 R8, c[0x0][0x248] ;  /* 0x00009200ff087b82 */ /* 0x000e700000000a00 */
[----:B------:R-:W2:Y:S01]  /*0390*/  LDC R16, c[0x0][0x25c] ;  /* 0x00009700ff107b82 */ /* 0x000ea20000000800 */
[----:B0-----:R-:W-:-:S04]  /*03a0*/  PRMT R0, R0, 0x8880, RZ ;  /* 0x0000888000007816 */ /* 0x001fc800000000ff */
[----:B------:R-:W-:-:S03]  /*03b0*/  ISETP.NE.AND P0, PT, R0, RZ, PT ;  /* 0x000000ff0000720c */ /* 0x000fc60003f05270 */
[----:B------:R-:W0:Y:S01]  /*03c0*/  LDC R0, c[0x0][0x264] ;  /* 0x00009900ff007b82 */ /* 0x000e220000000800 */
[----:B------:R-:W-:Y:S01]  /*03d0*/  ISETP.NE.OR P0, PT, R2, RZ, !P0 ;  /* 0x000000ff0200720c */ /* 0x000fe20004705670 */
[----:B-1----:R-:W-:-:S03]  /*03e0*/  IMAD.WIDE R4, R5, 0x2, R8 ;  /* 0x0000000205047825 */ /* 0x002fc600078e0208 */
[----:B------:R-:W-:Y:S02]  /*03f0*/  ISETP.LE.OR P2, PT, R15, UR8, P0 ;  /* 0x000000080f007c0c */ /* 0x000fe40008743670 */
[----:B------:R-:W-:-:S11]  /*0400*/  ISETP.GE.AND P0, PT, R11, R12, PT ;  /* 0x0000000c0b00720c */ /* 0x000fd60003f06270 */
[----:B------:R-:W1:Y:S01]  /*0410*/  @!P2 LDC.64 R6, c[0x0][0x230] ;  /* 0x00008c00ff06ab82 */ /* 0x000e620000000a00 */
[----:B------:R-:W-:-:S04]  /*0420*/  @!P2 IMAD R3, R23, UR8, R18 ;  /* 0x000000081703ac24 */ /* 0x000fc8000f8e0212 */
[----:B-1----:R-:W-:-:S05]  /*0430*/  @!P2 IMAD.WIDE R6, R3, 0x2, R6 ;  /* 0x000000020306a825 */ /* 0x002fca00078e0206 */
[----:B------:R1:W-:Y:S01]  /*0440*/  @!P2 STG.E.64 desc[UR6][R6.64], RZ ;  /* 0x000000ff0600a986 */ /* 0x0003e2000c101b06 */
[----:B------:R-:W-:Y:S06]  /*0450*/  BAR.SYNC.DEFER_BLOCKING 0x0 ;  /* 0x0000000000007b1d */ /* 0x000fec0000010000 */
[----:B0-2---:R-:W-:Y:S05]  /*0460*/  @P0 BRA `(.L_x_3311) ;  /* 0x0000000000d00947 */ /* 0x005fea0003800000 */
[----:B------:R0:W5:Y:S01]  /*0470*/  LDG.E.U16.CONSTANT R13, desc[UR6][R4.64] ;  /* 0x00000006040d7981 */ /* 0x000162000c1e9500 */
[----:B-1----:R-:W1:Y:S01]  /*0480*/  LDC.64 R6, c[0x0][0x220] ;  /* 0x00008800ff067b82 */ /* 0x002e620000000a00 */
[----:B------:R-:W-:Y:S01]  /*0490*/  SHF.R.S32.HI R15, RZ, 0x1f, R18 ;  /* 0x0000001fff0f7819 */ /* 0x000fe20000011412 */
[----:B------:R-:W-:Y:S01]  /*04a0*/  HFMA2.MMA R22, -RZ, RZ, 0, 0 ;  /* 0x00000000ff167435 */ /* 0x000fe200000001ff */
[----:B------:R-:W-:Y:S02]  /*04b0*/  SHF.L.U32 R19, R18, 0x2, RZ ;  /* 0x0000000212137819 */ /* 0x000fe400000006ff */
[----:B------:R-:W-:Y:S02]  /*04c0*/  LEA.HI R15, R15, R18, RZ, 0x3 ;  /* 0x000000120f0f7211 */ /* 0x000fe400078f18ff */
[----:B------:R-:W-:Y:S01]  /*04d0*/  MOV R17, R11 ;  /* 0x0000000b00117202 */ /* 0x000fe20000000f00 */
[----:B------:R-:W2:Y:S01]  /*04e0*/  LDC.64 R2, c[0x0][0x228] ;  /* 0x00008a00ff027b82 */ /* 0x000ea20000000a00 */
[----:B------:R-:W-:-:S02]  /*04f0*/  LOP3.LUT R19, R19, 0x10, RZ, 0xc0, !PT ;  /* 0x0000001013137812 */ /* 0x000fc400078ec0ff */
[----:B0-----:R-:W-:-:S07]  /*0500*/  SHF.R.S32.HI R26, RZ, 0x3, R15 ;  /* 0x00000003ff1a7819 */ /* 0x001fce000001140f */
.L_x_3312:
[----:B-----5:R-:W-:-:S05]  /*0510*/  IADD3 R24, R13, R22, RZ ;  /* 0x000000160d187210 */ /* 0x020fca0007ffe0ff */
        /* <DEDUP_REMOVED lines=8> */
[----:B------:R-:W2:Y:S01]  /*05a0*/  LDG.E.U16.CONSTANT R24, desc[UR6][R24.64] ;  /* 0x0000000618187981 */ /* 0x000ea2000c1e9500 */
[----:B------:R-:W-:-:S05]  /*05b0*/  IMAD.WIDE R14, R15, 0x2, R8 ;  /* 0x000000020f0e7825 */ /* 0x000fca00078e0208 */
[----:B------:R-:W4:Y:S01]  /*05c0*/  LDG.E.U16.CONSTANT R28, desc[UR6][R14.64] ;  /* 0x000000060e1c7981 */ /* 0x000f22000c1e9500 */
        /* <DEDUP_REMOVED lines=17> */
[----:B------:R-:W-:Y:S01]  /*06e0*/  I2F.F16 R29, R29 ;  /* 0x0000001d001d7306 */ /* 0x000fe20000200c00 */
[C---:B------:R-:W-:Y:S02]  /*06f0*/  LEA R20, R22.reuse, R1, 0x3 ;  /* 0x0000000116147211 */ /* 0x040fe400078e18ff */
[----:B------:R-:W-:Y:S02]  /*0700*/  ISETP.GE.AND P2, PT, R17, R12, PT ;  /* 0x0000000c1100720c */ /* 0x000fe40003f46270 */
[----:B------:R-:W-:-:S03]  /*0710*/  IADD3 R22, R22, 0x1, RZ ;  /* 0x0000000116167810 */ /* 0x000fc60007ffe0ff */
[----:B------:R-:W0:Y:S08]  /*0720*/  I2F.F16 R30, R30 ;  /* 0x0000001e001e7306 */ /* 0x000e300000200c00 */
[----:B------:R-:W-:Y:S01]  /*0730*/  I2F.F16 R14, R21 ;  /* 0x00000015000e7306 */ /* 0x000fe20000200c00 */
[----:B0-----:R-:W-:-:S07]  /*0740*/  PRMT R29, R29, 0x5410, R30 ;  /* 0x000054101d1d7816 */ /* 0x001fce000000001e */
[----:B------:R-:W0:Y:S02]  /*0750*/  I2F.F16 R27, R27 ;  /* 0x0000001b001b7306 */ /* 0x000e240000200c00 */
[----:B0-----:R-:W-:Y:S01]  /*0760*/  PRMT R15, R27, 0x5410, R14 ;  /* 0x000054101b0f7816 */ /* 0x001fe2000000000e */
[----:B--2---:R-:W-:-:S04]  /*0770*/  HMUL2 R14, R29, R24.H0_H0 ;  /* 0x200000181d0e7232 */ /* 0x004fc80000000000 */
[----:B------:R-:W-:-:S05]  /*0780*/  HMUL2 R15, R15, R24.H0_H0 ;  /* 0x200000180f0f7232 */ /* 0x000fca0000000000 */
[----:B------:R0:W-:Y:S01]  /*0790*/  STL.64 [R20], R14 ;  /* 0x0000000e14007387 */ /* 0x0001e20000100a00 */
[----:B------:R-:W-:Y:S05]  /*07a0*/  @!P2 BRA `(.L_x_3312) ;  /* 0xfffffffc0058a947 */ /* 0x000fea000383ffff */
.L_x_3311:
[----:B------:R-:W-:Y:S01]  /*07b0*/  ULDC UR4, c[0x0][0x258] ;  /* 0x0000960000047ab9 */ /* 0x000fe20000000800 */
[C---:B------:R-:W-:Y:S02]  /*07c0*/  ISETP.GT.AND P3, PT, R11.reuse, R16, PT ;  /* 0x000000100b00720c */ /* 0x040fe40003f64270 */
[----:B------:R-:W-:Y:S02]  /*07d0*/  CS2R R2, SRZ ;  /* 0x0000000000027805 */ /* 0x000fe4000001ff00 */
[----:B------:R-:W-:-:S13]  /*07e0*/  ISETP.GT.AND P2, PT, R11, UR4, PT ;  /* 0x000000040b007c0c */ /* 0x000fda000bf44270 */
[----:B------:R-:W-:Y:S05]  /*07f0*/  @!P2 BRA `(.L_x_3313) ;  /* 0x00000000001ca947 */ /* 0x000fea0003800000 */
[----:B-1----:R-:W1:Y:S02]  /*0800*/  LDC R6, c[0x0][0x25c] ;  /* 0x00009700ff067b82 */ /* 0x002e640000000800 */
[----:B-1----:R-:W-:-:S04]  /*0810*/  VIMNMX R3, R11, R6, PT ;  /* 0x000000060b037248 */ /* 0x002fc80003fe0100 */
[----:B------:R-:W-:-:S04]  /*0820*/  IADD3 R3, R3, -UR4, RZ ;  /* 0x8000000403037c10 */ /* 0x000fc8000fffe0ff */
[----:B------:R-:W-:-:S04]  /*0830*/  SHF.R.S32.HI R6, RZ, 0x1f, R3 ;  /* 0x0000001fff067819 */ /* 0x000fc80000011403 */
[----:B------:R-:W-:-:S04]  /*0840*/  LEA.HI R6, R6, R3, RZ, 0x5 ;  /* 0x0000000306067211 */ /* 0x000fc800078f28ff */
[----:B------:R-:W-:-:S05]  /*0850*/  SHF.R.S32.HI R6, RZ, 0x5, R6 ;  /* 0x00000005ff067819 */ /* 0x000fca0000011406 */
[----:B------:R-:W-:-:S07]  /*0860*/  IMAD R3, R6, 0x6, RZ ;  /* 0x0000000606037824 */ /* 0x000fce00078e02ff */
.L_x_3313:
[----:B------:R-:W-:Y:S05]  /*0870*/  @!P3 BRA `(.L_x_3314) ;  /* 0x00000000001cb947 */ /* 0x000fea0003800000 */
[----:B------:R-:W1:Y:S02]  /*0880*/  LDC R2, c[0x0][0x260] ;  /* 0x00009800ff027b82 */ /* 0x000e640000000800 */
[----:B-1----:R-:W-:-:S04]  /*0890*/  VIMNMX R7, R11, R2, PT ;  /* 0x000000020b077248 */ /* 0x002fc80003fe0100 */
[----:B------:R-:W-:-:S04]  /*08a0*/  IADD3 R7, R7, -R16, RZ ;  /* 0x8000001007077210 */ /* 0x000fc80007ffe0ff */
[----:B------:R-:W-:-:S04]  /*08b0*/  SHF.R.S32.HI R2, RZ, 0x1f, R7 ;  /* 0x0000001fff027819 */ /* 0x000fc80000011407 */
[----:B------:R-:W-:-:S04]  /*08c0*/  LEA.HI R2, R2, R7, RZ, 0x5 ;  /* 0x0000000702027211 */ /* 0x000fc800078f28ff */
[----:B------:R-:W-:-:S04]  /*08d0*/  SHF.R.S32.HI R2, RZ, 0x5, R2 ;  /* 0x00000005ff027819 */ /* 0x000fc80000011402 */
[----:B------:R-:W-:-:S07]  /*08e0*/  LEA R2, R2, R2, 0x2 ;  /* 0x0000000202027211 */ /* 0x000fce00078e10ff */
.L_x_3314:
[----:B------:R-:W-:Y:S01]  /*08f0*/  ULDC UR5, c[0x0][0x260] ;  /* 0x0000980000057ab9 */ /* 0x000fe20000000800 */
[C---:B------:R-:W-:Y:S02]  /*0900*/  ISETP.GT.AND P3, PT, R11.reuse, R0, PT ;  /* 0x000000000b00720c */ /* 0x040fe40003f64270 */
[----:B-1----:R-:W-:Y:S02]  /*0910*/  CS2R R6, SRZ ;  /* 0x0000000000067805 */ /* 0x002fe4000001ff00 */
[----:B------:R-:W-:-:S13]  /*0920*/  ISETP.GT.AND P2, PT, R11, UR5, PT ;  /* 0x000000050b007c0c */ /* 0x000fda000bf44270 */
        /* <DEDUP_REMOVED lines=8> */
.L_x_3315:
        /* <DEDUP_REMOVED lines=8> */
.L_x_3316:
[----:B------:R-:W-:Y:S01]  /*0a30*/  ULDC UR5, c[0x0][0x268] ;  /* 0x00009a0000057ab9 */ /* 0x000fe20000000800 */
[----:B------:R-:W-:Y:S01]  /*0a40*/  HFMA2.MMA R9, -RZ, RZ, 0, 0 ;  /* 0x00000000ff097435 */ /* 0x000fe200000001ff */
        /* <DEDUP_REMOVED lines=9> */
.L_x_3317:
[C---:B------:R-:W-:Y:S02]  /*0ae0*/  VIMNMX R8, R11.reuse, UR4, PT ;  /* 0x000000040b087c48 */ /* 0x040fe4000bfe0100 */
[----:B------:R-:W-:Y:S02]  /*0af0*/  ISETP.GE.OR P0, PT, R11, R0, P0 ;  /* 0x000000000b00720c */ /* 0x000fe40000706670 */
[----:B------:R-:W-:Y:S02]  /*0b00*/  SHF.R.S32.HI R13, RZ, 0x1f, R8 ;  /* 0x0000001fff0d7819 */ /* 0x000fe40000011408 */
[----:B------:R-:W-:Y:S02]  /*0b10*/  PRMT R17, RZ, 0x5410, RZ ;  /* 0x00005410ff117816 */ /* 0x000fe400000000ff */
[----:B------:R-:W-:-:S04]  /*0b20*/  LEA.HI R13, R13, R8, RZ, 0x5 ;  /* 0x000000080d0d7211 */ /* 0x000fc800078f28ff */
[----:B------:R-:W-:Y:S02]  /*0b30*/  SHF.R.S32.HI R8, RZ, 0x5, R13 ;  /* 0x00000005ff087819 */ /* 0x000fe4000001140d */
[----:B------:R-:W-:Y:S02]  /*0b40*/  PRMT R13, RZ, 0x5410, RZ ;  /* 0x00005410ff0d7816 */ /* 0x000fe400000000ff */
[----:B------:R-:W-:-:S04]  /*0b50*/  LEA R3, R8, R3, 0x3 ;  /* 0x0000000308037211 */ /* 0x000fc800078e18ff */
[----:B------:R-:W-:-:S04]  /*0b60*/  IADD3 R2, R7, R3, R2 ;  /* 0x0000000307027210 */ /* 0x000fc80007ffe002 */
[----:B------:R-:W-:Y:S01]  /*0b70*/  IADD3 R0, R9, R2, R6 ;  /* 0x0000000209007210 */ /* 0x000fe20007ffe006 */
[----:B------:R-:W-:Y:S06]  /*0b80*/  @P0 BRA `(.L_x_3318) ;  /* 0x0000002400c40947 */ /* 0x000fec0003800000 */
[----:B------:R-:W2:Y:S04]  /*0b90*/  LDL.64 R6, [R1] ;  /* 0x0000000001067983 */ /* 0x000ea80000100a00 */
[----:B------:R1:W3:Y:S01]  /*0ba0*/  LDG.E.U16.CONSTANT R16, desc[UR6][R4.64+0x2] ;  /* 0x0000020604107981 */ /* 0x0002e2000c1e9500 */
[----:B------:R-:W4:Y:S01]  /*0bb0*/  S2UR UR5, SR_CgaCtaId ;  /* 0x00000000000579c3 */ /* 0x000f220000008800 */
[----:B------:R-:W-:Y:S01]  /*0bc0*/  IMAD R0, R0, R23, RZ ;  /* 0x0000001700007224 */ /* 0x000fe200078e02ff */
[----:B------:R-:W-:Y:S01]  /*0bd0*/  ULDC.64 UR8, c[0x0][0x218] ;  /* 0x0000860000087ab9 */ /* 0x000fe20000000a00 */
[----:B------:R-:W-:Y:S01]  /*0be0*/  UMOV UR4, 0x400 ;  /* 0x0000040000047882 */ /* 0x000fe20000000000 */
[----:B0-----:R-:W-:Y:S02]  /*0bf0*/  MOV R14, RZ ;  /* 0x000000ff000e7202 */ /* 0x001fe40000000f00 */
[----:B------:R-:W-:-:S02]  /*0c00*/  SHF.R.S32.HI R2, RZ, 0x1f, R0 ;  /* 0x0000001fff027819 */ /* 0x000fc40000011400 */
[C---:B------:R-:W-:Y:S02]  /*0c10*/  IADD3 R0, P0, R18.reuse, R0, RZ ;  /* 0x0000000012007210 */ /* 0x040fe40007f1e0ff */
[----:B-1----:R-:W-:Y:S02]  /*0c20*/  SHF.R.S32.HI R4, RZ, 0x1f, R23 ;  /* 0x0000001fff047819 */ /* 0x002fe40000011417 */
[----:B------:R-:W-:Y:S02]  /*0c30*/  LEA.HI.X.SX32 R3, R18, R2, 0x1, P0 ;  /* 0x0000000212037211 */ /* 0x000fe400000f0eff */
[C---:B------:R-:W-:Y:S02]  /*0c40*/  LEA R2, P0, R0.reuse, UR8, 0x2 ;  /* 0x0000000800027c11 */ /* 0x040fe4000f8010ff */
[----:B------:R-:W-:Y:S02]  /*0c50*/  PRMT R13, RZ, 0x5410, RZ ;  /* 0x00005410ff0d7816 */ /* 0x000fe400000000ff */
[----:B------:R-:W-:-:S02]  /*0c60*/  LEA.HI.X R3, R0, UR9, R3, 0x2, P0 ;  /* 0x0000000900037c11 */ /* 0x000fc400080f1403 */
[----:B------:R-:W-:Y:S02]  /*0c70*/  PRMT R17, RZ, 0x5410, RZ ;  /* 0x00005410ff117816 */ /* 0x000fe400000000ff */
[----:B------:R-:W-:Y:S01]  /*0c80*/  SHF.L.U64.HI R15, R23, 0x4, R4 ;  /* 0x00000004170f7819 */ /* 0x000fe20000010204 */
[----:B----4-:R-:W-:-:S03]  /*0c90*/  ULEA UR4, UR5, UR4, 0x18 ;  /* 0x0000000405047291 */ /* 0x010fc6000f8ec03f */
[----:B------:R-:W-:Y:S01]  /*0ca0*/  ULDC UR5, c[0x0][0x264] ;  /* 0x0000990000057ab9 */ /* 0x000fe20000000800 */
[----:B--2---:R-:W-:Y:S02]  /*0cb0*/  PRMT R0, R6, 0x7610, R6 ;  /* 0x0000761006007816 */ /* 0x004fe40000000006 */
[----:B------:R-:W-:Y:S02]  /*0cc0*/  PRMT R22, R7, 0x7610, R7 ;  /* 0x0000761007167816 */ /* 0x000fe40000000007 */
[----:B---3--:R-:W-:-:S07]  /*0cd0*/  IADD3 R16, R11, R16, RZ ;  /* 0x000000100b107210 */ /* 0x008fce0007ffe0ff */
.L_x_3323:
        /* <DEDUP_REMOVED lines=14> */
[----:B------:R-:W-:Y:S01]  /*0dc0*/  PRMT R4, R10, 0x9910, RZ ;  /* 0x000099100a047816 */ /* 0x000fe200000000ff */
[----:B------:R-:W-:-:S03]  /*0dd0*/  HFMA2.MMA R24, -RZ, RZ, 0, 0.0625 ;  /* 0x00002c00ff187435 */ /* 0x000fc600000001ff */
[----:B------:R-:W-:-:S13]  /*0de0*/  ISETP.NE.AND P0, PT, R4, RZ, PT ;  /* 0x000000ff0400720c */ /* 0x000fda0003f05270 */
[----:B------:R-:W-:Y:S05]  /*0df0*/  @!P0 BRA `(.L_x_3320) ;  /* 0x00000008003c8947 */ /* 0x000fea0003800000 */
[----:B------:R-:W2:Y:S04]  /*0e00*/  LDG.E.128.CONSTANT R4, desc[UR6][R2.64] ;  /* 0x0000000602047981 */ /* 0x000ea8000c1e9d00 */
[----:B------:R-:W0:Y:S01]  /*0e10*/  LDS.64 R8, [UR4] ;  /* 0x00000004ff087984 */ /* 0x000e220008000a00 */
[----:B--2---:R-:W-:Y:S02]  /*0e20*/  LOP3.LUT R18, R4, 0xf000f, RZ, 0xc0, !PT ;  /* 0x000f000f04127812 */ /* 0x004fe400078ec0ff */
        /* <DEDUP_REMOVED lines=8> */
[----:B------:R-:W-:Y:S02]  /*0eb0*/  HADD2 R19, R19, -1032, -1032 ;  /* 0xe408e40813137430 */ /* 0x000fe40000000000 */
[--C-:B------:R-:W-:Y:S01]  /*0ec0*/  HADD2.F32 R18, -RZ, R23.reuse.H0_H0 ;  /* 0x20000017ff127230 */ /* 0x100fe20000004100 */
[----:B------:R-:W-:Y:S01]  /*0ed0*/  LOP3.LUT R29, R5, 0xf000f0, RZ, 0xc0, !PT ;  /* 0x00f000f0051d7812 */ /* 0x000fe200078ec0ff */
[----:B------:R-:W-:-:S02]  /*0ee0*/  HADD2.F32 R30, -RZ, R23.H1_H1 ;  /* 0x30000017ff1e7230 */ /* 0x000fc40000004100 */
[----:B------:R-:W-:Y:S02]  /*0ef0*/  HADD2 R23, R20, -1032, -1032 ;  /* 0xe408e40814177430 */ /* 0x000fe40000000000 */
[--C-:B------:R-:W-:Y:S02]  /*0f00*/  HADD2.F32 R34, -RZ, R19.reuse.H0_H0 ;  /* 0x20000013ff227230 */ /* 0x100fe40000004100 */
[----:B------:R-:W-:Y:S02]  /*0f10*/  HADD2 R25, R21, -1032, -1032 ;  /* 0xe408e40815197430 */ /* 0x000fe40000000000 */
[----:B------:R-:W-:Y:S01]  /*0f20*/  HADD2.F32 R32, -RZ, R19.H1_H1 ;  /* 0x30000013ff207230 */ /* 0x000fe20000004100 */
[----:B------:R-:W-:Y:S01]  /*0f30*/  LOP3.LUT R29, R29, 0x64006400, RZ, 0xfc, !PT ;  /* 0x640064001d1d7812 */ /* 0x000fe200078efcff */
[----:B0-----:R-:W-:Y:S01]  /*0f40*/  HADD2.F32 R19, -RZ, R8.H0_H0 ;  /* 0x20000008ff137230 */ /* 0x001fe20000004100 */
[----:B------:R-:W-:Y:S01]  /*0f50*/  SHF.R.U32.HI R5, RZ, 0x8, R5 ;  /* 0x00000008ff057819 */ /* 0x000fe20000011605 */
[----:B------:R-:W-:-:S02]  /*0f60*/  HADD2.F32 R20, -RZ, R23.H0_H0 ;  /* 0x20000017ff147230 */ /* 0x000fc40000004100 */
[----:B------:R-:W-:Y:S02]  /*0f70*/  HADD2.F32 R26, -RZ, R25.H0_H0 ;  /* 0x20000019ff1a7230 */ /* 0x000fe40000004100 */
[----:B------:R-:W-:Y:S01]  /*0f80*/  FFMA.FTZ R21, R18, R19, RZ ;  /* 0x0000001312157223 */ /* 0x000fe200000100ff */
[----:B------:R-:W-:Y:S02]  /*0f90*/  HADD2.F32 R28, -RZ, R23.H1_H1 ;  /* 0x30000017ff1c7230 */ /* 0x000fe40000004100 */
[C---:B------:R-:W-:Y:S01]  /*0fa0*/  FFMA.FTZ R27, R19.reuse, R20, RZ ;  /* 0x00000014131b7223 */ /* 0x040fe200000100ff */
[----:B------:R-:W-:Y:S02]  /*0fb0*/  HADD2.F32 R23, -RZ, R8.H1_H1 ;  /* 0x30000008ff177230 */ /* 0x000fe40000004100 */
[C---:B------:R-:W-:Y:S01]  /*0fc0*/  FFMA.FTZ R8, R19.reuse, R34, RZ ;  /* 0x0000002213087223 */ /* 0x040fe200000100ff */
[----:B------:R-:W-:Y:S02]  /*0fd0*/  FFMA.FTZ R26, R19, R26, RZ ;  /* 0x0000001a131a7223 */ /* 0x000fe400000100ff */
[----:B------:R-:W0:Y:S01]  /*0fe0*/  LDS.64 R18, [UR4+0x8] ;  /* 0x00000804ff127984 */ /* 0x000e220008000a00 */
[----:B------:R-:W-:Y:S01]  /*0ff0*/  FFMA.FTZ R20, R30, R23, R21 ;  /* 0x000000171e147223 */ /* 0x000fe20000010015 */
[C---:B------:R-:W-:Y:S01]  /*1000*/  FFMA.FTZ R21, R23.reuse, R28, R27 ;  /* 0x0000001c17157223 */ /* 0x040fe2000001001b */
[----:B------:R-:W-:Y:S01]  /*1010*/  LOP3.LUT R30, R6, 0xf000f0, RZ, 0xc0, !PT ;  /* 0x00f000f0061e7812 */ /* 0x000fe200078ec0ff */
[----:B------:R-:W-:Y:S01]  /*1020*/  HADD2.F32 R27, -RZ, R25.H1_H1 ;  /* 0x30000019ff1b7230 */ /* 0x000fe20000004100 */
[----:B------:R-:W-:Y:S01]  /*1030*/  LOP3.LUT R25, R4, 0xf000f0, RZ, 0xc0, !PT ;  /* 0x00f000f004197812 */ /* 0x000fe200078ec0ff */
[----:B------:R-:W-:Y:S01]  /*1040*/  FFMA.FTZ R8, R23, R32, R8 ;  /* 0x0000002017087223 */ /* 0x000fe20000010008 */
[----:B------:R-:W-:-:S02]  /*1050*/  LOP3.LUT R28, R7, 0xf000f0, RZ, 0xc0, !PT ;  /* 0x00f000f0071c7812 */ /* 0x000fc400078ec0ff */
[----:B------:R-:W-:Y:S01]  /*1060*/  LOP3.LUT R31, R30, 0x64006400, RZ, 0xfc, !PT ;  /* 0x640064001e1f7812 */ /* 0x000fe200078efcff */
[----:B------:R-:W-:Y:S01]  /*1070*/  FFMA.FTZ R27, R23, R27, R26 ;  /* 0x0000001b171b7223 */ /* 0x000fe2000001001a */
[----:B------:R-:W-:Y:S01]  /*1080*/  LOP3.LUT R25, R25, 0x64006400, RZ, 0xfc, !PT ;  /* 0x6400640019197812 */ /* 0x000fe200078efcff */
[-C--:B------:R-:W-:Y:S01]  /*1090*/  HFMA2 R26, R29, R24.reuse.H0_H0, -72, -72 ;  /* 0xd480d4801d1a7431 */ /* 0x080fe20000040018 */
[----:B------:R-:W-:Y:S01]  /*10a0*/  LOP3.LUT R23, R28, 0x64006400, RZ, 0xfc, !PT ;  /* 0x640064001c177812 */ /* 0x000fe200078efcff */
[-C--:B------:R-:W-:Y:S02]  /*10b0*/  HFMA2 R28, R31, R24.reuse.H0_H0, -72, -72 ;  /* 0xd480d4801f1c7431 */ /* 0x080fe40000040018 */
[----:B------:R-:W-:Y:S02]  /*10c0*/  HADD2.F32 R29, -RZ, R9.H0_H0 ;  /* 0x20000009ff1d7230 */ /* 0x000fe40000004100 */
[----:B------:R-:W-:Y:S02]  /*10d0*/  HFMA2 R25, R25, R24.H0_H0, -72, -72 ;  /* 0xd480d48019197431 */ /* 0x000fe40000040018 */
[----:B------:R-:W-:-:S02]  /*10e0*/  HADD2.F32 R31, -RZ, R26.H0_H0 ;  /* 0x2000001aff1f7230 */ /* 0x000fc40000004100 */
[----:B------:R-:W-:Y:S02]  /*10f0*/  HFMA2 R23, R23, R24.H0_H0, -72, -72 ;  /* 0xd480d48017177431 */ /* 0x000fe40000040018 */
[----:B------:R-:W-:Y:S01]  /*1100*/  HADD2.F32 R30, -RZ, R28.H0_H0 ;  /* 0x2000001cff1e7230 */ /* 0x000fe20000004100 */
[----:B------:R-:W-:Y:S01]  /*1110*/  SHF.R.U32.HI R4, RZ, 0x8, R4 ;  /* 0x00000008ff047819 */ /* 0x000fe20000011604 */
[----:B------:R-:W-:Y:S02]  /*1120*/  HADD2.F32 R33, -RZ, R25.H0_H0 ;  /* 0x20000019ff217230 */ /* 0x000fe40000004100 */
[C---:B------:R-:W-:Y:S01]  /*1130*/  FFMA.FTZ R8, R29.reuse, R31, R8 ;  /* 0x0000001f1d087223 */ /* 0x040fe20000010008 */
[----:B------:R-:W-:Y:S02]  /*1140*/  HADD2.F32 R9, -RZ, R9.H1_H1 ;  /* 0x30000009ff097230 */ /* 0x000fe40000004100 */
[----:B------:R-:W-:Y:S01]  /*1150*/  FFMA.FTZ R32, R29, R30, R21 ;  /* 0x0000001e1d207223 */ /* 0x000fe20000010015 */
[----:B------:R-:W-:-:S02]  /*1160*/  HADD2.F32 R21, -RZ, R25.H1_H1 ;  /* 0x30000019ff157230 */ /* 0x000fc40000004100 */
[----:B------:R-:W-:Y:S01]  /*1170*/  FFMA.FTZ R20, R33, R29, R20 ;  /* 0x0000001d21147223 */ /* 0x000fe20000010014 */
[----:B------:R-:W-:Y:S01]  /*1180*/  HADD2.F32 R26, -RZ, R26.H1_H1 ;  /* 0x3000001aff1a7230 */ /* 0x000fe20000004100 */
[----:B------:R-:W-:Y:S01]  /*1190*/  LOP3.LUT R25, R4, 0xf000f, RZ, 0xc0, !PT ;  /* 0x000f000f04197812 */ /* 0x000fe200078ec0ff */
[--C-:B------:R-:W-:Y:S01]  /*11a0*/  HADD2.F32 R34, -RZ, R23.reuse.H0_H0 ;  /* 0x20000017ff227230 */ /* 0x100fe20000004100 */
[----:B------:R-:W-:Y:S01]  /*11b0*/  SHF.R.U32.HI R6, RZ, 0x8, R6 ;  /* 0x00000008ff067819 */ /* 0x000fe20000011606 */
[----:B------:R-:W-:Y:S01]  /*11c0*/  FFMA.FTZ R30, R21, R9, R20 ;  /* 0x00000009151e7223 */ /* 0x000fe20000010014 */
[----:B------:R-:W-:Y:S01]  /*11d0*/  SHF.R.U32.HI R7, RZ, 0x8, R7 ;  /* 0x00000008ff077819 */ /* 0x000fe20000011607 */
[----:B------:R-:W-:Y:S01]  /*11e0*/  FFMA.FTZ R20, R9, R26, R8 ;  /* 0x0000001a09147223 */ /* 0x000fe20000010008 */
[----:B------:R-:W-:Y:S01]  /*11f0*/  HADD2.F32 R31, -RZ, R28.H1_H1 ;  /* 0x3000001cff1f7230 */ /* 0x000fe20000004100 */
[----:B------:R-:W-:Y:S01]  /*1200*/  LOP3.LUT R8, R25, 0x64006400, RZ, 0xfc, !PT ;  /* 0x6400640019087812 */ /* 0x000fe200078efcff */
[----:B------:R-:W-:Y:S01]  /*1210*/  FFMA.FTZ R28, R29, R34, R27 ;  /* 0x000000221d1c7223 */ /* 0x000fe2000001001b */
[----:B------:R-:W-:Y:S01]  /*1220*/  LOP3.LUT R26, R5, 0xf000f, RZ, 0xc0, !PT ;  /* 0x000f000f051a7812 */ /* 0x000fe200078ec0ff */
[----:B------:R-:W-:Y:S01]  /*1230*/  HADD2.F32 R25, -RZ, R23.H1_H1 ;  /* 0x30000017ff197230 */ /* 0x000fe20000004100 */
[----:B------:R-:W-:Y:S01]  /*1240*/  LOP3.LUT R27, R6, 0xf000f, RZ, 0xc0, !PT ;  /* 0x000f000f061b7812 */ /* 0x000fe200078ec0ff */
[----:B------:R-:W-:Y:S01]  /*1250*/  HADD2 R8, R8, -1032, -1032 ;  /* 0xe408e40808087430 */ /* 0x000fe20000000000 */
[----:B------:R-:W-:Y:S01]  /*1260*/  LOP3.LUT R29, R7, 0xf000f, RZ, 0xc0, !PT ;  /* 0x000f000f071d7812 */ /* 0x000fe200078ec0ff */
[----:B------:R-:W-:Y:S01]  /*1270*/  FFMA.FTZ R21, R9, R31, R32 ;  /* 0x0000001f09157223 */ /* 0x000fe20000010020 */
[----:B------:R-:W-:Y:S01]  /*1280*/  LOP3.LUT R26, R26, 0x64006400, RZ, 0xfc, !PT ;  /* 0x640064001a1a7812 */ /* 0x000fe200078efcff */
[----:B0-----:R-:W-:Y:S01]  /*1290*/  HADD2.F32 R23, -RZ, R18.H0_H0 ;  /* 0x20000012ff177230 */ /* 0x001fe20000004100 */
[----:B------:R-:W-:Y:S01]  /*12a0*/  LOP3.LUT R27, R27, 0x64006400, RZ, 0xfc, !PT ;  /* 0x640064001b1b7812 */ /* 0x000fe200078efcff */
[----:B------:R-:W-:Y:S01]  /*12b0*/  FFMA.FTZ R28, R9, R25, R28 ;  /* 0x00000019091c7223 */ /* 0x000fe2000001001c */
[----:B------:R-:W-:Y:S01]  /*12c0*/  LOP3.LUT R31, R29, 0x64006400, RZ, 0xfc, !PT ;  /* 0x640064001d1f7812 */ /* 0x000fe200078efcff */
[----:B------:R-:W-:-:S02]  /*12d0*/  HADD2.F32 R29, -RZ, R8.H0_H0 ;  /* 0x20000008ff1d7230 */ /* 0x000fc40000004100 */
[----:B------:R-:W-:Y:S02]  /*12e0*/  HADD2 R26, R26, -1032, -1032 ;  /* 0xe408e4081a1a7430 */ /* 0x000fe40000000000 */
[----:B------:R-:W-:Y:S02]  /*12f0*/  HADD2.F32 R18, -RZ, R18.H1_H1 ;  /* 0x30000012ff127230 */ /* 0x000fe40000004100 */
[----:B------:R-:W-:Y:S02]  /*1300*/  HADD2 R25, R27, -1032, -1032 ;  /* 0xe408e4081b197430 */ /* 0x000fe40000000000 */
[----:B------:R-:W-:Y:S02]  /*1310*/  HADD2.F32 R8, -RZ, R8.H1_H1 ;  /* 0x30000008ff087230 */ /* 0x000fe40000004100 */
[----:B------:R-:W-:Y:S02]  /*1320*/  HADD2 R9, R31, -1032, -1032 ;  /* 0xe408e4081f097430 */ /* 0x000fe40000000000 */
[----:B------:R-:W-:Y:S01]  /*1330*/  FFMA.FTZ R29, R29, R23, R30 ;  /* 0x000000171d1d7223 */ /* 0x000fe2000001001e */
[----:B------:R-:W-:Y:S01]  /*1340*/  HADD2.F32 R31, -RZ, R26.H0_H0 ;  /* 0x2000001aff1f7230 */ /* 0x000fe20000004100 */
[----:B------:R-:W-:Y:S01]  /*1350*/  LOP3.LUT R7, R7, 0xf000f0, RZ, 0xc0, !PT ;  /* 0x00f000f007077812 */ /* 0x000fe200078ec0ff */
[----:B------:R-:W-:-:S02]  /*1360*/  HADD2.F32 R30, -RZ, R25.H0_H0 ;  /* 0x20000019ff1e7230 */ /* 0x000fc40000004100 */
[----:B------:R-:W-:Y:S02]  /*1370*/  HADD2.F32 R33, -RZ, R9.H0_H0 ;  /* 0x20000009ff217230 */ /* 0x000fe40000004100 */
[C---:B------:R-:W-:Y:S01]  /*1380*/  FFMA.FTZ R31, R23.reuse, R31, R20 ;  /* 0x0000001f171f7223 */ /* 0x040fe20000010014 */
[----:B------:R-:W-:Y:S01]  /*1390*/  LOP3.LUT R20, R4, 0xf000f0, RZ, 0xc0, !PT ;  /* 0x00f000f004147812 */ /* 0x000fe200078ec0ff */
[C---:B------:R-:W-:Y:S01]  /*13a0*/  FFMA.FTZ R21, R23.reuse, R30, R21 ;  /* 0x0000001e17157223 */ /* 0x040fe20000010015 */
[----:B------:R-:W-:Y:S02]  /*13b0*/  HADD2.F32 R26, -RZ, R26.H1_H1 ;  /* 0x3000001aff1a7230 */ /* 0x000fe40000004100 */
[----:B------:R-:W-:Y:S01]  /*13c0*/  FFMA.FTZ R23, R23, R33, R28 ;  /* 0x0000002117177223 */ /* 0x000fe2000001001c */
[----:B------:R-:W-:Y:S01]  /*13d0*/  HADD2.F32 R28, -RZ, R25.H1_H1 ;  /* 0x30000019ff1c7230 */ /* 0x000fe20000004100 */
[----:B------:R-:W-:Y:S01]  /*13e0*/  LOP3.LUT R25, R5, 0xf000f0, RZ, 0xc0, !PT ;  /* 0x00f000f005197812 */ /* 0x000fe200078ec0ff */
[----:B------:R-:W-:Y:S01]  /*13f0*/  FFMA.FTZ R4, R8, R18, R29 ;  /* 0x0000001208047223 */ /* 0x000fe2000001001d */
[----:B------:R-:W-:Y:S01]  /*1400*/  LOP3.LUT R5, R20, 0x64006400, RZ, 0xfc, !PT ;  /* 0x6400640014057812 */ /* 0x000fe200078efcff */
[----:B------:R-:W-:-:S02]  /*1410*/  HADD2.F32 R27, -RZ, R19.H0_H0 ;  /* 0x20000013ff1b7230 */ /* 0x000fc40000004100 */
[----:B------:R-:W-:Y:S01]  /*1420*/  FFMA.FTZ R20, R18, R28, R21 ;  /* 0x0000001c12147223 */ /* 0x000fe20000010015 */
[----:B------:R-:W-:Y:S01]  /*1430*/  LOP3.LUT R21, R6, 0xf000f0, RZ, 0xc0, !PT ;  /* 0x00f000f006157812 */ /* 0x000fe200078ec0ff */
[----:B------:R-:W-:Y:S01]  /*1440*/  HADD2.F32 R28, -RZ, R9.H1_H1 ;  /* 0x30000009ff1c7230 */ /* 0x000fe20000004100 */
[----:B------:R-:W-:Y:S01]  /*1450*/  LOP3.LUT R25, R25, 0x64006400, RZ, 0xfc, !PT ;  /* 0x6400640019197812 */ /* 0x000fe200078efcff */
[-C--:B------:R-:W-:Y:S01]  /*1460*/  HFMA2 R6, R5, R24.reuse.H0_H0, -72, -72 ;  /* 0xd480d48005067431 */ /* 0x080fe20000040018 */
[----:B------:R-:W-:Y:S01]  /*1470*/  LOP3.LUT R21, R21, 0x64006400, RZ, 0xfc, !PT ;  /* 0x6400640015157812 */ /* 0x000fe200078efcff */
[----:B------:R-:W-:Y:S01]  /*1480*/  FFMA.FTZ R8, R18, R26, R31 ;  /* 0x0000001a12087223 */ /* 0x000fe2000001001f */
[----:B------:R-:W-:Y:S01]  /*1490*/  LOP3.LUT R7, R7, 0x64006400, RZ, 0xfc, !PT ;  /* 0x6400640007077812 */ /* 0x000fe200078efcff */
[----:B------:R-:W-:Y:S02]  /*14a0*/  HFMA2 R5, R25, R24.H0_H0, -72, -72 ;  /* 0xd480d48019057431 */ /* 0x000fe40000040018 */
[----:B------:R-:W-:-:S02]  /*14b0*/  HADD2.F32 R25, -RZ, R6.H0_H0 ;  /* 0x20000006ff197230 */ /* 0x000fc40000004100 */
[-C--:B------:R-:W-:Y:S02]  /*14c0*/  HFMA2 R9, R21, R24.reuse.H0_H0, -72, -72 ;  /* 0xd480d48015097431 */ /* 0x080fe40000040018 */
[----:B------:R-:W-:Y:S01]  /*14d0*/  FFMA.FTZ R28, R18, R28, R23 ;  /* 0x0000001c121c7223 */ /* 0x000fe20000010017 */
[----:B------:R-:W-:Y:S02]  /*14e0*/  HFMA2 R7, R7, R24.H0_H0, -72, -72 ;  /* 0xd480d48007077431 */ /* 0x000fe40000040018 */
[----:B------:R-:W-:Y:S02]  /*14f0*/  HADD2.F32 R26, -RZ, R5.H0_H0 ;  /* 0x20000005ff1a7230 */ /* 0x000fe40000004100 */
[----:B------:R-:W-:Y:S01]  /*1500*/  FFMA.FTZ R25, R25, R27, R4 ;  /* 0x0000001b19197223 */ /* 0x000fe20000010004 */
[----:B------:R-:W-:Y:S02]  /*1510*/  HADD2.F32 R18, -RZ, R9.H0_H0 ;  /* 0x20000009ff127230 */ /* 0x000fe40000004100 */
[----:B------:R-:W-:-:S02]  /*1520*/  HADD2.F32 R19, -RZ, R19.H1_H1 ;  /* 0x30000013ff137230 */ /* 0x000fc40000004100 */
[C---:B------:R-:W-:Y:S01]  /*1530*/  FFMA.FTZ R8, R27.reuse, R26, R8 ;  /* 0x0000001a1b087223 */ /* 0x040fe20000010008 */
[----:B------:R-:W-:Y:S02]  /*1540*/  HADD2.F32 R4, -RZ, R5.H1_H1 ;  /* 0x30000005ff047230 */ /* 0x000fe40000004100 */
[----:B------:R-:W-:Y:S01]  /*1550*/  FFMA.FTZ R5, R27, R18, R20 ;  /* 0x000000121b057223 */ /* 0x000fe20000010014 */
[----:B------:R-:W-:Y:S02]  /*1560*/  HADD2.F32 R26, -RZ, R9.H1_H1 ;  /* 0x30000009ff1a7230 */ /* 0x000fe40000004100 */
[--C-:B------:R-:W-:Y:S02]  /*1570*/  HADD2.F32 R21, -RZ, R7.reuse.H0_H0 ;  /* 0x20000007ff157230 */ /* 0x100fe40000004100 */
[C---:B------:R-:W-:Y:S01]  /*1580*/  FFMA.FTZ R4, R19.reuse, R4, R8 ;  /* 0x0000000413047223 */ /* 0x040fe20000010008 */
[----:B------:R-:W-:Y:S02]  /*1590*/  HADD2.F32 R6, -RZ, R6.H1_H1 ;  /* 0x30000006ff067230 */ /* 0x000fe40000004100 */
[----:B------:R-:W-:Y:S01]  /*15a0*/  FFMA.FTZ R26, R19, R26, R5 ;  /* 0x0000001a131a7223 */ /* 0x000fe20000010005 */
[----:B------:R-:W-:-:S02]  /*15b0*/  HADD2.F32 R8, -RZ, R7.H1_H1 ;  /* 0x30000007ff087230 */ /* 0x000fc40000004100 */
[----:B------:R-:W-:Y:S01]  /*15c0*/  FFMA.FTZ R28, R27, R21, R28 ;  /* 0x000000151b1c7223 */ /* 0x000fe2000001001c */
[--C-:B------:R-:W-:Y:S02]  /*15d0*/  HADD2.F32 R5, -RZ, R0.reuse.H0_H0 ;  /* 0x20000000ff057230 */ /* 0x100fe40000004100 */
[----:B------:R-:W-:Y:S01]  /*15e0*/  FFMA.FTZ R6, R6, R19, R25 ;  /* 0x0000001306067223 */ /* 0x000fe20000010019 */
        /* <DEDUP_REMOVED lines=16> */
.L_x_3320:
[----:B------:R-:W0:Y:S02]  /*16f0*/  LDC R23, c[0x0][0x23c] ;  /* 0x00008f00ff177b82 */ /* 0x000e240000000800 */
[----:B0-----:R-:W-:-:S04]  /*1700*/  IMAD.WIDE R4, R23, 0x4, R2 ;  /* 0x0000000417047825 */ /* 0x001fc800078e0202 */
[----:B------:R-:W-:Y:S01]  /*1710*/  IMAD.WIDE R8, R23, 0x4, R4 ;  /* 0x0000000417087825 */ /* 0x000fe200078e0204 */
[----:B------:R-:W-:Y:S06]  /*1720*/  @!P0 BRA `(.L_x_3321) ;  /* 0x00000008003c8947 */ /* 0x000fec0003800000 */
[----:B------:R-:W2:Y:S04]  /*1730*/  LDG.E.128.CONSTANT R4, desc[UR6][R4.64] ;  /* 0x0000000604047981 */ /* 0x000ea8000c1e9d00 */
[----:B------:R-:W0:Y:S01]  /*1740*/  LDS.64 R18, [UR4+0x10] ;  /* 0x00001004ff127984 */ /* 0x000e220008000a00 */
[----:B--2---:R-:W-:Y:S02]  /*1750*/  LOP3.LUT R20, R4, 0xf000f, RZ, 0xc0, !PT ;  /* 0x000f000f04147812 */ /* 0x004fe400078ec0ff */
        /* <DEDUP_REMOVED lines=8> */
[----:B------:R-:W-:Y:S02]  /*17e0*/  HADD2 R28, R21, -1032, -1032 ;  /* 0xe408e408151c7430 */ /* 0x000fe40000000000 */
[----:B------:R-:W-:Y:S02]  /*17f0*/  HADD2 R30, R25, -1032, -1032 ;  /* 0xe408e408191e7430 */ /* 0x000fe40000000000 */
[----:B------:R-:W-:-:S02]  /*1800*/  HADD2.F32 R25, -RZ, R20.H0_H0 ;  /* 0x20000014ff197230 */ /* 0x000fc40000004100 */
[----:B------:R-:W-:Y:S02]  /*1810*/  HADD2 R26, R26, -1032, -1032 ;  /* 0xe408e4081a1a7430 */ /* 0x000fe40000000000 */
[----:B------:R-:W-:Y:S02]  /*1820*/  HADD2.F32 R29, -RZ, R20.H1_H1 ;  /* 0x30000014ff1d7230 */ /* 0x000fe40000004100 */
[----:B0-----:R-:W-:Y:S02]  /*1830*/  HADD2.F32 R20, -RZ, R18.H0_H0 ;  /* 0x20000012ff147230 */ /* 0x001fe40000004100 */
[----:B------:R-:W-:Y:S02]  /*1840*/  HADD2.F32 R31, -RZ, R28.H0_H0 ;  /* 0x2000001cff1f7230 */ /* 0x000fe40000004100 */
[----:B------:R-:W-:Y:S02]  /*1850*/  HADD2.F32 R27, -RZ, R30.H0_H0 ;  /* 0x2000001eff1b7230 */ /* 0x000fe40000004100 */
[----:B------:R-:W-:Y:S01]  /*1860*/  FFMA.FTZ R32, R25, R20, RZ ;  /* 0x0000001419207223 */ /* 0x000fe200000100ff */
[----:B------:R-:W-:-:S02]  /*1870*/  HADD2.F32 R21, -RZ, R26.H0_H0 ;  /* 0x2000001aff157230 */ /* 0x000fc40000004100 */
[C---:B------:R-:W-:Y:S01]  /*1880*/  FFMA.FTZ R25, R20.reuse, R31, RZ ;  /* 0x0000001f14197223 */ /* 0x040fe200000100ff */
[----:B------:R-:W-:Y:S02]  /*1890*/  HADD2.F32 R18, -RZ, R18.H1_H1 ;  /* 0x30000012ff127230 */ /* 0x000fe40000004100 */
[C---:B------:R-:W-:Y:S01]  /*18a0*/  FFMA.FTZ R27, R20.reuse, R27, RZ ;  /* 0x0000001b141b7223 */ /* 0x040fe200000100ff */
[----:B------:R-:W-:Y:S02]  /*18b0*/  HADD2.F32 R28, -RZ, R28.H1_H1 ;  /* 0x3000001cff1c7230 */ /* 0x000fe40000004100 */
[----:B------:R-:W-:Y:S01]  /*18c0*/  FFMA.FTZ R21, R20, R21, RZ ;  /* 0x0000001514157223 */ /* 0x000fe200000100ff */
[----:B------:R-:W-:Y:S01]  /*18d0*/  HADD2.F32 R30, -RZ, R30.H1_H1 ;  /* 0x3000001eff1e7230 */ /* 0x000fe20000004100 */
[----:B------:R-:W-:Y:S01]  /*18e0*/  LOP3.LUT R20, R4, 0xf000f0, RZ, 0xc0, !PT ;  /* 0x00f000f004147812 */ /* 0x000fe200078ec0ff */
[----:B------:R-:W-:Y:S02]  /*18f0*/  HADD2.F32 R26, -RZ, R26.H1_H1 ;  /* 0x3000001aff1a7230 */ /* 0x000fe40000004100 */
[----:B------:R-:W-:Y:S01]  /*1900*/  FFMA.FTZ R32, R29, R18, R32 ;  /* 0x000000121d207223 */ /* 0x000fe20000010020 */
[C---:B------:R-:W-:Y:S01]  /*1910*/  FFMA.FTZ R28, R18.reuse, R28, R25 ;  /* 0x0000001c121c7223 */ /* 0x040fe20000010019 */
[----:B------:R-:W-:Y:S01]  /*1920*/  FFMA.FTZ R30, R18, R30, R27 ;  /* 0x0000001e121e7223 */ /* 0x000fe2000001001b */
[----:B------:R-:W-:Y:S01]  /*1930*/  LOP3.LUT R29, R20, 0x64006400, RZ, 0xfc, !PT ;  /* 0x64006400141d7812 */ /* 0x000fe200078efcff */
[----:B------:R-:W-:Y:S01]  /*1940*/  FFMA.FTZ R18, R18, R26, R21 ;  /* 0x0000001a12127223 */ /* 0x000fe20000010015 */
[----:B------:R-:W-:Y:S01]  /*1950*/  LOP3.LUT R25, R5, 0xf000f0, RZ, 0xc0, !PT ;  /* 0x00f000f005197812 */ /* 0x000fe200078ec0ff */
[----:B------:R-:W0:Y:S01]  /*1960*/  LDS.64 R20, [UR4+0x18] ;  /* 0x00001804ff147984 */ /* 0x000e220008000a00 */
[----:B------:R-:W-:Y:S01]  /*1970*/  LOP3.LUT R26, R6, 0xf000f0, RZ, 0xc0, !PT ;  /* 0x00f000f0061a7812 */ /* 0x000fe200078ec0ff */
[----:B------:R-:W-:Y:S01]  /*1980*/  HFMA2 R29, R29, R24.H0_H0, -72, -72 ;  /* 0xd480d4801d1d7431 */ /* 0x000fe20000040018 */
[----:B------:R-:W-:Y:S01]  /*1990*/  LOP3.LUT R27, R25, 0x64006400, RZ, 0xfc, !PT ;  /* 0x64006400191b7812 */ /* 0x000fe200078efcff */
[--C-:B------:R-:W-:Y:S01]  /*19a0*/  HADD2.F32 R25, -RZ, R19.reuse.H0_H0 ;  /* 0x20000013ff197230 */ /* 0x100fe20000004100 */
[----:B------:R-:W-:Y:S01]  /*19b0*/  LOP3.LUT R31, R26, 0x64006400, RZ, 0xfc, !PT ;  /* 0x640064001a1f7812 */ /* 0x000fe200078efcff */
[----:B------:R-:W-:Y:S01]  /*19c0*/  HADD2.F32 R19, -RZ, R19.H1_H1 ;  /* 0x30000013ff137230 */ /* 0x000fe20000004100 */
[----:B------:R-:W-:Y:S01]  /*19d0*/  SHF.R.U32.HI R4, RZ, 0x8, R4 ;  /* 0x00000008ff047819 */ /* 0x000fe20000011604 */
[----:B------:R-:W-:-:S02]  /*19e0*/  HADD2.F32 R33, -RZ, R29.H0_H0 ;  /* 0x2000001dff217230 */ /* 0x000fc40000004100 */
[-C--:B------:R-:W-:Y:S02]  /*19f0*/  HFMA2 R27, R27, R24.reuse.H0_H0, -72, -72 ;  /* 0xd480d4801b1b7431 */ /* 0x080fe40000040018 */
[----:B------:R-:W-:Y:S02]  /*1a00*/  HADD2.F32 R29, -RZ, R29.H1_H1 ;  /* 0x3000001dff1d7230 */ /* 0x000fe40000004100 */
[----:B------:R-:W-:Y:S01]  /*1a10*/  HFMA2 R26, R31, R24.H0_H0, -72, -72 ;  /* 0xd480d4801f1a7431 */ /* 0x000fe20000040018 */
[----:B------:R-:W-:Y:S01]  /*1a20*/  SHF.R.U32.HI R5, RZ, 0x8, R5 ;  /* 0x00000008ff057819 */ /* 0x000fe20000011605 */
[----:B------:R-:W-:Y:S01]  /*1a30*/  FFMA.FTZ R32, R33, R25, R32 ;  /* 0x0000001921207223 */ /* 0x000fe20000010020 */
[----:B------:R-:W-:Y:S01]  /*1a40*/  HADD2.F32 R33, -RZ, R27.H0_H0 ;  /* 0x2000001bff217230 */ /* 0x000fe20000004100 */
[----:B------:R-:W-:Y:S01]  /*1a50*/  SHF.R.U32.HI R6, RZ, 0x8, R6 ;  /* 0x00000008ff067819 */ /* 0x000fe20000011606 */
[----:B------:R-:W-:-:S03]  /*1a60*/  HADD2.F32 R31, -RZ, R26.H0_H0 ;  /* 0x2000001aff1f7230 */ /* 0x000fc60000004100 */
[C---:B------:R-:W-:Y:S01]  /*1a70*/  FFMA.FTZ R28, R25.reuse, R33, R28 ;  /* 0x00000021191c7223 */ /* 0x040fe2000001001c */
[----:B------:R-:W-:Y:S01]  /*1a80*/  HADD2.F32 R33, -RZ, R27.H1_H1 ;  /* 0x3000001bff217230 */ /* 0x000fe20000004100 */
[C---:B------:R-:W-:Y:S01]  /*1a90*/  LOP3.LUT R27, R4.reuse, 0xf000f, RZ, 0xc0, !PT ;  /* 0x000f000f041b7812 */ /* 0x040fe200078ec0ff */
[----:B------:R-:W-:Y:S01]  /*1aa0*/  FFMA.FTZ R30, R25, R31, R30 ;  /* 0x0000001f191e7223 */ /* 0x000fe2000001001e */
[----:B------:R-:W-:Y:S01]  /*1ab0*/  FFMA.FTZ R31, R29, R19, R32 ;  /* 0x000000131d1f7223 */ /* 0x000fe20000010020 */
[----:B------:R-:W-:Y:S01]  /*1ac0*/  HADD2.F32 R32, -RZ, R26.H1_H1 ;  /* 0x3000001aff207230 */ /* 0x000fe20000004100 */
[----:B------:R-:W-:Y:S01]  /*1ad0*/  LOP3.LUT R27, R27, 0x64006400, RZ, 0xfc, !PT ;  /* 0x640064001b1b7812 */ /* 0x000fe200078efcff */
[----:B------:R-:W-:Y:S01]  /*1ae0*/  FFMA.FTZ R33, R19, R33, R28 ;  /* 0x0000002113217223 */ /* 0x000fe2000001001c */
[----:B------:R-:W-:Y:S02]  /*1af0*/  LOP3.LUT R28, R5, 0xf000f, RZ, 0xc0, !PT ;  /* 0x000f000f051c7812 */ /* 0x000fe400078ec0ff */
[----:B------:R-:W-:Y:S01]  /*1b00*/  LOP3.LUT R4, R4, 0xf000f0, RZ, 0xc0, !PT ;  /* 0x00f000f004047812 */ /* 0x000fe200078ec0ff */
[----:B------:R-:W-:Y:S01]  /*1b10*/  HADD2 R26, R27, -1032, -1032 ;  /* 0xe408e4081b1a7430 */ /* 0x000fe20000000000 */
[----:B------:R-:W-:Y:S01]  /*1b20*/  LOP3.LUT R29, R28, 0x64006400, RZ, 0xfc, !PT ;  /* 0x640064001c1d7812 */ /* 0x000fe200078efcff */
[----:B------:R-:W-:-:S03]  /*1b30*/  FFMA.FTZ R27, R19, R32, R30 ;  /* 0x00000020131b7223 */ /* 0x000fc6000001001e */
[----:B------:R-:W-:Y:S02]  /*1b40*/  HADD2.F32 R30, -RZ, R26.H0_H0 ;  /* 0x2000001aff1e7230 */ /* 0x000fe40000004100 */
[----:B------:R-:W-:Y:S02]  /*1b50*/  HADD2 R29, R29, -1032, -1032 ;  /* 0xe408e4081d1d7430 */ /* 0x000fe40000000000 */
[----:B0-----:R-:W-:-:S03]  /*1b60*/  HADD2.F32 R28, -RZ, R20.H0_H0 ;  /* 0x20000014ff1c7230 */ /* 0x001fc60000004100 */
[--C-:B------:R-:W-:Y:S02]  /*1b70*/  HADD2.F32 R32, -RZ, R29.reuse.H0_H0 ;  /* 0x2000001dff207230 */ /* 0x100fe40000004100 */
[----:B------:R-:W-:Y:S02]  /*1b80*/  HADD2.F32 R20, -RZ, R20.H1_H1 ;  /* 0x30000014ff147230 */ /* 0x000fe40000004100 */
[----:B------:R-:W-:Y:S01]  /*1b90*/  FFMA.FTZ R30, R30, R28, R31 ;  /* 0x0000001c1e1e7223 */ /* 0x000fe2000001001f */
[----:B------:R-:W-:Y:S01]  /*1ba0*/  LOP3.LUT R31, R7, 0xf000f0, RZ, 0xc0, !PT ;  /* 0x00f000f0071f7812 */ /* 0x000fe200078ec0ff */
[----:B------:R-:W-:Y:S01]  /*1bb0*/  FFMA.FTZ R33, R28, R32, R33 ;  /* 0x000000201c217223 */ /* 0x000fe20000010021 */
[----:B------:R-:W-:Y:S01]  /*1bc0*/  SHF.R.U32.HI R7, RZ, 0x8, R7 ;  /* 0x00000008ff077819 */ /* 0x000fe20000011607 */
[----:B------:R-:W-:Y:S01]  /*1bd0*/  HADD2.F32 R29, -RZ, R29.H1_H1 ;  /* 0x3000001dff1d7230 */ /* 0x000fe20000004100 */
[----:B------:R-:W-:Y:S02]  /*1be0*/  LOP3.LUT R35, R31, 0x64006400, RZ, 0xfc, !PT ;  /* 0x640064001f237812 */ /* 0x000fe400078efcff */
[----:B------:R-:W-:-:S02]  /*1bf0*/  LOP3.LUT R31, R6, 0xf000f, RZ, 0xc0, !PT ;  /* 0x000f000f061f7812 */ /* 0x000fc400078ec0ff */
[----:B------:R-:W-:Y:S01]  /*1c00*/  FFMA.FTZ R33, R20, R29, R33 ;  /* 0x0000001d14217223 */ /* 0x000fe20000010021 */
[----:B------:R-:W-:Y:S02]  /*1c10*/  LOP3.LUT R6, R6, 0xf000f0, RZ, 0xc0, !PT ;  /* 0x00f000f006067812 */ /* 0x000fe400078ec0ff */
[----:B------:R-:W-:Y:S01]  /*1c20*/  LOP3.LUT R32, R31, 0x64006400, RZ, 0xfc, !PT ;  /* 0x640064001f207812 */ /* 0x000fe200078efcff */
[----:B------:R-:W-:-:S04]  /*1c30*/  HFMA2 R31, R35, R24.H0_H0, -72, -72 ;  /* 0xd480d480231f7431 */ /* 0x000fc80000040018 */
[----:B------:R-:W-:Y:S02]  /*1c40*/  HADD2 R32, R32, -1032, -1032 ;  /* 0xe408e40820207430 */ /* 0x000fe40000000000 */
[--C-:B------:R-:W-:Y:S02]  /*1c50*/  HADD2.F32 R34, -RZ, R31.reuse.H0_H0 ;  /* 0x2000001fff227230 */ /* 0x100fe40000004100 */
[----:B------:R-:W-:-:S03]  /*1c60*/  HADD2.F32 R31, -RZ, R31.H1_H1 ;  /* 0x3000001fff1f7230 */ /* 0x000fc60000004100 */
[----:B------:R-:W-:Y:S01]  /*1c70*/  FFMA.FTZ R18, R25, R34, R18 ;  /* 0x0000002219127223 */ /* 0x000fe20000010012 */
[--C-:B------:R-:W-:Y:S02]  /*1c80*/  HADD2.F32 R25, -RZ, R32.reuse.H0_H0 ;  /* 0x20000020ff197230 */ /* 0x100fe40000004100 */
[----:B------:R-:W-:Y:S02]  /*1c90*/  HADD2.F32 R32, -RZ, R32.H1_H1 ;  /* 0x30000020ff207230 */ /* 0x000fe40000004100 */
[----:B------:R-:W-:Y:S01]  /*1ca0*/  FFMA.FTZ R19, R19, R31, R18 ;  /* 0x0000001f13137223 */ /* 0x000fe20000010012 */
[--C-:B------:R-:W-:Y:S02]  /*1cb0*/  HADD2.F32 R18, -RZ, R21.reuse.H0_H0 ;  /* 0x20000015ff127230 */ /* 0x100fe40000004100 */
[----:B------:R-:W-:Y:S01]  /*1cc0*/  FFMA.FTZ R27, R28, R25, R27 ;  /* 0x000000191c1b7223 */ /* 0x000fe2000001001b */
[----:B------:R-:W-:Y:S01]  /*1cd0*/  HADD2.F32 R25, -RZ, R26.H1_H1 ;  /* 0x3000001aff197230 */ /* 0x000fe20000004100 */
[----:B------:R-:W-:Y:S01]  /*1ce0*/  LOP3.LUT R26, R7, 0xf000f, RZ, 0xc0, !PT ;  /* 0x000f000f071a7812 */ /* 0x000fe200078ec0ff */
[----:B------:R-:W-:-:S02]  /*1cf0*/  HADD2.F32 R21, -RZ, R21.H1_H1 ;  /* 0x30000015ff157230 */ /* 0x000fc40000004100 */
[----:B------:R-:W-:Y:S01]  /*1d00*/  FFMA.FTZ R27, R20, R32, R27 ;  /* 0x00000020141b7223 */ /* 0x000fe2000001001b */
[----:B------:R-:W-:Y:S01]  /*1d10*/  LOP3.LUT R26, R26, 0x64006400, RZ, 0xfc, !PT ;  /* 0x640064001a1a7812 */ /* 0x000fe200078efcff */
[----:B------:R-:W-:-:S04]  /*1d20*/  FFMA.FTZ R30, R25, R20, R30 ;  /* 0x00000014191e7223 */ /* 0x000fc8000001001e */
[----:B------:R-:W-:Y:S01]  /*1d30*/  HADD2 R25, R26, -1032, -1032 ;  /* 0xe408e4081a197430 */ /* 0x000fe20000000000 */
[----:B------:R-:W-:Y:S02]  /*1d40*/  LOP3.LUT R26, R5, 0xf000f0, RZ, 0xc0, !PT ;  /* 0x00f000f0051a7812 */ /* 0x000fe400078ec0ff */
[----:B------:R-:W-:Y:S02]  /*1d50*/  LOP3.LUT R5, R4, 0x64006400, RZ, 0xfc, !PT ;  /* 0x6400640004057812 */ /* 0x000fe400078efcff */
[----:B------:R-:W-:-:S03]  /*1d60*/  HADD2.F32 R29, -RZ, R25.H0_H0 ;  /* 0x20000019ff1d7230 */ /* 0x000fc60000004100 */
[-C--:B------:R-:W-:Y:S02]  /*1d70*/  HFMA2 R4, R5, R24.reuse.H0_H0, -72, -72 ;  /* 0xd480d48005047431 */ /* 0x080fe40000040018 */
[----:B------:R-:W-:Y:S01]  /*1d80*/  FFMA.FTZ R19, R28, R29, R19 ;  /* 0x0000001d1c137223 */ /* 0x000fe20000010013 */
[----:B------:R-:W-:Y:S01]  /*1d90*/  LOP3.LUT R29, R26, 0x64006400, RZ, 0xfc, !PT ;  /* 0x640064001a1d7812 */ /* 0x000fe200078efcff */
[----:B------:R-:W-:Y:S01]  /*1da0*/  HADD2.F32 R28, -RZ, R25.H1_H1 ;  /* 0x30000019ff1c7230 */ /* 0x000fe20000004100 */
[----:B------:R-:W-:Y:S01]  /*1db0*/  LOP3.LUT R26, R7, 0xf000f0, RZ, 0xc0, !PT ;  /* 0x00f000f0071a7812 */ /* 0x000fe200078ec0ff */
[----:B------:R-:W-:Y:S01]  /*1dc0*/  HADD2.F32 R25, -RZ, R4.H0_H0 ;  /* 0x20000004ff197230 */ /* 0x000fe20000004100 */
[----:B------:R-:W-:Y:S01]  /*1dd0*/  LOP3.LUT R7, R6, 0x64006400, RZ, 0xfc, !PT ;  /* 0x6400640006077812 */ /* 0x000fe200078efcff */
[-C--:B------:R-:W-:Y:S01]  /*1de0*/  HFMA2 R5, R29, R24.reuse.H0_H0, -72, -72 ;  /* 0xd480d4801d057431 */ /* 0x080fe20000040018 */
[----:B------:R-:W-:Y:S01]  /*1df0*/  LOP3.LUT R29, R26, 0x64006400, RZ, 0xfc, !PT ;  /* 0x640064001a1d7812 */ /* 0x000fe200078efcff */
[----:B------:R-:W-:Y:S01]  /*1e00*/  FFMA.FTZ R19, R20, R28, R19 ;  /* 0x0000001c14137223 */ /* 0x000fe20000010013 */
[----:B------:R-:W-:Y:S01]  /*1e10*/  FFMA.FTZ R30, R25, R18, R30 ;  /* 0x00000012191e7223 */ /* 0x000fe2000001001e */
[----:B------:R-:W-:-:S02]  /*1e20*/  HFMA2 R7, R7, R24.H0_H0, -72, -72 ;  /* 0xd480d48007077431 */ /* 0x000fc40000040018 */
[----:B------:R-:W-:Y:S02]  /*1e30*/  HADD2.F32 R26, -RZ, R5.H0_H0 ;  /* 0x20000005ff1a7230 */ /* 0x000fe40000004100 */
[----:B------:R-:W-:Y:S02]  /*1e40*/  HFMA2 R6, R29, R24.H0_H0, -72, -72 ;  /* 0xd480d4801d067431 */ /* 0x000fe40000040018 */
[----:B------:R-:W-:Y:S02]  /*1e50*/  HADD2.F32 R25, -RZ, R4.H1_H1 ;  /* 0x30000004ff197230 */ /* 0x000fe40000004100 */
        /* <DEDUP_REMOVED lines=28> */
.L_x_3321:
[----:B------:R-:W-:Y:S05]  /*2020*/  @!P0 BRA `(.L_x_3322) ;  /* 0x00000008003c8947 */ /* 0x000fea0003800000 */
        /* <DEDUP_REMOVED lines=143> */
.L_x_3322:
[----:B------:R-:W-:Y:S05]  /*2920*/  @!P0 BRA `(.L_x_3319) ;  /* 0x0000000800408947 */ /* 0x000fea0003800000 */
[----:B------:R-:W-:Y:S02]  /*2930*/  IMAD.WIDE R4, R23, 0x4, R8 ;  /* 0x0000000417047825 */ /* 0x000fe400078e0208 */
[----:B------:R-:W0:Y:S04]  /*2940*/  LDS.64 R8, [UR4+0x30] ;  /* 0x00003004ff087984 */ /* 0x000e280008000a00 */
[----:B------:R-:W2:Y:S02]  /*2950*/  LDG.E.128.CONSTANT R4, desc[UR6][R4.64] ;  /* 0x0000000604047981 */ /* 0x000ea4000c1e9d00 */
[----:B--2---:R-:W-:Y:S02]  /*2960*/  LOP3.LUT R19, R5, 0xf000f, RZ, 0xc0, !PT ;  /* 0x000f000f05137812 */ /* 0x004fe400078ec0ff */
        /* <DEDUP_REMOVED lines=9> */
[----:B------:R-:W-:-:S02]  /*2a00*/  HADD2.F32 R30, -RZ, R19.H0_H0 ;  /* 0x20000013ff1e7230 */ /* 0x000fc40000004100 */
[----:B------:R-:W-:Y:S02]  /*2a10*/  HADD2.F32 R29, -RZ, R19.H1_H1 ;  /* 0x30000013ff1d7230 */ /* 0x000fe40000004100 */
[----:B------:R-:W-:Y:S02]  /*2a20*/  HADD2 R28, R21, -1032, -1032 ;  /* 0xe408e408151c7430 */ /* 0x000fe40000000000 */
[----:B0-----:R-:W-:Y:S02]  /*2a30*/  HADD2.F32 R19, -RZ, R8.H0_H0 ;  /* 0x20000008ff137230 */ /* 0x001fe40000004100 */
[----:B------:R-:W-:Y:S02]  /*2a40*/  HADD2 R25, R20, -1032, -1032 ;  /* 0xe408e40814197430 */ /* 0x000fe40000000000 */
[--C-:B------:R-:W-:Y:S02]  /*2a50*/  HADD2.F32 R18, -RZ, R26.reuse.H0_H0 ;  /* 0x2000001aff127230 */ /* 0x100fe40000004100 */
[----:B------:R-:W-:-:S02]  /*2a60*/  HADD2.F32 R31, -RZ, R26.H1_H1 ;  /* 0x3000001aff1f7230 */ /* 0x000fc40000004100 */
[C---:B------:R-:W-:Y:S01]  /*2a70*/  FFMA.FTZ R33, R19.reuse, R30, RZ ;  /* 0x0000001e13217223 */ /* 0x040fe200000100ff */
[----:B------:R-:W-:Y:S02]  /*2a80*/  HADD2.F32 R26, -RZ, R28.H0_H0 ;  /* 0x2000001cff1a7230 */ /* 0x000fe40000004100 */
[----:B------:R-:W-:Y:S01]  /*2a90*/  FFMA.FTZ R18, R18, R19, RZ ;  /* 0x0000001312127223 */ /* 0x000fe200000100ff */
[--C-:B------:R-:W-:Y:S02]  /*2aa0*/  HADD2.F32 R20, -RZ, R25.reuse.H0_H0 ;  /* 0x20000019ff147230 */ /* 0x100fe40000004100 */
[----:B------:R-:W-:Y:S02]  /*2ab0*/  HADD2.F32 R8, -RZ, R8.H1_H1 ;  /* 0x30000008ff087230 */ /* 0x000fe40000004100 */
[C---:B------:R-:W-:Y:S01]  /*2ac0*/  FFMA.FTZ R21, R19.reuse, R26, RZ ;  /* 0x0000001a13157223 */ /* 0x040fe200000100ff */
[----:B------:R-:W-:Y:S02]  /*2ad0*/  HADD2.F32 R30, -RZ, R25.H1_H1 ;  /* 0x30000019ff1e7230 */ /* 0x000fe40000004100 */
[----:B------:R-:W-:Y:S01]  /*2ae0*/  FFMA.FTZ R27, R19, R20, RZ ;  /* 0x00000014131b7223 */ /* 0x000fe200000100ff */
[----:B------:R-:W-:Y:S01]  /*2af0*/  LOP3.LUT R20, R4, 0xf000f0, RZ, 0xc0, !PT ;  /* 0x00f000f004147812 */ /* 0x000fe200078ec0ff */
[----:B------:R-:W-:Y:S01]  /*2b00*/  FFMA.FTZ R26, R31, R8, R18 ;  /* 0x000000081f1a7223 */ /* 0x000fe20000010012 */
[----:B------:R-:W-:Y:S01]  /*2b10*/  HADD2.F32 R28, -RZ, R28.H1_H1 ;  /* 0x3000001cff1c7230 */ /* 0x000fe20000004100 */
[----:B------:R-:W0:Y:S01]  /*2b20*/  LDS.64 R18, [UR4+0x38] ;  /* 0x00003804ff127984 */ /* 0x000e220008000a00 */
[----:B------:R-:W-:Y:S01]  /*2b30*/  LOP3.LUT R25, R5, 0xf000f0, RZ, 0xc0, !PT ;  /* 0x00f000f005197812 */ /* 0x000fe200078ec0ff */
[----:B------:R-:W-:Y:S01]  /*2b40*/  FFMA.FTZ R30, R8, R30, R27 ;  /* 0x0000001e081e7223 */ /* 0x000fe2000001001b */
[----:B------:R-:W-:Y:S01]  /*2b50*/  LOP3.LUT R27, R20, 0x64006400, RZ, 0xfc, !PT ;  /* 0x64006400141b7812 */ /* 0x000fe200078efcff */
[C---:B------:R-:W-:Y:S01]  /*2b60*/  FFMA.FTZ R34, R8.reuse, R29, R33 ;  /* 0x0000001d08227223 */ /* 0x040fe20000010021 */
[----:B------:R-:W-:Y:S01]  /*2b70*/  LOP3.LUT R20, R7, 0xf000f0, RZ, 0xc0, !PT ;  /* 0x00f000f007147812 */ /* 0x000fe200078ec0ff */
[----:B------:R-:W-:Y:S01]  /*2b80*/  FFMA.FTZ R28, R8, R28, R21 ;  /* 0x0000001c081c7223 */ /* 0x000fe20000010015 */
[----:B------:R-:W-:Y:S01]  /*2b90*/  LOP3.LUT R25, R25, 0x64006400, RZ, 0xfc, !PT ;  /* 0x6400640019197812 */ /* 0x000fe200078efcff */
[-C--:B------:R-:W-:Y:S01]  /*2ba0*/  HFMA2 R27, R27, R24.reuse.H0_H0, -72, -72 ;  /* 0xd480d4801b1b7431 */ /* 0x080fe20000040018 */
[----:B------:R-:W-:Y:S01]  /*2bb0*/  LOP3.LUT R8, R6, 0xf000f0, RZ, 0xc0, !PT ;  /* 0x00f000f006087812 */ /* 0x000fe200078ec0ff */
[----:B------:R-:W-:Y:S01]  /*2bc0*/  HADD2.F32 R29, -RZ, R9.H0_H0 ;  /* 0x20000009ff1d7230 */ /* 0x000fe20000004100 */
        /* <DEDUP_REMOVED lines=8> */
[----:B------:R-:W-:Y:S01]  /*2c50*/  FFMA.FTZ R21, R21, R29, R26 ;  /* 0x0000001d15157223 */ /* 0x000fe2000001001a */
[----:B------:R-:W-:Y:S01]  /*2c60*/  HADD2.F32 R26, -RZ, R9.H1_H1 ;  /* 0x30000009ff1a7230 */ /* 0x000fe20000004100 */
[----:B------:R-:W-:Y:S01]  /*2c70*/  SHF.R.U32.HI R5, RZ, 0x8, R5 ;  /* 0x00000008ff057819 */ /* 0x000fe20000011605 */
[----:B------:R-:W-:Y:S02]  /*2c80*/  HADD2.F32 R31, -RZ, R8.H0_H0 ;  /* 0x20000008ff1f7230 */ /* 0x000fe40000004100 */
[----:B------:R-:W-:Y:S01]  /*2c90*/  FFMA.FTZ R25, R29, R33, R34 ;  /* 0x000000211d197223 */ /* 0x000fe20000010022 */
[----:B------:R-:W-:Y:S01]  /*2ca0*/  HADD2.F32 R33, -RZ, R20.H0_H0 ;  /* 0x20000014ff217230 */ /* 0x000fe20000004100 */
[----:B------:R-:W-:Y:S01]  /*2cb0*/  SHF.R.U32.HI R6, RZ, 0x8, R6 ;  /* 0x00000008ff067819 */ /* 0x000fe20000011606 */
[----:B------:R-:W-:-:S02]  /*2cc0*/  HADD2.F32 R32, -RZ, R32.H1_H1 ;  /* 0x30000020ff207230 */ /* 0x000fc40000004100 */
[C---:B------:R-:W-:Y:S01]  /*2cd0*/  FFMA.FTZ R9, R29.reuse, R31, R28 ;  /* 0x0000001f1d097223 */ /* 0x040fe2000001001c */
[----:B------:R-:W-:Y:S01]  /*2ce0*/  LOP3.LUT R28, R4, 0xf000f, RZ, 0xc0, !PT ;  /* 0x000f000f041c7812 */ /* 0x000fe200078ec0ff */
[----:B------:R-:W-:Y:S01]  /*2cf0*/  FFMA.FTZ R33, R29, R33, R30 ;  /* 0x000000211d217223 */ /* 0x000fe2000001001e */
[----:B------:R-:W-:Y:S02]  /*2d00*/  HADD2.F32 R30, -RZ, R27.H1_H1 ;  /* 0x3000001bff1e7230 */ /* 0x000fe40000004100 */
[----:B------:R-:W-:Y:S01]  /*2d10*/  FFMA.FTZ R25, R26, R32, R25 ;  /* 0x000000201a197223 */ /* 0x000fe20000010019 */
[----:B------:R-:W-:Y:S01]  /*2d20*/  LOP3.LUT R28, R28, 0x64006400, RZ, 0xfc, !PT ;  /* 0x640064001c1c7812 */ /* 0x000fe200078efcff */
[----:B------:R-:W-:Y:S01]  /*2d30*/  HADD2.F32 R20, -RZ, R20.H1_H1 ;  /* 0x30000014ff147230 */ /* 0x000fe20000004100 */
[----:B------:R-:W-:Y:S01]  /*2d40*/  LOP3.LUT R4, R4, 0xf000f0, RZ, 0xc0, !PT ;  /* 0x00f000f004047812 */ /* 0x000fe200078ec0ff */
[----:B------:R-:W-:Y:S01]  /*2d50*/  FFMA.FTZ R29, R30, R26, R21 ;  /* 0x0000001a1e1d7223 */ /* 0x000fe20000010015 */
[----:B------:R-:W-:Y:S01]  /*2d60*/  LOP3.LUT R21, R5, 0xf000f, RZ, 0xc0, !PT ;  /* 0x000f000f05157812 */ /* 0x000fe200078ec0ff */
[----:B------:R-:W-:Y:S01]  /*2d70*/  HADD2 R28, R28, -1032, -1032 ;  /* 0xe408e4081c1c7430 */ /* 0x000fe20000000000 */
[----:B------:R-:W-:Y:S01]  /*2d80*/  LOP3.LUT R30, R6, 0xf000f, RZ, 0xc0, !PT ;  /* 0x000f000f061e7812 */ /* 0x000fe200078ec0ff */
[----:B------:R-:W-:Y:S01]  /*2d90*/  FFMA.FTZ R33, R26, R20, R33 ;  /* 0x000000141a217223 */ /* 0x000fe20000010021 */
[----:B0-----:R-:W-:Y:S01]  /*2da0*/  HADD2.F32 R20, -RZ, R18.H0_H0 ;  /* 0x20000012ff147230 */ /* 0x001fe20000004100 */
[----:B------:R-:W-:Y:S01]  /*2db0*/  LOP3.LUT R27, R21, 0x64006400, RZ, 0xfc, !PT ;  /* 0x64006400151b7812 */ /* 0x000fe200078efcff */
[----:B------:R-:W-:Y:S01]  /*2dc0*/  HADD2.F32 R32, -RZ, R28.H0_H0 ;  /* 0x2000001cff207230 */ /* 0x000fe20000004100 */
[----:B------:R-:W-:Y:S01]  /*2dd0*/  LOP3.LUT R30, R30, 0x64006400, RZ, 0xfc, !PT ;  /* 0x640064001e1e7812 */ /* 0x000fe200078efcff */
[----:B------:R-:W-:Y:S01]  /*2de0*/  HADD2.F32 R31, -RZ, R8.H1_H1 ;  /* 0x30000008ff1f7230 */ /* 0x000fe20000004100 */
[----:B------:R-:W-:Y:S01]  /*2df0*/  SHF.R.U32.HI R21, RZ, 0x8, R7 ;  /* 0x00000008ff157819 */ /* 0x000fe20000011607 */
[----:B------:R-:W-:-:S02]  /*2e00*/  HADD2 R27, R27, -1032, -1032 ;  /* 0xe408e4081b1b7430 */ /* 0x000fc40000000000 */
[----:B------:R-:W-:Y:S01]  /*2e10*/  FFMA.FTZ R7, R32, R20, R29 ;  /* 0x0000001420077223 */ /* 0x000fe2000001001d */
[----:B------:R-:W-:Y:S01]  /*2e20*/  HADD2 R8, R30, -1032, -1032 ;  /* 0xe408e4081e087430 */ /* 0x000fe20000000000 */
[----:B------:R-:W-:Y:S01]  /*2e30*/  LOP3.LUT R29, R21, 0xf000f, RZ, 0xc0, !PT ;  /* 0x000f000f151d7812 */ /* 0x000fe200078ec0ff */
[----:B------:R-:W-:Y:S01]  /*2e40*/  FFMA.FTZ R9, R26, R31, R9 ;  /* 0x0000001f1a097223 */ /* 0x000fe20000010009 */
[----:B------:R-:W-:Y:S01]  /*2e50*/  HADD2.F32 R30, -RZ, R27.H0_H0 ;  /* 0x2000001bff1e7230 */ /* 0x000fe20000004100 */
[----:B------:R-:W-:Y:S01]  /*2e60*/  LOP3.LUT R6, R6, 0xf000f0, RZ, 0xc0, !PT ;  /* 0x00f000f006067812 */ /* 0x000fe200078ec0ff */
[----:B------:R-:W-:Y:S01]  /*2e70*/  HADD2.F32 R18, -RZ, R18.H1_H1 ;  /* 0x30000012ff127230 */ /* 0x000fe20000004100 */
[----:B------:R-:W-:Y:S01]  /*2e80*/  LOP3.LUT R26, R29, 0x64006400, RZ, 0xfc, !PT ;  /* 0x640064001d1a7812 */ /* 0x000fe200078efcff */
[--C-:B------:R-:W-:Y:S02]  /*2e90*/  HADD2.F32 R29, -RZ, R8.reuse.H0_H0 ;  /* 0x20000008ff1d7230 */ /* 0x100fe40000004100 */
[----:B------:R-:W-:Y:S01]  /*2ea0*/  FFMA.FTZ R25, R20, R30, R25 ;  /* 0x0000001e14197223 */ /* 0x000fe20000010019 */
[----:B------:R-:W-:-:S02]  /*2eb0*/  HADD2.F32 R8, -RZ, R8.H1_H1 ;  /* 0x30000008ff087230 */ /* 0x000fc40000004100 */
[----:B------:R-:W-:Y:S02]  /*2ec0*/  HADD2.F32 R30, -RZ, R28.H1_H1 ;  /* 0x3000001cff1e7230 */ /* 0x000fe40000004100 */
[----:B------:R-:W-:Y:S01]  /*2ed0*/  FFMA.FTZ R33, R20, R29, R33 ;  /* 0x0000001d14217223 */ /* 0x000fe20000010021 */
[----:B------:R-:W-:Y:S01]  /*2ee0*/  HADD2.F32 R29, -RZ, R27.H1_H1 ;  /* 0x3000001bff1d7230 */ /* 0x000fe20000004100 */
[----:B------:R-:W-:Y:S01]  /*2ef0*/  LOP3.LUT R27, R5, 0xf000f0, RZ, 0xc0, !PT ;  /* 0x00f000f0051b7812 */ /* 0x000fe200078ec0ff */
[----:B------:R-:W-:Y:S01]  /*2f00*/  HADD2 R26, R26, -1032, -1032 ;  /* 0xe408e4081a1a7430 */ /* 0x000fe20000000000 */
[----:B------:R-:W-:Y:S01]  /*2f10*/  LOP3.LUT R5, R4, 0x64006400, RZ, 0xfc, !PT ;  /* 0x6400640004057812 */ /* 0x000fe200078efcff */
[----:B------:R-:W-:Y:S01]  /*2f20*/  FFMA.FTZ R33, R18, R8, R33 ;  /* 0x0000000812217223 */ /* 0x000fe20000010021 */
[----:B------:R-:W-:Y:S01]  /*2f30*/  LOP3.LUT R27, R27, 0x64006400, RZ, 0xfc, !PT ;  /* 0x640064001b1b7812 */ /* 0x000fe200078efcff */
[----:B------:R-:W-:Y:S01]  /*2f40*/  FFMA.FTZ R7, R30, R18, R7 ;  /* 0x000000121e077223 */ /* 0x000fe20000010007 */
[----:B------:R-:W-:Y:S01]  /*2f50*/  LOP3.LUT R8, R21, 0xf000f0, RZ, 0xc0, !PT ;  /* 0x00f000f015087812 */ /* 0x000fe200078ec0ff */
[----:B------:R-:W-:-:S02]  /*2f60*/  HADD2.F32 R30, -RZ, R26.H0_H0 ;  /* 0x2000001aff1e7230 */ /* 0x000fc40000004100 */
[-C--:B------:R-:W-:Y:S01]  /*2f70*/  HFMA2 R5, R5, R24.reuse.H0_H0, -72, -72 ;  /* 0xd480d48005057431 */ /* 0x080fe20000040018 */
[----:B------:R-:W-:Y:S01]  /*2f80*/  LOP3.LUT R21, R6, 0x64006400, RZ, 0xfc, !PT ;  /* 0x6400640006157812 */ /* 0x000fe200078efcff */
[-C--:B------:R-:W-:Y:S01]  /*2f90*/  HFMA2 R4, R27, R24.reuse.H0_H0, -72, -72 ;  /* 0xd480d4801b047431 */ /* 0x080fe20000040018 */
[----:B------:R-:W-:Y:S01]  /*2fa0*/  LOP3.LUT R27, R8, 0x64006400, RZ, 0xfc, !PT ;  /* 0x64006400081b7812 */ /* 0x000fe200078efcff */
[----:B------:R-:W-:Y:S02]  /*2fb0*/  HADD2.F32 R26, -RZ, R26.H1_H1 ;  /* 0x3000001aff1a7230 */ /* 0x000fe40000004100 */
[----:B------:R-:W-:Y:S01]  /*2fc0*/  FFMA.FTZ R9, R20, R30, R9 ;  /* 0x0000001e14097223 */ /* 0x000fe20000010009 */
[----:B------:R-:W-:Y:S02]  /*2fd0*/  HADD2.F32 R28, -RZ, R19.H0_H0 ;  /* 0x20000013ff1c7230 */ /* 0x000fe40000004100 */
[----:B------:R-:W-:Y:S02]  /*2fe0*/  HFMA2 R6, R21, R24.H0_H0, -72, -72 ;  /* 0xd480d48015067431 */ /* 0x000fe40000040018 */
[----:B------:R-:W-:-:S02]  /*2ff0*/  HADD2.F32 R8, -RZ, R5.H0_H0 ;  /* 0x20000005ff087230 */ /* 0x000fc40000004100 */
[----:B------:R-:W-:Y:S02]  /*3000*/  HFMA2 R24, R27, R24.H0_H0, -72, -72 ;  /* 0xd480d4801b187431 */ /* 0x000fe40000040018 */
[----:B------:R-:W-:Y:S02]  /*3010*/  HADD2.F32 R20, -RZ, R4.H0_H0 ;  /* 0x20000004ff147230 */ /* 0x000fe40000004100 */
[C---:B------:R-:W-:Y:S01]  /*3020*/  FFMA.FTZ R21, R18.reuse, R26, R9 ;  /* 0x0000001a12157223 */ /* 0x040fe20000010009 */
[----:B------:R-:W-:Y:S01]  /*3030*/  FFMA.FTZ R25, R18, R29, R25 ;  /* 0x0000001d12197223 */ /* 0x000fe20000010019 */
[----:B------:R-:W-:Y:S01]  /*3040*/  FFMA.FTZ R7, R8, R28, R7 ;  /* 0x0000001c08077223 */ /* 0x000fe20000010007 */
[----:B------:R-:W-:Y:S02]  /*3050*/  HADD2.F32 R9, -RZ, R6.H0_H0 ;  /* 0x20000006ff097230 */ /* 0x000fe40000004100 */
[----:B------:R-:W-:Y:S02]  /*3060*/  HADD2.F32 R19, -RZ, R19.H1_H1 ;  /* 0x30000013ff137230 */ /* 0x000fe40000004100 */
[----:B------:R-:W-:Y:S01]  /*3070*/  FFMA.FTZ R20, R28, R20, R25 ;  /* 0x000000141c147223 */ /* 0x000fe20000010019 */
[----:B------:R-:W-:-:S02]  /*3080*/  HADD2.F32 R8, -RZ, R5.H1_H1 ;  /* 0x30000005ff087230 */ /* 0x000fc40000004100 */
[----:B------:R-:W-:Y:S01]  /*3090*/  FFMA.FTZ R9, R28, R9, R33 ;  /* 0x000000091c097223 */ /* 0x000fe20000010021 */
        /* <DEDUP_REMOVED lines=25> */
.L_x_3319:
[----:B------:R-:W-:Y:S01]  /*3230*/  IADD3 R11, R11, 0x20, RZ ;  /* 0x000000200b0b7810 */ /* 0x000fe20007ffe0ff */
[----:B------:R-:W-:Y:S01]  /*3240*/  UIADD3 UR4, UR4, 0x40, URZ ;  /* 0x0000004004047890 */ /* 0x000fe2000fffe03f */
[----:B------:R-:W-:Y:S02]  /*3250*/  LEA R2, P2, R23, R2, 0x4 ;  /* 0x0000000217027211 */ /* 0x000fe400078420ff */
[C---:B------:R-:W-:Y:S02]  /*3260*/  ISETP.GE.AND P0, PT, R11.reuse, UR5, PT ;  /* 0x000000050b007c0c */ /* 0x040fe4000bf06270 */
[----:B------:R-:W-:Y:S02]  /*3270*/  ISETP.LT.AND P3, PT, R11, R12, PT ;  /* 0x0000000c0b00720c */ /* 0x000fe40003f61270 */
[----:B------:R-:W-:-:S11]  /*3280*/  IADD3.X R3, R3, R15, RZ, P2, !PT ;  /* 0x0000000f03037210 */ /* 0x000fd600017fe4ff */
[----:B------:R-:W-:Y:S05]  /*3290*/  @!P0 BRA P3, `(.L_x_3323) ;  /* 0xffffffd800908947 */ /* 0x000fea000183ffff */
.L_x_3318:
[----:B------:R-:W-:Y:S05]  /*32a0*/  @P1 EXIT ;  /* 0x000000000000194d */ /* 0x000fea0003800000 */
[----:B------:R-:W1:Y:S01]  /*32b0*/  S2R R0, SR_CTAID.X ;  /* 0x0000000000007919 */ /* 0x000e620000002500 */
[----:B------:R-:W2:Y:S01]  /*32c0*/  S2UR UR4, SR_CTAID.Y ;  /* 0x00000000000479c3 */ /* 0x000ea20000002600 */
[----:B------:R-:W-:Y:S01]  /*32d0*/  HMUL2 R17, R17, R10.H0_H0 ;  /* 0x2000000a11117232 */ /* 0x000fe20000000000 */
[----:B------:R-:W1:Y:S06]  /*32e0*/  S2R R5, SR_TID.X ;  /* 0x0000000000057919 */ /* 0x000e6c0000002100 */
[----:B------:R-:W2:Y:S08]  /*32f0*/  LDC R7, c[0x0][0x23c] ;  /* 0x00008f00ff077b82 */ /* 0x000eb00000000800 */
[----:B------:R-:W3:Y:S01]  /*3300*/  LDC.64 R2, c[0x0][0x230] ;  /* 0x00008c00ff027b82 */ /* 0x000ee20000000a00 */
[----:B-1----:R-:W-:-:S04]  /*3310*/  LEA R0, R0, R5, 0x6 ;  /* 0x0000000500007211 */ /* 0x002fc800078e30ff */
[----:B------:R-:W-:-:S05]  /*3320*/  SHF.L.U32 R0, R0, 0x2, RZ ;  /* 0x0000000200007819 */ /* 0x000fca00000006ff */
        /* <DEDUP_REMOVED lines=10> */
.L_x_3327:
[----:B------:R-:W1:Y:S02]  /*33d0*/  LDS R6, [R2] ;  /* 0x0000000002067984 */ /* 0x000e640000000800 */
[----:B-1----:R-:W-:-:S10]  /*33e0*/  HFMA2.MMA R7, R6, 1, 1, R17 ;  /* 0x3c003c0006077835 */ /* 0x002fd40000000011 */
[----:B------:R-:W1:Y:S02]  /*33f0*/  ATOMS.CAST.SPIN R7, [R2], R6, R7 ;  /* 0x000000060207738d */ /* 0x000e640001800007 */
[----:B-1----:R-:W-:-:S13]  /*3400*/  ISETP.EQ.U32.AND P0, PT, R7, 0x1, PT ;  /* 0x000000010700780c */ /* 0x002fda0003f02070 */
[----:B------:R-:W-:Y:S05]  /*3410*/  @!P0 BRA `(.L_x_3327) ;  /* 0xfffffffc00ec8947 */ /* 0x000fea000383ffff */
[----:B------:R-:W-:Y:S05]  /*3420*/  BRA `(.L_x_3325) ;  /* 0x00000000000c7947 */ /* 0x000fea0003800000 */
.L_x_3326:
[----:B------:R-:W2:Y:S02]  /*3430*/  LD.E R0, desc[UR6][R4.64] ;  /* 0x0000000604007980 */ /* 0x000ea4000c101900 */
[----:B--2---:R-:W-:-:S05]  /*3440*/  IADD3 R3, R17, R0, RZ ;  /* 0x0000000011037210 */ /* 0x004fca0007ffe0ff */
[----:B------:R1:W-:Y:S02]  /*3450*/  ST.E desc[UR6][R4.64], R3 ;  /* 0x0000000304007985 */ /* 0x0003e4000c101906 */
.L_x_3325:
[----:B------:R-:W-:Y:S05]  /*3460*/  BSYNC B0 ;  /* 0x0000000000007941 */ /* 0x000fea0003800000 */
.L_x_3324:
[----:B------:R2:W-:Y:S02]  /*3470*/  ATOM.E.ADD.F16x2.RN.STRONG.GPU P0, RZ, desc[UR6][R4.64+0x4], R13 ;  /* 0x0000040d04ff79a2 */ /* 0x0005e4000810e1c6 */
[----:B--2---:R-:W-:Y:S05]  /*3480*/  @P0 EXIT ;  /* 0x000000000000094d */ /* 0x004fea0003800000 */
[----:B------:R-:W2:Y:S02]  /*3490*/  QSPC.E.S P0, RZ, [R4+0x4] ;  /* 0x0000040004ff73aa */ /* 0x000ea40000000500 */
[----:B--2---:R-:W-:Y:S05]  /*34a0*/  @!P0 BRA `(.L_x_3328) ;  /* 0x0000000000208947 */ /* 0x004fea0003800000 */
[----:B------:R-:W-:-:S04]  /*34b0*/  MOV R2, R4 ;  /* 0x0000000400027202 */ /* 0x000fc80000000f00 */
[----:B------:R-:W-:-:S07]  /*34c0*/  MOV R2, R2 ;  /* 0x0000000200027202 */ /* 0x000fce0000000f00 */
.L_x_3329:
[----:B-1----:R-:W1:Y:S02]  /*34d0*/  LDS R4, [R2+0x4] ;  /* 0x0000040002047984 */ /* 0x002e640000000800 */
[----:B-1----:R-:W-:-:S06]  /*34e0*/  HADD2 R5, R4, R13 ;  /* 0x0000000d04057230 */ /* 0x002fcc0000000000 */
[----:B------:R-:W1:Y:S02]  /*34f0*/  ATOMS.CAST.SPIN R5, [R2+0x4], R4, R5 ;  /* 0x000004040205738d */ /* 0x000e640001800005 */
[----:B-1----:R-:W-:-:S13]  /*3500*/  ISETP.EQ.U32.AND P0, PT, R5, 0x1, PT ;  /* 0x000000010500780c */ /* 0x002fda0003f02070 */
[----:B------:R-:W-:Y:S05]  /*3510*/  @!P0 BRA `(.L_x_3329) ;  /* 0xfffffffc00ec8947 */ /* 0x000fea000383ffff */
[----:B------:R-:W-:Y:S05]  /*3520*/  EXIT ;  /* 0x000000000000794d */ /* 0x000fea0003800000 */
.L_x_3328:
[----:B------:R-:W1:Y:S02]  /*3530*/  LD.E R0, desc[UR6][R4.64+0x4] ;  /* 0x0000040604007980 */ /* 0x000e64000c101900 */
[----:B-1----:R-:W-:-:S05]  /*3540*/  IADD3 R3, R13, R0, RZ ;  /* 0x000000000d037210 */ /* 0x002fca0007ffe0ff */
[----:B------:R-:W-:Y:S01]  /*3550*/  ST.E desc[UR6][R4.64+0x4], R3 ;  /* 0x0000040304007985 */ /* 0x000fe2000c101906 */
[----:B------:R-:W-:Y:S05]  /*3560*/  EXIT ;  /* 0x000000000000794d */ /* 0x000fea0003800000 */
.L_x_3330:
        /* <DEDUP_REMOVED lines=9> */
.L_x_3724:


//--------------------- .text._Z23gemm_half_q_half_kernelILi1ELi12ELb1ELb1ELi64EEvPK6__halfPKjS4_S2_PS0_iiiiPKtS7_iiiiiibS2_i --------------------------
	.section	.text._Z23gemm_half_q_half_kernelILi1ELi12ELb1ELb1ELi64EEvPK6__halfPKjS4_S2_PS0_iiiiPKtS7_iiiiiibS2_i,"ax",@progbits
	.align	128
        .global         _Z23gemm_half_q_half_kernelILi1ELi12ELb1ELb1ELi64EEvPK6__halfPKjS4_S2_PS0_iiiiPKtS7_iiiiiibS2_i
        .type           _Z23gemm_half_q_half_kernelILi1ELi12ELb1ELb1ELi64EEvPK6__halfPKjS4_S2_PS0_iiiiPKtS7_iiiiiibS2_i,@function
        .size           _Z23gemm_half_q_half_kernelILi1ELi12ELb1ELb1ELi64EEvPK6__halfPKjS4_S2_PS0_iiiiPKtS7_iiiiiibS2_i,(.L_x_3725 - _Z23gemm_half_q_half_kernelILi1ELi12ELb1ELb1ELi64EEvPK6__halfPKjS4_S2_PS0_iiiiPKtS7_iiiiiibS2_i)
        .other          _Z23gemm_half_q_half_kernelILi1ELi12ELb1ELb1ELi64EEvPK6__halfPKjS4_S2_PS0_iiiiPKtS7_iiiiiibS2_i,@"STO_CUDA_ENTRY STV_DEFAULT"
_Z23gemm_half_q_half_kernelILi1ELi12ELb1ELb1ELi64EEvPK6__halfPKjS4_S2_PS0_iiiiPKtS7_iiiiiibS2_i:
.text._Z23gemm_half_q_half_kernelILi1ELi12ELb1ELb1ELi64EEvPK6__halfPKjS4_S2_PS0_iiiiPKtS7_iiiiiibS2_i:
        /* <DEDUP_REMOVED lines=48> */
.L_x_3332:
[----:B------:R-:W-:Y:S05]  /*0300*/  BSYNC B0 ;  /* 0x0000000000007941 */ /* 0x000fea0003800000 */
.L_x_3331:
[----:B------:R-:W-:Y:S01]  /*0310*/  ULDC UR4, c[0x0][0x23c] ;  /* 0x00008f0000047ab9 */ /* 0x000fe20000000800 */
[----:B------:R-:W-:Y:S02]  /*0320*/  SHF.L.U32 R10, R10, 0x2, RZ ;  /* 0x000000020a0a7819 */ /* 0x000fe400000006ff */
[----:B0-----:R-:W-:-:S04]  /*0330*/  MOV R5, UR4 ;  /* 0x0000000400057c02 */ /* 0x001fc80008000f00 */
[----:B------:R-:W-:-:S13]  /*0340*/  ISETP.GE.AND P0, PT, R10, R5, PT ;  /* 0x000000050a00720c */ /* 0x000fda0003f06270 */
[----:B------:R-:W-:Y:S05]  /*0350*/  @P0 EXIT ;  /* 0x000000000000094d */ /* 0x000fea0003800000 */
[----:B------:R-:W0:Y:S01]  /*0360*/  LDC.64 R2, c[0x0][0x248] ;  /* 0x00009200ff027b82 */ /* 0x000e220000000a00 */
[----:B------:R-:W-:-:S07]  /*0370*/  SHF.L.U32 R13, R11, 0x7, RZ ;  /* 0x000000070b0d7819 */ /* 0x000fce00000006ff */
[----:B------:R-:W1:Y:S01]  /*0380*/  LDC.U8 R0, c[0x0][0x270] ;  /* 0x00009c00ff007b82 */ /* 0x000e620000000000 */
[----:B0-----:R-:W-:-:S05]  /*0390*/  IMAD.WIDE R12, R13, 0x2, R2 ;  /* 0x000000020d0c7825 */ /* 0x001fca00078e0202 */
[----:B------:R0:W5:Y:S01]  /*03a0*/  LDG.E.U16.CONSTANT R24, desc[UR6][R12.64+0x2] ;  /* 0x000002060c187981 */ /* 0x000162000c1e9500 */
[----:B-1----:R-:W-:-:S04]  /*03b0*/  PRMT R0, R0, 0x8880, RZ ;  /* 0x0000888000007816 */ /* 0x002fc800000000ff */
[----:B------:R-:W-:-:S04]  /*03c0*/  ISETP.NE.AND P0, PT, R0, RZ, PT ;  /* 0x000000ff0000720c */ /* 0x000fc80003f05270 */
[----:B------:R-:W-:-:S04]  /*03d0*/  ISETP.NE.OR P0, PT, R11, RZ, !P0 ;  /* 0x000000ff0b00720c */ /* 0x000fc80004705670 */
[----:B------:R-:W-:Y:S02]  /*03e0*/  ISETP.LE.OR P2, PT, R14, UR8, P0 ;  /* 0x000000080e007c0c */ /* 0x000fe40008743670 */
[----:B------:R-:W-:-:S11]  /*03f0*/  ISETP.GE.AND P0, PT, R45, R22, PT ;  /* 0x000000162d00720c */ /* 0x000fd60003f06270 */
[----:B------:R-:W1:Y:S01]  /*0400*/  @!P2 LDC.64 R6, c[0x0][0x230] ;  /* 0x00008c00ff06ab82 */ /* 0x000e620000000a00 */
[----:B------:R-:W-:-:S04]  /*0410*/  @!P2 IMAD R9, R5, UR8, R10 ;  /* 0x000000080509ac24 */ /* 0x000fc8000f8e020a */
[----:B-1----:R-:W-:-:S05]  /*0420*/  @!P2 IMAD.WIDE R6, R9, 0x2, R6 ;  /* 0x000000020906a825 */ /* 0x002fca00078e0206 */
[----:B------:R0:W-:Y:S01]  /*0430*/  @!P2 STG.E.64 desc[UR6][R6.64], RZ ;  /* 0x000000ff0600a986 */ /* 0x0001e2000c101b06 */
[----:B------:R-:W-:Y:S06]  /*0440*/  BAR.SYNC.DEFER_BLOCKING 0x0 ;  /* 0x0000000000007b1d */ /* 0x000fec0000010000 */
[----:B------:R-:W-:Y:S05]  /*0450*/  @P0 BRA `(.L_x_3333) ;  /* 0x0000000000d00947 */ /* 0x000fea0003800000 */
[----:B------:R1:W5:Y:S01]  /*0460*/  LDG.E.U16.CONSTANT R0, desc[UR6][R12.64] ;  /* 0x000000060c007981 */ /* 0x000362000c1e9500 */
[----:B0-----:R-:W0:Y:S01]  /*0470*/  LDC.64 R6, c[0x0][0x220] ;  /* 0x00008800ff067b82 */ /* 0x001e220000000a00 */
[----:B------:R-:W-:Y:S01]  /*0480*/  SHF.R.S32.HI R11, RZ, 0x1f, R10 ;  /* 0x0000001fff0b7819 */ /* 0x000fe2000001140a */
[----:B------:R-:W-:Y:S01]  /*0490*/  HFMA2.MMA R18, -RZ, RZ, 0, 0 ;  /* 0x00000000ff127435 */ /* 0x000fe200000001ff */
[----:B------:R-:W-:Y:S02]  /*04a0*/  SHF.L.U32 R4, R10, 0x2, RZ ;  /* 0x000000020a047819 */ /* 0x000fe400000006ff */
[----:B------:R-:W-:Y:S02]  /*04b0*/  LEA.HI R11, R11, R10, RZ, 0x3 ;  /* 0x0000000a0b0b7211 */ /* 0x000fe400078f18ff */
[----:B------:R-:W-:Y:S01]  /*04c0*/  MOV R19, R45 ;  /* 0x0000002d00137202 */ /* 0x000fe20000000f00 */
[----:B------:R-:W2:Y:S01]  /*04d0*/  LDC.64 R8, c[0x0][0x228] ;  /* 0x00008a00ff087b82 */ /* 0x000ea20000000a00 */
[----:B------:R-:W-:-:S02]  /*04e0*/  LOP3.LUT R4, R4, 0x10, RZ, 0xc0, !PT ;  /* 0x0000001004047812 */ /* 0x000fc400078ec0ff */
[----:B-1----:R-:W-:-:S07]  /*04f0*/  SHF.R.S32.HI R11, RZ, 0x3, R11 ;  /* 0x00000003ff0b7819 */ /* 0x002fce000001140b */
.L_x_3334:
[----:B-1---5:R-:W-:-:S05]  /*0500*/  IADD3 R14, R0, R18, RZ ;  /* 0x00000012000e7210 */ /* 0x022fca0007ffe0ff */
[----:B------:R-:W-:-:S05]  /*0510*/  IMAD R12, R14, R5, RZ ;  /* 0x000000050e0c7224 */ /* 0x000fca00078e02ff */
[----:B------:R-:W-:-:S04]  /*0520*/  SHF.R.S32.HI R13, RZ, 0x1f, R12 ;  /* 0x0000001fff0d7819 */ /* 0x000fc8000001140c */
[----:B------:R-:W-:-:S04]  /*0530*/  LEA.HI R12, R13, R12, RZ, 0x3 ;  /* 0x0000000c0d0c7211 */ /* 0x000fc800078f18ff */
[----:B------:R-:W-:-:S05]  /*0540*/  LEA.HI.SX32 R13, R12, R11, 0x1d ;  /* 0x0000000b0c0d7211 */ /* 0x000fca00078feaff */
[----:B0-----:R-:W-:-:S06]  /*0550*/  IMAD.WIDE R12, R13, 0x4, R6 ;  /* 0x000000040d0c7825 */ /* 0x001fcc00078e0206 */
        /* <DEDUP_REMOVED lines=20> */
[----:B----4-:R-:W-:Y:S01]  /*06a0*/  IADD3 R19, R26, R19, RZ ;  /* 0x000000131a137210 */ /* 0x010fe20007ffe0ff */
[----:B------:R-:W-:-:S02]  /*06b0*/  IMAD R20, R20, R20, RZ ;  /* 0x0000001414147224 */ /* 0x000fc400078e02ff */
[----:B------:R-:W-:Y:S01]  /*06c0*/  IMAD R25, R25, R25, RZ ;  /* 0x0000001919197224 */ /* 0x000fe200078e02ff */
[----:B------:R-:W-:Y:S01]  /*06d0*/  I2F.F16 R21, R21 ;  /* 0x0000001500157306 */ /* 0x000fe20000200c00 */
[----:B------:R-:W-:-:S07]  /*06e0*/  ISETP.GE.AND P2, PT, R19, R22, PT ;  /* 0x000000161300720c */ /* 0x000fce0003f46270 */
[----:B------:R-:W0:Y:S08]  /*06f0*/  I2F.F16 R16, R25 ;  /* 0x0000001900107306 */ /* 0x000e300000200c00 */
[----:B------:R-:W-:Y:S01]  /*0700*/  I2F.F16 R15, R15 ;  /* 0x0000000f000f7306 */ /* 0x000fe20000200c00 */
[----:B0-----:R-:W-:-:S07]  /*0710*/  PRMT R21, R21, 0x5410, R16 ;  /* 0x0000541015157816 */ /* 0x001fce0000000010 */
[----:B------:R-:W0:Y:S01]  /*0720*/  I2F.F16 R20, R20 ;  /* 0x0000001400147306 */ /* 0x000e220000200c00 */
[----:B--2---:R-:W-:Y:S01]  /*0730*/  HMUL2 R12, R21, R14.H0_H0 ;  /* 0x2000000e150c7232 */ /* 0x004fe20000000000 */
[----:B0-----:R-:W-:-:S05]  /*0740*/  PRMT R13, R20, 0x5410, R15 ;  /* 0x00005410140d7816 */ /* 0x001fca000000000f */
[----:B------:R-:W-:Y:S01]  /*0750*/  HMUL2 R13, R13, R14.H0_H0 ;  /* 0x2000000e0d0d7232 */ /* 0x000fe20000000000 */
[C---:B------:R-:W-:Y:S02]  /*0760*/  LEA R14, R18.reuse, R1, 0x3 ;  /* 0x00000001120e7211 */ /* 0x040fe400078e18ff */
[----:B------:R-:W-:-:S03]  /*0770*/  IADD3 R18, R18, 0x1, RZ ;  /* 0x0000000112127810 */ /* 0x000fc60007ffe0ff */
[----:B------:R1:W-:Y:S01]  /*0780*/  STL.64 [R14], R12 ;  /* 0x0000000c0e007387 */ /* 0x0003e20000100a00 */
[----:B------:R-:W-:Y:S05]  /*0790*/  @!P2 BRA `(.L_x_3334) ;  /* 0xfffffffc0058a947 */ /* 0x000fea000383ffff */
.L_x_3333:
[----:B0-----:R0:W5:Y:S01]  /*07a0*/  LDL.64 R6, [R1] ;  /* 0x0000000001067983 */ /* 0x0011620000100a00 */
[----:B------:R-:W2:Y:S01]  /*07b0*/  LDC R3, c[0x0][0x25c] ;  /* 0x00009700ff037b82 */ /* 0x000ea20000000800 */
[----:B------:R-:W-:Y:S01]  /*07c0*/  ULDC UR4, c[0x0][0x258] ;  /* 0x0000960000047ab9 */ /* 0x000fe20000000800 */
[----:B------:R-:W-:Y:S01]  /*07d0*/  HFMA2.MMA R0, -RZ, RZ, 0, 0 ;  /* 0x00000000ff007435 */ /* 0x000fe200000001ff */
[----:B------:R-:W-:Y:S02]  /*07e0*/  ISETP.GT.AND P2, PT, R45, UR4, PT ;  /* 0x000000042d007c0c */ /* 0x000fe4000bf44270 */
[----:B------:R-:W-:-:S03]  /*07f0*/  MOV R2, RZ ;  /* 0x000000ff00027202 */ /* 0x000fc60000000f00 */
[----:B------:R-:W3:Y:S01]  /*0800*/  LDC R4, c[0x0][0x264] ;  /* 0x00009900ff047b82 */ /* 0x000ee20000000800 */
[----:B--2---:R-:W-:-:S07]  /*0810*/  ISETP.GT.AND P3, PT, R45, R3, PT ;  /* 0x000000032d00720c */ /* 0x004fce0003f64270 */
        /* <DEDUP_REMOVED lines=8> */
.L_x_3335:
        /* <DEDUP_REMOVED lines=8> */
.L_x_3336:
[----:B------:R-:W-:Y:S01]  /*0920*/  ULDC UR5, c[0x0][0x260] ;  /* 0x0000980000057ab9 */ /* 0x000fe20000000800 */
[----:B------:R-:W-:Y:S01]  /*0930*/  HFMA2.MMA R3, -RZ, RZ, 0, 0 ;  /* 0x00000000ff037435 */ /* 0x000fe200000001ff */
[C---:B------:R-:W-:Y:S02]  /*0940*/  ISETP.GT.AND P2, PT, R45.reuse, UR5, PT ;  /* 0x000000052d007c0c */ /* 0x040fe4000bf44270 */
[----:B---3--:R-:W-:Y:S02]  /*0950*/  ISETP.GT.AND P3, PT, R45, R4, PT ;  /* 0x000000042d00720c */ /* 0x008fe40003f64270 */
        /* <DEDUP_REMOVED lines=9> */
.L_x_3337:
        /* <DEDUP_REMOVED lines=8> */
.L_x_3338:
        /* <DEDUP_REMOVED lines=11> */
.L_x_3339:
[C---:B------:R-:W-:Y:S01]  /*0b20*/  VIMNMX R11, R45.reuse, UR4, PT ;  /* 0x000000042d0b7c48 */ /* 0x040fe2000bfe0100 */
[----:B------:R-:W0:Y:S01]  /*0b30*/  S2UR UR5, SR_CgaCtaId ;  /* 0x00000000000579c3 */ /* 0x000e220000008800 */
[----:B------:R-:W-:Y:S01]  /*0b40*/  ISETP.GE.OR P0, PT, R45, R4, P0 ;  /* 0x000000042d00720c */ /* 0x000fe20000706670 */
[----:B------:R-:W-:Y:S01]  /*0b50*/  ULDC.64 UR8, c[0x0][0x218] ;  /* 0x0000860000087ab9 */ /* 0x000fe20000000a00 */
[----:B-1----:R-:W-:Y:S01]  /*0b60*/  SHF.R.S32.HI R12, RZ, 0x1f, R11 ;  /* 0x0000001fff0c7819 */ /* 0x002fe2000001140b */
        /* <DEDUP_REMOVED lines=20> */
[----:B------:R-:W-:Y:S01]  /*0cb0*/  SHF.R.S32.HI R0, RZ, 0x1f, R5 ;  /* 0x0000001fff007819 */ /* 0x000fe20000011405 */
[----:B------:R-:W-:Y:S01]  /*0cc0*/  ULDC UR5, c[0x0][0x264] ;  /* 0x0000990000057ab9 */ /* 0x000fe20000000800 */
[----:B------:R-:W-:Y:S02]  /*0cd0*/  MOV R28, RZ ;  /* 0x000000ff001c7202 */ /* 0x000fe40000000f00 */
[----:B------:R-:W-:Y:S02]  /*0ce0*/  PRMT R25, RZ, 0x5410, RZ ;  /* 0x00005410ff197816 */ /* 0x000fe400000000ff */
[----:B------:R-:W-:Y:S02]  /*0cf0*/  PRMT R26, RZ, 0x5410, RZ ;  /* 0x00005410ff1a7816 */ /* 0x000fe400000000ff */
[----:B------:R-:W-:-:S07]  /*0d00*/  SHF.L.U64.HI R11, R5, 0x4, R0 ;  /* 0x00000004050b7819 */ /* 0x000fce0000010200 */
.L_x_3345:
        /* <DEDUP_REMOVED lines=15> */
[----:B------:R-:W-:Y:S06]  /*0e00*/  @P1 BRA `(.L_x_3341) ;  /* 0x00000024001c1947 */ /* 0x000fec0003800000 */
[----:B------:R-:W0:Y:S01]  /*0e10*/  LDC R5, c[0x0][0x23c] ;  /* 0x00008f00ff057b82 */ /* 0x000e220000000800 */
[----:B------:R-:W-:Y:S01]  /*0e20*/  PRMT R0, R23, 0x9910, RZ ;  /* 0x0000991017007816 */ /* 0x000fe200000000ff */
[----:B------:R-:W-:-:S03]  /*0e30*/  HFMA2.MMA R10, -RZ, RZ, 0, 0.0625 ;  /* 0x00002c00ff0a7435 */ /* 0x000fc600000001ff */
        /* <DEDUP_REMOVED lines=25> */
[----:B------:R-:W-:Y:S01]  /*0fd0*/  HADD2 R42, R12, -1032, -1032 ;  /* 0xe408e4080c2a7430 */ /* 0x000fe20000000000 */
[----:B------:R-:W-:Y:S01]  /*0fe0*/  SHF.R.U32.HI R18, RZ, 0x8, R13 ;  /* 0x00000008ff127819 */ /* 0x000fe2000001160d */
[----:B------:R-:W-:Y:S01]  /*0ff0*/  HADD2.F32 R36, -RZ, R40.H0_H0 ;  /* 0x20000028ff247230 */ /* 0x000fe20000004100 */
[----:B------:R-:W0:Y:S01]  /*1000*/  LDS.64 R12, [UR4+0x8] ;  /* 0x00000804ff0c7984 */ /* 0x000e220008000a00 */
[--C-:B------:R-:W-:Y:S01]  /*1010*/  HADD2.F32 R2, -RZ, R41.reuse.H0_H0 ;  /* 0x20000029ff027230 */ /* 0x100fe20000004100 */
[----:B------:R-:W-:Y:S01]  /*1020*/  LOP3.LUT R30, R14, 0xf000f0, RZ, 0xc0, !PT ;  /* 0x00f000f00e1e7812 */ /* 0x000fe200078ec0ff */
[----:B------:R-:W-:Y:S02]  /*1030*/  HADD2.F32 R4, -RZ, R42.H0_H0 ;  /* 0x2000002aff047230 */ /* 0x000fe40000004100 */
[----:B------:R-:W-:Y:S01]  /*1040*/  FFMA.FTZ R33, R0, R3, RZ ;  /* 0x0000000300217223 */ /* 0x000fe200000100ff */
[----:B------:R-:W-:Y:S02]  /*1050*/  HADD2.F32 R32, -RZ, R32.H1_H1 ;  /* 0x30000020ff207230 */ /* 0x000fe40000004100 */
[C---:B------:R-:W-:Y:S01]  /*1060*/  FFMA.FTZ R36, R3.reuse, R36, RZ ;  /* 0x0000002403247223 */ /* 0x040fe200000100ff */
[C---:B------:R-:W-:Y:S01]  /*1070*/  FFMA.FTZ R39, R3.reuse, R2, RZ ;  /* 0x0000000203277223 */ /* 0x040fe200000100ff */
[----:B------:R-:W-:Y:S01]  /*1080*/  FFMA.FTZ R38, R3, R4, RZ ;  /* 0x0000000403267223 */ /* 0x000fe200000100ff */
[----:B------:R-:W-:Y:S01]  /*1090*/  HADD2.F32 R0, -RZ, R40.H1_H1 ;  /* 0x30000028ff007230 */ /* 0x000fe20000004100 */
[----:B------:R-:W-:Y:S01]  /*10a0*/  LOP3.LUT R3, R30, 0x64006400, RZ, 0xfc, !PT ;  /* 0x640064001e037812 */ /* 0x000fe200078efcff */
[----:B------:R-:W-:Y:S01]  /*10b0*/  FFMA.FTZ R32, R32, R35, R33 ;  /* 0x0000002320207223 */ /* 0x000fe20000010021 */
[----:B------:R-:W-:Y:S01]  /*10c0*/  LOP3.LUT R29, R29, 0x64006400, RZ, 0xfc, !PT ;  /* 0x640064001d1d7812 */ /* 0x000fe200078efcff */
[----:B------:R-:W-:-:S02]  /*10d0*/  HADD2.F32 R2, -RZ, R41.H1_H1 ;  /* 0x30000029ff027230 */ /* 0x000fc40000004100 */
[----:B------:R-:W-:Y:S01]  /*10e0*/  FFMA.FTZ R33, R35, R0, R36 ;  /* 0x0000000023217223 */ /* 0x000fe20000010024 */
[----:B------:R-:W-:Y:S01]  /*10f0*/  LOP3.LUT R31, R15, 0xf000f0, RZ, 0xc0, !PT ;  /* 0x00f000f00f1f7812 */ /* 0x000fe200078ec0ff */
[-C--:B------:R-:W-:Y:S01]  /*1100*/  HFMA2 R36, R3, R10.reuse.H0_H0, -72, -72 ;  /* 0xd480d48003247431 */ /* 0x080fe2000004000a */
[----:B------:R-:W-:Y:S01]  /*1110*/  LOP3.LUT R27, R27, 0x64006400, RZ, 0xfc, !PT ;  /* 0x640064001b1b7812 */ /* 0x000fe200078efcff */
[-C--:B------:R-:W-:Y:S02]  /*1120*/  HFMA2 R29, R29, R10.reuse.H0_H0, -72, -72 ;  /* 0xd480d4801d1d7431 */ /* 0x080fe4000004000a */
[----:B------:R-:W-:Y:S01]  /*1130*/  FFMA.FTZ R39, R35, R2, R39 ;  /* 0x0000000223277223 */ /* 0x000fe20000010027 */
[----:B------:R-:W-:Y:S01]  /*1140*/  LOP3.LUT R31, R31, 0x64006400, RZ, 0xfc, !PT ;  /* 0x640064001f1f7812 */ /* 0x000fe200078efcff */
[----:B------:R-:W-:Y:S02]  /*1150*/  HADD2.F32 R2, -RZ, R36.H0_H0 ;  /* 0x20000024ff027230 */ /* 0x000fe40000004100 */
[----:B------:R-:W-:-:S02]  /*1160*/  HFMA2 R30, R27, R10.H0_H0, -72, -72 ;  /* 0xd480d4801b1e7431 */ /* 0x000fc4000004000a */
[----:B------:R-:W-:Y:S01]  /*1170*/  HADD2.F32 R4, -RZ, R42.H1_H1 ;  /* 0x3000002aff047230 */ /* 0x000fe20000004100 */
[----:B------:R-:W-:Y:S01]  /*1180*/  SHF.R.U32.HI R14, RZ, 0x8, R14 ;  /* 0x00000008ff0e7819 */ /* 0x000fe2000001160e */
[--C-:B------:R-:W-:Y:S02]  /*1190*/  HADD2.F32 R0, -RZ, R29.reuse.H0_H0 ;  /* 0x2000001dff007230 */ /* 0x100fe40000004100 */
[----:B------:R-:W-:Y:S02]  /*11a0*/  HFMA2 R31, R31, R10.H0_H0, -72, -72 ;  /* 0xd480d4801f1f7431 */ /* 0x000fe4000004000a */
[----:B------:R-:W-:Y:S01]  /*11b0*/  FFMA.FTZ R39, R34, R2, R39 ;  /* 0x0000000222277223 */ /* 0x000fe20000010027 */
[----:B------:R-:W-:Y:S02]  /*11c0*/  HADD2.F32 R3, -RZ, R30.H0_H0 ;  /* 0x2000001eff037230 */ /* 0x000fe40000004100 */
[----:B------:R-:W-:Y:S01]  /*11d0*/  FFMA.FTZ R35, R35, R4, R38 ;  /* 0x0000000423237223 */ /* 0x000fe20000010026 */
[----:B------:R-:W-:-:S02]  /*11e0*/  HADD2.F32 R2, -RZ, R29.H1_H1 ;  /* 0x3000001dff027230 */ /* 0x000fc40000004100 */
[----:B------:R-:W-:Y:S01]  /*11f0*/  FFMA.FTZ R4, R34, R0, R33 ;  /* 0x0000000022047223 */ /* 0x000fe20000010021 */
[--C-:B------:R-:W-:Y:S02]  /*1200*/  HADD2.F32 R27, -RZ, R31.reuse.H0_H0 ;  /* 0x2000001fff1b7230 */ /* 0x100fe40000004100 */
[----:B------:R-:W-:Y:S01]  /*1210*/  FFMA.FTZ R3, R3, R34, R32 ;  /* 0x0000002203037223 */ /* 0x000fe20000010020 */
[----:B------:R-:W-:Y:S02]  /*1220*/  HADD2.F32 R0, -RZ, R30.H1_H1 ;  /* 0x3000001eff007230 */ /* 0x000fe40000004100 */
[----:B------:R-:W-:Y:S01]  /*1230*/  FFMA.FTZ R30, R37, R2, R4 ;  /* 0x00000002251e7223 */ /* 0x000fe20000010004 */
[----:B------:R-:W-:Y:S01]  /*1240*/  LOP3.LUT R2, R18, 0xf000f, RZ, 0xc0, !PT ;  /* 0x000f000f12027812 */ /* 0x000fe200078ec0ff */
[----:B------:R-:W-:Y:S01]  /*1250*/  FFMA.FTZ R35, R34, R27, R35 ;  /* 0x0000001b22237223 */ /* 0x000fe20000010023 */
[----:B------:R-:W-:Y:S01]  /*1260*/  SHF.R.U32.HI R15, RZ, 0x8, R15 ;  /* 0x00000008ff0f7819 */ /* 0x000fe2000001160f */
[----:B------:R-:W-:Y:S01]  /*1270*/  FFMA.FTZ R27, R0, R37, R3 ;  /* 0x00000025001b7223 */ /* 0x000fe20000010003 */
[----:B------:R-:W-:Y:S01]  /*1280*/  LOP3.LUT R3, R14, 0xf000f, RZ, 0xc0, !PT ;  /* 0x000f000f0e037812 */ /* 0x000fe200078ec0ff */
[----:B------:R-:W-:Y:S01]  /*1290*/  HADD2.F32 R32, -RZ, R36.H1_H1 ;  /* 0x30000024ff207230 */ /* 0x000fe20000004100 */
[----:B------:R-:W-:Y:S01]  /*12a0*/  LOP3.LUT R2, R2, 0x64006400, RZ, 0xfc, !PT ;  /* 0x6400640002027812 */ /* 0x000fe200078efcff */
[----:B------:R-:W-:Y:S01]  /*12b0*/  HADD2.F32 R36, -RZ, R31.H1_H1 ;  /* 0x3000001fff247230 */ /* 0x000fe20000004100 */
[----:B------:R-:W-:Y:S01]  /*12c0*/  LOP3.LUT R0, R19, 0xf000f, RZ, 0xc0, !PT ;  /* 0x000f000f13007812 */ /* 0x000fe200078ec0ff */
[--C-:B0-----:R-:W-:Y:S01]  /*12d0*/  HADD2.F32 R29, -RZ, R12.reuse.H0_H0 ;  /* 0x2000000cff1d7230 */ /* 0x101fe20000004100 */
[----:B------:R-:W-:Y:S01]  /*12e0*/  LOP3.LUT R4, R15, 0xf000f, RZ, 0xc0, !PT ;  /* 0x000f000f0f047812 */ /* 0x000fe200078ec0ff */
[----:B------:R-:W-:Y:S01]  /*12f0*/  HADD2 R34, R2, -1032, -1032 ;  /* 0xe408e40802227430 */ /* 0x000fe20000000000 */
[----:B------:R-:W-:Y:S01]  /*1300*/  LOP3.LUT R3, R3, 0x64006400, RZ, 0xfc, !PT ;  /* 0x6400640003037812 */ /* 0x000fe200078efcff */
[----:B------:R-:W-:Y:S01]  /*1310*/  FFMA.FTZ R32, R37, R32, R39 ;  /* 0x0000002025207223 */ /* 0x000fe20000010027 */
[----:B------:R-:W-:Y:S01]  /*1320*/  LOP3.LUT R0, R0, 0x64006400, RZ, 0xfc, !PT ;  /* 0x6400640000007812 */ /* 0x000fe200078efcff */
[----:B------:R-:W-:Y:S01]  /*1330*/  HADD2.F32 R31, -RZ, R12.H1_H1 ;  /* 0x3000000cff1f7230 */ /* 0x000fe20000004100 */
[----:B------:R-:W-:Y:S01]  /*1340*/  LOP3.LUT R4, R4, 0x64006400, RZ, 0xfc, !PT ;  /* 0x6400640004047812 */ /* 0x000fe200078efcff */
[----:B------:R-:W-:-:S02]  /*1350*/  HADD2 R38, R3, -1032, -1032 ;  /* 0xe408e40803267430 */ /* 0x000fc40000000000 */
[----:B------:R-:W-:Y:S02]  /*1360*/  HADD2.F32 R3, -RZ, R34.H0_H0 ;  /* 0x20000022ff037230 */ /* 0x000fe40000004100 */
[----:B------:R-:W-:Y:S01]  /*1370*/  HADD2 R12, R0, -1032, -1032 ;  /* 0xe408e408000c7430 */ /* 0x000fe20000000000 */
[----:B------:R-:W-:Y:S01]  /*1380*/  LOP3.LUT R18, R18, 0xf000f0, RZ, 0xc0, !PT ;  /* 0x00f000f012127812 */ /* 0x000fe200078ec0ff */
[----:B------:R-:W-:Y:S02]  /*1390*/  HADD2 R39, R4, -1032, -1032 ;  /* 0xe408e40804277430 */ /* 0x000fe40000000000 */
[----:B------:R-:W-:Y:S01]  /*13a0*/  FFMA.FTZ R36, R37, R36, R35 ;  /* 0x0000002425247223 */ /* 0x000fe20000010023 */
[----:B------:R-:W-:Y:S02]  /*13b0*/  HADD2.F32 R35, -RZ, R38.H0_H0 ;  /* 0x20000026ff237230 */ /* 0x000fe40000004100 */
[----:B------:R-:W-:Y:S01]  /*13c0*/  FFMA.FTZ R30, R29, R3, R30 ;  /* 0x000000031d1e7223 */ /* 0x000fe2000001001e */
[--C-:B------:R-:W-:Y:S01]  /*13d0*/  HADD2.F32 R0, -RZ, R12.reuse.H0_H0 ;  /* 0x2000000cff007230 */ /* 0x100fe20000004100 */
[----:B------:R-:W-:Y:S01]  /*13e0*/  LOP3.LUT R19, R19, 0xf000f0, RZ, 0xc0, !PT ;  /* 0x00f000f013137812 */ /* 0x000fe200078ec0ff */
[----:B------:R-:W-:Y:S01]  /*13f0*/  HADD2.F32 R37, -RZ, R39.H0_H0 ;  /* 0x20000027ff257230 */ /* 0x000fe20000004100 */
[----:B------:R-:W-:Y:S01]  /*1400*/  LOP3.LUT R3, R18, 0x64006400, RZ, 0xfc, !PT ;  /* 0x6400640012037812 */ /* 0x000fe200078efcff */
[C---:B------:R-:W-:Y:S01]  /*1410*/  FFMA.FTZ R35, R29.reuse, R35, R32 ;  /* 0x000000231d237223 */ /* 0x040fe20000010020 */
[----:B------:R-:W-:Y:S01]  /*1420*/  LOP3.LUT R14, R14, 0xf000f0, RZ, 0xc0, !PT ;  /* 0x00f000f00e0e7812 */ /* 0x000fe200078ec0ff */
[----:B------:R-:W-:Y:S01]  /*1430*/  FFMA.FTZ R27, R0, R29, R27 ;  /* 0x0000001d001b7223 */ /* 0x000fe2000001001b */
[----:B------:R-:W-:Y:S01]  /*1440*/  FFMA.FTZ R36, R29, R37, R36 ;  /* 0x000000251d247223 */ /* 0x000fe20000010024 */
[----:B------:R-:W-:Y:S01]  /*1450*/  LOP3.LUT R19, R19, 0x64006400, RZ, 0xfc, !PT ;  /* 0x6400640013137812 */ /* 0x000fe200078efcff */
[----:B------:R-:W-:Y:S01]  /*1460*/  HFMA2 R29, R3, R10.H0_H0, -72, -72 ;  /* 0xd480d480031d7431 */ /* 0x000fe2000004000a */
[----:B------:R-:W-:Y:S01]  /*1470*/  LOP3.LUT R15, R15, 0xf000f0, RZ, 0xc0, !PT ;  /* 0x00f000f00f0f7812 */ /* 0x000fe200078ec0ff */
[----:B------:R-:W-:Y:S01]  /*1480*/  HADD2.F32 R0, -RZ, R12.H1_H1 ;  /* 0x3000000cff007230 */ /* 0x000fe20000004100 */
[----:B------:R-:W-:Y:S01]  /*1490*/  LOP3.LUT R3, R14, 0x64006400, RZ, 0xfc, !PT ;  /* 0x640064000e037812 */ /* 0x000fe200078efcff */
[----:B------:R-:W-:-:S02]  /*14a0*/  HADD2.F32 R12, -RZ, R38.H1_H1 ;  /* 0x30000026ff0c7230 */ /* 0x000fc40000004100 */
[-C--:B------:R-:W-:Y:S01]  /*14b0*/  HFMA2 R19, R19, R10.reuse.H0_H0, -72, -72 ;  /* 0xd480d48013137431 */ /* 0x080fe2000004000a */
[----:B------:R-:W-:Y:S01]  /*14c0*/  LOP3.LUT R15, R15, 0x64006400, RZ, 0xfc, !PT ;  /* 0x640064000f0f7812 */ /* 0x000fe200078efcff */
[----:B------:R-:W-:Y:S02]  /*14d0*/  HADD2.F32 R4, -RZ, R34.H1_H1 ;  /* 0x30000022ff047230 */ /* 0x000fe40000004100 */
[----:B------:R-:W-:Y:S02]  /*14e0*/  HFMA2 R14, R3, R10.H0_H0, -72, -72 ;  /* 0xd480d480030e7431 */ /* 0x000fe4000004000a */
[--C-:B------:R-:W-:Y:S02]  /*14f0*/  HADD2.F32 R2, -RZ, R13.reuse.H0_H0 ;  /* 0x2000000dff027230 */ /* 0x100fe40000004100 */
[----:B------:R-:W-:Y:S01]  /*1500*/  FFMA.FTZ R0, R0, R31, R27 ;  /* 0x0000001f00007223 */ /* 0x000fe2000001001b */
[----:B------:R-:W-:Y:S02]  /*1510*/  HADD2.F32 R33, -RZ, R13.H1_H1 ;  /* 0x3000000dff217230 */ /* 0x000fe40000004100 */
[----:B------:R-:W-:Y:S01]  /*1520*/  FFMA.FTZ R35, R31, R12, R35 ;  /* 0x0000000c1f237223 */ /* 0x000fe20000010023 */
[----:B------:R-:W-:-:S02]  /*1530*/  HADD2.F32 R13, -RZ, R19.H0_H0 ;  /* 0x20000013ff0d7230 */ /* 0x000fc40000004100 */
[----:B------:R-:W-:Y:S02]  /*1540*/  HFMA2 R15, R15, R10.H0_H0, -72, -72 ;  /* 0xd480d4800f0f7431 */ /* 0x000fe4000004000a */
[----:B------:R-:W-:Y:S01]  /*1550*/  FFMA.FTZ R27, R31, R4, R30 ;  /* 0x000000041f1b7223 */ /* 0x000fe2000001001e */
[----:B------:R-:W-:Y:S02]  /*1560*/  HADD2.F32 R12, -RZ, R39.H1_H1 ;  /* 0x30000027ff0c7230 */ /* 0x000fe40000004100 */
        /* <DEDUP_REMOVED lines=13> */
[C---:B------:R-:W-:Y:S01]  /*1640*/  FFMA.FTZ R14, R33.reuse, R14, R3 ;  /* 0x0000000e210e7223 */ /* 0x040fe20000010003 */
        /* <DEDUP_REMOVED lines=18> */
.L_x_3342:
[----:B------:R-:W-:Y:S05]  /*1770*/  @!P0 BRA `(.L_x_3343) ;  /* 0x00000008003c8947 */ /* 0x000fea0003800000 */
[----:B------:R-:W2:Y:S04]  /*1780*/  LDG.E.128.CONSTANT R16, desc[UR6][R16.64] ;  /* 0x0000000610107981 */ /* 0x000ea8000c1e9d00 */
[----:B------:R-:W0:Y:S02]  /*1790*/  LDS.64 R32, [UR4+0x10] ;  /* 0x00001004ff207984 */ /* 0x000e240008000a00 */
        /* <DEDUP_REMOVED lines=8> */
[----:B------:R-:W-:Y:S02]  /*1820*/  LOP3.LUT R0, R0, 0x64006400, RZ, 0xfc, !PT ;  /* 0x6400640000007812 */ /* 0x000fe400078efcff */
[----:B------:R-:W-:-:S02]  /*1830*/  LOP3.LUT R2, R2, 0x64006400, RZ, 0xfc, !PT ;  /* 0x6400640002027812 */ /* 0x000fc400078efcff */
[----:B------:R-:W-:Y:S02]  /*1840*/  LOP3.LUT R29, R17, 0xf000f0, RZ, 0xc0, !PT ;  /* 0x00f000f0111d7812 */ /* 0x000fe400078ec0ff */
[----:B------:R-:W-:Y:S01]  /*1850*/  SHF.R.U32.HI R14, RZ, 0x8, R17 ;  /* 0x00000008ff0e7819 */ /* 0x000fe20000011611 */
[----:B------:R-:W-:Y:S01]  /*1860*/  HADD2 R17, R0, -1032, -1032 ;  /* 0xe408e40800117430 */ /* 0x000fe20000000000 */
[----:B------:R-:W-:Y:S01]  /*1870*/  LOP3.LUT R4, R4, 0x64006400, RZ, 0xfc, !PT ;  /* 0x6400640004047812 */ /* 0x000fe200078efcff */
[----:B------:R-:W-:Y:S01]  /*1880*/  HADD2 R36, R2, -1032, -1032 ;  /* 0xe408e40802247430 */ /* 0x000fe20000000000 */
[----:B------:R-:W-:Y:S02]  /*1890*/  LOP3.LUT R12, R12, 0x64006400, RZ, 0xfc, !PT ;  /* 0x640064000c0c7812 */ /* 0x000fe400078efcff */
[----:B------:R-:W-:Y:S02]  /*18a0*/  HADD2.F32 R0, -RZ, R17.H0_H0 ;  /* 0x20000011ff007230 */ /* 0x000fe40000004100 */
[----:B------:R-:W-:-:S02]  /*18b0*/  HADD2 R37, R4, -1032, -1032 ;  /* 0xe408e40804257430 */ /* 0x000fc40000000000 */
[----:B------:R-:W-:Y:S02]  /*18c0*/  HADD2.F32 R34, -RZ, R36.H0_H0 ;  /* 0x20000024ff227230 */ /* 0x000fe40000004100 */
[----:B------:R-:W-:Y:S02]  /*18d0*/  HADD2 R38, R12, -1032, -1032 ;  /* 0xe408e4080c267430 */ /* 0x000fe40000000000 */
[----:B------:R-:W-:Y:S02]  /*18e0*/  HADD2.F32 R17, -RZ, R17.H1_H1 ;  /* 0x30000011ff117230 */ /* 0x000fe40000004100 */
[----:B------:R-:W-:Y:S01]  /*18f0*/  FFMA.FTZ R0, R0, R3, RZ ;  /* 0x0000000300007223 */ /* 0x000fe200000100ff */
[--C-:B------:R-:W-:Y:S01]  /*1900*/  HADD2.F32 R2, -RZ, R37.reuse.H0_H0 ;  /* 0x20000025ff027230 */ /* 0x100fe20000004100 */
[----:B------:R-:W-:Y:S01]  /*1910*/  LOP3.LUT R30, R18, 0xf000f0, RZ, 0xc0, !PT ;  /* 0x00f000f0121e7812 */ /* 0x000fe200078ec0ff */
[----:B------:R-:W-:Y:S01]  /*1920*/  HADD2.F32 R4, -RZ, R38.H0_H0 ;  /* 0x20000026ff047230 */ /* 0x000fe20000004100 */
[----:B------:R-:W0:Y:S01]  /*1930*/  LDS.64 R12, [UR4+0x18] ;  /* 0x00001804ff0c7984 */ /* 0x000e220008000a00 */
[C---:B------:R-:W-:Y:S01]  /*1940*/  FFMA.FTZ R35, R3.reuse, R34, RZ ;  /* 0x0000002203237223 */ /* 0x040fe200000100ff */
[----:B------:R-:W-:Y:S01]  /*1950*/  FFMA.FTZ R34, R3, R2, RZ ;  /* 0x0000000203227223 */ /* 0x000fe200000100ff */
[----:B------:R-:W-:Y:S01]  /*1960*/  FFMA.FTZ R0, R17, R32, R0 ;  /* 0x0000002011007223 */ /* 0x000fe20000010000 */
[----:B------:R-:W-:Y:S01]  /*1970*/  FFMA.FTZ R39, R3, R4, RZ ;  /* 0x0000000403277223 */ /* 0x000fe200000100ff */
[----:B------:R-:W-:Y:S01]  /*1980*/  LOP3.LUT R27, R16, 0xf000f0, RZ, 0xc0, !PT ;  /* 0x00f000f0101b7812 */ /* 0x000fe200078ec0ff */
[----:B------:R-:W-:Y:S01]  /*1990*/  HADD2.F32 R17, -RZ, R36.H1_H1 ;  /* 0x30000024ff117230 */ /* 0x000fe20000004100 */
[----:B------:R-:W-:Y:S01]  /*19a0*/  LOP3.LUT R3, R30, 0x64006400, RZ, 0xfc, !PT ;  /* 0x640064001e037812 */ /* 0x000fe200078efcff */
[----:B------:R-:W-:Y:S01]  /*19b0*/  HADD2.F32 R37, -RZ, R37.H1_H1 ;  /* 0x30000025ff257230 */ /* 0x000fe20000004100 */
[----:B------:R-:W-:-:S02]  /*19c0*/  SHF.R.U32.HI R15, RZ, 0x8, R16 ;  /* 0x00000008ff0f7819 */ /* 0x000fc40000011610 */
[----:B------:R-:W-:Y:S01]  /*19d0*/  LOP3.LUT R29, R29, 0x64006400, RZ, 0xfc, !PT ;  /* 0x640064001d1d7812 */ /* 0x000fe200078efcff */
[----:B------:R-:W-:Y:S01]  /*19e0*/  FFMA.FTZ R2, R32, R17, R35 ;  /* 0x0000001120027223 */ /* 0x000fe20000010023 */
[----:B------:R-:W-:Y:S01]  /*19f0*/  LOP3.LUT R16, R19, 0xf000f0, RZ, 0xc0, !PT ;  /* 0x00f000f013107812 */ /* 0x000fe200078ec0ff */
[-C--:B------:R-:W-:Y:S01]  /*1a00*/  HFMA2 R36, R3, R10.reuse.H0_H0, -72, -72 ;  /* 0xd480d48003247431 */ /* 0x080fe2000004000a */
[----:B------:R-:W-:Y:S01]  /*1a10*/  LOP3.LUT R27, R27, 0x64006400, RZ, 0xfc, !PT ;  /* 0x640064001b1b7812 */ /* 0x000fe200078efcff */
[-C--:B------:R-:W-:Y:S01]  /*1a20*/  HFMA2 R35, R29, R10.reuse.H0_H0, -72, -72 ;  /* 0xd480d4801d237431 */ /* 0x080fe2000004000a */
[----:B------:R-:W-:Y:S01]  /*1a30*/  LOP3.LUT R3, R16, 0x64006400, RZ, 0xfc, !PT ;  /* 0x6400640010037812 */ /* 0x000fe200078efcff */
[----:B------:R-:W-:Y:S01]  /*1a40*/  FFMA.FTZ R34, R32, R37, R34 ;  /* 0x0000002520227223 */ /* 0x000fe20000010022 */
[----:B------:R-:W-:Y:S02]  /*1a50*/  HADD2.F32 R29, -RZ, R38.H1_H1 ;  /* 0x30000026ff1d7230 */ /* 0x000fe40000004100 */
[----:B------:R-:W-:-:S02]  /*1a60*/  HFMA2 R30, R27, R10.H0_H0, -72, -72 ;  /* 0xd480d4801b1e7431 */ /* 0x000fc4000004000a */
[----:B------:R-:W-:Y:S02]  /*1a70*/  HADD2.F32 R4, -RZ, R35.H0_H0 ;  /* 0x20000023ff047230 */ /* 0x000fe40000004100 */
[----:B------:R-:W-:Y:S02]  /*1a80*/  HFMA2 R37, R3, R10.H0_H0, -72, -72 ;  /* 0xd480d48003257431 */ /* 0x000fe4000004000a */
[----:B------:R-:W-:Y:S02]  /*1a90*/  HADD2.F32 R27, -RZ, R36.H0_H0 ;  /* 0x20000024ff1b7230 */ /* 0x000fe40000004100 */
[----:B------:R-:W-:Y:S01]  /*1aa0*/  FFMA.FTZ R32, R32, R29, R39 ;  /* 0x0000001d20207223 */ /* 0x000fe20000010027 */
[----:B------:R-:W-:Y:S02]  /*1ab0*/  HADD2.F32 R17, -RZ, R30.H0_H0 ;  /* 0x2000001eff117230 */ /* 0x000fe40000004100 */
[----:B------:R-:W-:Y:S01]  /*1ac0*/  FFMA.FTZ R4, R31, R4, R2 ;  /* 0x000000041f047223 */ /* 0x000fe20000010002 */
[----:B------:R-:W-:-:S02]  /*1ad0*/  HADD2.F32 R3, -RZ, R37.H0_H0 ;  /* 0x20000025ff037230 */ /* 0x000fc40000004100 */
[----:B------:R-:W-:Y:S01]  /*1ae0*/  FFMA.FTZ R27, R31, R27, R34 ;  /* 0x0000001b1f1b7223 */ /* 0x000fe20000010022 */
[----:B------:R-:W-:Y:S02]  /*1af0*/  HADD2.F32 R2, -RZ, R35.H1_H1 ;  /* 0x30000023ff027230 */ /* 0x000fe40000004100 */
[----:B------:R-:W-:Y:S01]  /*1b00*/  FFMA.FTZ R17, R17, R31, R0 ;  /* 0x0000001f11117223 */ /* 0x000fe20000010000 */
[----:B------:R-:W-:Y:S02]  /*1b10*/  HADD2.F32 R0, -RZ, R30.H1_H1 ;  /* 0x3000001eff007230 */ /* 0x000fe40000004100 */
[----:B------:R-:W-:Y:S01]  /*1b20*/  FFMA.FTZ R3, R31, R3, R32 ;  /* 0x000000031f037223 */ /* 0x000fe20000010020 */
[----:B------:R-:W-:Y:S02]  /*1b30*/  HADD2.F32 R16, -RZ, R36.H1_H1 ;  /* 0x30000024ff107230 */ /* 0x000fe40000004100 */
[C---:B------:R-:W-:Y:S01]  /*1b40*/  FFMA.FTZ R31, R33.reuse, R2, R4 ;  /* 0x00000002211f7223 */ /* 0x040fe20000010004 */
[----:B------:R-:W-:Y:S01]  /*1b50*/  HADD2.F32 R30, -RZ, R37.H1_H1 ;  /* 0x30000025ff1e7230 */ /* 0x000fe20000004100 */
[----:B------:R-:W-:Y:S01]  /*1b60*/  SHF.R.U32.HI R18, RZ, 0x8, R18 ;  /* 0x00000008ff127819 */ /* 0x000fe20000011612 */
[----:B------:R-:W-:Y:S01]  /*1b70*/  FFMA.FTZ R17, R0, R33, R17 ;  /* 0x0000002100117223 */ /* 0x000fe20000010011 */
[----:B------:R-:W-:Y:S01]  /*1b80*/  LOP3.LUT R2, R14, 0xf000f, RZ, 0xc0, !PT ;  /* 0x000f000f0e027812 */ /* 0x000fe200078ec0ff */
[C---:B------:R-:W-:Y:S01]  /*1b90*/  FFMA.FTZ R35, R33.reuse, R16, R27 ;  /* 0x0000001021237223 */ /* 0x040fe2000001001b */
[----:B------:R-:W-:Y:S01]  /*1ba0*/  FFMA.FTZ R33, R33, R30, R3 ;  /* 0x0000001e21217223 */ /* 0x000fe20000010003 */
[----:B------:R-:W-:Y:S01]  /*1bb0*/  LOP3.LUT R3, R18, 0xf000f, RZ, 0xc0, !PT ;  /* 0x000f000f12037812 */ /* 0x000fe200078ec0ff */
[--C-:B0-----:R-:W-:Y:S01]  /*1bc0*/  HADD2.F32 R16, -RZ, R12.reuse.H0_H0 ;  /* 0x2000000cff107230 */ /* 0x101fe20000004100 */
[----:B------:R-:W-:Y:S01]  /*1bd0*/  LOP3.LUT R2, R2, 0x64006400, RZ, 0xfc, !PT ;  /* 0x6400640002027812 */ /* 0x000fe200078efcff */
[----:B------:R-:W-:Y:S01]  /*1be0*/  HADD2.F32 R27, -RZ, R12.H1_H1 ;  /* 0x3000000cff1b7230 */ /* 0x000fe20000004100 */
[----:B------:R-:W-:Y:S01]  /*1bf0*/  LOP3.LUT R0, R15, 0xf000f, RZ, 0xc0, !PT ;  /* 0x000f000f0f007812 */ /* 0x000fe200078ec0ff */
[--C-:B------:R-:W-:Y:S01]  /*1c00*/  HADD2.F32 R29, -RZ, R13.reuse.H1_H1 ;  /* 0x3000000dff1d7230 */ /* 0x100fe20000004100 */
[----:B------:R-:W-:Y:S01]  /*1c10*/  SHF.R.U32.HI R19, RZ, 0x8, R19 ;  /* 0x00000008ff137819 */ /* 0x000fe20000011613 */
[----:B------:R-:W-:Y:S01]  /*1c20*/  HADD2 R34, R2, -1032, -1032 ;  /* 0xe408e40802227430 */ /* 0x000fe20000000000 */
[----:B------:R-:W-:Y:S01]  /*1c30*/  LOP3.LUT R3, R3, 0x64006400, RZ, 0xfc, !PT ;  /* 0x6400640003037812 */ /* 0x000fe200078efcff */
[----:B------:R-:W-:Y:S01]  /*1c40*/  HADD2.F32 R2, -RZ, R13.H0_H0 ;  /* 0x2000000dff027230 */ /* 0x000fe20000004100 */
[----:B------:R-:W-:-:S02]  /*1c50*/  LOP3.LUT R0, R0, 0x64006400, RZ, 0xfc, !PT ;  /* 0x6400640000007812 */ /* 0x000fc400078efcff */
[----:B------:R-:W-:Y:S01]  /*1c60*/  LOP3.LUT R4, R19, 0xf000f, RZ, 0xc0, !PT ;  /* 0x000f000f13047812 */ /* 0x000fe200078ec0ff */
[----:B------:R-:W-:Y:S02]  /*1c70*/  HADD2 R36, R3, -1032, -1032 ;  /* 0xe408e40803247430 */ /* 0x000fe40000000000 */
[----:B------:R-:W-:Y:S02]  /*1c80*/  HADD2.F32 R3, -RZ, R34.H0_H0 ;  /* 0x20000022ff037230 */ /* 0x000fe40000004100 */
[----:B------:R-:W-:Y:S01]  /*1c90*/  HADD2 R32, R0, -1032, -1032 ;  /* 0xe408e40800207430 */ /* 0x000fe20000000000 */
[----:B------:R-:W-:Y:S02]  /*1ca0*/  LOP3.LUT R4, R4, 0x64006400, RZ, 0xfc, !PT ;  /* 0x6400640004047812 */ /* 0x000fe400078efcff */
[----:B------:R-:W-:Y:S01]  /*1cb0*/  LOP3.LUT R14, R14, 0xf000f0, RZ, 0xc0, !PT ;  /* 0x00f000f00e0e7812 */ /* 0x000fe200078ec0ff */
[----:B------:R-:W-:Y:S01]  /*1cc0*/  FFMA.FTZ R12, R16, R3, R31 ;  /* 0x00000003100c7223 */ /* 0x000fe2000001001f */
[----:B------:R-:W-:Y:S01]  /*1cd0*/  LOP3.LUT R15, R15, 0xf000f0, RZ, 0xc0, !PT ;  /* 0x00f000f00f0f7812 */ /* 0x000fe200078ec0ff */
[----:B------:R-:W-:-:S02]  /*1ce0*/  HADD2 R37, R4, -1032, -1032 ;  /* 0xe408e40804257430 */ /* 0x000fc40000000000 */
[----:B------:R-:W-:Y:S01]  /*1cf0*/  HADD2.F32 R0, -RZ, R32.H0_H0 ;  /* 0x20000020ff007230 */ /* 0x000fe20000004100 */
[----:B------:R-:W-:Y:S01]  /*1d00*/  LOP3.LUT R3, R14, 0x64006400, RZ, 0xfc, !PT ;  /* 0x640064000e037812 */ /* 0x000fe200078efcff */
[----:B------:R-:W-:Y:S01]  /*1d10*/  HADD2.F32 R4, -RZ, R36.H0_H0 ;  /* 0x20000024ff047230 */ /* 0x000fe20000004100 */
[----:B------:R-:W-:Y:S01]  /*1d20*/  LOP3.LUT R15, R15, 0x64006400, RZ, 0xfc, !PT ;  /* 0x640064000f0f7812 */ /* 0x000fe200078efcff */
[----:B------:R-:W-:Y:S01]  /*1d30*/  HADD2.F32 R30, -RZ, R37.H0_H0 ;  /* 0x20000025ff1e7230 */ /* 0x000fe20000004100 */
[----:B------:R-:W-:Y:S01]  /*1d40*/  LOP3.LUT R18, R18, 0xf000f0, RZ, 0xc0, !PT ;  /* 0x00f000f012127812 */ /* 0x000fe200078ec0ff */
[----:B------:R-:W-:Y:S01]  /*1d50*/  FFMA.FTZ R17, R0, R16, R17 ;  /* 0x0000001000117223 */ /* 0x000fe20000010011 */
[----:B------:R-:W-:Y:S01]  /*1d60*/  LOP3.LUT R19, R19, 0xf000f0, RZ, 0xc0, !PT ;  /* 0x00f000f013137812 */ /* 0x000fe200078ec0ff */
[----:B------:R-:W-:Y:S01]  /*1d70*/  FFMA.FTZ R35, R16, R4, R35 ;  /* 0x0000000410237223 */ /* 0x000fe20000010023 */
[----:B------:R-:W-:Y:S02]  /*1d80*/  HADD2.F32 R0, -RZ, R32.H1_H1 ;  /* 0x30000020ff007230 */ /* 0x000fe40000004100 */
[----:B------:R-:W-:-:S02]  /*1d90*/  HFMA2 R14, R3, R10.H0_H0, -72, -72 ;  /* 0xd480d480030e7431 */ /* 0x000fc4000004000a */
[----:B------:R-:W-:Y:S02]  /*1da0*/  HADD2.F32 R4, -RZ, R34.H1_H1 ;  /* 0x30000022ff047230 */ /* 0x000fe40000004100 */
[----:B------:R-:W-:Y:S01]  /*1db0*/  HFMA2 R15, R15, R10.H0_H0, -72, -72 ;  /* 0xd480d4800f0f7431 */ /* 0x000fe2000004000a */
[----:B------:R-:W-:Y:S01]  /*1dc0*/  LOP3.LUT R3, R18, 0x64006400, RZ, 0xfc, !PT ;  /* 0x6400640012037812 */ /* 0x000fe200078efcff */
[----:B------:R-:W-:Y:S01]  /*1dd0*/  FFMA.FTZ R30, R16, R30, R33 ;  /* 0x0000001e101e7223 */ /* 0x000fe20000010021 */
[----:B------:R-:W-:Y:S01]  /*1de0*/  LOP3.LUT R19, R19, 0x64006400, RZ, 0xfc, !PT ;  /* 0x6400640013137812 */ /* 0x000fe200078efcff */
[----:B------:R-:W-:Y:S02]  /*1df0*/  HADD2.F32 R16, -RZ, R36.H1_H1 ;  /* 0x30000024ff107230 */ /* 0x000fe40000004100 */
[----:B------:R-:W-:Y:S01]  /*1e00*/  FFMA.FTZ R0, R0, R27, R17 ;  /* 0x0000001b00007223 */ /* 0x000fe20000010011 */
[----:B------:R-:W-:Y:S01]  /*1e10*/  FFMA.FTZ R17, R27, R4, R12 ;  /* 0x000000041b117223 */ /* 0x000fe2000001000c */
[----:B------:R-:W-:-:S02]  /*1e20*/  HADD2.F32 R13, -RZ, R15.H0_H0 ;  /* 0x2000000fff0d7230 */ /* 0x000fc40000004100 */
[-C--:B------:R-:W-:Y:S02]  /*1e30*/  HFMA2 R18, R3, R10.reuse.H0_H0, -72, -72 ;  /* 0xd480d48003127431 */ /* 0x080fe4000004000a */
[----:B------:R-:W-:Y:S02]  /*1e40*/  HADD2.F32 R12, -RZ, R37.H1_H1 ;  /* 0x30000025ff0c7230 */ /* 0x000fe40000004100 */
[----:B------:R-:W-:Y:S02]  /*1e50*/  HFMA2 R19, R19, R10.H0_H0, -72, -72 ;  /* 0xd480d48013137431 */ /* 0x000fe4000004000a */
[----:B------:R-:W-:Y:S02]  /*1e60*/  HADD2.F32 R4, -RZ, R14.H0_H0 ;  /* 0x2000000eff047230 */ /* 0x000fe40000004100 */
[----:B------:R-:W-:Y:S01]  /*1e70*/  FFMA.FTZ R35, R27, R16, R35 ;  /* 0x000000101b237223 */ /* 0x000fe20000010023 */
[----:B------:R-:W-:Y:S01]  /*1e80*/  FFMA.FTZ R13, R13, R2, R0 ;  /* 0x000000020d0d7223 */ /* 0x000fe20000010000 */
[----:B------:R-:W-:-:S02]  /*1e90*/  HADD2.F32 R3, -RZ, R18.H0_H0 ;  /* 0x20000012ff037230 */ /* 0x000fc40000004100 */
[----:B------:R-:W-:Y:S01]  /*1ea0*/  FFMA.FTZ R27, R27, R12, R30 ;  /* 0x0000000c1b1b7223 */ /* 0x000fe2000001001e */
[----:B------:R-:W-:Y:S02]  /*1eb0*/  HADD2.F32 R16, -RZ, R19.H0_H0 ;  /* 0x20000013ff107230 */ /* 0x000fe40000004100 */
[C---:B------:R-:W-:Y:S01]  /*1ec0*/  FFMA.FTZ R12, R2.reuse, R4, R17 ;  /* 0x00000004020c7223 */ /* 0x040fe20000010011 */
        /* <DEDUP_REMOVED lines=26> */
.L_x_3343:
        /* <DEDUP_REMOVED lines=21> */
[----:B------:R-:W-:Y:S01]  /*21c0*/  SHF.R.U32.HI R16, RZ, 0x8, R13 ;  /* 0x00000008ff107819 */ /* 0x000fe2000001160d */
[----:B------:R-:W-:Y:S01]  /*21d0*/  HADD2 R39, R4, -1032, -1032 ;  /* 0xe408e40804277430 */ /* 0x000fe20000000000 */
[----:B------:R-:W0:Y:S01]  /*21e0*/  LDS.64 R12, [UR4+0x28] ;  /* 0x00002804ff0c7984 */ /* 0x000e220008000a00 */
[----:B------:R-:W-:Y:S01]  /*21f0*/  LOP3.LUT R27, R14, 0xf000f0, RZ, 0xc0, !PT ;  /* 0x00f000f00e1b7812 */ /* 0x000fe200078ec0ff */
[----:B------:R-:W-:Y:S01]  /*2200*/  HADD2.F32 R0, -RZ, R30.H0_H0 ;  /* 0x2000001eff007230 */ /* 0x000fe20000004100 */
[----:B------:R-:W-:Y:S01]  /*2210*/  LOP3.LUT R19, R19, 0x64006400, RZ, 0xfc, !PT ;  /* 0x6400640013137812 */ /* 0x000fe200078efcff */
[----:B------:R-:W-:Y:S01]  /*2220*/  HADD2.F32 R34, -RZ, R38.H0_H0 ;  /* 0x20000026ff227230 */ /* 0x000fe20000004100 */
[----:B------:R-:W-:Y:S01]  /*2230*/  LOP3.LUT R27, R27, 0x64006400, RZ, 0xfc, !PT ;  /* 0x640064001b1b7812 */ /* 0x000fe200078efcff */
[----:B------:R-:W-:-:S02]  /*2240*/  HADD2.F32 R2, -RZ, R39.H0_H0 ;  /* 0x20000027ff027230 */ /* 0x000fc40000004100 */
[----:B------:R-:W-:Y:S01]  /*2250*/  FFMA.FTZ R31, R0, R3, RZ ;  /* 0x00000003001f7223 */ /* 0x000fe200000100ff */
[----:B------:R-:W-:Y:S01]  /*2260*/  HADD2.F32 R4, -RZ, R40.H0_H0 ;  /* 0x20000028ff047230 */ /* 0x000fe20000004100 */
[----:B------:R-:W-:Y:S01]  /*2270*/  LOP3.LUT R29, R15, 0xf000f0, RZ, 0xc0, !PT ;  /* 0x00f000f00f1d7812 */ /* 0x000fe200078ec0ff */
[----:B------:R-:W-:Y:S02]  /*2280*/  HADD2.F32 R30, -RZ, R30.H1_H1 ;  /* 0x3000001eff1e7230 */ /* 0x000fe40000004100 */
[C---:B------:R-:W-:Y:S01]  /*2290*/  FFMA.FTZ R34, R3.reuse, R34, RZ ;  /* 0x0000002203227223 */ /* 0x040fe200000100ff */
[C---:B------:R-:W-:Y:S01]  /*22a0*/  FFMA.FTZ R37, R3.reuse, R2, RZ ;  /* 0x0000000203257223 */ /* 0x040fe200000100ff */
[----:B------:R-:W-:Y:S01]  /*22b0*/  FFMA.FTZ R36, R3, R4, RZ ;  /* 0x0000000403247223 */ /* 0x000fe200000100ff */
[----:B------:R-:W-:Y:S01]  /*22c0*/  HADD2.F32 R0, -RZ, R38.H1_H1 ;  /* 0x30000026ff007230 */ /* 0x000fe20000004100 */
[----:B------:R-:W-:Y:S01]  /*22d0*/  LOP3.LUT R3, R18, 0x64006400, RZ, 0xfc, !PT ;  /* 0x6400640012037812 */ /* 0x000fe200078efcff */
[----:B------:R-:W-:-:S02]  /*22e0*/  HADD2.F32 R2, -RZ, R39.H1_H1 ;  /* 0x30000027ff027230 */ /* 0x000fc40000004100 */
[-C--:B------:R-:W-:Y:S02]  /*22f0*/  HFMA2 R27, R27, R10.reuse.H0_H0, -72, -72 ;  /* 0xd480d4801b1b7431 */ /* 0x080fe4000004000a */
[----:B------:R-:W-:Y:S01]  /*2300*/  FFMA.FTZ R30, R30, R33, R31 ;  /* 0x000000211e1e7223 */ /* 0x000fe2000001001f */
[-C--:B------:R-:W-:Y:S01]  /*2310*/  HFMA2 R19, R19, R10.reuse.H0_H0, -72, -72 ;  /* 0xd480d48013137431 */ /* 0x080fe2000004000a */
[----:B------:R-:W-:Y:S01]  /*2320*/  LOP3.LUT R29, R29, 0x64006400, RZ, 0xfc, !PT ;  /* 0x640064001d1d7812 */ /* 0x000fe200078efcff */
[C---:B------:R-:W-:Y:S01]  /*2330*/  FFMA.FTZ R31, R33.reuse, R0, R34 ;  /* 0x00000000211f7223 */ /* 0x040fe20000010022 */
[----:B------:R-:W-:Y:S01]  /*2340*/  FFMA.FTZ R37, R33, R2, R37 ;  /* 0x0000000221257223 */ /* 0x000fe20000010025 */
[-C--:B------:R-:W-:Y:S02]  /*2350*/  HFMA2 R34, R3, R10.reuse.H0_H0, -72, -72 ;  /* 0xd480d48003227431 */ /* 0x080fe4000004000a */
[----:B------:R-:W-:Y:S02]  /*2360*/  HADD2.F32 R2, -RZ, R27.H0_H0 ;  /* 0x2000001bff027230 */ /* 0x000fe40000004100 */
[----:B------:R-:W-:-:S02]  /*2370*/  HFMA2 R29, R29, R10.H0_H0, -72, -72 ;  /* 0xd480d4801d1d7431 */ /* 0x000fc4000004000a */
[----:B------:R-:W-:Y:S01]  /*2380*/  HADD2.F32 R4, -RZ, R40.H1_H1 ;  /* 0x30000028ff047230 */ /* 0x000fe20000004100 */
[----:B------:R-:W-:Y:S01]  /*2390*/  SHF.R.U32.HI R14, RZ, 0x8, R14 ;  /* 0x00000008ff0e7819 */ /* 0x000fe2000001160e */
[--C-:B------:R-:W-:Y:S02]  /*23a0*/  HADD2.F32 R0, -RZ, R19.reuse.H0_H0 ;  /* 0x20000013ff007230 */ /* 0x100fe40000004100 */
[C---:B------:R-:W-:Y:S01]  /*23b0*/  FFMA.FTZ R37, R32.reuse, R2, R37 ;  /* 0x0000000220257223 */ /* 0x040fe20000010025 */
        /* <DEDUP_REMOVED lines=8> */
[----:B------:R-:W-:Y:S01]  /*2440*/  LOP3.LUT R2, R16, 0xf000f, RZ, 0xc0, !PT ;  /* 0x000f000f10027812 */ /* 0x000fe200078ec0ff */
[----:B------:R-:W-:Y:S01]  /*2450*/  FFMA.FTZ R33, R32, R18, R33 ;  /* 0x0000001220217223 */ /* 0x000fe20000010021 */
[----:B------:R-:W-:Y:S02]  /*2460*/  HADD2.F32 R34, -RZ, R27.H1_H1 ;  /* 0x3000001bff227230 */ /* 0x000fe40000004100 */
[----:B------:R-:W-:Y:S01]  /*2470*/  FFMA.FTZ R18, R0, R35, R3 ;  /* 0x0000002300127223 */ /* 0x000fe20000010003 */
[----:B------:R-:W-:Y:S01]  /*2480*/  LOP3.LUT R0, R17, 0xf000f, RZ, 0xc0, !PT ;  /* 0x000f000f11007812 */ /* 0x000fe200078ec0ff */
[----:B------:R-:W-:Y:S01]  /*2490*/  HADD2.F32 R36, -RZ, R29.H1_H1 ;  /* 0x3000001dff247230 */ /* 0x000fe20000004100 */
[----:B------:R-:W-:Y:S01]  /*24a0*/  LOP3.LUT R2, R2, 0x64006400, RZ, 0xfc, !PT ;  /* 0x6400640002027812 */ /* 0x000fe200078efcff */
[--C-:B0-----:R-:W-:Y:S01]  /*24b0*/  HADD2.F32 R19, -RZ, R12.reuse.H0_H0 ;  /* 0x2000000cff137230 */ /* 0x101fe20000004100 */
[----:B------:R-:W-:Y:S01]  /*24c0*/  LOP3.LUT R3, R14, 0xf000f, RZ, 0xc0, !PT ;  /* 0x000f000f0e037812 */ /* 0x000fe200078ec0ff */
[----:B------:R-:W-:Y:S01]  /*24d0*/  HADD2.F32 R27, -RZ, R12.H1_H1 ;  /* 0x3000000cff1b7230 */ /* 0x000fe20000004100 */
[----:B------:R-:W-:Y:S01]  /*24e0*/  LOP3.LUT R0, R0, 0x64006400, RZ, 0xfc, !PT ;  /* 0x6400640000007812 */ /* 0x000fe200078efcff */
[----:B------:R-:W-:Y:S01]  /*24f0*/  HADD2 R32, R2, -1032, -1032 ;  /* 0xe408e40802207430 */ /* 0x000fe20000000000 */
[----:B------:R-:W-:Y:S01]  /*2500*/  LOP3.LUT R3, R3, 0x64006400, RZ, 0xfc, !PT ;  /* 0x6400640003037812 */ /* 0x000fe200078efcff */
[----:B------:R-:W-:Y:S01]  /*2510*/  FFMA.FTZ R34, R35, R34, R37 ;  /* 0x0000002223227223 */ /* 0x000fe20000010025 */
[----:B------:R-:W-:Y:S01]  /*2520*/  SHF.R.U32.HI R15, RZ, 0x8, R15 ;  /* 0x00000008ff0f7819 */ /* 0x000fe2000001160f */
[----:B------:R-:W-:-:S02]  /*2530*/  HADD2 R12, R0, -1032, -1032 ;  /* 0xe408e408000c7430 */ /* 0x000fc40000000000 */
[----:B------:R-:W-:Y:S01]  /*2540*/  FFMA.FTZ R36, R35, R36, R33 ;  /* 0x0000002423247223 */ /* 0x000fe20000010021 */
[----:B------:R-:W-:Y:S02]  /*2550*/  HADD2.F32 R0, -RZ, R32.H0_H0 ;  /* 0x20000020ff007230 */ /* 0x000fe40000004100 */
[----:B------:R-:W-:Y:S01]  /*2560*/  HADD2 R35, R3, -1032, -1032 ;  /* 0xe408e40803237430 */ /* 0x000fe20000000000 */
[----:B------:R-:W-:Y:S01]  /*2570*/  LOP3.LUT R4, R15, 0xf000f, RZ, 0xc0, !PT ;  /* 0x000f000f0f047812 */ /* 0x000fe200078ec0ff */
[--C-:B------:R-:W-:Y:S01]  /*2580*/  HADD2.F32 R3, -RZ, R12.reuse.H0_H0 ;  /* 0x2000000cff037230 */ /* 0x100fe20000004100 */
[----:B------:R-:W-:Y:S01]  /*2590*/  LOP3.LUT R16, R16, 0xf000f0, RZ, 0xc0, !PT ;  /* 0x00f000f010107812 */ /* 0x000fe200078ec0ff */
[----:B------:R-:W-:Y:S01]  /*25a0*/  FFMA.FTZ R30, R19, R0, R30 ;  /* 0x00000000131e7223 */ /* 0x000fe2000001001e */
[----:B------:R-:W-:Y:S01]  /*25b0*/  HADD2.F32 R0, -RZ, R12.H1_H1 ;  /* 0x3000000cff007230 */ /* 0x000fe20000004100 */
[----:B------:R-:W-:Y:S01]  /*25c0*/  LOP3.LUT R4, R4, 0x64006400, RZ, 0xfc, !PT ;  /* 0x6400640004047812 */ /* 0x000fe200078efcff */
[----:B------:R-:W-:Y:S01]  /*25d0*/  FFMA.FTZ R3, R3, R19, R18 ;  /* 0x0000001303037223 */ /* 0x000fe20000010012 */
[----:B------:R-:W-:Y:S01]  /*25e0*/  LOP3.LUT R17, R17, 0xf000f0, RZ, 0xc0, !PT ;  /* 0x00f000f011117812 */ /* 0x000fe200078ec0ff */
[--C-:B------:R-:W-:Y:S01]  /*25f0*/  HADD2.F32 R31, -RZ, R35.reuse.H0_H0 ;  /* 0x20000023ff1f7230 */ /* 0x100fe20000004100 */
[----:B------:R-:W-:Y:S01]  /*2600*/  LOP3.LUT R14, R14, 0xf000f0, RZ, 0xc0, !PT ;  /* 0x00f000f00e0e7812 */ /* 0x000fe200078ec0ff */
[----:B------:R-:W-:Y:S01]  /*2610*/  FFMA.FTZ R0, R0, R27, R3 ;  /* 0x0000001b00007223 */ /* 0x000fe20000010003 */
[----:B------:R-:W-:Y:S01]  /*2620*/  LOP3.LUT R3, R16, 0x64006400, RZ, 0xfc, !PT ;  /* 0x6400640010037812 */ /* 0x000fe200078efcff */
[----:B------:R-:W-:Y:S01]  /*2630*/  HADD2 R37, R4, -1032, -1032 ;  /* 0xe408e40804257430 */ /* 0x000fe20000000000 */
[----:B------:R-:W-:Y:S01]  /*2640*/  LOP3.LUT R17, R17, 0x64006400, RZ, 0xfc, !PT ;  /* 0x6400640011117812 */ /* 0x000fe200078efcff */
[----:B------:R-:W-:Y:S01]  /*2650*/  HADD2.F32 R12, -RZ, R35.H1_H1 ;  /* 0x30000023ff0c7230 */ /* 0x000fe20000004100 */
[----:B------:R-:W-:Y:S01]  /*2660*/  LOP3.LUT R15, R15, 0xf000f0, RZ, 0xc0, !PT ;  /* 0x00f000f00f0f7812 */ /* 0x000fe200078ec0ff */
[----:B------:R-:W-:-:S02]  /*2670*/  HFMA2 R18, R3, R10.H0_H0, -72, -72 ;  /* 0xd480d48003127431 */ /* 0x000fc4000004000a */
[----:B------:R-:W-:Y:S02]  /*2680*/  HADD2.F32 R33, -RZ, R37.H0_H0 ;  /* 0x20000025ff217230 */ /* 0x000fe40000004100 */
[----:B------:R-:W-:Y:S01]  /*2690*/  HFMA2 R17, R17, R10.H0_H0, -72, -72 ;  /* 0xd480d48011117431 */ /* 0x000fe2000004000a */
[----:B------:R-:W-:Y:S01]  /*26a0*/  LOP3.LUT R3, R14, 0x64006400, RZ, 0xfc, !PT ;  /* 0x640064000e037812 */ /* 0x000fe200078efcff */
[----:B------:R-:W-:Y:S01]  /*26b0*/  FFMA.FTZ R31, R19, R31, R34 ;  /* 0x0000001f131f7223 */ /* 0x000fe20000010022 */
[----:B------:R-:W-:Y:S01]  /*26c0*/  LOP3.LUT R15, R15, 0x64006400, RZ, 0xfc, !PT ;  /* 0x640064000f0f7812 */ /* 0x000fe200078efcff */
[----:B------:R-:W-:Y:S02]  /*26d0*/  HADD2.F32 R4, -RZ, R32.H1_H1 ;  /* 0x30000020ff047230 */ /* 0x000fe40000004100 */
[----:B------:R-:W-:Y:S01]  /*26e0*/  FFMA.FTZ R36, R19, R33, R36 ;  /* 0x0000002113247223 */ /* 0x000fe20000010024 */
[--C-:B------:R-:W-:Y:S02]  /*26f0*/  HADD2.F32 R2, -RZ, R13.reuse.H0_H0 ;  /* 0x2000000dff027230 */ /* 0x100fe40000004100 */
[----:B------:R-:W-:Y:S01]  /*2700*/  FFMA.FTZ R31, R27, R12, R31 ;  /* 0x0000000c1b1f7223 */ /* 0x000fe2000001001f */
[----:B------:R-:W-:-:S02]  /*2710*/  HADD2.F32 R29, -RZ, R13.H1_H1 ;  /* 0x3000000dff1d7230 */ /* 0x000fc40000004100 */
[-C--:B------:R-:W-:Y:S02]  /*2720*/  HFMA2 R14, R3, R10.reuse.H0_H0, -72, -72 ;  /* 0xd480d480030e7431 */ /* 0x080fe4000004000a */
[----:B------:R-:W-:Y:S02]  /*2730*/  HADD2.F32 R13, -RZ, R17.H0_H0 ;  /* 0x20000011ff0d7230 */ /* 0x000fe40000004100 */
[----:B------:R-:W-:Y:S02]  /*2740*/  HFMA2 R15, R15, R10.H0_H0, -72, -72 ;  /* 0xd480d4800f0f7431 */ /* 0x000fe4000004000a */
[----:B------:R-:W-:Y:S01]  /*2750*/  FFMA.FTZ R19, R27, R4, R30 ;  /* 0x000000041b137223 */ /* 0x000fe2000001001e */
[----:B------:R-:W-:Y:S02]  /*2760*/  HADD2.F32 R12, -RZ, R37.H1_H1 ;  /* 0x30000025ff0c7230 */ /* 0x000fe40000004100 */
[----:B------:R-:W-:Y:S02]  /*2770*/  HADD2.F32 R4, -RZ, R18.H0_H0 ;  /* 0x20000012ff047230 */ /* 0x000fe40000004100 */
        /* <DEDUP_REMOVED lines=31> */
.L_x_3344:
[----:B------:R-:W-:Y:S05]  /*2970*/  @!P0 BRA `(.L_x_3341) ;  /* 0x0000000800408947 */ /* 0x000fea0003800000 */
[----:B------:R-:W-:Y:S02]  /*2980*/  IMAD.WIDE R14, R5, 0x4, R8 ;  /* 0x00000004050e7825 */ /* 0x000fe400078e0208 */
[----:B------:R-:W0:Y:S04]  /*2990*/  LDS.64 R8, [UR4+0x30] ;  /* 0x00003004ff087984 */ /* 0x000e280008000a00 */
[----:B------:R-:W2:Y:S01]  /*29a0*/  LDG.E.128.CONSTANT R12, desc[UR6][R14.64] ;  /* 0x000000060e0c7981 */ /* 0x000ea2000c1e9d00 */
[--C-:B0-----:R-:W-:Y:S02]  /*29b0*/  HADD2.F32 R3, -RZ, R8.reuse.H0_H0 ;  /* 0x20000008ff037230 */ /* 0x101fe40000004100 */
[----:B------:R-:W-:Y:S02]  /*29c0*/  HADD2.F32 R29, -RZ, R8.H1_H1 ;  /* 0x30000008ff1d7230 */ /* 0x000fe40000004100 */
[----:B------:R-:W-:-:S02]  /*29d0*/  HADD2.F32 R30, -RZ, R9.H0_H0 ;  /* 0x20000009ff1e7230 */ /* 0x000fc40000004100 */
[----:B------:R-:W-:Y:S02]  /*29e0*/  HADD2.F32 R31, -RZ, R9.H1_H1 ;  /* 0x30000009ff1f7230 */ /* 0x000fe40000004100 */
[----:B------:R-:W0:Y:S01]  /*29f0*/  LDS.64 R8, [UR4+0x38] ;  /* 0x00003804ff087984 */ /* 0x000e220008000a00 */
[C---:B--2---:R-:W-:Y:S02]  /*2a00*/  LOP3.LUT R18, R12.reuse, 0xf000f0, RZ, 0xc0, !PT ;  /* 0x00f000f00c127812 */ /* 0x044fe400078ec0ff */
[----:B------:R-:W-:Y:S02]  /*2a10*/  SHF.R.U32.HI R17, RZ, 0x8, R12 ;  /* 0x00000008ff117819 */ /* 0x000fe4000001160c */
[----:B------:R-:W-:Y:S02]  /*2a20*/  LOP3.LUT R0, R12, 0xf000f, RZ, 0xc0, !PT ;  /* 0x000f000f0c007812 */ /* 0x000fe400078ec0ff */
[----:B------:R-:W-:Y:S02]  /*2a30*/  LOP3.LUT R19, R13, 0xf000f0, RZ, 0xc0, !PT ;  /* 0x00f000f00d137812 */ /* 0x000fe400078ec0ff */
[----:B------:R-:W-:-:S02]  /*2a40*/  SHF.R.U32.HI R16, RZ, 0x8, R13 ;  /* 0x00000008ff107819 */ /* 0x000fc4000001160d */
[----:B------:R-:W-:Y:S02]  /*2a50*/  LOP3.LUT R2, R13, 0xf000f, RZ, 0xc0, !PT ;  /* 0x000f000f0d027812 */ /* 0x000fe400078ec0ff */
[C---:B------:R-:W-:Y:S02]  /*2a60*/  LOP3.LUT R27, R14.reuse, 0xf000f0, RZ, 0xc0, !PT ;  /* 0x00f000f00e1b7812 */ /* 0x040fe400078ec0ff */
        /* <DEDUP_REMOVED lines=12> */
[----:B------:R-:W-:-:S02]  /*2b30*/  HADD2 R37, R4, -1032, -1032 ;  /* 0xe408e40804257430 */ /* 0x000fc40000000000 */
[----:B------:R-:W-:Y:S02]  /*2b40*/  HADD2.F32 R32, -RZ, R33.H0_H0 ;  /* 0x20000021ff207230 */ /* 0x000fe40000004100 */
[----:B------:R-:W-:Y:S02]  /*2b50*/  HADD2 R39, R15, -1032, -1032 ;  /* 0xe408e4080f277430 */ /* 0x000fe40000000000 */
[----:B------:R-:W-:Y:S01]  /*2b60*/  HADD2.F32 R0, -RZ, R35.H0_H0 ;  /* 0x20000023ff007230 */ /* 0x000fe20000004100 */
[----:B------:R-:W-:Y:S01]  /*2b70*/  LOP3.LUT R27, R27, 0x64006400, RZ, 0xfc, !PT ;  /* 0x640064001b1b7812 */ /* 0x000fe200078efcff */
[----:B------:R-:W-:Y:S02]  /*2b80*/  HADD2.F32 R2, -RZ, R37.H0_H0 ;  /* 0x20000025ff027230 */ /* 0x000fe40000004100 */
[----:B------:R-:W-:Y:S01]  /*2b90*/  FFMA.FTZ R32, R3, R32, RZ ;  /* 0x0000002003207223 */ /* 0x000fe200000100ff */
[----:B------:R-:W-:Y:S02]  /*2ba0*/  HADD2.F32 R4, -RZ, R39.H0_H0 ;  /* 0x20000027ff047230 */ /* 0x000fe40000004100 */
[----:B------:R-:W-:Y:S01]  /*2bb0*/  FFMA.FTZ R15, R0, R3, RZ ;  /* 0x00000003000f7223 */ /* 0x000fe200000100ff */
[----:B------:R-:W-:-:S02]  /*2bc0*/  HADD2.F32 R34, -RZ, R33.H1_H1 ;  /* 0x30000021ff227230 */ /* 0x000fc40000004100 */
[C---:B------:R-:W-:Y:S01]  /*2bd0*/  FFMA.FTZ R36, R3.reuse, R2, RZ ;  /* 0x0000000203247223 */ /* 0x040fe200000100ff */
[----:B------:R-:W-:Y:S02]  /*2be0*/  HADD2.F32 R0, -RZ, R35.H1_H1 ;  /* 0x30000023ff007230 */ /* 0x000fe40000004100 */
[----:B------:R-:W-:Y:S01]  /*2bf0*/  FFMA.FTZ R38, R3, R4, RZ ;  /* 0x0000000403267223 */ /* 0x000fe200000100ff */
[----:B------:R-:W-:Y:S01]  /*2c00*/  LOP3.LUT R3, R18, 0x64006400, RZ, 0xfc, !PT ;  /* 0x6400640012037812 */ /* 0x000fe200078efcff */
[----:B------:R-:W-:Y:S02]  /*2c10*/  HADD2.F32 R2, -RZ, R37.H1_H1 ;  /* 0x30000025ff027230 */ /* 0x000fe40000004100 */
[-C--:B------:R-:W-:Y:S02]  /*2c20*/  HFMA2 R19, R19, R10.reuse.H0_H0, -72, -72 ;  /* 0xd480d48013137431 */ /* 0x080fe4000004000a */
[----:B------:R-:W-:Y:S01]  /*2c30*/  FFMA.FTZ R33, R29, R34, R32 ;  /* 0x000000221d217223 */ /* 0x000fe20000010020 */
[----:B------:R-:W-:-:S02]  /*2c40*/  HFMA2 R27, R27, R10.H0_H0, -72, -72 ;  /* 0xd480d4801b1b7431 */ /* 0x000fc4000004000a */
[----:B------:R-:W-:Y:S01]  /*2c50*/  FFMA.FTZ R0, R0, R29, R15 ;  /* 0x0000001d00007223 */ /* 0x000fe2000001000f */
[-C--:B------:R-:W-:Y:S01]  /*2c60*/  HFMA2 R18, R3, R10.reuse.H0_H0, -72, -72 ;  /* 0xd480d48003127431 */ /* 0x080fe2000004000a */
[----:B------:R-:W-:Y:S01]  /*2c70*/  LOP3.LUT R3, R14, 0x64006400, RZ, 0xfc, !PT ;  /* 0x640064000e037812 */ /* 0x000fe200078efcff */
[----:B------:R-:W-:Y:S01]  /*2c80*/  FFMA.FTZ R35, R29, R2, R36 ;  /* 0x000000021d237223 */ /* 0x000fe20000010024 */
[----:B------:R-:W-:Y:S02]  /*2c90*/  HADD2.F32 R4, -RZ, R39.H1_H1 ;  /* 0x30000027ff047230 */ /* 0x000fe40000004100 */
[----:B------:R-:W-:Y:S02]  /*2ca0*/  HADD2.F32 R2, -RZ, R19.H0_H0 ;  /* 0x20000013ff027230 */ /* 0x000fe40000004100 */
[----:B------:R-:W-:Y:S02]  /*2cb0*/  HFMA2 R32, R3, R10.H0_H0, -72, -72 ;  /* 0xd480d48003207431 */ /* 0x000fe4000004000a */
[----:B------:R-:W-:-:S02]  /*2cc0*/  HADD2.F32 R15, -RZ, R18.H0_H0 ;  /* 0x20000012ff0f7230 */ /* 0x000fc40000004100 */
[----:B------:R-:W-:Y:S01]  /*2cd0*/  FFMA.FTZ R29, R29, R4, R38 ;  /* 0x000000041d1d7223 */ /* 0x000fe20000010026 */
[----:B------:R-:W-:Y:S02]  /*2ce0*/  HADD2.F32 R14, -RZ, R27.H0_H0 ;  /* 0x2000001bff0e7230 */ /* 0x000fe40000004100 */
[C---:B------:R-:W-:Y:S01]  /*2cf0*/  FFMA.FTZ R4, R30.reuse, R2, R33 ;  /* 0x000000021e047223 */ /* 0x040fe20000010021 */
[----:B------:R-:W-:Y:S02]  /*2d00*/  HADD2.F32 R3, -RZ, R32.H0_H0 ;  /* 0x20000020ff037230 */ /* 0x000fe40000004100 */
[----:B------:R-:W-:Y:S01]  /*2d10*/  FFMA.FTZ R15, R15, R30, R0 ;  /* 0x0000001e0f0f7223 */ /* 0x000fe20000010000 */
[----:B------:R-:W-:Y:S02]  /*2d20*/  HADD2.F32 R2, -RZ, R19.H1_H1 ;  /* 0x30000013ff027230 */ /* 0x000fe40000004100 */
[----:B------:R-:W-:Y:S01]  /*2d30*/  FFMA.FTZ R35, R30, R14, R35 ;  /* 0x0000000e1e237223 */ /* 0x000fe20000010023 */
[----:B------:R-:W-:-:S02]  /*2d40*/  HADD2.F32 R0, -RZ, R18.H1_H1 ;  /* 0x30000012ff007230 */ /* 0x000fc40000004100 */
[----:B------:R-:W-:Y:S01]  /*2d50*/  FFMA.FTZ R3, R30, R3, R29 ;  /* 0x000000031e037223 */ /* 0x000fe2000001001d */
[----:B------:R-:W-:Y:S02]  /*2d60*/  HADD2.F32 R14, -RZ, R27.H1_H1 ;  /* 0x3000001bff0e7230 */ /* 0x000fe40000004100 */
[----:B------:R-:W-:Y:S01]  /*2d70*/  FFMA.FTZ R29, R31, R2, R4 ;  /* 0x000000021f1d7223 */ /* 0x000fe20000010004 */
[----:B------:R-:W-:Y:S02]  /*2d80*/  HADD2.F32 R18, -RZ, R32.H1_H1 ;  /* 0x30000020ff127230 */ /* 0x000fe40000004100 */
[----:B------:R-:W-:Y:S01]  /*2d90*/  FFMA.FTZ R15, R0, R31, R15 ;  /* 0x0000001f000f7223 */ /* 0x000fe2000001000f */
[----:B------:R-:W-:Y:S01]  /*2da0*/  LOP3.LUT R0, R17, 0xf000f, RZ, 0xc0, !PT ;  /* 0x000f000f11007812 */ /* 0x000fe200078ec0ff */
[C---:B------:R-:W-:Y:S01]  /*2db0*/  FFMA.FTZ R35, R31.reuse, R14, R35 ;  /* 0x0000000e1f237223 */ /* 0x040fe20000010023 */
[----:B------:R-:W-:Y:S01]  /*2dc0*/  LOP3.LUT R2, R16, 0xf000f, RZ, 0xc0, !PT ;  /* 0x000f000f10027812 */ /* 0x000fe200078ec0ff */
[----:B------:R-:W-:Y:S01]  /*2dd0*/  FFMA.FTZ R31, R31, R18, R3 ;  /* 0x000000121f1f7223 */ /* 0x000fe20000010003 */
[----:B------:R-:W-:Y:S01]  /*2de0*/  LOP3.LUT R3, R12, 0xf000f, RZ, 0xc0, !PT ;  /* 0x000f000f0c037812 */ /* 0x000fe200078ec0ff */
[--C-:B0-----:R-:W-:Y:S01]  /*2df0*/  HADD2.F32 R14, -RZ, R8.reuse.H0_H0 ;  /* 0x20000008ff0e7230 */ /* 0x101fe20000004100 */
[----:B------:R-:W-:Y:S01]  /*2e00*/  LOP3.LUT R4, R13, 0xf000f, RZ, 0xc0, !PT ;  /* 0x000f000f0d047812 */ /* 0x000fe200078ec0ff */
[----:B------:R-:W-:Y:S01]  /*2e10*/  HADD2.F32 R19, -RZ, R8.H1_H1 ;  /* 0x30000008ff137230 */ /* 0x000fe20000004100 */
[----:B------:R-:W-:Y:S01]  /*2e20*/  LOP3.LUT R0, R0, 0x64006400, RZ, 0xfc, !PT ;  /* 0x6400640000007812 */ /* 0x000fe200078efcff */
[----:B------:R-:W-:Y:S01]  /*2e30*/  HADD2.F32 R27, -RZ, R9.H1_H1 ;  /* 0x30000009ff1b7230 */ /* 0x000fe20000004100 */
[----:B------:R-:W-:-:S02]  /*2e40*/  LOP3.LUT R2, R2, 0x64006400, RZ, 0xfc, !PT ;  /* 0x6400640002027812 */ /* 0x000fc400078efcff */
[----:B------:R-:W-:Y:S01]  /*2e50*/  LOP3.LUT R3, R3, 0x64006400, RZ, 0xfc, !PT ;  /* 0x6400640003037812 */ /* 0x000fe200078efcff */
[----:B------:R-:W-:Y:S01]  /*2e60*/  HADD2 R30, R0, -1032, -1032 ;  /* 0xe408e408001e7430 */ /* 0x000fe20000000000 */
[----:B------:R-:W-:Y:S01]  /*2e70*/  LOP3.LUT R4, R4, 0x64006400, RZ, 0xfc, !PT ;  /* 0x6400640004047812 */ /* 0x000fe200078efcff */
[----:B------:R-:W-:Y:S01]  /*2e80*/  HADD2 R32, R2, -1032, -1032 ;  /* 0xe408e40802207430 */ /* 0x000fe20000000000 */
[----:B------:R-:W-:Y:S01]  /*2e90*/  LOP3.LUT R16, R16, 0xf000f0, RZ, 0xc0, !PT ;  /* 0x00f000f010107812 */ /* 0x000fe200078ec0ff */
[----:B------:R-:W-:Y:S02]  /*2ea0*/  HADD2 R33, R3, -1032, -1032 ;  /* 0xe408e40803217430 */ /* 0x000fe40000000000 */
[----:B------:R-:W-:Y:S02]  /*2eb0*/  HADD2.F32 R0, -RZ, R30.H0_H0 ;  /* 0x2000001eff007230 */ /* 0x000fe40000004100 */
[----:B------:R-:W-:Y:S02]  /*2ec0*/  HADD2 R34, R4, -1032, -1032 ;  /* 0xe408e40804227430 */ /* 0x000fe40000000000 */
[----:B------:R-:W-:Y:S01]  /*2ed0*/  HADD2.F32 R3, -RZ, R32.H0_H0 ;  /* 0x20000020ff037230 */ /* 0x000fe20000004100 */
[----:B------:R-:W-:Y:S01]  /*2ee0*/  LOP3.LUT R17, R17, 0xf000f0, RZ, 0xc0, !PT ;  /* 0x00f000f011117812 */ /* 0x000fe200078ec0ff */
[----:B------:R-:W-:-:S02]  /*2ef0*/  HADD2.F32 R4, -RZ, R33.H0_H0 ;  /* 0x20000021ff047230 */ /* 0x000fc40000004100 */
[----:B------:R-:W-:Y:S01]  /*2f00*/  FFMA.FTZ R15, R0, R14, R15 ;  /* 0x0000000e000f7223 */ /* 0x000fe2000001000f */
[----:B------:R-:W-:Y:S02]  /*2f10*/  HADD2.F32 R18, -RZ, R34.H0_H0 ;  /* 0x20000022ff127230 */ /* 0x000fe40000004100 */
[----:B------:R-:W-:Y:S01]  /*2f20*/  FFMA.FTZ R8, R14, R3, R29 ;  /* 0x000000030e087223 */ /* 0x000fe2000001001d */
[----:B------:R-:W-:Y:S01]  /*2f30*/  LOP3.LUT R3, R16, 0x64006400, RZ, 0xfc, !PT ;  /* 0x6400640010037812 */ /* 0x000fe200078efcff */
[C---:B------:R-:W-:Y:S01]  /*2f40*/  FFMA.FTZ R35, R14.reuse, R4, R35 ;  /* 0x000000040e237223 */ /* 0x040fe20000010023 */
[----:B------:R-:W-:Y:S01]  /*2f50*/  LOP3.LUT R17, R17, 0x64006400, RZ, 0xfc, !PT ;  /* 0x6400640011117812 */ /* 0x000fe200078efcff */
[----:B------:R-:W-:Y:S01]  /*2f60*/  FFMA.FTZ R18, R14, R18, R31 ;  /* 0x000000120e127223 */ /* 0x000fe2000001001f */
[----:B------:R-:W-:Y:S01]  /*2f70*/  HADD2.F32 R14, -RZ, R33.H1_H1 ;  /* 0x30000021ff0e7230 */ /* 0x000fe20000004100 */
[----:B------:R-:W-:Y:S01]  /*2f80*/  LOP3.LUT R12, R12, 0xf000f0, RZ, 0xc0, !PT ;  /* 0x00f000f00c0c7812 */ /* 0x000fe200078ec0ff */
[----:B------:R-:W-:Y:S01]  /*2f90*/  HADD2.F32 R0, -RZ, R30.H1_H1 ;  /* 0x3000001eff007230 */ /* 0x000fe20000004100 */
[----:B------:R-:W-:Y:S01]  /*2fa0*/  LOP3.LUT R13, R13, 0xf000f0, RZ, 0xc0, !PT ;  /* 0x00f000f00d0d7812 */ /* 0x000fe200078ec0ff */
[----:B------:R-:W-:-:S02]  /*2fb0*/  HADD2.F32 R4, -RZ, R32.H1_H1 ;  /* 0x30000020ff047230 */ /* 0x000fc40000004100 */
[----:B------:R-:W-:Y:S01]  /*2fc0*/  FFMA.FTZ R35, R19, R14, R35 ;  /* 0x0000000e13237223 */ /* 0x000fe20000010023 */
[-C--:B------:R-:W-:Y:S01]  /*2fd0*/  HFMA2 R14, R3, R10.reuse.H0_H0, -72, -72 ;  /* 0xd480d480030e7431 */ /* 0x080fe2000004000a */
[----:B------:R-:W-:Y:S01]  /*2fe0*/  LOP3.LUT R3, R12, 0x64006400, RZ, 0xfc, !PT ;  /* 0x640064000c037812 */ /* 0x000fe200078efcff */
[-C--:B------:R-:W-:Y:S01]  /*2ff0*/  HFMA2 R17, R17, R10.reuse.H0_H0, -72, -72 ;  /* 0xd480d48011117431 */ /* 0x080fe2000004000a */
[----:B------:R-:W-:Y:S01]  /*3000*/  LOP3.LUT R13, R13, 0x64006400, RZ, 0xfc, !PT ;  /* 0x640064000d0d7812 */ /* 0x000fe200078efcff */
[----:B------:R-:W-:Y:S02]  /*3010*/  HADD2.F32 R2, -RZ, R9.H0_H0 ;  /* 0x20000009ff027230 */ /* 0x000fe40000004100 */
[----:B------:R-:W-:Y:S01]  /*3020*/  FFMA.FTZ R0, R0, R19, R15 ;  /* 0x0000001300007223 */ /* 0x000fe2000001000f */
[----:B------:R-:W-:Y:S01]  /*3030*/  FFMA.FTZ R15, R19, R4, R8 ;  /* 0x00000004130f7223 */ /* 0x000fe20000010008 */
[----:B------:R-:W-:Y:S02]  /*3040*/  HADD2.F32 R9, -RZ, R17.H0_H0 ;  /* 0x20000011ff097230 */ /* 0x000fe40000004100 */
[----:B------:R-:W-:-:S02]  /*3050*/  HFMA2 R16, R3, R10.H0_H0, -72, -72 ;  /* 0xd480d48003107431 */ /* 0x000fc4000004000a */
[----:B------:R-:W-:Y:S02]  /*3060*/  HADD2.F32 R8, -RZ, R34.H1_H1 ;  /* 0x30000022ff087230 */ /* 0x000fe40000004100 */
[----:B------:R-:W-:Y:S02]  /*3070*/  HFMA2 R13, R13, R10.H0_H0, -72, -72 ;  /* 0xd480d4800d0d7431 */ /* 0x000fe4000004000a */
        /* <DEDUP_REMOVED lines=32> */
.L_x_3341:
[----:B------:R-:W-:Y:S01]  /*3280*/  IADD3 R45, R45, 0x20, RZ ;  /* 0x000000202d2d7810 */ /* 0x000fe20007ffe0ff */
[----:B------:R-:W-:Y:S01]  /*3290*/  UIADD3 UR4, UR4, 0x40, URZ ;  /* 0x0000004004047890 */ /* 0x000fe2000fffe03f */
[----:B------:R-:W-:Y:S02]  /*32a0*/  LEA R8, P2, R5, R6, 0x4 ;  /* 0x0000000605087211 */ /* 0x000fe400078420ff */
[C---:B------:R-:W-:Y:S02]  /*32b0*/  ISETP.GE.AND P0, PT, R45.reuse, UR5, PT ;  /* 0x000000052d007c0c */ /* 0x040fe4000bf06270 */
[----:B------:R-:W-:Y:S02]  /*32c0*/  ISETP.LT.AND P3, PT, R45, R22, PT ;  /* 0x000000162d00720c */ /* 0x000fe40003f61270 */
[----:B------:R-:W-:-:S11]  /*32d0*/  IADD3.X R9, R7, R11, RZ, P2, !PT ;  /* 0x0000000b07097210 */ /* 0x000fd600017fe4ff */
[----:B------:R-:W-:Y:S05]  /*32e0*/  @!P0 BRA P3, `(.L_x_3345) ;  /* 0xffffffd800888947 */ /* 0x000fea000183ffff */
.L_x_3340:
[----:B------:R-:W-:Y:S01]  /*32f0*/  ISETP.GE.AND P0, PT, R45, R22, PT ;  /* 0x000000162d00720c */ /* 0x000fe20003f06270 */
[----:B------:R-:W-:-:S03]  /*3300*/  ULDC UR5, c[0x0][0x268] ;  /* 0x00009a0000057ab9 */ /* 0x000fc60000000800 */
[----:B------:R-:W-:Y:S01]  /*3310*/  ISETP.GE.OR P0, PT, R45, UR5, P0 ;  /* 0x000000052d007c0c */ /* 0x000fe20008706670 */
[----:B------:R-:W-:-:S12]  /*3320*/  ULDC UR5, c[0x0][0x268] ;  /* 0x00009a0000057ab9 */ /* 0x000fd80000000800 */
[----:B------:R-:W-:Y:S05]  /*3330*/  @P0 BRA `(.L_x_3346) ;  /* 0x0000001400380947 */ /* 0x000fea0003800000 */
.L_x_3348:
[----:B------:R-:W-:Y:S01]  /*3340*/  ISETP.NE.AND P0, PT, R45, R24, PT ;  /* 0x000000182d00720c */ /* 0x000fe20003f05270 */
[----:B------:R-:W0:-:S12]  /*3350*/  LDC R27, c[0x0][0x23c] ;  /* 0x00008f00ff1b7b82 */ /* 0x000e180000000800 */
[----:B------:R-:W1:Y:S01]  /*3360*/  @!P0 LDC.64 R2, c[0x0][0x248] ;  /* 0x00009200ff028b82 */ /* 0x000e620000000a00 */
[----:B------:R-:W-:Y:S02]  /*3370*/  @!P0 LEA R5, R45, 0x1, 0x1 ;  /* 0x000000012d058811 */ /* 0x000fe400078e08ff */
[----:B------:R-:W-:-:S04]  /*3380*/  @!P0 IADD3 R28, R28, 0x1, RZ ;  /* 0x000000011c1c8810 */ /* 0x000fc80007ffe0ff */
[----:B------:R-:W-:-:S06]  /*3390*/  @!P0 LEA R32, R28, R1, 0x3 ;  /* 0x000000011c208211 */ /* 0x000fcc00078e18ff */
[----:B------:R-:W2:Y:S01]  /*33a0*/  @!P0 LDL.64 R32, [R32] ;  /* 0x0000000020208983 */ /* 0x000ea20000100a00 */
[----:B-1----:R-:W-:-:S05]  /*33b0*/  @!P0 IMAD.WIDE R2, R5, 0x2, R2 ;  /* 0x0000000205028825 */ /* 0x002fca00078e0202 */
[----:B------:R1:W3:Y:S02]  /*33c0*/  @!P0 LDG.E.U16.CONSTANT R30, desc[UR6][R2.64] ;  /* 0x00000006021e8981 */ /* 0x0002e4000c1e9500 */
[----:B-1----:R-:W-:Y:S02]  /*33d0*/  MOV R2, R8 ;  /* 0x0000000800027202 */ /* 0x002fe40000000f00 */
[----:B------:R-:W-:-:S03]  /*33e0*/  MOV R3, R9 ;  /* 0x0000000900037202 */ /* 0x000fc60000000f00 */
[C---:B0-----:R-:W-:Y:S02]  /*33f0*/  IMAD.WIDE R16, R27.reuse, 0x4, R2 ;  /* 0x000000041b107825 */ /* 0x041fe400078e0202 */
[----:B------:R0:W4:Y:S04]  /*3400*/  LDG.E.128.CONSTANT R12, desc[UR6][R2.64] ;  /* 0x00000006020c7981 */ /* 0x000128000c1e9d00 */
[----:B------:R-:W5:Y:S01]  /*3410*/  LDG.E.128.CONSTANT R8, desc[UR6][R16.64] ;  /* 0x0000000610087981 */ /* 0x000f62000c1e9d00 */
[----:B------:R-:W-:-:S05]  /*3420*/  IMAD.WIDE R18, R27, 0x4, R16 ;  /* 0x000000041b127825 */ /* 0x000fca00078e0210 */
[----:B------:R4:W5:Y:S01]  /*3430*/  LDG.E.128.CONSTANT R4, desc[UR6][R18.64] ;  /* 0x0000000612047981 */ /* 0x000962000c1e9d00 */
[----:B------:R-:W-:Y:S01]  /*3440*/  PRMT R29, R23, 0x9910, RZ ;  /* 0x00009910171d7816 */ /* 0x000fe200000000ff */
[----:B0-----:R-:W-:-:S03]  /*3450*/  IMAD.WIDE R2, R27, 0x4, R18 ;  /* 0x000000041b027825 */ /* 0x001fc600078e0212 */
[----:B------:R-:W-:Y:S01]  /*3460*/  ISETP.EQ.OR P2, PT, R29, RZ, P1 ;  /* 0x000000ff1d00720c */ /* 0x000fe20000f42670 */
[----:B------:R-:W-:Y:S01]  /*3470*/  HFMA2.MMA R43, -RZ, RZ, 0, 0.125 ;  /* 0x00003000ff2b7435 */ /* 0x000fe200000001ff */
[----:B------:R-:W-:Y:S02]  /*3480*/  MOV R0, 0x2400 ;  /* 0x0000240000007802 */ /* 0x000fe40000000f00 */
[----:B--2---:R-:W-:-:S04]  /*3490*/  @!P0 PRMT R21, R32, 0x7610, R21 ;  /* 0x0000761020158816 */ /* 0x004fc80000000015 */
[----:B------:R-:W-:Y:S02]  /*34a0*/  @!P0 PRMT R21, R21, 0x7610, R32 ;  /* 0x0000761015158816 */ /* 0x000fe40000000020 */
[----:B------:R-:W-:Y:S02]  /*34b0*/  @!P0 PRMT R20, R33, 0x7610, R20 ;  /* 0x0000761021148816 */ /* 0x000fe40000000014 */
[----:B---3--:R-:W-:Y:S02]  /*34c0*/  @!P0 IADD3 R24, R30, R45, RZ ;  /* 0x0000002d1e188210 */ /* 0x008fe40007ffe0ff */
[----:B------:R-:W-:Y:S02]  /*34d0*/  @!P0 PRMT R20, R20, 0x7610, R33 ;  /* 0x0000761014148816 */ /* 0x000fe40000000021 */
[----:B----4-:R-:W-:Y:S02]  /*34e0*/  SHF.R.U32.HI R19, RZ, 0xf, R14 ;  /* 0x0000000fff137819 */ /* 0x010fe4000001160e */
[----:B------:R-:W-:-:S02]  /*34f0*/  SHF.R.U32.HI R17, RZ, 0xf, R13 ;  /* 0x0000000fff117819 */ /* 0x000fc4000001160d */
[----:B------:R-:W-:Y:S02]  /*3500*/  SHF.R.U32.HI R29, RZ, 0xf, R15 ;  /* 0x0000000fff1d7819 */ /* 0x000fe4000001160f */
[----:B------:R-:W-:Y:S02]  /*3510*/  SHF.R.U32.HI R16, RZ, 0xf, R12 ;  /* 0x0000000fff107819 */ /* 0x000fe4000001160c */
[----:B------:R-:W-:Y:S02]  /*3520*/  LOP3.LUT R27, R19, 0x10001, RZ, 0xc0, !PT ;  /* 0x00010001131b7812 */ /* 0x000fe400078ec0ff */
[----:B------:R-:W-:Y:S02]  /*3530*/  LOP3.LUT R18, R17, 0x10001, RZ, 0xc0, !PT ;  /* 0x0001000111127812 */ /* 0x000fe400078ec0ff */
[----:B------:R-:W-:Y:S02]  /*3540*/  LOP3.LUT R29, R29, 0x10001, RZ, 0xc0, !PT ;  /* 0x000100011d1d7812 */ /* 0x000fe400078ec0ff */
[----:B-----5:R-:W-:-:S02]  /*3550*/  SHF.R.U32.HI R19, RZ, 0xe, R9 ;  /* 0x0000000eff137819 */ /* 0x020fc40000011609 */
[----:B------:R-:W-:Y:S02]  /*3560*/  SHF.R.U32.HI R32, RZ, 0xe, R11 ;  /* 0x0000000eff207819 */ /* 0x000fe4000001160b */
[----:B------:R-:W-:Y:S02]  /*3570*/  LOP3.LUT R16, R16, 0x10001, RZ, 0xc0, !PT ;  /* 0x0001000110107812 */ /* 0x000fe400078ec0ff */
[----:B------:R-:W-:Y:S02]  /*3580*/  SHF.R.U32.HI R17, RZ, 0xe, R8 ;  /* 0x0000000eff117819 */ /* 0x000fe40000011608 */
[----:B------:R-:W-:Y:S02]  /*3590*/  SHF.R.U32.HI R30, RZ, 0xe, R10 ;  /* 0x0000000eff1e7819 */ /* 0x000fe4000001160a */
[----:B------:R-:W-:Y:S02]  /*35a0*/  LOP3.LUT R19, R18, 0x20002, R19, 0xf8, !PT ;  /* 0x0002000212137812 */ /* 0x000fe400078ef813 */
[----:B------:R-:W-:-:S02]  /*35b0*/  LOP3.LUT R32, R29, 0x20002, R32, 0xf8, !PT ;  /* 0x000200021d207812 */ /* 0x000fc400078ef820 */
[----:B------:R-:W-:Y:S02]  /*35c0*/  LOP3.LUT R16, R16, 0x20002, R17, 0xf8, !PT ;  /* 0x0002000210107812 */ /* 0x000fe400078ef811 */
[----:B------:R-:W-:Y:S02]  /*35d0*/  LOP3.LUT R18, R27, 0x20002, R30, 0xf8, !PT ;  /* 0x000200021b127812 */ /* 0x000fe400078ef81e */
[----:B------:R-:W-:Y:S02]  /*35e0*/  SHF.R.U32.HI R29, RZ, 0xd, R6 ;  /* 0x0000000dff1d7819 */ /* 0x000fe40000011606 */
[----:B------:R-:W-:Y:S02]  /*35f0*/  SHF.R.U32.HI R31, RZ, 0xd, R4 ;  /* 0x0000000dff1f7819 */ /* 0x000fe40000011604 */
[----:B------:R-:W-:Y:S02]  /*3600*/  LOP3.LUT R17, R13, 0x380038, RZ, 0xc0, !PT ;  /* 0x003800380d117812 */ /* 0x000fe400078ec0ff */
[----:B------:R-:W-:-:S02]  /*3610*/  SHF.R.U32.HI R27, RZ, 0xd, R7 ;  /* 0x0000000dff1b7819 */ /* 0x000fc40000011607 */
[----:B------:R-:W-:Y:S02]  /*3620*/  SHF.R.U32.HI R76, RZ, 0x6, R12 ;  /* 0x00000006ff4c7819 */ /* 0x000fe4000001160c */
[----:B------:R-:W-:Y:S02]  /*3630*/  SHF.R.U32.HI R30, RZ, 0xd, R5 ;  /* 0x0000000dff1e7819 */ /* 0x000fe40000011605 */
[----:B------:R-:W-:Y:S02]  /*3640*/  SHF.R.U32.HI R75, RZ, 0x6, R14 ;  /* 0x00000006ff4b7819 */ /* 0x000fe4000001160e */
[----:B------:R-:W-:Y:S02]  /*3650*/  LOP3.LUT R29, R18, 0x40004, R29, 0xf8, !PT ;  /* 0x00040004121d7812 */ /* 0x000fe400078ef81d */
[----:B------:R-:W-:Y:S02]  /*3660*/  LOP3.LUT R31, R16, 0x40004, R31, 0xf8, !PT ;  /* 0x00040004101f7812 */ /* 0x000fe400078ef81f */
[----:B------:R-:W-:-:S02]  /*3670*/  LOP3.LUT R18, R14, 0x380038, RZ, 0xc0, !PT ;  /* 0x003800380e127812 */ /* 0x000fc400078ec0ff */
[----:B------:R-:W-:Y:S02]  /*3680*/  LOP3.LUT R36, R17, 0x64006400, RZ, 0xfc, !PT ;  /* 0x6400640011247812 */ /* 0x000fe400078efcff */
[----:B------:R-:W-:Y:S02]  /*3690*/  LOP3.LUT R27, R32, 0x40004, R27, 0xf8, !PT ;  /* 0x00040004201b7812 */ /* 0x000fe400078ef81b */
[----:B------:R-:W-:Y:S02]  /*36a0*/  LOP3.LUT R16, R12, 0x380038, RZ, 0xc0, !PT ;  /* 0x003800380c107812 */ /* 0x000fe400078ec0ff */
[----:B------:R-:W-:Y:S02]  /*36b0*/  SHF.R.U32.HI R79, RZ, 0x6, R15 ;  /* 0x00000006ff4f7819 */ /* 0x000fe4000001160f */
[----:B------:R-:W-:Y:S02]  /*36c0*/  LOP3.LUT R17, R76, 0x380038, RZ, 0xc0, !PT ;  /* 0x003800384c117812 */ /* 0x000fe400078ec0ff */
[----:B------:R-:W-:-:S02]  /*36d0*/  LOP3.LUT R30, R19, 0x40004, R30, 0xf8, !PT ;  /* 0x00040004131e7812 */ /* 0x000fc400078ef81e */
        /* <DEDUP_REMOVED lines=28> */
[----:B------:R-:W-:Y:S02]  /*38a0*/  SHF.R.U32.HI R35, RZ, 0x6, R7 ;  /* 0x00000006ff237819 */ /* 0x000fe40000011607 */
        /* <DEDUP_REMOVED lines=19> */
[----:B------:R-:W-:Y:S02]  /*39e0*/  SHF.R.U32.HI R34, RZ, 0x6, R6 ;  /* 0x00000006ff227819 */ /* 0x000fe40000011606 */
        /* <DEDUP_REMOVED lines=52> */
[----:B------:R-:W-:Y:S02]  /*3d30*/  HFMA2 R43, R48, R43.H0_H0, -132, -132 ;  /* 0xd820d820302b7431 */ /* 0x000fe4000004002b */
[-C--:B------:R-:W-:Y:S01]  /*3d40*/  HFMA2 R44, R47, R0.reuse.H0_H0, -20, -20 ;  /* 0xcd00cd002f2c7431 */ /* 0x080fe20000040000 */
[----:B------:R-:W-:Y:S01]  /*3d50*/  IADD3 R45, R45, 0x20, RZ ;  /* 0x000000202d2d7810 */ /* 0x000fe20007ffe0ff */
        /* <DEDUP_REMOVED lines=39> */
[-C--:B0-----:R-:W-:Y:S01]  /*3fd0*/  HFMA2 R83, R13, R16.reuse, RZ.H0_H0 ;  /* 0x000000100d537231 */ /* 0x081fe200000400ff */
[-C--:B------:R-:W-:Y:S01]  /*3fe0*/  HFMA2.MMA R81, R81, R16.reuse, RZ ;  /* 0x0000001051517235 */ /* 0x080fe200000000ff */
[----:B------:R-:W-:Y:S01]  /*3ff0*/  HFMA2 R86, R15, R16, RZ.H0_H0 ;  /* 0x000000100f567231 */ /* 0x000fe200000400ff */
[----:B------:R-:W-:Y:S01]  /*4000*/  HFMA2.MMA R82, R85, R16, RZ ;  /* 0x0000001055527235 */ /* 0x000fe200000000ff */
[----:B------:R-:W0:Y:S01]  /*4010*/  LDS.128 R12, [UR4+0x10] ;  /* 0x00001004ff0c7984 */ /* 0x000e220008000c00 */
[-C--:B------:R-:W-:Y:S01]  /*4020*/  HFMA2 R83, R77, R17.reuse, R83 ;  /* 0x000000114d537231 */ /* 0x080fe20000000053 */
[----:B------:R-:W-:Y:S01]  /*4030*/  LOP3.LUT R16, R4, 0x70007, RZ, 0xc0, !PT ;  /* 0x0007000704107812 */ /* 0x000fe200078ec0ff */
[----:B------:R-:W-:Y:S01]  /*4040*/  HFMA2 R86, R65, R17, R86 ;  /* 0x0000001141567231 */ /* 0x000fe20000000056 */
[----:B------:R-:W-:Y:S01]  /*4050*/  LOP3.LUT R85, R7, 0x70007, RZ, 0xc0, !PT ;  /* 0x0007000707557812 */ /* 0x000fe200078ec0ff */
[-C--:B------:R-:W-:Y:S01]  /*4060*/  HFMA2.MMA R81, R69, R17.reuse, R81 ;  /* 0x0000001145517235 */ /* 0x080fe20000000051 */
[-C--:B------:R-:W-:Y:S01]  /*4070*/  HFMA2 R83, R78, R18.reuse, R83 ;  /* 0x000000124e537231 */ /* 0x080fe20000000053 */
[----:B------:R-:W-:Y:S01]  /*4080*/  HFMA2.MMA R82, R66, R17, R82 ;  /* 0x0000001142527235 */ /* 0x000fe20000000052 */
[----:B------:R-:W-:Y:S01]  /*4090*/  HFMA2 R86, R79, R18, R86 ;  /* 0x000000124f567231 */ /* 0x000fe20000000056 */
[----:B------:R-:W-:Y:S01]  /*40a0*/  LOP3.LUT R10, R10, 0x70007, RZ, 0xc0, !PT ;  /* 0x000700070a0a7812 */ /* 0x000fe200078ec0ff */
[-C--:B------:R-:W-:Y:S01]  /*40b0*/  HFMA2 R83, R73, R19.reuse, R83 ;  /* 0x0000001349537231 */ /* 0x080fe20000000053 */
[----:B------:R-:W-:Y:S01]  /*40c0*/  LOP3.LUT R8, R8, 0x64006400, RZ, 0xfc, !PT ;  /* 0x6400640008087812 */ /* 0x000fe200078efcff */
[----:B------:R-:W-:Y:S01]  /*40d0*/  HFMA2 R86, R71, R19, R86 ;  /* 0x0000001347567231 */ /* 0x000fe20000000056 */
[-C--:B------:R-:W-:Y:S01]  /*40e0*/  HFMA2.MMA R81, R76, R18.reuse, R81 ;  /* 0x000000124c517235 */ /* 0x080fe20000000051 */
[----:B------:R-:W-:Y:S01]  /*40f0*/  LOP3.LUT R9, R9, 0x64006400, RZ, 0xfc, !PT ;  /* 0x6400640009097812 */ /* 0x000fe200078efcff */
[----:B------:R-:W-:Y:S01]  /*4100*/  HFMA2.MMA R82, R75, R18, R82 ;  /* 0x000000124b527235 */ /* 0x000fe20000000052 */
[----:B------:R-:W-:Y:S01]  /*4110*/  LOP3.LUT R10, R10, 0x64006400, RZ, 0xfc, !PT ;  /* 0x640064000a0a7812 */ /* 0x000fe200078efcff */
[----:B------:R-:W-:Y:S01]  /*4120*/  HADD2 R8, R8, -1028, -1028 ;  /* 0xe404e40408087430 */ /* 0x000fe20000000000 */
[----:B------:R-:W-:-:S02]  /*4130*/  LOP3.LUT R11, R11, 0x70007, RZ, 0xc0, !PT ;  /* 0x000700070b0b7812 */ /* 0x000fc400078ec0ff */
[----:B------:R-:W-:Y:S01]  /*4140*/  LOP3.LUT R63, R63, 0x70007, RZ, 0xc0, !PT ;  /* 0x000700073f3f7812 */ /* 0x000fe200078ec0ff */
[-C--:B------:R-:W-:Y:S01]  /*4150*/  HFMA2.MMA R6, R74, R19.reuse, R81 ;  /* 0x000000134a067235 */ /* 0x080fe20000000051 */
[----:B------:R-:W-:Y:S01]  /*4160*/  LOP3.LUT R11, R11, 0x64006400, RZ, 0xfc, !PT ;  /* 0x640064000b0b7812 */ /* 0x000fe200078efcff */
[----:B------:R-:W-:Y:S01]  /*4170*/  HFMA2.MMA R82, R72, R19, R82 ;  /* 0x0000001348527235 */ /* 0x000fe20000000052 */
        /* <DEDUP_REMOVED lines=9> */
[-C--:B0-----:R-:W-:Y:S01]  /*4210*/  HFMA2.MMA R17, R70, R12.reuse, R6 ;  /* 0x0000000c46117235 */ /* 0x081fe20000000006 */
[-C--:B------:R-:W-:Y:S01]  /*4220*/  HFMA2 R83, R68, R12.reuse, R83 ;  /* 0x0000000c44537231 */ /* 0x080fe20000000053 */
[----:B------:R-:W0:Y:S01]  /*4230*/  LDS.128 R4, [UR4+0x20] ;  /* 0x00002004ff047984 */ /* 0x000e220008000c00 */
[----:B------:R-:W-:Y:S01]  /*4240*/  HFMA2.MMA R82, R67, R12, R82 ;  /* 0x0000000c43527235 */ /* 0x000fe20000000052 */
[----:B------:R-:W-:Y:S01]  /*4250*/  HFMA2 R86, R55, R12, R86 ;  /* 0x0000000c37567231 */ /* 0x000fe20000000056 */
[----:B------:R-:W-:Y:S01]  /*4260*/  LOP3.LUT R84, R84, 0x64006400, RZ, 0xfc, !PT ;  /* 0x6400640054547812 */ /* 0x000fe200078efcff */
[----:B------:R-:W-:Y:S01]  /*4270*/  HADD2 R12, R9, -1028, -1028 ;  /* 0xe404e404090c7430 */ /* 0x000fe20000000000 */
[----:B------:R-:W-:Y:S01]  /*4280*/  LOP3.LUT R80, R80, 0x64006400, RZ, 0xfc, !PT ;  /* 0x6400640050507812 */ /* 0x000fe200078efcff */
[----:B------:R-:W-:Y:S01]  /*4290*/  HADD2 R9, R10, -1028, -1028 ;  /* 0xe404e4040a097430 */ /* 0x000fe20000000000 */
[-C--:B------:R-:W-:Y:S01]  /*42a0*/  HFMA2.MMA R17, R8, R13.reuse, R17 ;  /* 0x0000000d08117235 */ /* 0x080fe20000000011 */
[-C--:B------:R-:W-:Y:S01]  /*42b0*/  HFMA2 R83, R12, R13.reuse, R83 ;  /* 0x0000000d0c537231 */ /* 0x080fe20000000053 */
[----:B------:R-:W-:Y:S01]  /*42c0*/  LOP3.LUT R85, R85, 0x64006400, RZ, 0xfc, !PT ;  /* 0x6400640055557812 */ /* 0x000fe200078efcff */
[----:B------:R-:W-:Y:S01]  /*42d0*/  HFMA2 R86, R11, R13, R86 ;  /* 0x0000000d0b567231 */ /* 0x000fe20000000056 */
[----:B------:R-:W-:Y:S01]  /*42e0*/  LOP3.LUT R32, R32, 0x70007, RZ, 0xc0, !PT ;  /* 0x0007000720207812 */ /* 0x000fe200078ec0ff */
[----:B------:R-:W-:Y:S01]  /*42f0*/  HFMA2.MMA R82, R9, R13, R82 ;  /* 0x0000000d09527235 */ /* 0x000fe20000000052 */
[----:B------:R-:W-:Y:S01]  /*4300*/  HADD2 R8, R63, -1028, -1028 ;  /* 0xe404e4043f087430 */ /* 0x000fe20000000000 */
[----:B------:R-:W-:Y:S01]  /*4310*/  LOP3.LUT R34, R34, 0x70007, RZ, 0xc0, !PT ;  /* 0x0007000722227812 */ /* 0x000fe200078ec0ff */
[-C--:B------:R-:W-:Y:S01]  /*4320*/  HFMA2.MMA R17, R64, R14.reuse, R17 ;  /* 0x0000000e40117235 */ /* 0x080fe20000000011 */
[----:B------:R-:W-:Y:S01]  /*4330*/  HADD2 R10, R61, -1028, -1028 ;  /* 0xe404e4043d0a7430 */ /* 0x000fe20000000000 */
[----:B------:R-:W-:Y:S01]  /*4340*/  LOP3.LUT R32, R32, 0x64006400, RZ, 0xfc, !PT ;  /* 0x6400640020207812 */ /* 0x000fe200078efcff */
[----:B------:R-:W-:Y:S01]  /*4350*/  HADD2 R9, R62, -1028, -1028 ;  /* 0xe404e4043e097430 */ /* 0x000fe20000000000 */
[----:B------:R-:W-:Y:S01]  /*4360*/  LOP3.LUT R34, R34, 0x64006400, RZ, 0xfc, !PT ;  /* 0x6400640022227812 */ /* 0x000fe200078efcff */
[-C--:B------:R-:W-:Y:S01]  /*4370*/  HFMA2 R83, R60, R14.reuse, R83 ;  /* 0x0000000e3c537231 */ /* 0x080fe20000000053 */
[----:B------:R-:W-:Y:S01]  /*4380*/  HFMA2.MMA R82, R59, R14, R82 ;  /* 0x0000000e3b527235 */ /* 0x000fe20000000052 */
[----:B------:R-:W-:Y:S01]  /*4390*/  HFMA2 R86, R58, R14, R86 ;  /* 0x0000000e3a567231 */ /* 0x000fe20000000056 */
[-C--:B------:R-:W-:Y:S01]  /*43a0*/  HFMA2.MMA R17, R8, R15.reuse, R17 ;  /* 0x0000000f08117235 */ /* 0x080fe20000000011 */
[----:B------:R-:W-:Y:S01]  /*43b0*/  HADD2 R57, R57, -1028, -1028 ;  /* 0xe404e40439397430 */ /* 0x000fe20000000000 */
[----:B------:R-:W-:Y:S01]  /*43c0*/  LOP3.LUT R35, R35, 0x70007, RZ, 0xc0, !PT ;  /* 0x0007000723237812 */ /* 0x000fe200078ec0ff */
[-C--:B------:R-:W-:Y:S01]  /*43d0*/  HFMA2 R83, R10, R15.reuse, R83 ;  /* 0x0000000f0a537231 */ /* 0x080fe20000000053 */
[----:B------:R-:W-:Y:S01]  /*43e0*/  LOP3.LUT R33, R33, 0x70007, RZ, 0xc0, !PT ;  /* 0x0007000721217812 */ /* 0x000fe200078ec0ff */
[----:B------:R-:W-:Y:S01]  /*43f0*/  HFMA2 R86, R9, R15, R86 ;  /* 0x0000000f09567231 */ /* 0x000fe20000000056 */
[----:B------:R-:W-:Y:S01]  /*4400*/  LOP3.LUT R35, R35, 0x64006400, RZ, 0xfc, !PT ;  /* 0x6400640023237812 */ /* 0x000fe200078efcff */
[----:B------:R-:W1:Y:S01]  /*4410*/  LDS.128 R8, [UR4+0x30] ;  /* 0x00003004ff087984 */ /* 0x000e620008000c00 */
[----:B------:R-:W-:Y:S01]  /*4420*/  HFMA2.MMA R82, R57, R15, R82 ;  /* 0x0000000f39527235 */ /* 0x000fe20000000052 */
        /* <DEDUP_REMOVED lines=13> */
[----:B------:R-:W-:-:S02]  /*4500*/  HFMA2 R83, R44, R5, R83 ;  /* 0x000000052c537231 */ /* 0x000fc40000000053 */
[----:B------:R-:W-:Y:S01]  /*4510*/  HFMA2 R86, R47, R5, R86 ;  /* 0x000000052f567231 */ /* 0x000fe20000000056 */
[-C--:B------:R-:W-:Y:S01]  /*4520*/  HFMA2.MMA R17, R53, R5.reuse, R17 ;  /* 0x0000000535117235 */ /* 0x080fe20000000011 */
[-C--:B------:R-:W-:Y:S01]  /*4530*/  HFMA2 R83, R80, R6.reuse, R83 ;  /* 0x0000000650537231 */ /* 0x080fe20000000053 */
[----:B------:R-:W-:Y:S01]  /*4540*/  HFMA2.MMA R82, R46, R5, R82 ;  /* 0x000000052e527235 */ /* 0x000fe20000000052 */
[----:B------:R-:W-:Y:S02]  /*4550*/  HADD2 R5, R84, -1028, -1028 ;  /* 0xe404e40454057430 */ /* 0x000fe40000000000 */
[----:B------:R-:W-:Y:S02]  /*4560*/  HFMA2 R86, R85, R6, R86 ;  /* 0x0000000655567231 */ /* 0x000fe40000000056 */
[-C--:B------:R-:W-:Y:S01]  /*4570*/  HFMA2 R83, R37, R7.reuse, R83 ;  /* 0x0000000725537231 */ /* 0x080fe20000000053 */
[-C--:B------:R-:W-:Y:S01]  /*4580*/  HFMA2.MMA R17, R16, R6.reuse, R17 ;  /* 0x0000000610117235 */ /* 0x080fe20000000011 */
[----:B------:R-:W-:Y:S01]  /*4590*/  HFMA2 R86, R39, R7, R86 ;  /* 0x0000000727567231 */ /* 0x000fe20000000056 */
[----:B------:R-:W-:Y:S01]  /*45a0*/  HFMA2.MMA R82, R5, R6, R82 ;  /* 0x0000000605527235 */ /* 0x000fe20000000052 */
[----:B------:R-:W-:-:S02]  /*45b0*/  HADD2 R5, R32, -1028, -1028 ;  /* 0xe404e40420057430 */ /* 0x000fc40000000000 */
[----:B------:R-:W-:Y:S02]  /*45c0*/  HADD2 R6, R33, -1028, -1028 ;  /* 0xe404e40421067430 */ /* 0x000fe40000000000 */
[----:B------:R-:W-:Y:S01]  /*45d0*/  HADD2 R29, R29, -1028, -1028 ;  /* 0xe404e4041d1d7430 */ /* 0x000fe20000000000 */
[-C--:B------:R-:W-:Y:S01]  /*45e0*/  HFMA2.MMA R4, R36, R7.reuse, R17 ;  /* 0x0000000724047235 */ /* 0x080fe20000000011 */
[----:B------:R-:W-:Y:S01]  /*45f0*/  HADD2 R30, R30, -1028, -1028 ;  /* 0xe404e4041e1e7430 */ /* 0x000fe20000000000 */
[----:B------:R-:W-:Y:S01]  /*4600*/  HFMA2.MMA R82, R38, R7, R82 ;  /* 0x0000000726527235 */ /* 0x000fe20000000052 */
[----:B------:R-:W-:Y:S02]  /*4610*/  HADD2 R7, R34, -1028, -1028 ;  /* 0xe404e40422077430 */ /* 0x000fe40000000000 */
[----:B------:R-:W-:Y:S02]  /*4620*/  HADD2 R27, R27, -1028, -1028 ;  /* 0xe404e4041b1b7430 */ /* 0x000fe40000000000 */
[-C--:B-1----:R-:W-:Y:S01]  /*4630*/  HFMA2 R86, R35, R8.reuse, R86 ;  /* 0x0000000823567231 */ /* 0x082fe20000000056 */
[-C--:B------:R-:W-:Y:S01]  /*4640*/  HFMA2.MMA R4, R5, R8.reuse, R4 ;  /* 0x0000000805047235 */ /* 0x080fe20000000004 */
[----:B------:R-:W-:Y:S01]  /*4650*/  HFMA2 R83, R6, R8, R83 ;  /* 0x0000000806537231 */ /* 0x000fe20000000053 */
[----:B------:R-:W-:Y:S01]  /*4660*/  HFMA2.MMA R82, R7, R8, R82 ;  /* 0x0000000807527235 */ /* 0x000fe20000000052 */
[----:B------:R-:W-:-:S02]  /*4670*/  HFMA2 R86, R43, R9, R86 ;  /* 0x000000092b567231 */ /* 0x000fc40000000056 */
[----:B------:R-:W-:Y:S02]  /*4680*/  HFMA2 R83, R41, R9, R83 ;  /* 0x0000000929537231 */ /* 0x000fe40000000053 */
[-C--:B------:R-:W-:Y:S01]  /*4690*/  HFMA2 R86, R0, R10.reuse, R86 ;  /* 0x0000000a00567231 */ /* 0x080fe20000000056 */
[-C--:B------:R-:W-:Y:S01]  /*46a0*/  HFMA2.MMA R5, R40, R9.reuse, R4 ;  /* 0x0000000928057235 */ /* 0x080fe20000000004 */
[----:B------:R-:W-:Y:S01]  /*46b0*/  HADD2 R0, R31, -1028, -1028 ;  /* 0xe404e4041f007430 */ /* 0x000fe20000000000 */
        /* <DEDUP_REMOVED lines=16> */
.L_x_3347:
[C---:B------:R-:W-:Y:S01]  /*47c0*/  ISETP.GE.AND P0, PT, R45.reuse, UR5, PT ;  /* 0x000000052d007c0c */ /* 0x040fe2000bf06270 */
[----:B------:R-:W-:Y:S01]  /*47d0*/  UIADD3 UR4, UR4, 0x40, URZ ;  /* 0x0000004004047890 */ /* 0x000fe2000fffe03f */
[----:B------:R-:W-:Y:S02]  /*47e0*/  ISETP.LT.AND P2, PT, R45, R22, PT ;  /* 0x000000162d00720c */ /* 0x000fe40003f41270 */
[----:B------:R-:W-:Y:S02]  /*47f0*/  MOV R8, R2 ;  /* 0x0000000200087202 */ /* 0x000fe40000000f00 */
[----:B------:R-:W-:-:S09]  /*4800*/  MOV R9, R3 ;  /* 0x0000000300097202 */ /* 0x000fd20000000f00 */
[----:B------:R-:W-:Y:S05]  /*4810*/  @!P0 BRA P2, `(.L_x_3348) ;  /* 0xffffffe800c88947 */ /* 0x000fea000103ffff */
.L_x_3346:
        /* <DEDUP_REMOVED lines=19> */
.L_x_3352:
[----:B------:R-:W0:Y:S02]  /*4950*/  LDS R6, [R2] ;  /* 0x0000000002067984 */ /* 0x000e240000000800 */
[----:B0-----:R-:W-:-:S06]  /*4960*/  HADD2 R7, R6, R9 ;  /* 0x0000000906077230 */ /* 0x001fcc0000000000 */
[----:B------:R-:W0:Y:S02]  /*4970*/  ATOMS.CAST.SPIN R7, [R2], R6, R7 ;  /* 0x000000060207738d */ /* 0x000e240001800007 */
[----:B0-----:R-:W-:-:S13]  /*4980*/  ISETP.EQ.U32.AND P0, PT, R7, 0x1, PT ;  /* 0x000000010700780c */ /* 0x001fda0003f02070 */
[----:B------:R-:W-:Y:S05]  /*4990*/  @!P0 BRA `(.L_x_3352) ;  /* 0xfffffffc00ec8947 */ /* 0x000fea000383ffff */
[----:B------:R-:W-:Y:S05]  /*49a0*/  BRA `(.L_x_3350) ;  /* 0x00000000000c7947 */ /* 0x000fea0003800000 */
.L_x_3351:
[----:B------:R-:W2:Y:S02]  /*49b0*/  LD.E R0, desc[UR6][R4.64] ;  /* 0x0000000604007980 */ /* 0x000ea4000c101900 */
[----:B--2---:R-:W-:-:S05]  /*49c0*/  IADD3 R3, R9, R0, RZ ;  /* 0x0000000009037210 */ /* 0x004fca0007ffe0ff */
[----:B------:R0:W-:Y:S02]  /*49d0*/  ST.E desc[UR6][R4.64], R3 ;  /* 0x0000000304007985 */ /* 0x0001e4000c101906 */
.L_x_3350:
[----:B------:R-:W-:Y:S05]  /*49e0*/  BSYNC B0 ;  /* 0x0000000000007941 */ /* 0x000fea0003800000 */
.L_x_3349:
[----:B------:R1:W-:Y:S02]  /*49f0*/  ATOM.E.ADD.F16x2.RN.STRONG.GPU P0, RZ, desc[UR6][R4.64+0x4], R23 ;  /* 0x0000041704ff79a2 */ /* 0x0003e4000810e1c6 */
[----:B-1----:R-:W-:Y:S05]  /*4a00*/  @P0 EXIT ;  /* 0x000000000000094d */ /* 0x002fea0003800000 */
[----:B------:R-:W1:Y:S02]  /*4a10*/  QSPC.E.S P0, RZ, [R4+0x4] ;  /* 0x0000040004ff73aa */ /* 0x000e640000000500 */
[----:B-1----:R-:W-:Y:S05]  /*4a20*/  @!P0 BRA `(.L_x_3353) ;  /* 0x0000000000208947 */ /* 0x002fea0003800000 */
[----:B------:R-:W-:-:S04]  /*4a30*/  MOV R2, R4 ;  /* 0x0000000400027202 */ /* 0x000fc80000000f00 */
[----:B------:R-:W-:-:S07]  /*4a40*/  MOV R2, R2 ;  /* 0x0000000200027202 */ /* 0x000fce0000000f00 */
.L_x_3354:
[----:B0-----:R-:W0:Y:S02]  /*4a50*/  LDS R4, [R2+0x4] ;  /* 0x0000040002047984 */ /* 0x001e240000000800 */
[----:B0-----:R-:W-:-:S10]  /*4a60*/  HFMA2.MMA R5, R4, 1, 1, R23 ;  /* 0x3c003c0004057835 */ /* 0x001fd40000000017 */
[----:B------:R-:W0:Y:S02]  /*4a70*/  ATOMS.CAST.SPIN R5, [R2+0x4], R4, R5 ;  /* 0x000004040205738d */ /* 0x000e240001800005 */
[----:B0-----:R-:W-:-:S13]  /*4a80*/  ISETP.EQ.U32.AND P0, PT, R5, 0x1, PT ;  /* 0x000000010500780c */ /* 0x001fda0003f02070 */
[----:B------:R-:W-:Y:S05]  /*4a90*/  @!P0 BRA `(.L_x_3354) ;  /* 0xfffffffc00ec8947 */ /* 0x000fea000383ffff */
[----:B------:R-:W-:Y:S05]  /*4aa0*/  EXIT ;  /* 0x000000000000794d */ /* 0x000fea0003800000 */
.L_x_3353:
[----:B------:R-:W0:Y:S02]  /*4ab0*/  LD.E R0, desc[UR6][R4.64+0x4] ;  /* 0x0000040604007980 */ /* 0x000e24000c101900 */
[----:B0-----:R-:W-:-:S05]  /*4ac0*/  IADD3 R3, R23, R0, RZ ;  /* 0x0000000017037210 */ /* 0x001fca0007ffe0ff */
[----:B------:R-:W-:Y:S01]  /*4ad0*/  ST.E desc[UR6][R4.64+0x4], R3 ;  /* 0x0000040304007985 */ /* 0x000fe2000c101906 */
[----:B------:R-:W-:Y:S05]  /*4ae0*/  EXIT ;  /* 0x000000000000794d */ /* 0x000fea0003800000 */
.L_x_3355:
        /* <DEDUP_REMOVED lines=9> */
.L_x_3725:


//--------------------- .text._Z23gemm_half_q_half_kernelILi1ELi14ELb1ELb1ELi64EEvPK6__halfPKjS4_S2_PS0_iiiiPKtS7_iiiiiibS2_i --------------------------
	.section	.text._Z23gemm_half_q_half_kernelILi1ELi14ELb1ELb1ELi64EEvPK6__halfPKjS4_S2_PS0_iiiiPKtS7_iiiiiibS2_i,"ax",@progbits
	.align	128
        .global         _Z23gemm_half_q_half_kernelILi1ELi14ELb1ELb1ELi64EEvPK6__halfPKjS4_S2_PS0_iiiiPKtS7_iiiiiibS2_i
        .type           _Z23gemm_half_q_half_kernelILi1ELi14ELb1ELb1ELi64EEvPK6__halfPKjS4_S2_PS0_iiiiPKtS7_iiiiiibS2_i,@function
        .size           _Z23gemm_half_q_half_kernelILi1ELi14ELb1ELb1ELi64EEvPK6__halfPKjS4_S2_PS0_iiiiPKtS7_iiiiiibS2_i,(.L_x_3726 - _Z23gemm_half_q_half_kernelILi1ELi14ELb1ELb1ELi64EEvPK6__halfPKjS4_S2_PS0_iiiiPKtS7_iiiiiibS2_i)
        .other          _Z23gemm_half_q_half_kernelILi1ELi14ELb1ELb1ELi64EEvPK6__halfPKjS4_S2_PS0_iiiiPKtS7_iiiiiibS2_i,@"STO_CUDA_ENTRY STV_DEFAULT"
_Z23gemm_half_q_half_kernelILi1ELi14ELb1ELb1ELi64EEvPK6__halfPKjS4_S2_PS0_iiiiPKtS7_iiiiiibS2_i:
.text._Z23gemm_half_q_half_kernelILi1ELi14ELb1ELb1ELi64EEvPK6__halfPKjS4_S2_PS0_iiiiPKtS7_iiiiiibS2_i:
        /* <DEDUP_REMOVED lines=9> */
[----:B--2---:R-:W-:-:S04]  /*0090*/  PRMT R4, R0, 0x9910, RZ ;  /* 0x0000991000047816 */ /* 0x004fc800000000ff */
[----:B------:R-:W-:-:S13]  /*00a0*/  ISETP.NE.AND P0, PT, R4, RZ, PT ;  /* 0x000000ff0400720c */ /* 0x000fda0003f05270 */
[----:B------:R-:W-:Y:S05]  /*00b0*/  @!P0 EXIT ;  /* 0x000000000000894d */ /* 0x000fea0003800000 */
        /* <DEDUP_REMOVED lines=18> */
[----:B------:R-:W-:-:S03]  /*01e0*/  ULDC.64 UR4, c[0x0][0x210] ;  /* 0x0000840000047ab9 */ /* 0x000fc60000000a00 */
[----:B------:R-:W2:Y:S01]  /*01f0*/  @P0 LDG.E.U16.CONSTANT R4, desc[UR6][R4.64] ;  /* 0x0000000604040981 */ /* 0x000ea2000c1e9500 */
[----:B------:R-:W-:Y:S02]  /*0200*/  SHF.R.S32.HI R6, RZ, 0x1f, R3 ;  /* 0x0000001fff067819 */ /* 0x000fe40000011403 */
[----:B------:R-:W-:-:S04]  /*0210*/  @!P0 IADD3 R7, P2, R8, R3, RZ ;  /* 0x0000000308078210 */ /* 0x000fc80007f5e0ff */
[----:B------:R-:W-:Y:S02]  /*0220*/  @!P0 IADD3.X R12, R9, R6, RZ, P2, !PT ;  /* 0x00000006090c8210 */ /* 0x000fe400017fe4ff */
[----:B------:R-:W-:-:S04]  /*0230*/  @!P0 LEA R8, P2, R7, UR4, 0x1 ;  /* 0x0000000407088c11 */ /* 0x000fc8000f8408ff */
[----:B------:R-:W-:-:S05]  /*0240*/  @!P0 LEA.HI.X R9, R7, UR5, R12, 0x1, P2 ;  /* 0x0000000507098c11 */ /* 0x000fca00090f0c0c */
[----:B------:R-:W3:Y:S01]  /*0250*/  @!P0 LDG.E.U16.CONSTANT R8, desc[UR6][R8.64] ;  /* 0x0000000608088981 */ /* 0x000ee2000c1e9500 */
[----:B--2---:R-:W-:-:S04]  /*0260*/  @P0 IADD3 R3, P3, R3, R4, RZ ;  /* 0x0000000403030210 */ /* 0x004fc80007f7e0ff */
[----:B------:R-:W-:Y:S02]  /*0270*/  @P0 IADD3.X R14, RZ, R6, RZ, P3, !PT ;  /* 0x00000006ff0e0210 */ /* 0x000fe40001ffe4ff */
[----:B------:R-:W-:-:S04]  /*0280*/  @P0 LEA R6, P3, R3, UR4, 0x1 ;  /* 0x0000000403060c11 */ /* 0x000fc8000f8608ff */
[----:B------:R-:W-:-:S05]  /*0290*/  @P0 LEA.HI.X R7, R3, UR5, R14, 0x1, P3 ;  /* 0x0000000503070c11 */ /* 0x000fca00098f0c0e */
[----:B------:R-:W2:Y:S01]  /*02a0*/  @P0 LDG.E.U16.CONSTANT R6, desc[UR6][R6.64] ;  /* 0x0000000606060981 */ /* 0x000ea2000c1e9500 */
[----:B------:R-:W0:Y:S01]  /*02b0*/  S2UR UR5, SR_CgaCtaId ;  /* 0x00000000000579c3 */ /* 0x000e220000008800 */
[----:B------:R-:W-:Y:S02]  /*02c0*/  UMOV UR4, 0x400 ;  /* 0x0000040000047882 */ /* 0x000fe40000000000 */
[----:B0-----:R-:W-:-:S06]  /*02d0*/  ULEA UR4, UR5, UR4, 0x18 ;  /* 0x0000000405047291 */ /* 0x001fcc000f8ec03f */
[----:B------:R-:W-:-:S05]  /*02e0*/  LEA R3, R11, UR4, 0x1 ;  /* 0x000000040b037c11 */ /* 0x000fca000f8e08ff */
[----:B--2---:R0:W-:Y:S04]  /*02f0*/  @P0 STS.U16 [R3], R6 ;  /* 0x0000000603000388 */ /* 0x0041e80000000400 */
[----:B---3--:R0:W-:Y:S02]  /*0300*/  @!P0 STS.U16 [R3], R8 ;  /* 0x0000000803008388 */ /* 0x0081e40000000400 */
.L_x_3357:
[----:B------:R-:W-:Y:S05]  /*0310*/  BSYNC B0 ;  /* 0x0000000000007941 */ /* 0x000fea0003800000 */
.L_x_3356:
[----:B------:R-:W-:Y:S01]  /*0320*/  ULDC UR4, c[0x0][0x23c] ;  /* 0x00008f0000047ab9 */ /* 0x000fe20000000800 */
[----:B0-----:R-:W-:Y:S02]  /*0330*/  SHF.L.U32 R8, R10, 0x2, RZ ;  /* 0x000000020a087819 */ /* 0x001fe400000006ff */
[----:B------:R-:W-:-:S04]  /*0340*/  MOV R37, UR4 ;  /* 0x0000000400257c02 */ /* 0x000fc80008000f00 */
        /* <DEDUP_REMOVED lines=24> */
[----:B------:R-:W-:Y:S02]  /*04d0*/  MOV R12, R22 ;  /* 0x00000016000c7202 */ /* 0x000fe40000000f00 */
[----:B------:R-:W-:-:S02]  /*04e0*/  LOP3.LUT R11, R11, 0x10, RZ, 0xc0, !PT ;  /* 0x000000100b0b7812 */ /* 0x000fc400078ec0ff */
[----:B-1----:R-:W-:-:S07]  /*04f0*/  SHF.R.S32.HI R13, RZ, 0x3, R13 ;  /* 0x00000003ff0d7819 */ /* 0x002fce000001140d */
.L_x_3359:
[----:B-----5:R-:W-:-:S05]  /*0500*/  IADD3 R18, R3, R10, RZ ;  /* 0x0000000a03127210 */ /* 0x020fca0007ffe0ff */
[----:B-1----:R-:W-:-:S05]  /*0510*/  IMAD R14, R18, R37, RZ ;  /* 0x00000025120e7224 */ /* 0x002fca00078e02ff */
[----:B------:R-:W-:-:S04]  /*0520*/  SHF.R.S32.HI R15, RZ, 0x1f, R14 ;  /* 0x0000001fff0f7819 */ /* 0x000fc8000001140e */
[----:B------:R-:W-:-:S04]  /*0530*/  LEA.HI R14, R15, R14, RZ, 0x3 ;  /* 0x0000000e0f0e7211 */ /* 0x000fc800078f18ff */
[----:B------:R-:W-:Y:S02]  /*0540*/  LEA.HI.SX32 R17, R14, R13, 0x1d ;  /* 0x0000000d0e117211 */ /* 0x000fe400078feaff */
[----:B------:R-:W1:Y:S03]  /*0550*/  LDC.64 R14, c[0x0][0x228] ;  /* 0x00008a00ff0e7b82 */ /* 0x000e660000000a00 */
[----:B0-----:R-:W-:-:S06]  /*0560*/  IMAD.WIDE R16, R17, 0x4, R6 ;  /* 0x0000000411107825 */ /* 0x001fcc00078e0206 */
[----:B------:R-:W2:Y:S01]  /*0570*/  LDG.E.CONSTANT R16, desc[UR6][R16.64] ;  /* 0x0000000610107981 */ /* 0x000ea2000c1e9900 */
[----:B------:R-:W-:Y:S01]  /*0580*/  LEA R19, R12, 0x1, 0x1 ;  /* 0x000000010c137811 */ /* 0x000fe200078e08ff */
[----:B-1----:R-:W-:-:S04]  /*0590*/  IMAD.WIDE R14, R18, 0x2, R14 ;  /* 0x00000002120e7825 */ /* 0x002fc800078e020e */
        /* <DEDUP_REMOVED lines=33> */
.L_x_3358:
[----:B------:R2:W5:Y:S01]  /*07b0*/  LDL.64 R10, [R1] ;  /* 0x00000000010a7983 */ /* 0x0005620000100a00 */
[----:B0-----:R-:W0:Y:S01]  /*07c0*/  LDC R7, c[0x0][0x25c] ;  /* 0x00009700ff077b82 */ /* 0x001e220000000800 */
[----:B------:R-:W-:Y:S01]  /*07d0*/  ULDC UR4, c[0x0][0x258] ;  /* 0x0000960000047ab9 */ /* 0x000fe20000000800 */
[----:B------:R-:W-:Y:S02]  /*07e0*/  CS2R R4, SRZ ;  /* 0x0000000000047805 */ /* 0x000fe4000001ff00 */
[----:B------:R-:W-:-:S04]  /*07f0*/  ISETP.GT.AND P2, PT, R22, UR4, PT ;  /* 0x0000000416007c0c */ /* 0x000fc8000bf44270 */
[----:B------:R-:W3:Y:S01]  /*0800*/  LDC R3, c[0x0][0x264] ;  /* 0x00009900ff037b82 */ /* 0x000ee20000000800 */
[----:B0-----:R-:W-:-:S08]  /*0810*/  ISETP.GT.AND P3, PT, R22, R7, PT ;  /* 0x000000071600720c */ /* 0x001fd00003f64270 */
[----:B--2---:R-:W-:Y:S05]  /*0820*/  @!P2 BRA `(.L_x_3360) ;  /* 0x00000000001ca947 */ /* 0x004fea0003800000 */
[----:B------:R-:W0:Y:S02]  /*0830*/  LDC R5, c[0x0][0x25c] ;  /* 0x00009700ff057b82 */ /* 0x000e240000000800 */
[----:B0-----:R-:W-:-:S04]  /*0840*/  VIMNMX R5, R22, R5, PT ;  /* 0x0000000516057248 */ /* 0x001fc80003fe0100 */
[----:B------:R-:W-:-:S04]  /*0850*/  IADD3 R5, R5, -UR4, RZ ;  /* 0x8000000405057c10 */ /* 0x000fc8000fffe0ff */
[----:B------:R-:W-:-:S04]  /*0860*/  SHF.R.S32.HI R6, RZ, 0x1f, R5 ;  /* 0x0000001fff067819 */ /* 0x000fc80000011405 */
[----:B------:R-:W-:-:S04]  /*0870*/  LEA.HI R6, R6, R5, RZ, 0x5 ;  /* 0x0000000506067211 */ /* 0x000fc800078f28ff */
[----:B------:R-:W-:-:S05]  /*0880*/  SHF.R.S32.HI R6, RZ, 0x5, R6 ;  /* 0x00000005ff067819 */ /* 0x000fca0000011406 */
[----:B------:R-:W-:-:S07]  /*0890*/  IMAD R5, R6, 0x6, RZ ;  /* 0x0000000606057824 */ /* 0x000fce00078e02ff */
.L_x_3360:
        /* <DEDUP_REMOVED lines=8> */
.L_x_3361:
[----:B------:R-:W-:Y:S01]  /*0920*/  ULDC UR5, c[0x0][0x260] ;  /* 0x0000980000057ab9 */ /* 0x000fe20000000800 */
[C---:B---3--:R-:W-:Y:S02]  /*0930*/  ISETP.GT.AND P3, PT, R22.reuse, R3, PT ;  /* 0x000000031600720c */ /* 0x048fe40003f64270 */
[----:B------:R-:W-:Y:S02]  /*0940*/  CS2R R6, SRZ ;  /* 0x0000000000067805 */ /* 0x000fe4000001ff00 */
        /* <DEDUP_REMOVED lines=9> */
.L_x_3362:
        /* <DEDUP_REMOVED lines=8> */
.L_x_3363:
        /* <DEDUP_REMOVED lines=11> */
.L_x_3364:
[C---:B------:R-:W-:Y:S01]  /*0b10*/  VIMNMX R12, R22.reuse, UR4, PT ;  /* 0x00000004160c7c48 */ /* 0x040fe2000bfe0100 */
[----:B------:R-:W0:Y:S01]  /*0b20*/  S2UR UR5, SR_CgaCtaId ;  /* 0x00000000000579c3 */ /* 0x000e220000008800 */
[----:B------:R-:W-:Y:S01]  /*0b30*/  ISETP.GE.OR P0, PT, R22, R3, P0 ;  /* 0x000000031600720c */ /* 0x000fe20000706670 */
        /* <DEDUP_REMOVED lines=26> */
[----:B------:R-:W-:-:S07]  /*0ce0*/  PRMT R33, RZ, 0x5410, RZ ;  /* 0x00005410ff217816 */ /* 0x000fce00000000ff */
.L_x_3367:
        /* <DEDUP_REMOVED lines=14> */
[----:B-1----:R-:W2:Y:S01]  /*0dd0*/  LDG.E.128.CONSTANT R12, desc[UR6][R18.64] ;  /* 0x00000006120c7981 */ /* 0x002ea2000c1e9d00 */
[----:B------:R-:W0:Y:S03]  /*0de0*/  LDC R29, c[0x0][0x23c] ;  /* 0x00008f00ff1d7b82 */ /* 0x000e260000000800 */
[----:B------:R-:W1:Y:S01]  /*0df0*/  LDS.64 R20, [UR4] ;  /* 0x00000004ff147984 */ /* 0x000e620008000a00 */
[----:B0-----:R-:W-:-:S04]  /*0e00*/  LEA R16, P0, R29, R18, 0x2 ;  /* 0x000000121d107211 */ /* 0x001fc800078010ff */
[----:B------:R-:W-:-:S05]  /*0e10*/  LEA.HI.X R17, R29, R19, R24, 0x2, P0 ;  /* 0x000000131d117211 */ /* 0x000fca00000f1418 */
[----:B------:R0:W3:Y:S01]  /*0e20*/  LDG.E.128.CONSTANT R4, desc[UR6][R16.64] ;  /* 0x0000000610047981 */ /* 0x0000e2000c1e9d00 */
[----:B------:R-:W-:-:S05]  /*0e30*/  IMAD.WIDE R46, R29, 0x4, R16 ;  /* 0x000000041d2e7825 */ /* 0x000fca00078e0210 */
[----:B------:R-:W4:Y:S01]  /*0e40*/  LDG.E.128.CONSTANT R8, desc[UR6][R46.64] ;  /* 0x000000062e087981 */ /* 0x000f22000c1e9d00 */
[----:B--2---:R-:W-:Y:S02]  /*0e50*/  LOP3.LUT R23, R12, 0xf000f, RZ, 0xc0, !PT ;  /* 0x000f000f0c177812 */ /* 0x004fe400078ec0ff */
[----:B------:R-:W-:Y:S02]  /*0e60*/  LOP3.LUT R26, R13, 0xf000f, RZ, 0xc0, !PT ;  /* 0x000f000f0d1a7812 */ /* 0x000fe400078ec0ff */
[----:B------:R-:W-:Y:S02]  /*0e70*/  LOP3.LUT R27, R14, 0xf000f, RZ, 0xc0, !PT ;  /* 0x000f000f0e1b7812 */ /* 0x000fe400078ec0ff */
[----:B------:R-:W-:Y:S02]  /*0e80*/  LOP3.LUT R28, R15, 0xf000f, RZ, 0xc0, !PT ;  /* 0x000f000f0f1c7812 */ /* 0x000fe400078ec0ff */
[----:B------:R-:W-:Y:S02]  /*0e90*/  LOP3.LUT R23, R23, 0x64006400, RZ, 0xfc, !PT ;  /* 0x6400640017177812 */ /* 0x000fe400078efcff */
[----:B------:R-:W-:-:S02]  /*0ea0*/  LOP3.LUT R26, R26, 0x64006400, RZ, 0xfc, !PT ;  /* 0x640064001a1a7812 */ /* 0x000fc400078efcff */
[----:B------:R-:W-:Y:S01]  /*0eb0*/  LOP3.LUT R27, R27, 0x64006400, RZ, 0xfc, !PT ;  /* 0x640064001b1b7812 */ /* 0x000fe200078efcff */
[----:B0-----:R-:W-:Y:S01]  /*0ec0*/  HADD2 R16, R23, -1032, -1032 ;  /* 0xe408e40817107430 */ /* 0x001fe20000000000 */
[----:B------:R-:W-:Y:S01]  /*0ed0*/  LOP3.LUT R28, R28, 0x64006400, RZ, 0xfc, !PT ;  /* 0x640064001c1c7812 */ /* 0x000fe200078efcff */
[----:B------:R-:W-:Y:S02]  /*0ee0*/  HADD2 R30, R26, -1032, -1032 ;  /* 0xe408e4081a1e7430 */ /* 0x000fe40000000000 */
[----:B------:R-:W-:Y:S02]  /*0ef0*/  HADD2 R26, R27, -1032, -1032 ;  /* 0xe408e4081b1a7430 */ /* 0x000fe40000000000 */
[--C-:B------:R-:W-:Y:S02]  /*0f00*/  HADD2.F32 R23, -RZ, R16.reuse.H0_H0 ;  /* 0x20000010ff177230 */ /* 0x100fe40000004100 */
[----:B------:R-:W-:Y:S02]  /*0f10*/  HADD2 R28, R28, -1032, -1032 ;  /* 0xe408e4081c1c7430 */ /* 0x000fe40000000000 */
[----:B------:R-:W-:-:S02]  /*0f20*/  HADD2.F32 R37, -RZ, R16.H1_H1 ;  /* 0x30000010ff257230 */ /* 0x000fc40000004100 */
[----:B-1----:R-:W-:Y:S02]  /*0f30*/  HADD2.F32 R16, -RZ, R20.H0_H0 ;  /* 0x20000014ff107230 */ /* 0x002fe40000004100 */
[----:B------:R-:W-:Y:S02]  /*0f40*/  HADD2.F32 R39, -RZ, R30.H0_H0 ;  /* 0x2000001eff277230 */ /* 0x000fe40000004100 */
[----:B------:R-:W-:Y:S02]  /*0f50*/  HADD2.F32 R27, -RZ, R26.H0_H0 ;  /* 0x2000001aff1b7230 */ /* 0x000fe40000004100 */
[----:B------:R-:W-:Y:S01]  /*0f60*/  FFMA.FTZ R38, R23, R16, RZ ;  /* 0x0000001017267223 */ /* 0x000fe200000100ff */
[----:B------:R-:W-:Y:S02]  /*0f70*/  HADD2.F32 R17, -RZ, R28.H0_H0 ;  /* 0x2000001cff117230 */ /* 0x000fe40000004100 */
[C---:B------:R-:W-:Y:S01]  /*0f80*/  FFMA.FTZ R39, R16.reuse, R39, RZ ;  /* 0x0000002710277223 */ /* 0x040fe200000100ff */
[----:B------:R-:W-:Y:S01]  /*0f90*/  HFMA2.MMA R23, -RZ, RZ, 0, 0.0625 ;  /* 0x00002c00ff177435 */ /* 0x000fe200000001ff */
[----:B------:R-:W-:Y:S01]  /*0fa0*/  FFMA.FTZ R27, R16, R27, RZ ;  /* 0x0000001b101b7223 */ /* 0x000fe200000100ff */
[----:B------:R-:W-:-:S02]  /*0fb0*/  HADD2.F32 R20, -RZ, R20.H1_H1 ;  /* 0x30000014ff147230 */ /* 0x000fc40000004100 */
[----:B------:R-:W-:Y:S01]  /*0fc0*/  FFMA.FTZ R17, R16, R17, RZ ;  /* 0x0000001110117223 */ /* 0x000fe200000100ff */
[----:B------:R-:W-:Y:S01]  /*0fd0*/  LOP3.LUT R16, R12, 0xf000f0, RZ, 0xc0, !PT ;  /* 0x00f000f00c107812 */ /* 0x000fe200078ec0ff */
[----:B------:R-:W-:Y:S01]  /*0fe0*/  HADD2.F32 R26, -RZ, R26.H1_H1 ;  /* 0x3000001aff1a7230 */ /* 0x000fe20000004100 */
[----:B------:R-:W-:Y:S01]  /*0ff0*/  SHF.R.U32.HI R12, RZ, 0x8, R12 ;  /* 0x00000008ff0c7819 */ /* 0x000fe2000001160c */
[----:B------:R-:W-:Y:S01]  /*1000*/  HADD2.F32 R30, -RZ, R30.H1_H1 ;  /* 0x3000001eff1e7230 */ /* 0x000fe20000004100 */
[----:B------:R-:W-:Y:S01]  /*1010*/  LOP3.LUT R16, R16, 0x64006400, RZ, 0xfc, !PT ;  /* 0x6400640010107812 */ /* 0x000fe200078efcff */
[----:B------:R-:W-:Y:S02]  /*1020*/  HADD2.F32 R28, -RZ, R28.H1_H1 ;  /* 0x3000001cff1c7230 */ /* 0x000fe40000004100 */
[C---:B------:R-:W-:Y:S01]  /*1030*/  FFMA.FTZ R42, R20.reuse, R26, R27 ;  /* 0x0000001a142a7223 */ /* 0x040fe2000001001b */
[----:B------:R-:W-:Y:S01]  /*1040*/  LOP3.LUT R26, R13, 0xf000f0, RZ, 0xc0, !PT ;  /* 0x00f000f00d1a7812 */ /* 0x000fe200078ec0ff */
[----:B------:R-:W-:Y:S01]  /*1050*/  FFMA.FTZ R37, R37, R20, R38 ;  /* 0x0000001425257223 */ /* 0x000fe20000010026 */
[C---:B------:R-:W-:Y:S01]  /*1060*/  FFMA.FTZ R39, R20.reuse, R30, R39 ;  /* 0x0000001e14277223 */ /* 0x040fe20000010027 */
[----:B------:R-:W-:Y:S01]  /*1070*/  FFMA.FTZ R27, R20, R28, R17 ;  /* 0x0000001c141b7223 */ /* 0x000fe20000010011 */
[----:B------:R-:W-:Y:S01]  /*1080*/  LOP3.LUT R30, R14, 0xf000f0, RZ, 0xc0, !PT ;  /* 0x00f000f00e1e7812 */ /* 0x000fe200078ec0ff */
[----:B------:R-:W-:Y:S01]  /*1090*/  HFMA2 R28, R16, R23.H0_H0, -72, -72 ;  /* 0xd480d480101c7431 */ /* 0x000fe20000040017 */
[----:B------:R-:W-:Y:S01]  /*10a0*/  LOP3.LUT R20, R15, 0xf000f0, RZ, 0xc0, !PT ;  /* 0x00f000f00f147812 */ /* 0x000fe200078ec0ff */
[----:B------:R-:W0:Y:S01]  /*10b0*/  LDS.64 R16, [UR4+0x8] ;  /* 0x00000804ff107984 */ /* 0x000e220008000a00 */
[----:B------:R-:W-:Y:S01]  /*10c0*/  LOP3.LUT R26, R26, 0x64006400, RZ, 0xfc, !PT ;  /* 0x640064001a1a7812 */ /* 0x000fe200078efcff */
[----:B------:R-:W-:Y:S01]  /*10d0*/  HADD2.F32 R38, -RZ, R21.H0_H0 ;  /* 0x20000015ff267230 */ /* 0x000fe20000004100 */
[----:B------:R-:W-:-:S02]  /*10e0*/  LOP3.LUT R30, R30, 0x64006400, RZ, 0xfc, !PT ;  /* 0x640064001e1e7812 */ /* 0x000fc400078efcff */
[----:B------:R-:W-:Y:S01]  /*10f0*/  LOP3.LUT R20, R20, 0x64006400, RZ, 0xfc, !PT ;  /* 0x6400640014147812 */ /* 0x000fe200078efcff */
[-C--:B------:R-:W-:Y:S02]  /*1100*/  HFMA2 R31, R26, R23.reuse.H0_H0, -72, -72 ;  /* 0xd480d4801a1f7431 */ /* 0x080fe40000040017 */
[----:B------:R-:W-:Y:S02]  /*1110*/  HADD2.F32 R26, -RZ, R28.H0_H0 ;  /* 0x2000001cff1a7230 */ /* 0x000fe40000004100 */
[-C--:B------:R-:W-:Y:S01]  /*1120*/  HFMA2 R30, R30, R23.reuse.H0_H0, -72, -72 ;  /* 0xd480d4801e1e7431 */ /* 0x080fe20000040017 */
[----:B------:R-:W-:Y:S01]  /*1130*/  SHF.R.U32.HI R13, RZ, 0x8, R13 ;  /* 0x00000008ff0d7819 */ /* 0x000fe2000001160d */
[----:B------:R-:W-:Y:S02]  /*1140*/  HFMA2 R20, R20, R23.H0_H0, -72, -72 ;  /* 0xd480d48014147431 */ /* 0x000fe40000040017 */
[----:B------:R-:W-:Y:S02]  /*1150*/  HADD2.F32 R41, -RZ, R31.H0_H0 ;  /* 0x2000001fff297230 */ /* 0x000fe40000004100 */
[----:B------:R-:W-:Y:S01]  /*1160*/  FFMA.FTZ R26, R26, R38, R37 ;  /* 0x000000261a1a7223 */ /* 0x000fe20000010025 */
[----:B------:R-:W-:Y:S01]  /*1170*/  HADD2.F32 R37, -RZ, R30.H0_H0 ;  /* 0x2000001eff257230 */ /* 0x000fe20000004100 */
[----:B------:R-:W-:Y:S01]  /*1180*/  SHF.R.U32.HI R14, RZ, 0x8, R14 ;  /* 0x00000008ff0e7819 */ /* 0x000fe2000001160e */
[----:B------:R-:W-:-:S02]  /*1190*/  HADD2.F32 R40, -RZ, R20.H0_H0 ;  /* 0x20000014ff287230 */ /* 0x000fc40000004100 */
[C---:B------:R-:W-:Y:S01]  /*11a0*/  FFMA.FTZ R39, R38.reuse, R41, R39 ;  /* 0x0000002926277223 */ /* 0x040fe20000010027 */
[----:B------:R-:W-:Y:S02]  /*11b0*/  HADD2.F32 R20, -RZ, R20.H1_H1 ;  /* 0x30000014ff147230 */ /* 0x000fe40000004100 */
[C---:B------:R-:W-:Y:S01]  /*11c0*/  FFMA.FTZ R37, R38.reuse, R37, R42 ;  /* 0x0000002526257223 */ /* 0x040fe2000001002a */
[----:B------:R-:W-:Y:S02]  /*11d0*/  HADD2.F32 R31, -RZ, R31.H1_H1 ;  /* 0x3000001fff1f7230 */ /* 0x000fe40000004100 */
[----:B------:R-:W-:Y:S01]  /*11e0*/  FFMA.FTZ R27, R38, R40, R27 ;  /* 0x00000028261b7223 */ /* 0x000fe2000001001b */
[----:B------:R-:W-:Y:S01]  /*11f0*/  HADD2.F32 R38, -RZ, R21.H1_H1 ;  /* 0x30000015ff267230 */ /* 0x000fe20000004100 */
[----:B------:R-:W-:Y:S01]  /*1200*/  SHF.R.U32.HI R15, RZ, 0x8, R15 ;  /* 0x00000008ff0f7819 */ /* 0x000fe2000001160f */
[----:B------:R-:W-:Y:S02]  /*1210*/  HADD2.F32 R21, -RZ, R28.H1_H1 ;  /* 0x3000001cff157230 */ /* 0x000fe40000004100 */
[----:B------:R-:W-:-:S02]  /*1220*/  HADD2.F32 R30, -RZ, R30.H1_H1 ;  /* 0x3000001eff1e7230 */ /* 0x000fc40000004100 */
[C---:B------:R-:W-:Y:S01]  /*1230*/  FFMA.FTZ R27, R38.reuse, R20, R27 ;  /* 0x00000014261b7223 */ /* 0x040fe2000001001b */
[----:B------:R-:W-:Y:S01]  /*1240*/  FFMA.FTZ R31, R38, R31, R39 ;  /* 0x0000001f261f7223 */ /* 0x000fe20000010027 */
[----:B------:R-:W-:Y:S01]  /*1250*/  FFMA.FTZ R21, R21, R38, R26 ;  /* 0x0000002615157223 */ /* 0x000fe2000001001a */
[----:B------:R-:W-:Y:S01]  /*1260*/  LOP3.LUT R26, R12, 0xf000f, RZ, 0xc0, !PT ;  /* 0x000f000f0c1a7812 */ /* 0x000fe200078ec0ff */
[----:B------:R-:W-:Y:S01]  /*1270*/  FFMA.FTZ R30, R38, R30, R37 ;  /* 0x0000001e261e7223 */ /* 0x000fe20000010025 */
[----:B------:R-:W-:Y:S02]  /*1280*/  LOP3.LUT R20, R13, 0xf000f, RZ, 0xc0, !PT ;  /* 0x000f000f0d147812 */ /* 0x000fe400078ec0ff */
[----:B------:R-:W-:Y:S02]  /*1290*/  LOP3.LUT R26, R26, 0x64006400, RZ, 0xfc, !PT ;  /* 0x640064001a1a7812 */ /* 0x000fe400078efcff */
[----:B------:R-:W-:Y:S02]  /*12a0*/  LOP3.LUT R38, R14, 0xf000f, RZ, 0xc0, !PT ;  /* 0x000f000f0e267812 */ /* 0x000fe400078ec0ff */
[----:B------:R-:W-:Y:S01]  /*12b0*/  LOP3.LUT R39, R15, 0xf000f, RZ, 0xc0, !PT ;  /* 0x000f000f0f277812 */ /* 0x000fe200078ec0ff */
[----:B------:R-:W-:Y:S01]  /*12c0*/  HADD2 R37, R26, -1032, -1032 ;  /* 0xe408e4081a257430 */ /* 0x000fe20000000000 */
[----:B------:R-:W-:Y:S01]  /*12d0*/  LOP3.LUT R26, R20, 0x64006400, RZ, 0xfc, !PT ;  /* 0x64006400141a7812 */ /* 0x000fe200078efcff */
[--C-:B0-----:R-:W-:Y:S01]  /*12e0*/  HADD2.F32 R28, -RZ, R16.reuse.H0_H0 ;  /* 0x20000010ff1c7230 */ /* 0x101fe20000004100 */
[----:B------:R-:W-:Y:S01]  /*12f0*/  LOP3.LUT R20, R38, 0x64006400, RZ, 0xfc, !PT ;  /* 0x6400640026147812 */ /* 0x000fe200078efcff */
[----:B------:R-:W-:Y:S01]  /*1300*/  HADD2.F32 R16, -RZ, R16.H1_H1 ;  /* 0x30000010ff107230 */ /* 0x000fe20000004100 */
[----:B------:R-:W-:Y:S01]  /*1310*/  LOP3.LUT R39, R39, 0x64006400, RZ, 0xfc, !PT ;  /* 0x6400640027277812 */ /* 0x000fe200078efcff */
[----:B------:R-:W-:-:S02]  /*1320*/  HADD2.F32 R38, -RZ, R37.H0_H0 ;  /* 0x20000025ff267230 */ /* 0x000fc40000004100 */
[----:B------:R-:W-:Y:S02]  /*1330*/  HADD2 R26, R26, -1032, -1032 ;  /* 0xe408e4081a1a7430 */ /* 0x000fe40000000000 */
[----:B------:R-:W-:Y:S02]  /*1340*/  HADD2.F32 R37, -RZ, R37.H1_H1 ;  /* 0x30000025ff257230 */ /* 0x000fe40000004100 */
[----:B------:R-:W-:Y:S01]  /*1350*/  HADD2 R20, R20, -1032, -1032 ;  /* 0xe408e40814147430 */ /* 0x000fe20000000000 */
[----:B------:R-:W-:Y:S01]  /*1360*/  LOP3.LUT R12, R12, 0xf000f0, RZ, 0xc0, !PT ;  /* 0x00f000f00c0c7812 */ /* 0x000fe200078ec0ff */
[----:B------:R-:W-:Y:S01]  /*1370*/  FFMA.FTZ R38, R38, R28, R21 ;  /* 0x0000001c26267223 */ /* 0x000fe20000010015 */
[----:B------:R-:W-:Y:S02]  /*1380*/  HADD2 R21, R39, -1032, -1032 ;  /* 0xe408e40827157430 */ /* 0x000fe40000000000 */
[----:B------:R-:W-:Y:S01]  /*1390*/  HADD2.F32 R40, -RZ, R26.H0_H0 ;  /* 0x2000001aff287230 */ /* 0x000fe20000004100 */
[----:B------:R-:W-:Y:S01]  /*13a0*/  LOP3.LUT R13, R13, 0xf000f0, RZ, 0xc0, !PT ;  /* 0x00f000f00d0d7812 */ /* 0x000fe200078ec0ff */
        /* <DEDUP_REMOVED lines=10> */
[----:B------:R-:W-:Y:S01]  /*1450*/  LOP3.LUT R12, R12, 0x64006400, RZ, 0xfc, !PT ;  /* 0x640064000c0c7812 */ /* 0x000fe200078efcff */
[----:B------:R-:W-:Y:S01]  /*1460*/  FFMA.FTZ R27, R28, R39, R27 ;  /* 0x000000271c1b7223 */ /* 0x000fe2000001001b */
[----:B------:R-:W-:Y:S02]  /*1470*/  LOP3.LUT R26, R13, 0x64006400, RZ, 0xfc, !PT ;  /* 0x640064000d1a7812 */ /* 0x000fe400078efcff */
[----:B------:R-:W-:Y:S01]  /*1480*/  LOP3.LUT R14, R14, 0xf000f0, RZ, 0xc0, !PT ;  /* 0x00f000f00e0e7812 */ /* 0x000fe200078ec0ff */
[----:B------:R-:W-:Y:S01]  /*1490*/  FFMA.FTZ R16, R16, R20, R27 ;  /* 0x0000001410107223 */ /* 0x000fe2000001001b */
[----:B------:R-:W-:Y:S01]  /*14a0*/  LOP3.LUT R13, R15, 0xf000f0, RZ, 0xc0, !PT ;  /* 0x00f000f00f0d7812 */ /* 0x000fe200078ec0ff */
[----:B------:R-:W0:Y:S01]  /*14b0*/  LDS.64 R20, [UR4+0x10] ;  /* 0x00001004ff147984 */ /* 0x000e220008000a00 */
[-C--:B------:R-:W-:Y:S01]  /*14c0*/  HFMA2 R27, R12, R23.reuse.H0_H0, -72, -72 ;  /* 0xd480d4800c1b7431 */ /* 0x080fe20000040017 */
[----:B------:R-:W-:Y:S01]  /*14d0*/  LOP3.LUT R14, R14, 0x64006400, RZ, 0xfc, !PT ;  /* 0x640064000e0e7812 */ /* 0x000fe200078efcff */
[----:B------:R-:W-:Y:S01]  /*14e0*/  HFMA2 R15, R26, R23.H0_H0, -72, -72 ;  /* 0xd480d4801a0f7431 */ /* 0x000fe20000040017 */
[----:B------:R-:W-:Y:S01]  /*14f0*/  LOP3.LUT R12, R13, 0x64006400, RZ, 0xfc, !PT ;  /* 0x640064000d0c7812 */ /* 0x000fe200078efcff */
[----:B------:R-:W-:-:S02]  /*1500*/  HADD2.F32 R13, -RZ, R17.H0_H0 ;  /* 0x20000011ff0d7230 */ /* 0x000fc40000004100 */
[-C--:B------:R-:W-:Y:S02]  /*1510*/  HFMA2 R14, R14, R23.reuse.H0_H0, -72, -72 ;  /* 0xd480d4800e0e7431 */ /* 0x080fe40000040017 */
[----:B------:R-:W-:Y:S02]  /*1520*/  HADD2.F32 R26, -RZ, R15.H0_H0 ;  /* 0x2000000fff1a7230 */ /* 0x000fe40000004100 */
[----:B------:R-:W-:Y:S02]  /*1530*/  HFMA2 R12, R12, R23.H0_H0, -72, -72 ;  /* 0xd480d4800c0c7431 */ /* 0x000fe40000040017 */
[----:B------:R-:W-:Y:S02]  /*1540*/  HADD2.F32 R37, -RZ, R27.H0_H0 ;  /* 0x2000001bff257230 */ /* 0x000fe40000004100 */
        /* <DEDUP_REMOVED lines=8> */
[----:B------:R-:W-:Y:S01]  /*15d0*/  HADD2.F32 R14, -RZ, R14.H1_H1 ;  /* 0x3000000eff0e7230 */ /* 0x000fe20000004100 */
[----:B---3--:R-:W-:Y:S01]  /*15e0*/  LOP3.LUT R13, R4, 0xf000f, RZ, 0xc0, !PT ;  /* 0x000f000f040d7812 */ /* 0x008fe200078ec0ff */
[----:B------:R-:W-:Y:S02]  /*15f0*/  HADD2.F32 R27, -RZ, R27.H1_H1 ;  /* 0x3000001bff1b7230 */ /* 0x000fe40000004100 */
[C---:B------:R-:W-:Y:S01]  /*1600*/  FFMA.FTZ R45, R17.reuse, R15, R26 ;  /* 0x0000000f112d7223 */ /* 0x040fe2000001001a */
[----:B------:R-:W-:Y:S01]  /*1610*/  LOP3.LUT R15, R6, 0xf000f, RZ, 0xc0, !PT ;  /* 0x000f000f060f7812 */ /* 0x000fe200078ec0ff */
[----:B------:R-:W-:Y:S01]  /*1620*/  FFMA.FTZ R26, R17, R14, R37 ;  /* 0x0000000e111a7223 */ /* 0x000fe20000010025 */
        /* <DEDUP_REMOVED lines=8> */
[----:B------:R-:W-:Y:S01]  /*16b0*/  HADD2 R14, R13, -1032, -1032 ;  /* 0xe408e4080d0e7430 */ /* 0x000fe20000000000 */
[----:B------:R-:W-:Y:S01]  /*16c0*/  LOP3.LUT R28, R28, 0x64006400, RZ, 0xfc, !PT ;  /* 0x640064001c1c7812 */ /* 0x000fe200078efcff */
[----:B------:R-:W-:Y:S02]  /*16d0*/  HADD2 R31, R15, -1032, -1032 ;  /* 0xe408e4080f1f7430 */ /* 0x000fe40000000000 */
[----:B------:R-:W-:-:S04]  /*16e0*/  IMAD.WIDE R12, R29, 0x4, R46 ;  /* 0x000000041d0c7825 */ /* 0x000fc800078e022e */
[----:B------:R-:W-:Y:S02]  /*16f0*/  HADD2 R30, R30, -1032, -1032 ;  /* 0xe408e4081e1e7430 */ /* 0x000fe40000000000 */
[----:B------:R-:W-:Y:S02]  /*1700*/  HADD2 R28, R28, -1032, -1032 ;  /* 0xe408e4081c1c7430 */ /* 0x000fe40000000000 */
[--C-:B------:R-:W-:Y:S02]  /*1710*/  HADD2.F32 R17, -RZ, R14.reuse.H0_H0 ;  /* 0x2000000eff117230 */ /* 0x100fe40000004100 */
[----:B------:R-:W-:Y:S02]  /*1720*/  HADD2.F32 R41, -RZ, R14.H1_H1 ;  /* 0x3000000eff297230 */ /* 0x000fe40000004100 */
[----:B0-----:R-:W-:Y:S02]  /*1730*/  HADD2.F32 R14, -RZ, R20.H0_H0 ;  /* 0x20000014ff0e7230 */ /* 0x001fe40000004100 */
[----:B------:R-:W-:-:S02]  /*1740*/  HADD2.F32 R29, -RZ, R31.H0_H0 ;  /* 0x2000001fff1d7230 */ /* 0x000fc40000004100 */
[----:B------:R-:W-:Y:S02]  /*1750*/  HADD2.F32 R43, -RZ, R30.H0_H0 ;  /* 0x2000001eff2b7230 */ /* 0x000fe40000004100 */
[----:B------:R-:W-:Y:S02]  /*1760*/  HADD2.F32 R15, -RZ, R28.H0_H0 ;  /* 0x2000001cff0f7230 */ /* 0x000fe40000004100 */
[----:B------:R-:W-:Y:S02]  /*1770*/  HADD2.F32 R16, -RZ, R20.H1_H1 ;  /* 0x30000014ff107230 */ /* 0x000fe40000004100 */
[----:B------:R-:W-:Y:S01]  /*1780*/  FFMA.FTZ R20, R17, R14, RZ ;  /* 0x0000000e11147223 */ /* 0x000fe200000100ff */
[C---:B------:R-:W-:Y:S01]  /*1790*/  FFMA.FTZ R17, R14.reuse, R29, RZ ;  /* 0x0000001d0e117223 */ /* 0x040fe200000100ff */
[C---:B------:R-:W-:Y:S01]  /*17a0*/  FFMA.FTZ R43, R14.reuse, R43, RZ ;  /* 0x0000002b0e2b7223 */ /* 0x040fe200000100ff */
[----:B------:R-:W-:Y:S01]  /*17b0*/  FFMA.FTZ R29, R14, R15, RZ ;  /* 0x0000000f0e1d7223 */ /* 0x000fe200000100ff */
[----:B------:R-:W-:-:S02]  /*17c0*/  HADD2.F32 R14, -RZ, R30.H1_H1 ;  /* 0x3000001eff0e7230 */ /* 0x000fc40000004100 */
[----:B------:R-:W-:Y:S01]  /*17d0*/  FFMA.FTZ R41, R41, R16, R20 ;  /* 0x0000001029297223 */ /* 0x000fe20000010014 */
[----:B------:R-:W-:Y:S01]  /*17e0*/  HADD2.F32 R38, -RZ, R31.H1_H1 ;  /* 0x3000001fff267230 */ /* 0x000fe20000004100 */
[----:B------:R-:W-:Y:S01]  /*17f0*/  LOP3.LUT R30, R4, 0xf000f0, RZ, 0xc0, !PT ;  /* 0x00f000f0041e7812 */ /* 0x000fe200078ec0ff */
[----:B------:R-:W-:Y:S02]  /*1800*/  HADD2.F32 R28, -RZ, R28.H1_H1 ;  /* 0x3000001cff1c7230 */ /* 0x000fe40000004100 */
[C---:B------:R-:W-:Y:S02]  /*1810*/  FFMA.FTZ R43, R16.reuse, R14, R43 ;  /* 0x0000000e102b7223 */ /* 0x040fe4000001002b */
[----:B------:R-:W2:Y:S01]  /*1820*/  LDG.E.128.CONSTANT R12, desc[UR6][R12.64] ;  /* 0x000000060c0c7981 */ /* 0x000ea2000c1e9d00 */
[C---:B------:R-:W-:Y:S01]  /*1830*/  FFMA.FTZ R20, R16.reuse, R38, R17 ;  /* 0x0000002610147223 */ /* 0x040fe20000010011 */
[----:B------:R-:W-:Y:S01]  /*1840*/  FFMA.FTZ R29, R16, R28, R29 ;  /* 0x0000001c101d7223 */ /* 0x000fe2000001001d */
[----:B------:R-:W-:-:S02]  /*1850*/  LOP3.LUT R16, R7, 0xf000f0, RZ, 0xc0, !PT ;  /* 0x00f000f007107812 */ /* 0x000fc400078ec0ff */
[----:B------:R-:W-:Y:S02]  /*1860*/  LOP3.LUT R30, R30, 0x64006400, RZ, 0xfc, !PT ;  /* 0x640064001e1e7812 */ /* 0x000fe400078efcff */
[----:B------:R-:W-:Y:S02]  /*1870*/  LOP3.LUT R16, R16, 0x64006400, RZ, 0xfc, !PT ;  /* 0x6400640010107812 */ /* 0x000fe400078efcff */
[----:B------:R-:W-:-:S03]  /*1880*/  LOP3.LUT R28, R5, 0xf000f0, RZ, 0xc0, !PT ;  /* 0x00f000f0051c7812 */ /* 0x000fc600078ec0ff */
[-C--:B------:R-:W-:Y:S02]  /*1890*/  HFMA2 R37, R16, R23.reuse.H0_H0, -72, -72 ;  /* 0xd480d48010257431 */ /* 0x080fe40000040017 */
[----:B------:R-:W0:Y:S01]  /*18a0*/  LDS.64 R16, [UR4+0x18] ;  /* 0x00001804ff107984 */ /* 0x000e220008000a00 */
[----:B------:R-:W-:Y:S02]  /*18b0*/  LOP3.LUT R28, R28, 0x64006400, RZ, 0xfc, !PT ;  /* 0x640064001c1c7812 */ /* 0x000fe400078efcff */
[----:B------:R-:W-:Y:S01]  /*18c0*/  LOP3.LUT R38, R6, 0xf000f0, RZ, 0xc0, !PT ;  /* 0x00f000f006267812 */ /* 0x000fe200078ec0ff */
[-C--:B------:R-:W-:Y:S02]  /*18d0*/  HFMA2 R30, R30, R23.reuse.H0_H0, -72, -72 ;  /* 0xd480d4801e1e7431 */ /* 0x080fe40000040017 */
[----:B------:R-:W-:Y:S01]  /*18e0*/  HFMA2 R28, R28, R23.H0_H0, -72, -72 ;  /* 0xd480d4801c1c7431 */ /* 0x000fe20000040017 */
[----:B------:R-:W-:Y:S01]  /*18f0*/  LOP3.LUT R38, R38, 0x64006400, RZ, 0xfc, !PT ;  /* 0x6400640026267812 */ /* 0x000fe200078efcff */
[----:B------:R-:W-:-:S02]  /*1900*/  HADD2.F32 R42, -RZ, R21.H0_H0 ;  /* 0x20000015ff2a7230 */ /* 0x000fc40000004100 */
[----:B------:R-:W-:Y:S02]  /*1910*/  HADD2.F32 R40, -RZ, R30.H0_H0 ;  /* 0x2000001eff287230 */ /* 0x000fe40000004100 */
[----:B------:R-:W-:Y:S02]  /*1920*/  HADD2.F32 R39, -RZ, R28.H0_H0 ;  /* 0x2000001cff277230 */ /* 0x000fe40000004100 */
[----:B------:R-:W-:Y:S02]  /*1930*/  HFMA2 R31, R38, R23.H0_H0, -72, -72 ;  /* 0xd480d480261f7431 */ /* 0x000fe40000040017 */
[----:B------:R-:W-:Y:S02]  /*1940*/  HADD2.F32 R21, -RZ, R21.H1_H1 ;  /* 0x30000015ff157230 */ /* 0x000fe40000004100 */
[----:B------:R-:W-:Y:S01]  /*1950*/  FFMA.FTZ R41, R40, R42, R41 ;  /* 0x0000002a28297223 */ /* 0x000fe20000010029 */
[----:B------:R-:W-:Y:S02]  /*1960*/  HADD2.F32 R30, -RZ, R30.H1_H1 ;  /* 0x3000001eff1e7230 */ /* 0x000fe40000004100 */
[----:B------:R-:W-:Y:S01]  /*1970*/  FFMA.FTZ R38, R42, R39, R43 ;  /* 0x000000272a267223 */ /* 0x000fe2000001002b */
[----:B------:R-:W-:-:S02]  /*1980*/  HADD2.F32 R39, -RZ, R31.H0_H0 ;  /* 0x2000001fff277230 */ /* 0x000fc40000004100 */
[----:B------:R-:W-:Y:S02]  /*1990*/  HADD2.F32 R40, -RZ, R37.H0_H0 ;  /* 0x20000025ff287230 */ /* 0x000fe40000004100 */
[----:B------:R-:W-:Y:S01]  /*19a0*/  HADD2.F32 R28, -RZ, R28.H1_H1 ;  /* 0x3000001cff1c7230 */ /* 0x000fe20000004100 */
[----:B------:R-:W-:Y:S01]  /*19b0*/  SHF.R.U32.HI R4, RZ, 0x8, R4 ;  /* 0x00000008ff047819 */ /* 0x000fe20000011604 */
[----:B------:R-:W-:Y:S01]  /*19c0*/  FFMA.FTZ R41, R30, R21, R41 ;  /* 0x000000151e297223 */ /* 0x000fe20000010029 */
[----:B------:R-:W-:Y:S02]  /*19d0*/  HADD2.F32 R31, -RZ, R31.H1_H1 ;  /* 0x3000001fff1f7230 */ /* 0x000fe40000004100 */
[C---:B------:R-:W-:Y:S01]  /*19e0*/  FFMA.FTZ R20, R42.reuse, R39, R20 ;  /* 0x000000272a147223 */ /* 0x040fe20000010014 */
[----:B------:R-:W-:Y:S02]  /*19f0*/  HADD2.F32 R30, -RZ, R37.H1_H1 ;  /* 0x30000025ff1e7230 */ /* 0x000fe40000004100 */
[----:B------:R-:W-:Y:S01]  /*1a00*/  FFMA.FTZ R29, R42, R40, R29 ;  /* 0x000000282a1d7223 */ /* 0x000fe2000001001d */
[C---:B------:R-:W-:Y:S01]  /*1a10*/  FFMA.FTZ R38, R21.reuse, R28, R38 ;  /* 0x0000001c15267223 */ /* 0x040fe20000010026 */
[----:B------:R-:W-:Y:S01]  /*1a20*/  LOP3.LUT R28, R4, 0xf000f, RZ, 0xc0, !PT ;  /* 0x000f000f041c7812 */ /* 0x000fe200078ec0ff */
[C---:B------:R-:W-:Y:S01]  /*1a30*/  FFMA.FTZ R20, R21.reuse, R31, R20 ;  /* 0x0000001f15147223 */ /* 0x040fe20000010014 */
[----:B------:R-:W-:Y:S01]  /*1a40*/  SHF.R.U32.HI R5, RZ, 0x8, R5 ;  /* 0x00000008ff057819 */ /* 0x000fe20000011605 */
[----:B------:R-:W-:Y:S01]  /*1a50*/  FFMA.FTZ R29, R21, R30, R29 ;  /* 0x0000001e151d7223 */ /* 0x000fe2000001001d */
[----:B------:R-:W-:-:S02]  /*1a60*/  SHF.R.U32.HI R6, RZ, 0x8, R6 ;  /* 0x00000008ff067819 */ /* 0x000fc40000011606 */
[----:B------:R-:W-:Y:S02]  /*1a70*/  SHF.R.U32.HI R7, RZ, 0x8, R7 ;  /* 0x00000008ff077819 */ /* 0x000fe40000011607 */
        /* <DEDUP_REMOVED lines=8> */
[----:B0-----:R-:W-:Y:S02]  /*1b00*/  HADD2.F32 R37, -RZ, R16.H0_H0 ;  /* 0x20000010ff257230 */ /* 0x001fe40000004100 */
[----:B------:R-:W-:Y:S02]  /*1b10*/  HADD2 R30, R30, -1032, -1032 ;  /* 0xe408e4081e1e7430 */ /* 0x000fe40000000000 */
[----:B------:R-:W-:Y:S02]  /*1b20*/  HADD2.F32 R42, -RZ, R21.H0_H0 ;  /* 0x20000015ff2a7230 */ /* 0x000fe40000004100 */
[----:B------:R-:W-:Y:S02]  /*1b30*/  HADD2 R31, R31, -1032, -1032 ;  /* 0xe408e4081f1f7430 */ /* 0x000fe40000000000 */
[----:B------:R-:W-:-:S02]  /*1b40*/  HADD2 R28, R28, -1032, -1032 ;  /* 0xe408e4081c1c7430 */ /* 0x000fc40000000000 */
[----:B------:R-:W-:Y:S01]  /*1b50*/  FFMA.FTZ R42, R42, R37, R41 ;  /* 0x000000252a2a7223 */ /* 0x000fe20000010029 */
[----:B------:R-:W-:Y:S02]  /*1b60*/  HADD2.F32 R41, -RZ, R30.H0_H0 ;  /* 0x2000001eff297230 */ /* 0x000fe40000004100 */
[----:B------:R-:W-:Y:S02]  /*1b70*/  HADD2.F32 R39, -RZ, R31.H0_H0 ;  /* 0x2000001fff277230 */ /* 0x000fe40000004100 */
[----:B------:R-:W-:Y:S02]  /*1b80*/  HADD2.F32 R40, -RZ, R28.H0_H0 ;  /* 0x2000001cff287230 */ /* 0x000fe40000004100 */
[C---:B------:R-:W-:Y:S01]  /*1b90*/  FFMA.FTZ R38, R37.reuse, R41, R38 ;  /* 0x0000002925267223 */ /* 0x040fe20000010026 */
[C---:B------:R-:W-:Y:S02]  /*1ba0*/  FFMA.FTZ R20, R37.reuse, R39, R20 ;  /* 0x0000002725147223 */ /* 0x040fe40000010014 */
[----:B------:R-:W-:Y:S01]  /*1bb0*/  FFMA.FTZ R29, R37, R40, R29 ;  /* 0x00000028251d7223 */ /* 0x000fe2000001001d */
[----:B------:R-:W-:Y:S01]  /*1bc0*/  HADD2.F32 R37, -RZ, R21.H1_H1 ;  /* 0x30000015ff257230 */ /* 0x000fe20000004100 */
[----:B------:R-:W-:Y:S01]  /*1bd0*/  LOP3.LUT R4, R4, 0xf000f0, RZ, 0xc0, !PT ;  /* 0x00f000f004047812 */ /* 0x000fe200078ec0ff */
[----:B------:R-:W-:-:S02]  /*1be0*/  HADD2.F32 R21, -RZ, R16.H1_H1 ;  /* 0x30000010ff157230 */ /* 0x000fc40000004100 */
[----:B------:R-:W-:Y:S01]  /*1bf0*/  HADD2.F32 R28, -RZ, R28.H1_H1 ;  /* 0x3000001cff1c7230 */ /* 0x000fe20000004100 */
[----:B------:R-:W-:Y:S01]  /*1c00*/  LOP3.LUT R16, R5, 0xf000f0, RZ, 0xc0, !PT ;  /* 0x00f000f005107812 */ /* 0x000fe200078ec0ff */
[----:B------:R-:W-:Y:S01]  /*1c10*/  HADD2.F32 R30, -RZ, R30.H1_H1 ;  /* 0x3000001eff1e7230 */ /* 0x000fe20000004100 */
[----:B------:R-:W-:Y:S02]  /*1c20*/  LOP3.LUT R6, R6, 0xf000f0, RZ, 0xc0, !PT ;  /* 0x00f000f006067812 */ /* 0x000fe400078ec0ff */
[C---:B------:R-:W-:Y:S01]  /*1c30*/  FFMA.FTZ R29, R21.reuse, R28, R29 ;  /* 0x0000001c151d7223 */ /* 0x040fe2000001001d */
[----:B------:R-:W-:Y:S02]  /*1c40*/  LOP3.LUT R28, R4, 0x64006400, RZ, 0xfc, !PT ;  /* 0x64006400041c7812 */ /* 0x000fe400078efcff */
[----:B------:R-:W0:Y:S01]  /*1c50*/  LDS.64 R4, [UR4+0x20] ;  /* 0x00002004ff047984 */ /* 0x000e220008000a00 */
[----:B------:R-:W-:Y:S01]  /*1c60*/  LOP3.LUT R16, R16, 0x64006400, RZ, 0xfc, !PT ;  /* 0x6400640010107812 */ /* 0x000fe200078efcff */
[----:B------:R-:W-:Y:S01]  /*1c70*/  FFMA.FTZ R38, R21, R30, R38 ;  /* 0x0000001e15267223 */ /* 0x000fe20000010026 */
[----:B------:R-:W-:-:S02]  /*1c80*/  LOP3.LUT R6, R6, 0x64006400, RZ, 0xfc, !PT ;  /* 0x6400640006067812 */ /* 0x000fc400078efcff */
[----:B------:R-:W-:Y:S01]  /*1c90*/  LOP3.LUT R30, R7, 0xf000f0, RZ, 0xc0, !PT ;  /* 0x00f000f0071e7812 */ /* 0x000fe200078ec0ff */
[----:B------:R-:W-:Y:S02]  /*1ca0*/  HADD2.F32 R31, -RZ, R31.H1_H1 ;  /* 0x3000001fff1f7230 */ /* 0x000fe40000004100 */
[-C--:B------:R-:W-:Y:S02]  /*1cb0*/  HFMA2 R16, R16, R23.reuse.H0_H0, -72, -72 ;  /* 0xd480d48010107431 */ /* 0x080fe40000040017 */
[-C--:B------:R-:W-:Y:S01]  /*1cc0*/  HFMA2 R7, R6, R23.reuse.H0_H0, -72, -72 ;  /* 0xd480d48006077431 */ /* 0x080fe20000040017 */
[----:B------:R-:W-:Y:S01]  /*1cd0*/  LOP3.LUT R6, R30, 0x64006400, RZ, 0xfc, !PT ;  /* 0x640064001e067812 */ /* 0x000fe200078efcff */
[----:B------:R-:W-:Y:S01]  /*1ce0*/  FFMA.FTZ R42, R37, R21, R42 ;  /* 0x00000015252a7223 */ /* 0x000fe2000001002a */
[----:B------:R-:W-:Y:S01]  /*1cf0*/  FFMA.FTZ R20, R21, R31, R20 ;  /* 0x0000001f15147223 */ /* 0x000fe20000010014 */
[----:B------:R-:W-:Y:S02]  /*1d00*/  HADD2.F32 R21, -RZ, R17.H0_H0 ;  /* 0x20000011ff157230 */ /* 0x000fe40000004100 */
[----:B------:R-:W-:-:S02]  /*1d10*/  HFMA2 R28, R28, R23.H0_H0, -72, -72 ;  /* 0xd480d4801c1c7431 */ /* 0x000fc40000040017 */
[----:B------:R-:W-:Y:S02]  /*1d20*/  HADD2.F32 R30, -RZ, R16.H0_H0 ;  /* 0x20000010ff1e7230 */ /* 0x000fe40000004100 */
[----:B------:R-:W-:Y:S02]  /*1d30*/  HFMA2 R6, R6, R23.H0_H0, -72, -72 ;  /* 0xd480d48006067431 */ /* 0x000fe40000040017 */
[----:B------:R-:W-:Y:S02]  /*1d40*/  HADD2.F32 R31, -RZ, R7.H0_H0 ;  /* 0x20000007ff1f7230 */ /* 0x000fe40000004100 */
[----:B------:R-:W-:Y:S02]  /*1d50*/  HADD2.F32 R37, -RZ, R28.H0_H0 ;  /* 0x2000001cff257230 */ /* 0x000fe40000004100 */
[C---:B------:R-:W-:Y:S01]  /*1d60*/  FFMA.FTZ R30, R21.reuse, R30, R38 ;  /* 0x0000001e151e7223 */ /* 0x040fe20000010026 */
[----:B------:R-:W-:Y:S02]  /*1d70*/  HADD2.F32 R38, -RZ, R6.H0_H0 ;  /* 0x20000006ff267230 */ /* 0x000fe40000004100 */
[----:B------:R-:W-:Y:S01]  /*1d80*/  FFMA.FTZ R20, R21, R31, R20 ;  /* 0x0000001f15147223 */ /* 0x000fe20000010014 */
[----:B------:R-:W-:-:S02]  /*1d90*/  HADD2.F32 R31, -RZ, R28.H1_H1 ;  /* 0x3000001cff1f7230 */ /* 0x000fc40000004100 */
[----:B------:R-:W-:Y:S02]  /*1da0*/  HADD2.F32 R17, -RZ, R17.H1_H1 ;  /* 0x30000011ff117230 */ /* 0x000fe40000004100 */
[----:B------:R-:W-:Y:S02]  /*1db0*/  HADD2.F32 R28, -RZ, R16.H1_H1 ;  /* 0x30000010ff1c7230 */ /* 0x000fe40000004100 */
[----:B------:R-:W-:Y:S02]  /*1dc0*/  HADD2.F32 R7, -RZ, R7.H1_H1 ;  /* 0x30000007ff077230 */ /* 0x000fe40000004100 */
[----:B------:R-:W-:Y:S01]  /*1dd0*/  FFMA.FTZ R16, R21, R38, R29 ;  /* 0x0000002615107223 */ /* 0x000fe2000001001d */
[C---:B------:R-:W-:Y:S02]  /*1de0*/  FFMA.FTZ R29, R17.reuse, R28, R30 ;  /* 0x0000001c111d7223 */ /* 0x040fe4000001001e */
[----:B------:R-:W-:Y:S01]  /*1df0*/  FFMA.FTZ R28, R17, R7, R20 ;  /* 0x00000007111c7223 */ /* 0x000fe20000010014 */
[----:B----4-:R-:W-:Y:S01]  /*1e00*/  LOP3.LUT R7, R8, 0xf000f, RZ, 0xc0, !PT ;  /* 0x000f000f08077812 */ /* 0x010fe200078ec0ff */
[----:B------:R-:W-:Y:S01]  /*1e10*/  FFMA.FTZ R42, R37, R21, R42 ;  /* 0x00000015252a7223 */ /* 0x000fe2000001002a */
[----:B------:R-:W-:-:S02]  /*1e20*/  LOP3.LUT R30, R10, 0xf000f, RZ, 0xc0, !PT ;  /* 0x000f000f0a1e7812 */ /* 0x000fc400078ec0ff */
[----:B------:R-:W-:Y:S02]  /*1e30*/  LOP3.LUT R20, R9, 0xf000f, RZ, 0xc0, !PT ;  /* 0x000f000f09147812 */ /* 0x000fe400078ec0ff */
[----:B------:R-:W-:Y:S02]  /*1e40*/  LOP3.LUT R37, R11, 0xf000f, RZ, 0xc0, !PT ;  /* 0x000f000f0b257812 */ /* 0x000fe400078ec0ff */
[----:B------:R-:W-:Y:S02]  /*1e50*/  LOP3.LUT R7, R7, 0x64006400, RZ, 0xfc, !PT ;  /* 0x6400640007077812 */ /* 0x000fe400078efcff */
[----:B------:R-:W-:Y:S01]  /*1e60*/  LOP3.LUT R30, R30, 0x64006400, RZ, 0xfc, !PT ;  /* 0x640064001e1e7812 */ /* 0x000fe200078efcff */
[----:B------:R-:W-:Y:S01]  /*1e70*/  FFMA.FTZ R21, R31, R17, R42 ;  /* 0x000000111f157223 */ /* 0x000fe2000001002a */
[----:B------:R-:W-:Y:S02]  /*1e80*/  LOP3.LUT R20, R20, 0x64006400, RZ, 0xfc, !PT ;  /* 0x6400640014147812 */ /* 0x000fe400078efcff */
[----:B------:R-:W-:Y:S01]  /*1e90*/  LOP3.LUT R38, R37, 0x64006400, RZ, 0xfc, !PT ;  /* 0x6400640025267812 */ /* 0x000fe200078efcff */
[----:B------:R-:W-:-:S02]  /*1ea0*/  HADD2.F32 R31, -RZ, R6.H1_H1 ;  /* 0x30000006ff1f7230 */ /* 0x000fc40000004100 */
[----:B------:R-:W-:Y:S02]  /*1eb0*/  HADD2 R6, R7, -1032, -1032 ;  /* 0xe408e40807067430 */ /* 0x000fe40000000000 */
[----:B------:R-:W-:Y:S02]  /*1ec0*/  HADD2 R37, R30, -1032, -1032 ;  /* 0xe408e4081e257430 */ /* 0x000fe40000000000 */
[----:B------:R-:W-:Y:S02]  /*1ed0*/  HADD2 R20, R20, -1032, -1032 ;  /* 0xe408e40814147430 */ /* 0x000fe40000000000 */
[----:B------:R-:W-:Y:S02]  /*1ee0*/  HADD2 R30, R38, -1032, -1032 ;  /* 0xe408e408261e7430 */ /* 0x000fe40000000000 */
[--C-:B------:R-:W-:Y:S02]  /*1ef0*/  HADD2.F32 R43, -RZ, R6.reuse.H0_H0 ;  /* 0x20000006ff2b7230 */ /* 0x100fe40000004100 */
[----:B------:R-:W-:Y:S01]  /*1f00*/  FFMA.FTZ R31, R17, R31, R16 ;  /* 0x0000001f111f7223 */ /* 0x000fe20000010010 */
[----:B------:R-:W-:-:S02]  /*1f10*/  HADD2.F32 R39, -RZ, R6.H1_H1 ;  /* 0x30000006ff277230 */ /* 0x000fc40000004100 */
[----:B0-----:R-:W-:Y:S02]  /*1f20*/  HADD2.F32 R6, -RZ, R4.H0_H0 ;  /* 0x20000004ff067230 */ /* 0x001fe40000004100 */
[----:B------:R-:W-:Y:S02]  /*1f30*/  HADD2.F32 R41, -RZ, R20.H0_H0 ;  /* 0x20000014ff297230 */ /* 0x000fe40000004100 */
[----:B------:R-:W-:Y:S02]  /*1f40*/  HADD2.F32 R17, -RZ, R37.H0_H0 ;  /* 0x20000025ff117230 */ /* 0x000fe40000004100 */
[----:B------:R-:W-:Y:S02]  /*1f50*/  HADD2.F32 R7, -RZ, R30.H0_H0 ;  /* 0x2000001eff077230 */ /* 0x000fe40000004100 */
[----:B------:R-:W-:Y:S01]  /*1f60*/  FFMA.FTZ R16, R43, R6, RZ ;  /* 0x000000062b107223 */ /* 0x000fe200000100ff */
[----:B------:R-:W-:Y:S02]  /*1f70*/  HADD2.F32 R4, -RZ, R4.H1_H1 ;  /* 0x30000004ff047230 */ /* 0x000fe40000004100 */
[C---:B------:R-:W-:Y:S01]  /*1f80*/  FFMA.FTZ R41, R6.reuse, R41, RZ ;  /* 0x0000002906297223 */ /* 0x040fe200000100ff */
[C---:B------:R-:W-:Y:S01]  /*1f90*/  FFMA.FTZ R17, R6.reuse, R17, RZ ;  /* 0x0000001106117223 */ /* 0x040fe200000100ff */
[----:B------:R-:W-:Y:S01]  /*1fa0*/  FFMA.FTZ R43, R6, R7, RZ ;  /* 0x00000007062b7223 */ /* 0x000fe200000100ff */
[----:B------:R-:W-:-:S02]  /*1fb0*/  HADD2.F32 R20, -RZ, R20.H1_H1 ;  /* 0x30000014ff147230 */ /* 0x000fc40000004100 */
[----:B------:R-:W-:Y:S02]  /*1fc0*/  HADD2.F32 R6, -RZ, R37.H1_H1 ;  /* 0x30000025ff067230 */ /* 0x000fe40000004100 */
[----:B------:R-:W-:Y:S02]  /*1fd0*/  HADD2.F32 R30, -RZ, R30.H1_H1 ;  /* 0x3000001eff1e7230 */ /* 0x000fe40000004100 */
[C---:B------:R-:W-:Y:S01]  /*1fe0*/  FFMA.FTZ R40, R4.reuse, R20, R41 ;  /* 0x0000001404287223 */ /* 0x040fe20000010029 */
[----:B------:R-:W-:Y:S01]  /*1ff0*/  FFMA.FTZ R16, R39, R4, R16 ;  /* 0x0000000427107223 */ /* 0x000fe20000010010 */
[C---:B------:R-:W-:Y:S01]  /*2000*/  FFMA.FTZ R7, R4.reuse, R6, R17 ;  /* 0x0000000604077223 */ /* 0x040fe20000010011 */
[----:B------:R-:W-:Y:S01]  /*2010*/  LOP3.LUT R6, R9, 0xf000f0, RZ, 0xc0, !PT ;  /* 0x00f000f009067812 */ /* 0x000fe200078ec0ff */
[----:B------:R-:W-:Y:S01]  /*2020*/  FFMA.FTZ R41, R4, R30, R43 ;  /* 0x0000001e04297223 */ /* 0x000fe2000001002b */
        /* <DEDUP_REMOVED lines=9> */
[-C--:B------:R-:W-:Y:S02]  /*20c0*/  HFMA2 R30, R30, R23.reuse.H0_H0, -72, -72 ;  /* 0xd480d4801e1e7431 */ /* 0x080fe40000040017 */
[----:B------:R-:W-:Y:S02]  /*20d0*/  HFMA2 R38, R20, R23.H0_H0, -72, -72 ;  /* 0xd480d48014267431 */ /* 0x000fe40000040017 */
[----:B------:R-:W-:Y:S02]  /*20e0*/  HADD2.F32 R4, -RZ, R5.H0_H0 ;  /* 0x20000005ff047230 */ /* 0x000fe40000004100 */
[----:B------:R-:W-:Y:S02]  /*20f0*/  HADD2.F32 R43, -RZ, R39.H0_H0 ;  /* 0x20000027ff2b7230 */ /* 0x000fe40000004100 */
[----:B------:R-:W-:Y:S02]  /*2100*/  HADD2.F32 R17, -RZ, R37.H0_H0 ;  /* 0x20000025ff117230 */ /* 0x000fe40000004100 */
[----:B------:R-:W-:-:S02]  /*2110*/  HADD2.F32 R42, -RZ, R30.H0_H0 ;  /* 0x2000001eff2a7230 */ /* 0x000fc40000004100 */
[----:B------:R-:W-:Y:S02]  /*2120*/  HADD2.F32 R6, -RZ, R38.H0_H0 ;  /* 0x20000026ff067230 */ /* 0x000fe40000004100 */
[----:B------:R-:W-:Y:S01]  /*2130*/  FFMA.FTZ R43, R43, R4, R16 ;  /* 0x000000042b2b7223 */ /* 0x000fe20000010010 */
[C---:B------:R-:W-:Y:S01]  /*2140*/  FFMA.FTZ R40, R4.reuse, R17, R40 ;  /* 0x0000001104287223 */ /* 0x040fe20000010028 */
[C---:B------:R-:W-:Y:S01]  /*2150*/  FFMA.FTZ R42, R4.reuse, R42, R7 ;  /* 0x0000002a042a7223 */ /* 0x040fe20000010007 */
[--C-:B------:R-:W-:Y:S02]  /*2160*/  HADD2.F32 R16, -RZ, R35.reuse.H1_H1 ;  /* 0x30000023ff107230 */ /* 0x100fe40000004100 */
[----:B------:R-:W-:Y:S01]  /*2170*/  FFMA.FTZ R41, R4, R6, R41 ;  /* 0x0000000604297223 */ /* 0x000fe20000010029 */
[----:B------:R-:W-:Y:S02]  /*2180*/  HADD2.F32 R4, -RZ, R35.H0_H0 ;  /* 0x20000023ff047230 */ /* 0x000fe40000004100 */
[----:B------:R-:W-:-:S03]  /*2190*/  FMUL.FTZ R6, R45, R16 ;  /* 0x000000102d067220 */ /* 0x000fc60000410000 */
[----:B------:R-:W-:Y:S02]  /*21a0*/  FMUL.FTZ R7, R44, R4 ;  /* 0x000000042c077220 */ /* 0x000fe40000410000 */
[----:B------:R-:W-:-:S03]  /*21b0*/  F2FP.F16.F32.PACK_AB R6, RZ, R6 ;  /* 0x00000006ff06723e */ /* 0x000fc600000000ff */
[----:B------:R-:W-:-:S04]  /*21c0*/  F2FP.F16.F32.PACK_AB R7, RZ, R7 ;  /* 0x00000007ff07723e */ /* 0x000fc800000000ff */
[----:B------:R-:W-:Y:S01]  /*21d0*/  PRMT R7, R7, 0x5410, R6 ;  /* 0x0000541007077816 */ /* 0x000fe20000000006 */
[--C-:B------:R-:W-:Y:S02]  /*21e0*/  HADD2.F32 R17, -RZ, R36.reuse.H0_H0 ;  /* 0x20000024ff117230 */ /* 0x100fe40000004100 */
[----:B------:R-:W-:-:S03]  /*21f0*/  HADD2.F32 R20, -RZ, R36.H1_H1 ;  /* 0x30000024ff147230 */ /* 0x000fc60000004100 */
[----:B------:R-:W-:Y:S02]  /*2200*/  HFMA2.MMA R33, R7, 1, 1, R33 ;  /* 0x3c003c0007217835 */ /* 0x000fe40000000021 */
[----:B------:R-:W0:Y:S01]  /*2210*/  LDS.64 R6, [UR4+0x28] ;  /* 0x00002804ff067984 */ /* 0x000e220008000a00 */
[----:B------:R-:W-:Y:S01]  /*2220*/  FMUL.FTZ R44, R26, R17 ;  /* 0x000000111a2c7220 */ /* 0x000fe20000410000 */
[----:B------:R-:W-:Y:S01]  /*2230*/  FMUL.FTZ R26, R27, R20 ;  /* 0x000000141b1a7220 */ /* 0x000fe20000410000 */
[----:B------:R-:W-:Y:S01]  /*2240*/  FMUL.FTZ R21, R4, R21 ;  /* 0x0000001504157220 */ /* 0x000fe20000410000 */
[----:B------:R-:W-:Y:S02]  /*2250*/  FMUL.FTZ R29, R16, R29 ;  /* 0x0000001d101d7220 */ /* 0x000fe40000410000 */
[----:B------:R-:W-:Y:S02]  /*2260*/  F2FP.F16.F32.PACK_AB R27, RZ, R44 ;  /* 0x0000002cff1b723e */ /* 0x000fe400000000ff */
[----:B------:R-:W-:Y:S01]  /*2270*/  F2FP.F16.F32.PACK_AB R26, RZ, R26 ;  /* 0x0000001aff1a723e */ /* 0x000fe200000000ff */
[----:B------:R-:W-:-:S03]  /*2280*/  HADD2.F32 R5, -RZ, R5.H1_H1 ;  /* 0x30000005ff057230 */ /* 0x000fc60000004100 */
[----:B------:R-:W-:Y:S01]  /*2290*/  PRMT R27, R27, 0x5410, R26 ;  /* 0x000054101b1b7816 */ /* 0x000fe2000000001a */
[----:B------:R-:W-:Y:S01]  /*22a0*/  HADD2.F32 R26, -RZ, R39.H1_H1 ;  /* 0x30000027ff1a7230 */ /* 0x000fe20000004100 */
[----:B------:R-:W-:Y:S01]  /*22b0*/  F2FP.F16.F32.PACK_AB R21, RZ, R21 ;  /* 0x00000015ff15723e */ /* 0x000fe200000000ff */
[----:B------:R-:W-:Y:S01]  /*22c0*/  HADD2.F32 R37, -RZ, R37.H1_H1 ;  /* 0x30000025ff257230 */ /* 0x000fe20000004100 */
[----:B------:R-:W-:Y:S01]  /*22d0*/  F2FP.F16.F32.PACK_AB R29, RZ, R29 ;  /* 0x0000001dff1d723e */ /* 0x000fe200000000ff */
[----:B------:R-:W-:Y:S02]  /*22e0*/  HADD2.F32 R39, -RZ, R30.H1_H1 ;  /* 0x3000001eff277230 */ /* 0x000fe40000004100 */
[----:B------:R-:W-:Y:S01]  /*22f0*/  FMUL.FTZ R28, R17, R28 ;  /* 0x0000001c111c7220 */ /* 0x000fe20000410000 */
[----:B------:R-:W-:Y:S01]  /*2300*/  HADD2.F32 R38, -RZ, R38.H1_H1 ;  /* 0x30000026ff267230 */ /* 0x000fe20000004100 */
[----:B------:R-:W-:Y:S02]  /*2310*/  SHF.R.U32.HI R8, RZ, 0x8, R8 ;  /* 0x00000008ff087819 */ /* 0x000fe40000011608 */
[----:B------:R-:W-:Y:S01]  /*2320*/  SHF.R.U32.HI R9, RZ, 0x8, R9 ;  /* 0x00000008ff097819 */ /* 0x000fe20000011609 */
[----:B------:R-:W-:Y:S01]  /*2330*/  FFMA.FTZ R26, R26, R5, R43 ;  /* 0x000000051a1a7223 */ /* 0x000fe2000001002b */
[C---:B------:R-:W-:Y:S01]  /*2340*/  FFMA.FTZ R37, R5.reuse, R37, R40 ;  /* 0x0000002505257223 */ /* 0x040fe20000010028 */
[C---:B------:R-:W-:Y:S01]  /*2350*/  FFMA.FTZ R39, R5.reuse, R39, R42 ;  /* 0x0000002705277223 */ /* 0x040fe2000001002a */
[----:B------:R-:W-:Y:S01]  /*2360*/  FFMA.FTZ R41, R5, R38, R41 ;  /* 0x0000002605297223 */ /* 0x000fe20000010029 */
[----:B------:R-:W-:Y:S01]  /*2370*/  PRMT R30, R21, 0x5410, R29 ;  /* 0x00005410151e7816 */ /* 0x000fe2000000001d */
[----:B------:R-:W-:Y:S01]  /*2380*/  FMUL.FTZ R31, R20, R31 ;  /* 0x0000001f141f7220 */ /* 0x000fe20000410000 */
[----:B------:R-:W-:-:S02]  /*2390*/  F2FP.F16.F32.PACK_AB R5, RZ, R28 ;  /* 0x0000001cff05723e */ /* 0x000fc400000000ff */
[----:B------:R-:W-:Y:S02]  /*23a0*/  LOP3.LUT R21, R8, 0xf000f, RZ, 0xc0, !PT ;  /* 0x000f000f08157812 */ /* 0x000fe400078ec0ff */
[----:B------:R-:W-:Y:S01]  /*23b0*/  LOP3.LUT R28, R9, 0xf000f, RZ, 0xc0, !PT ;  /* 0x000f000f091c7812 */ /* 0x000fe200078ec0ff */
[----:B------:R-:W-:Y:S01]  /*23c0*/  HADD2 R27, R27, R34 ;  /* 0x000000221b1b7230 */ /* 0x000fe20000000000 */
[----:B------:R-:W-:Y:S02]  /*23d0*/  SHF.R.U32.HI R11, RZ, 0x8, R11 ;  /* 0x00000008ff0b7819 */ /* 0x000fe4000001160b */
[----:B------:R-:W-:Y:S02]  /*23e0*/  LOP3.LUT R21, R21, 0x64006400, RZ, 0xfc, !PT ;  /* 0x6400640015157812 */ /* 0x000fe400078efcff */
[----:B------:R-:W-:Y:S02]  /*23f0*/  F2FP.F16.F32.PACK_AB R29, RZ, R31 ;  /* 0x0000001fff1d723e */ /* 0x000fe400000000ff */
[----:B------:R-:W-:-:S02]  /*2400*/  LOP3.LUT R34, R28, 0x64006400, RZ, 0xfc, !PT ;  /* 0x640064001c227812 */ /* 0x000fc400078efcff */
[----:B------:R-:W-:Y:S01]  /*2410*/  LOP3.LUT R31, R11, 0xf000f, RZ, 0xc0, !PT ;  /* 0x000f000f0b1f7812 */ /* 0x000fe200078ec0ff */
[----:B------:R-:W-:Y:S01]  /*2420*/  HADD2 R28, R21, -1032, -1032 ;  /* 0xe408e408151c7430 */ /* 0x000fe20000000000 */
[----:B------:R-:W-:Y:S01]  /*2430*/  SHF.R.U32.HI R10, RZ, 0x8, R10 ;  /* 0x00000008ff0a7819 */ /* 0x000fe2000001160a */
[----:B------:R-:W-:Y:S01]  /*2440*/  HADD2 R21, R34, -1032, -1032 ;  /* 0xe408e40822157430 */ /* 0x000fe20000000000 */
[----:B------:R-:W-:Y:S02]  /*2450*/  PRMT R5, R5, 0x5410, R29 ;  /* 0x0000541005057816 */ /* 0x000fe4000000001d */
[----:B------:R-:W-:Y:S02]  /*2460*/  LOP3.LUT R34, R31, 0x64006400, RZ, 0xfc, !PT ;  /* 0x640064001f227812 */ /* 0x000fe400078efcff */
[----:B------:R-:W-:Y:S02]  /*2470*/  LOP3.LUT R38, R10, 0xf000f, RZ, 0xc0, !PT ;  /* 0x000f000f0a267812 */ /* 0x000fe400078ec0ff */
[----:B------:R-:W-:Y:S01]  /*2480*/  HFMA2.MMA R27, R5, 1, 1, R27 ;  /* 0x3c003c00051b7835 */ /* 0x000fe2000000001b */
[----:B------:R-:W-:Y:S01]  /*2490*/  HADD2 R5, R34, -1032, -1032 ;  /* 0xe408e40822057430 */ /* 0x000fe20000000000 */
[----:B------:R-:W-:Y:S01]  /*24a0*/  LOP3.LUT R29, R38, 0x64006400, RZ, 0xfc, !PT ;  /* 0x64006400261d7812 */ /* 0x000fe200078efcff */
[----:B------:R-:W-:Y:S01]  /*24b0*/  HFMA2.MMA R33, R30, 1, 1, R33 ;  /* 0x3c003c001e217835 */ /* 0x000fe20000000021 */
[----:B0-----:R-:W-:-:S02]  /*24c0*/  HADD2.F32 R30, -RZ, R6.H0_H0 ;  /* 0x20000006ff1e7230 */ /* 0x001fc40000004100 */
[----:B------:R-:W-:Y:S02]  /*24d0*/  HADD2.F32 R34, -RZ, R6.H1_H1 ;  /* 0x30000006ff227230 */ /* 0x000fe40000004100 */
[----:B------:R-:W-:Y:S02]  /*24e0*/  HADD2 R29, R29, -1032, -1032 ;  /* 0xe408e4081d1d7430 */ /* 0x000fe40000000000 */
[----:B------:R-:W-:Y:S02]  /*24f0*/  HADD2.F32 R6, -RZ, R5.H0_H0 ;  /* 0x20000005ff067230 */ /* 0x000fe40000004100 */
[----:B------:R-:W-:Y:S02]  /*2500*/  HADD2.F32 R43, -RZ, R28.H0_H0 ;  /* 0x2000001cff2b7230 */ /* 0x000fe40000004100 */
[----:B------:R-:W-:Y:S02]  /*2510*/  HADD2.F32 R31, -RZ, R21.H0_H0 ;  /* 0x20000015ff1f7230 */ /* 0x000fe40000004100 */
[----:B------:R-:W-:Y:S01]  /*2520*/  FFMA.FTZ R41, R30, R6, R41 ;  /* 0x000000061e297223 */ /* 0x000fe20000010029 */
[----:B------:R-:W-:Y:S01]  /*2530*/  HADD2.F32 R38, -RZ, R29.H0_H0 ;  /* 0x2000001dff267230 */ /* 0x000fe20000004100 */
[----:B------:R-:W-:Y:S01]  /*2540*/  LOP3.LUT R6, R8, 0xf000f0, RZ, 0xc0, !PT ;  /* 0x00f000f008067812 */ /* 0x000fe200078ec0ff */
[----:B------:R-:W-:-:S02]  /*2550*/  HADD2.F32 R21, -RZ, R21.H1_H1 ;  /* 0x30000015ff157230 */ /* 0x000fc40000004100 */
[----:B------:R-:W-:Y:S01]  /*2560*/  FFMA.FTZ R43, R43, R30, R26 ;  /* 0x0000001e2b2b7223 */ /* 0x000fe2000001001a */
[C---:B------:R-:W-:Y:S01]  /*2570*/  FFMA.FTZ R37, R30.reuse, R31, R37 ;  /* 0x0000001f1e257223 */ /* 0x040fe20000010025 */
[----:B------:R-:W-:Y:S01]  /*2580*/  FFMA.FTZ R39, R30, R38, R39 ;  /* 0x000000261e277223 */ /* 0x000fe20000010027 */
[----:B------:R-:W-:Y:S01]  /*2590*/  LOP3.LUT R9, R9, 0xf000f0, RZ, 0xc0, !PT ;  /* 0x00f000f009097812 */ /* 0x000fe200078ec0ff */
[--C-:B------:R-:W-:Y:S01]  /*25a0*/  HADD2.F32 R31, -RZ, R7.reuse.H0_H0 ;  /* 0x20000007ff1f7230 */ /* 0x100fe20000004100 */
[----:B------:R-:W-:Y:S01]  /*25b0*/  LOP3.LUT R38, R6, 0x64006400, RZ, 0xfc, !PT ;  /* 0x6400640006267812 */ /* 0x000fe200078efcff */
[----:B------:R-:W-:Y:S02]  /*25c0*/  HADD2.F32 R26, -RZ, R7.H1_H1 ;  /* 0x30000007ff1a7230 */ /* 0x000fe40000004100 */
[----:B------:R-:W0:Y:S01]  /*25d0*/  LDS.64 R6, [UR4+0x30] ;  /* 0x00003004ff067984 */ /* 0x000e220008000a00 */
[----:B------:R-:W-:Y:S01]  /*25e0*/  FFMA.FTZ R8, R34, R21, R37 ;  /* 0x0000001522087223 */ /* 0x000fe20000010025 */
[----:B------:R-:W-:-:S02]  /*25f0*/  LOP3.LUT R40, R9, 0x64006400, RZ, 0xfc, !PT ;  /* 0x6400640009287812 */ /* 0x000fc400078efcff */
[----:B------:R-:W-:Y:S02]  /*2600*/  LOP3.LUT R21, R10, 0xf000f0, RZ, 0xc0, !PT ;  /* 0x00f000f00a157812 */ /* 0x000fe400078ec0ff */
[----:B------:R-:W-:Y:S01]  /*2610*/  LOP3.LUT R11, R11, 0xf000f0, RZ, 0xc0, !PT ;  /* 0x00f000f00b0b7812 */ /* 0x000fe200078ec0ff */
[-C--:B------:R-:W-:Y:S02]  /*2620*/  HFMA2 R9, R38, R23.reuse.H0_H0, -72, -72 ;  /* 0xd480d48026097431 */ /* 0x080fe40000040017 */
[----:B------:R-:W-:Y:S02]  /*2630*/  HADD2.F32 R28, -RZ, R28.H1_H1 ;  /* 0x3000001cff1c7230 */ /* 0x000fe40000004100 */
[----:B------:R-:W-:Y:S01]  /*2640*/  HFMA2 R10, R40, R23.H0_H0, -72, -72 ;  /* 0xd480d480280a7431 */ /* 0x000fe20000040017 */
[----:B------:R-:W-:Y:S02]  /*2650*/  LOP3.LUT R38, R21, 0x64006400, RZ, 0xfc, !PT ;  /* 0x6400640015267812 */ /* 0x000fe400078efcff */
[----:B------:R-:W-:Y:S01]  /*2660*/  LOP3.LUT R40, R11, 0x64006400, RZ, 0xfc, !PT ;  /* 0x640064000b287812 */ /* 0x000fe200078efcff */
[----:B------:R-:W-:-:S02]  /*2670*/  HADD2.F32 R30, -RZ, R29.H1_H1 ;  /* 0x3000001dff1e7230 */ /* 0x000fc40000004100 */
[----:B------:R-:W-:Y:S01]  /*2680*/  FFMA.FTZ R28, R28, R34, R43 ;  /* 0x000000221c1c7223 */ /* 0x000fe2000001002b */
[----:B------:R-:W-:Y:S02]  /*2690*/  HADD2.F32 R21, -RZ, R9.H0_H0 ;  /* 0x20000009ff157230 */ /* 0x000fe40000004100 */
[-C--:B------:R-:W-:Y:S02]  /*26a0*/  HFMA2 R11, R38, R23.reuse.H0_H0, -72, -72 ;  /* 0xd480d480260b7431 */ /* 0x080fe40000040017 */
[----:B------:R-:W-:Y:S02]  /*26b0*/  HADD2.F32 R37, -RZ, R5.H1_H1 ;  /* 0x30000005ff257230 */ /* 0x000fe40000004100 */
[----:B------:R-:W-:Y:S02]  /*26c0*/  HFMA2 R5, R40, R23.H0_H0, -72, -72 ;  /* 0xd480d48028057431 */ /* 0x000fe40000040017 */
[----:B------:R-:W-:Y:S02]  /*26d0*/  HADD2.F32 R29, -RZ, R10.H0_H0 ;  /* 0x2000000aff1d7230 */ /* 0x000fe40000004100 */
[C---:B------:R-:W-:Y:S01]  /*26e0*/  FFMA.FTZ R30, R34.reuse, R30, R39 ;  /* 0x0000001e221e7223 */ /* 0x040fe20000010027 */
[----:B------:R-:W-:Y:S01]  /*26f0*/  FFMA.FTZ R21, R21, R31, R28 ;  /* 0x0000001f15157223 */ /* 0x000fe2000001001c */
[----:B------:R-:W-:Y:S01]  /*2700*/  FFMA.FTZ R34, R34, R37, R41 ;  /* 0x0000002522227223 */ /* 0x000fe20000010029 */
[----:B------:R-:W-:-:S02]  /*2710*/  HADD2.F32 R28, -RZ, R11.H0_H0 ;  /* 0x2000000bff1c7230 */ /* 0x000fc40000004100 */
[C---:B------:R-:W-:Y:S01]  /*2720*/  FFMA.FTZ R37, R31.reuse, R29, R8 ;  /* 0x0000001d1f257223 */ /* 0x040fe20000010008 */
[----:B------:R-:W-:Y:S02]  /*2730*/  HADD2.F32 R39, -RZ, R5.H0_H0 ;  /* 0x20000005ff277230 */ /* 0x000fe40000004100 */
[----:B------:R-:W-:Y:S02]  /*2740*/  HADD2.F32 R8, -RZ, R9.H1_H1 ;  /* 0x30000009ff087230 */ /* 0x000fe40000004100 */
[----:B------:R-:W-:Y:S02]  /*2750*/  HADD2.F32 R29, -RZ, R10.H1_H1 ;  /* 0x3000000aff1d7230 */ /* 0x000fe40000004100 */
[C---:B------:R-:W-:Y:S01]  /*2760*/  FFMA.FTZ R10, R31.reuse, R28, R30 ;  /* 0x0000001c1f0a7223 */ /* 0x040fe2000001001e */
[----:B------:R-:W-:Y:S02]  /*2770*/  HADD2.F32 R11, -RZ, R11.H1_H1 ;  /* 0x3000000bff0b7230 */ /* 0x000fe40000004100 */
[----:B------:R-:W-:Y:S01]  /*2780*/  FFMA.FTZ R9, R31, R39, R34 ;  /* 0x000000271f097223 */ /* 0x000fe20000010022 */
[----:B------:R-:W-:Y:S01]  /*2790*/  FFMA.FTZ R31, R8, R26, R21 ;  /* 0x0000001a081f7223 */ /* 0x000fe20000010015 */
[----:B--2---:R-:W-:Y:S01]  /*27a0*/  LOP3.LUT R8, R12, 0xf000f, RZ, 0xc0, !PT ;  /* 0x000f000f0c087812 */ /* 0x004fe200078ec0ff */
[----:B------:R-:W-:Y:S01]  /*27b0*/  FFMA.FTZ R10, R26, R11, R10 ;  /* 0x0000000b1a0a7223 */ /* 0x000fe2000001000a */
[----:B------:R-:W-:-:S02]  /*27c0*/  LOP3.LUT R11, R13, 0xf000f, RZ, 0xc0, !PT ;  /* 0x000f000f0d0b7812 */ /* 0x000fc400078ec0ff */
[----:B------:R-:W-:Y:S02]  /*27d0*/  LOP3.LUT R21, R14, 0xf000f, RZ, 0xc0, !PT ;  /* 0x000f000f0e157812 */ /* 0x000fe400078ec0ff */
[----:B------:R-:W-:Y:S01]  /*27e0*/  LOP3.LUT R28, R15, 0xf000f, RZ, 0xc0, !PT ;  /* 0x000f000f0f1c7812 */ /* 0x000fe200078ec0ff */
[----:B------:R-:W-:Y:S01]  /*27f0*/  HADD2.F32 R5, -RZ, R5.H1_H1 ;  /* 0x30000005ff057230 */ /* 0x000fe20000004100 */
[----:B------:R-:W-:Y:S02]  /*2800*/  LOP3.LUT R8, R8, 0x64006400, RZ, 0xfc, !PT ;  /* 0x6400640008087812 */ /* 0x000fe400078efcff */
[----:B------:R-:W-:Y:S02]  /*2810*/  LOP3.LUT R11, R11, 0x64006400, RZ, 0xfc, !PT ;  /* 0x640064000b0b7812 */ /* 0x000fe400078efcff */
[----:B------:R-:W-:Y:S02]  /*2820*/  LOP3.LUT R30, R21, 0x64006400, RZ, 0xfc, !PT ;  /* 0x64006400151e7812 */ /* 0x000fe400078efcff */
[----:B------:R-:W-:Y:S01]  /*2830*/  LOP3.LUT R34, R28, 0x64006400, RZ, 0xfc, !PT ;  /* 0x640064001c227812 */ /* 0x000fe200078efcff */
[----:B------:R-:W-:-:S02]  /*2840*/  HADD2 R8, R8, -1032, -1032 ;  /* 0xe408e40808087430 */ /* 0x000fc40000000000 */
[C---:B------:R-:W-:Y:S01]  /*2850*/  FFMA.FTZ R29, R26.reuse, R29, R37 ;  /* 0x0000001d1a1d7223 */ /* 0x040fe20000010025 */
[----:B------:R-:W-:Y:S01]  /*2860*/  FFMA.FTZ R21, R26, R5, R9 ;  /* 0x000000051a157223 */ /* 0x000fe20000010009 */
[----:B------:R-:W-:Y:S02]  /*2870*/  HADD2 R28, R11, -1032, -1032 ;  /* 0xe408e4080b1c7430 */ /* 0x000fe40000000000 */
[----:B------:R-:W-:Y:S02]  /*2880*/  HADD2 R30, R30, -1032, -1032 ;  /* 0xe408e4081e1e7430 */ /* 0x000fe40000000000 */
[----:B------:R-:W-:Y:S02]  /*2890*/  HADD2 R26, R34, -1032, -1032 ;  /* 0xe408e408221a7430 */ /* 0x000fe40000000000 */
[--C-:B------:R-:W-:Y:S02]  /*28a0*/  HADD2.F32 R5, -RZ, R8.reuse.H0_H0 ;  /* 0x20000008ff057230 */ /* 0x100fe40000004100 */
[----:B------:R-:W-:-:S02]  /*28b0*/  HADD2.F32 R37, -RZ, R8.H1_H1 ;  /* 0x30000008ff257230 */ /* 0x000fc40000004100 */
[----:B0-----:R-:W-:Y:S02]  /*28c0*/  HADD2.F32 R8, -RZ, R6.H0_H0 ;  /* 0x20000006ff087230 */ /* 0x001fe40000004100 */
[----:B------:R-:W-:Y:S02]  /*28d0*/  HADD2.F32 R39, -RZ, R28.H0_H0 ;  /* 0x2000001cff277230 */ /* 0x000fe40000004100 */
[----:B------:R-:W-:Y:S02]  /*28e0*/  HADD2.F32 R9, -RZ, R30.H0_H0 ;  /* 0x2000001eff097230 */ /* 0x000fe40000004100 */
[----:B------:R-:W-:Y:S02]  /*28f0*/  HADD2.F32 R11, -RZ, R26.H0_H0 ;  /* 0x2000001aff0b7230 */ /* 0x000fe40000004100 */
[----:B------:R-:W-:Y:S01]  /*2900*/  FFMA.FTZ R34, R5, R8, RZ ;  /* 0x0000000805227223 */ /* 0x000fe200000100ff */
[----:B------:R-:W-:Y:S02]  /*2910*/  HADD2.F32 R6, -RZ, R6.H1_H1 ;  /* 0x30000006ff067230 */ /* 0x000fe40000004100 */
[----:B------:R-:W-:Y:S01]  /*2920*/  FFMA.FTZ R39, R8, R39, RZ ;  /* 0x0000002708277223 */ /* 0x000fe200000100ff */
[----:B------:R-:W-:-:S02]  /*2930*/  HADD2.F32 R28, -RZ, R28.H1_H1 ;  /* 0x3000001cff1c7230 */ /* 0x000fc40000004100 */
[C---:B------:R-:W-:Y:S01]  /*2940*/  FFMA.FTZ R9, R8.reuse, R9, RZ ;  /* 0x0000000908097223 */ /* 0x040fe200000100ff */
[----:B------:R-:W-:Y:S01]  /*2950*/  FFMA.FTZ R5, R8, R11, RZ ;  /* 0x0000000b08057223 */ /* 0x000fe200000100ff */
[----:B------:R-:W-:Y:S01]  /*2960*/  LOP3.LUT R8, R12, 0xf000f0, RZ, 0xc0, !PT ;  /* 0x00f000f00c087812 */ /* 0x000fe200078ec0ff */
[----:B------:R-:W-:Y:S02]  /*2970*/  HADD2.F32 R30, -RZ, R30.H1_H1 ;  /* 0x3000001eff1e7230 */ /* 0x000fe40000004100 */
[----:B------:R-:W-:Y:S01]  /*2980*/  FFMA.FTZ R39, R6, R28, R39 ;  /* 0x0000001c06277223 */ /* 0x000fe20000010027 */
[----:B------:R-:W-:Y:S01]  /*2990*/  HADD2.F32 R26, -RZ, R26.H1_H1 ;  /* 0x3000001aff1a7230 */ /* 0x000fe20000004100 */
[----:B------:R-:W-:Y:S02]  /*29a0*/  LOP3.LUT R28, R13, 0xf000f0, RZ, 0xc0, !PT ;  /* 0x00f000f00d1c7812 */ /* 0x000fe400078ec0ff */
[----:B------:R-:W-:Y:S01]  /*29b0*/  LOP3.LUT R38, R8, 0x64006400, RZ, 0xfc, !PT ;  /* 0x6400640008267812 */ /* 0x000fe200078efcff */
[C---:B------:R-:W-:Y:S01]  /*29c0*/  FFMA.FTZ R11, R6.reuse, R30, R9 ;  /* 0x0000001e060b7223 */ /* 0x040fe20000010009 */
[----:B------:R-:W-:Y:S01]  /*29d0*/  FFMA.FTZ R37, R37, R6, R34 ;  /* 0x0000000625257223 */ /* 0x000fe20000010022 */
[----:B------:R-:W-:Y:S01]  /*29e0*/  FFMA.FTZ R26, R6, R26, R5 ;  /* 0x0000001a061a7223 */ /* 0x000fe20000010005 */
[----:B------:R-:W0:Y:S01]  /*29f0*/  LDS.64 R8, [UR4+0x38] ;  /* 0x00003804ff087984 */ /* 0x000e220008000a00 */
[----:B------:R-:W-:Y:S01]  /*2a00*/  LOP3.LUT R6, R28, 0x64006400, RZ, 0xfc, !PT ;  /* 0x640064001c067812 */ /* 0x000fe200078efcff */
[----:B------:R-:W-:Y:S01]  /*2a10*/  HFMA2 R38, R38, R23.H0_H0, -72, -72 ;  /* 0xd480d48026267431 */ /* 0x000fe20000040017 */
[----:B------:R-:W-:Y:S01]  /*2a20*/  LOP3.LUT R34, R14, 0xf000f0, RZ, 0xc0, !PT ;  /* 0x00f000f00e227812 */ /* 0x000fe200078ec0ff */
[----:B------:R-:W-:-:S02]  /*2a30*/  HADD2.F32 R28, -RZ, R7.H0_H0 ;  /* 0x20000007ff1c7230 */ /* 0x000fc40000004100 */
[-C--:B------:R-:W-:Y:S02]  /*2a40*/  HFMA2 R5, R6, R23.reuse.H0_H0, -72, -72 ;  /* 0xd480d48006057431 */ /* 0x080fe40000040017 */
[--C-:B------:R-:W-:Y:S01]  /*2a50*/  HADD2.F32 R6, -RZ, R38.reuse.H0_H0 ;  /* 0x20000026ff067230 */ /* 0x100fe20000004100 */
[----:B------:R-:W-:Y:S02]  /*2a60*/  LOP3.LUT R34, R34, 0x64006400, RZ, 0xfc, !PT ;  /* 0x6400640022227812 */ /* 0x000fe400078efcff */
[----:B------:R-:W-:Y:S01]  /*2a70*/  LOP3.LUT R40, R15, 0xf000f0, RZ, 0xc0, !PT ;  /* 0x00f000f00f287812 */ /* 0x000fe200078ec0ff */
[----:B------:R-:W-:Y:S02]  /*2a80*/  HADD2.F32 R30, -RZ, R5.H0_H0 ;  /* 0x20000005ff1e7230 */ /* 0x000fe40000004100 */
[----:B------:R-:W-:Y:S01]  /*2a90*/  FFMA.FTZ R6, R6, R28, R37 ;  /* 0x0000001c06067223 */ /* 0x000fe20000010025 */
[----:B------:R-:W-:Y:S02]  /*2aa0*/  HADD2.F32 R37, -RZ, R7.H1_H1 ;  /* 0x30000007ff257230 */ /* 0x000fe40000004100 */
[----:B------:R-:W-:Y:S01]  /*2ab0*/  HFMA2 R7, R34, R23.H0_H0, -72, -72 ;  /* 0xd480d48022077431 */ /* 0x000fe20000040017 */
[----:B------:R-:W-:Y:S01]  /*2ac0*/  LOP3.LUT R40, R40, 0x64006400, RZ, 0xfc, !PT ;  /* 0x6400640028287812 */ /* 0x000fe200078efcff */
[----:B------:R-:W-:Y:S01]  /*2ad0*/  FFMA.FTZ R30, R28, R30, R39 ;  /* 0x0000001e1c1e7223 */ /* 0x000fe20000010027 */
[----:B------:R-:W-:-:S02]  /*2ae0*/  HADD2.F32 R39, -RZ, R38.H1_H1 ;  /* 0x30000026ff277230 */ /* 0x000fc40000004100 */
[--C-:B------:R-:W-:Y:S02]  /*2af0*/  HADD2.F32 R38, -RZ, R7.reuse.H0_H0 ;  /* 0x20000007ff267230 */ /* 0x100fe40000004100 */
[----:B------:R-:W-:Y:S01]  /*2b00*/  HFMA2 R34, R40, R23.H0_H0, -72, -72 ;  /* 0xd480d48028227431 */ /* 0x000fe20000040017 */
[----:B------:R-:W-:Y:S02]  /*2b10*/  SHF.R.U32.HI R12, RZ, 0x8, R12 ;  /* 0x00000008ff0c7819 */ /* 0x000fe4000001160c */
[----:B------:R-:W-:Y:S01]  /*2b20*/  SHF.R.U32.HI R13, RZ, 0x8, R13 ;  /* 0x00000008ff0d7819 */ /* 0x000fe2000001160d */
[----:B------:R-:W-:Y:S01]  /*2b30*/  FFMA.FTZ R38, R28, R38, R11 ;  /* 0x000000261c267223 */ /* 0x000fe2000001000b */
[----:B------:R-:W-:Y:S01]  /*2b40*/  FFMA.FTZ R39, R39, R37, R6 ;  /* 0x0000002527277223 */ /* 0x000fe20000010006 */
[----:B------:R-:W-:Y:S01]  /*2b50*/  HADD2.F32 R41, -RZ, R34.H0_H0 ;  /* 0x20000022ff297230 */ /* 0x000fe20000004100 */
[----:B------:R-:W-:Y:S01]  /*2b60*/  LOP3.LUT R6, R12, 0xf000f, RZ, 0xc0, !PT ;  /* 0x000f000f0c067812 */ /* 0x000fe200078ec0ff */
[----:B------:R-:W-:Y:S01]  /*2b70*/  HADD2.F32 R11, -RZ, R7.H1_H1 ;  /* 0x30000007ff0b7230 */ /* 0x000fe20000004100 */
[----:B------:R-:W-:Y:S01]  /*2b80*/  LOP3.LUT R7, R13, 0xf000f, RZ, 0xc0, !PT ;  /* 0x000f000f0d077812 */ /* 0x000fe200078ec0ff */
[----:B------:R-:W-:Y:S01]  /*2b90*/  HADD2.F32 R5, -RZ, R5.H1_H1 ;  /* 0x30000005ff057230 */ /* 0x000fe20000004100 */
[----:B------:R-:W-:Y:S01]  /*2ba0*/  SHF.R.U32.HI R14, RZ, 0x8, R14 ;  /* 0x00000008ff0e7819 */ /* 0x000fe2000001160e */
[----:B------:R-:W-:Y:S01]  /*2bb0*/  FFMA.FTZ R26, R28, R41, R26 ;  /* 0x000000291c1a7223 */ /* 0x000fe2000001001a */
[----:B------:R-:W-:-:S02]  /*2bc0*/  LOP3.LUT R6, R6, 0x64006400, RZ, 0xfc, !PT ;  /* 0x6400640006067812 */ /* 0x000fc400078efcff */
[----:B------:R-:W-:Y:S01]  /*2bd0*/  LOP3.LUT R7, R7, 0x64006400, RZ, 0xfc, !PT ;  /* 0x6400640007077812 */ /* 0x000fe200078efcff */
[C---:B------:R-:W-:Y:S01]  /*2be0*/  FFMA.FTZ R41, R37.reuse, R5, R30 ;  /* 0x0000000525297223 */ /* 0x040fe2000001001e */
[----:B------:R-:W-:Y:S02]  /*2bf0*/  HADD2.F32 R43, -RZ, R34.H1_H1 ;  /* 0x30000022ff2b7230 */ /* 0x000fe40000004100 */
[C---:B------:R-:W-:Y:S01]  /*2c00*/  FFMA.FTZ R5, R37.reuse, R11, R38 ;  /* 0x0000000b25057223 */ /* 0x040fe20000010026 */
[----:B------:R-:W-:Y:S01]  /*2c10*/  LOP3.LUT R11, R14, 0xf000f, RZ, 0xc0, !PT ;  /* 0x000f000f0e0b7812 */ /* 0x000fe200078ec0ff */
[----:B------:R-:W-:Y:S01]  /*2c20*/  HADD2 R34, R6, -1032, -1032 ;  /* 0xe408e40806227430 */ /* 0x000fe20000000000 */
[----:B------:R-:W-:Y:S01]  /*2c30*/  SHF.R.U32.HI R15, RZ, 0x8, R15 ;  /* 0x00000008ff0f7819 */ /* 0x000fe2000001160f */
[----:B------:R-:W-:Y:S02]  /*2c40*/  HADD2 R6, R7, -1032, -1032 ;  /* 0xe408e40807067430 */ /* 0x000fe40000000000 */
[----:B------:R-:W-:Y:S01]  /*2c50*/  FFMA.FTZ R37, R37, R43, R26 ;  /* 0x0000002b25257223 */ /* 0x000fe2000001001a */
[----:B------:R-:W-:-:S02]  /*2c60*/  LOP3.LUT R7, R11, 0x64006400, RZ, 0xfc, !PT ;  /* 0x640064000b077812 */ /* 0x000fc400078efcff */
[----:B------:R-:W-:Y:S01]  /*2c70*/  LOP3.LUT R26, R15, 0xf000f, RZ, 0xc0, !PT ;  /* 0x000f000f0f1a7812 */ /* 0x000fe200078ec0ff */
[----:B0-----:R-:W-:Y:S02]  /*2c80*/  HADD2.F32 R28, -RZ, R8.H0_H0 ;  /* 0x20000008ff1c7230 */ /* 0x001fe40000004100 */
[----:B------:R-:W-:Y:S01]  /*2c90*/  HADD2.F32 R30, -RZ, R6.H0_H0 ;  /* 0x20000006ff1e7230 */ /* 0x000fe20000004100 */
[----:B------:R-:W-:Y:S01]  /*2ca0*/  LOP3.LUT R11, R26, 0x64006400, RZ, 0xfc, !PT ;  /* 0x640064001a0b7812 */ /* 0x000fe200078efcff */
[----:B------:R-:W-:Y:S02]  /*2cb0*/  HADD2 R7, R7, -1032, -1032 ;  /* 0xe408e40807077430 */ /* 0x000fe40000000000 */
[--C-:B------:R-:W-:Y:S02]  /*2cc0*/  HADD2.F32 R26, -RZ, R34.reuse.H0_H0 ;  /* 0x20000022ff1a7230 */ /* 0x100fe40000004100 */
[----:B------:R-:W-:Y:S01]  /*2cd0*/  FFMA.FTZ R30, R28, R30, R41 ;  /* 0x0000001e1c1e7223 */ /* 0x000fe20000010029 */
[----:B------:R-:W-:-:S02]  /*2ce0*/  HADD2.F32 R41, -RZ, R34.H1_H1 ;  /* 0x30000022ff297230 */ /* 0x000fc40000004100 */
[----:B------:R-:W-:Y:S02]  /*2cf0*/  HADD2.F32 R34, -RZ, R7.H0_H0 ;  /* 0x20000007ff227230 */ /* 0x000fe40000004100 */
[----:B------:R-:W-:Y:S01]  /*2d00*/  FFMA.FTZ R26, R26, R28, R39 ;  /* 0x0000001c1a1a7223 */ /* 0x000fe20000010027 */
[----:B------:R-:W-:Y:S01]  /*2d10*/  HADD2.F32 R39, -RZ, R8.H1_H1 ;  /* 0x30000008ff277230 */ /* 0x000fe20000004100 */
[----:B------:R-:W-:Y:S01]  /*2d20*/  LOP3.LUT R12, R12, 0xf000f0, RZ, 0xc0, !PT ;  /* 0x00f000f00c0c7812 */ /* 0x000fe200078ec0ff */
[----:B------:R-:W-:Y:S01]  /*2d30*/  HADD2 R11, R11, -1032, -1032 ;  /* 0xe408e4080b0b7430 */ /* 0x000fe20000000000 */
[----:B------:R-:W-:Y:S02]  /*2d40*/  LOP3.LUT R13, R13, 0xf000f0, RZ, 0xc0, !PT ;  /* 0x00f000f00d0d7812 */ /* 0x000fe400078ec0ff */
[----:B------:R-:W-:Y:S01]  /*2d50*/  LOP3.LUT R14, R14, 0xf000f0, RZ, 0xc0, !PT ;  /* 0x00f000f00e0e7812 */ /* 0x000fe200078ec0ff */
[----:B------:R-:W-:Y:S01]  /*2d60*/  FFMA.FTZ R34, R28, R34, R5 ;  /* 0x000000221c227223 */ /* 0x000fe20000010005 */
[----:B------:R-:W-:Y:S01]  /*2d70*/  LOP3.LUT R15, R15, 0xf000f0, RZ, 0xc0, !PT ;  /* 0x00f000f00f0f7812 */ /* 0x000fe200078ec0ff */
[----:B------:R-:W-:Y:S01]  /*2d80*/  HADD2.F32 R5, -RZ, R6.H1_H1 ;  /* 0x30000006ff057230 */ /* 0x000fe20000004100 */
[----:B------:R-:W-:Y:S01]  /*2d90*/  LOP3.LUT R12, R12, 0x64006400, RZ, 0xfc, !PT ;  /* 0x640064000c0c7812 */ /* 0x000fe200078efcff */
[----:B------:R-:W-:Y:S01]  /*2da0*/  FFMA.FTZ R41, R41, R39, R26 ;  /* 0x0000002729297223 */ /* 0x000fe2000001001a */
[----:B------:R-:W-:Y:S01]  /*2db0*/  LOP3.LUT R6, R13, 0x64006400, RZ, 0xfc, !PT ;  /* 0x640064000d067812 */ /* 0x000fe200078efcff */
[----:B------:R-:W-:Y:S01]  /*2dc0*/  HADD2.F32 R38, -RZ, R11.H0_H0 ;  /* 0x2000000bff267230 */ /* 0x000fe20000004100 */
[----:B------:R-:W-:-:S02]  /*2dd0*/  LOP3.LUT R14, R14, 0x64006400, RZ, 0xfc, !PT ;  /* 0x640064000e0e7812 */ /* 0x000fc400078efcff */
[----:B------:R-:W-:Y:S01]  /*2de0*/  LOP3.LUT R26, R15, 0x64006400, RZ, 0xfc, !PT ;  /* 0x640064000f1a7812 */ /* 0x000fe200078efcff */
[-C--:B------:R-:W-:Y:S02]  /*2df0*/  HFMA2 R12, R12, R23.reuse.H0_H0, -72, -72 ;  /* 0xd480d4800c0c7431 */ /* 0x080fe40000040017 */
[----:B------:R-:W-:Y:S02]  /*2e00*/  HADD2.F32 R15, -RZ, R11.H1_H1 ;  /* 0x3000000bff0f7230 */ /* 0x000fe40000004100 */
[-C--:B------:R-:W-:Y:S02]  /*2e10*/  HFMA2 R6, R6, R23.reuse.H0_H0, -72, -72 ;  /* 0xd480d48006067431 */ /* 0x080fe40000040017 */
[----:B------:R-:W-:Y:S01]  /*2e20*/  FFMA.FTZ R28, R28, R38, R37 ;  /* 0x000000261c1c7223 */ /* 0x000fe20000010025 */
[----:B------:R-:W-:Y:S02]  /*2e30*/  HFMA2 R11, R14, R23.H0_H0, -72, -72 ;  /* 0xd480d4800e0b7431 */ /* 0x000fe40000040017 */
[----:B------:R-:W-:-:S02]  /*2e40*/  HADD2.F32 R7, -RZ, R7.H1_H1 ;  /* 0x30000007ff077230 */ /* 0x000fc40000004100 */
[----:B------:R-:W-:Y:S02]  /*2e50*/  HFMA2 R23, R26, R23.H0_H0, -72, -72 ;  /* 0xd480d4801a177431 */ /* 0x000fe40000040017 */
[----:B------:R-:W-:Y:S02]  /*2e60*/  HADD2.F32 R8, -RZ, R9.H0_H0 ;  /* 0x20000009ff087230 */ /* 0x000fe40000004100 */
[C---:B------:R-:W-:Y:S01]  /*2e70*/  FFMA.FTZ R15, R39.reuse, R15, R28 ;  /* 0x0000000f270f7223 */ /* 0x040fe2000001001c */
[----:B------:R-:W-:Y:S02]  /*2e80*/  HADD2.F32 R14, -RZ, R12.H0_H0 ;  /* 0x2000000cff0e7230 */ /* 0x000fe40000004100 */
[C---:B------:R-:W-:Y:S01]  /*2e90*/  FFMA.FTZ R5, R39.reuse, R5, R30 ;  /* 0x0000000527057223 */ /* 0x040fe2000001001e */
[----:B------:R-:W-:Y:S02]  /*2ea0*/  HADD2.F32 R13, -RZ, R6.H0_H0 ;  /* 0x20000006ff0d7230 */ /* 0x000fe40000004100 */
[----:B------:R-:W-:Y:S01]  /*2eb0*/  FFMA.FTZ R7, R39, R7, R34 ;  /* 0x0000000727077223 */ /* 0x000fe20000010022 */
[----:B------:R-:W-:-:S02]  /*2ec0*/  HADD2.F32 R26, -RZ, R11.H0_H0 ;  /* 0x2000000bff1a7230 */ /* 0x000fc40000004100 */
[----:B------:R-:W-:Y:S02]  /*2ed0*/  HADD2.F32 R28, -RZ, R23.H0_H0 ;  /* 0x20000017ff1c7230 */ /* 0x000fe40000004100 */
[----:B------:R-:W-:Y:S01]  /*2ee0*/  FFMA.FTZ R41, R14, R8, R41 ;  /* 0x000000080e297223 */ /* 0x000fe20000010029 */
[----:B------:R-:W-:Y:S02]  /*2ef0*/  HADD2.F32 R9, -RZ, R9.H1_H1 ;  /* 0x30000009ff097230 */ /* 0x000fe40000004100 */
[----:B------:R-:W-:Y:S01]  /*2f00*/  FFMA.FTZ R14, R8, R13, R5 ;  /* 0x0000000d080e7223 */ /* 0x000fe20000010005 */
[----:B------:R-:W-:Y:S02]  /*2f10*/  HADD2.F32 R12, -RZ, R12.H1_H1 ;  /* 0x3000000cff0c7230 */ /* 0x000fe40000004100 */
[----:B------:R-:W-:Y:S01]  /*2f20*/  FMUL.FTZ R31, R4, R31 ;  /* 0x0000001f041f7220 */ /* 0x000fe20000410000 */
[----:B------:R-:W-:Y:S02]  /*2f30*/  HADD2.F32 R6, -RZ, R6.H1_H1 ;  /* 0x30000006ff067230 */ /* 0x000fe40000004100 */
[----:B------:R-:W-:Y:S01]  /*2f40*/  FMUL.FTZ R29, R16, R29 ;  /* 0x0000001d101d7220 */ /* 0x000fe20000410000 */
[C---:B------:R-:W-:Y:S01]  /*2f50*/  FFMA.FTZ R7, R8.reuse, R26, R7 ;  /* 0x0000001a08077223 */ /* 0x040fe20000010007 */
[----:B------:R-:W-:Y:S01]  /*2f60*/  FFMA.FTZ R15, R8, R28, R15 ;  /* 0x0000001c080f7223 */ /* 0x000fe2000001000f */
[----:B------:R-:W-:-:S02]  /*2f70*/  HADD2.F32 R26, -RZ, R11.H1_H1 ;  /* 0x3000000bff1a7230 */ /* 0x000fc40000004100 */
[----:B------:R-:W-:Y:S02]  /*2f80*/  HADD2.F32 R8, -RZ, R23.H1_H1 ;  /* 0x30000017ff087230 */ /* 0x000fe40000004100 */
[----:B------:R-:W-:Y:S01]  /*2f90*/  FFMA.FTZ R41, R12, R9, R41 ;  /* 0x000000090c297223 */ /* 0x000fe20000010029 */
[C---:B------:R-:W-:Y:S01]  /*2fa0*/  FFMA.FTZ R5, R9.reuse, R6, R14 ;  /* 0x0000000609057223 */ /* 0x040fe2000001000e */
[----:B------:R-:W-:Y:S02]  /*2fb0*/  F2FP.F16.F32.PACK_AB R31, RZ, R31 ;  /* 0x0000001fff1f723e */ /* 0x000fe400000000ff */
[----:B------:R-:W-:Y:S01]  /*2fc0*/  F2FP.F16.F32.PACK_AB R29, RZ, R29 ;  /* 0x0000001dff1d723e */ /* 0x000fe200000000ff */
[C---:B------:R-:W-:Y:S01]  /*2fd0*/  FFMA.FTZ R26, R9.reuse, R26, R7 ;  /* 0x0000001a091a7223 */ /* 0x040fe20000010007 */
[----:B------:R-:W-:Y:S01]  /*2fe0*/  FFMA.FTZ R15, R9, R8, R15 ;  /* 0x00000008090f7223 */ /* 0x000fe2000001000f */
[----:B------:R-:W-:Y:S01]  /*2ff0*/  FMUL.FTZ R10, R17, R10 ;  /* 0x0000000a110a7220 */ /* 0x000fe20000410000 */
[----:B------:R-:W-:Y:S01]  /*3000*/  FMUL.FTZ R21, R20, R21 ;  /* 0x0000001514157220 */ /* 0x000fe20000410000 */
[----:B------:R-:W-:Y:S01]  /*3010*/  FMUL.FTZ R41, R4, R41 ;  /* 0x0000002904297220 */ /* 0x000fe20000410000 */
[----:B------:R-:W-:Y:S01]  /*3020*/  FMUL.FTZ R5, R16, R5 ;  /* 0x0000000510057220 */ /* 0x000fe20000410000 */
[----:B------:R-:W-:Y:S01]  /*3030*/  PRMT R31, R31, 0x5410, R29 ;  /* 0x000054101f1f7816 */ /* 0x000fe2000000001d */
[----:B------:R-:W-:Y:S01]  /*3040*/  FMUL.FTZ R26, R17, R26 ;  /* 0x0000001a111a7220 */ /* 0x000fe20000410000 */
[----:B------:R-:W-:Y:S01]  /*3050*/  FMUL.FTZ R15, R20, R15 ;  /* 0x0000000f140f7220 */ /* 0x000fe20000410000 */
[----:B------:R-:W-:-:S02]  /*3060*/  F2FP.F16.F32.PACK_AB R10, RZ, R10 ;  /* 0x0000000aff0a723e */ /* 0x000fc400000000ff */
[----:B------:R-:W-:Y:S02]  /*3070*/  F2FP.F16.F32.PACK_AB R21, RZ, R21 ;  /* 0x00000015ff15723e */ /* 0x000fe400000000ff */
[----:B------:R-:W-:Y:S02]  /*3080*/  F2FP.F16.F32.PACK_AB R41, RZ, R41 ;  /* 0x00000029ff29723e */ /* 0x000fe400000000ff */
[----:B------:R-:W-:Y:S01]  /*3090*/  F2FP.F16.F32.PACK_AB R5, RZ, R5 ;  /* 0x00000005ff05723e */ /* 0x000fe200000000ff */
[----:B------:R-:W-:Y:S01]  /*30a0*/  HFMA2.MMA R33, R31, 1, 1, R33 ;  /* 0x3c003c001f217835 */ /* 0x000fe20000000021 */
[----:B------:R-:W-:Y:S02]  /*30b0*/  F2FP.F16.F32.PACK_AB R26, RZ, R26 ;  /* 0x0000001aff1a723e */ /* 0x000fe400000000ff */
[----:B------:R-:W-:Y:S02]  /*30c0*/  F2FP.F16.F32.PACK_AB R15, RZ, R15 ;  /* 0x0000000fff0f723e */ /* 0x000fe400000000ff */
[----:B------:R-:W-:-:S02]  /*30d0*/  PRMT R10, R10, 0x5410, R21 ;  /* 0x000054100a0a7816 */ /* 0x000fc40000000015 */
[----:B------:R-:W-:Y:S02]  /*30e0*/  PRMT R41, R41, 0x5410, R5 ;  /* 0x0000541029297816 */ /* 0x000fe40000000005 */
[----:B------:R-:W-:Y:S01]  /*30f0*/  PRMT R26, R26, 0x5410, R15 ;  /* 0x000054101a1a7816 */ /* 0x000fe2000000000f */
[----:B------:R-:W-:-:S03]  /*3100*/  HADD2 R27, R10, R27 ;  /* 0x0000001b0a1b7230 */ /* 0x000fc60000000000 */
[----:B------:R-:W-:Y:S01]  /*3110*/  HFMA2.MMA R33, R41, 1, 1, R33 ;  /* 0x3c003c0029217835 */ /* 0x000fe20000000021 */
[----:B------:R-:W-:-:S10]  /*3120*/  HADD2 R34, R26, R27 ;  /* 0x0000001b1a227230 */ /* 0x000fd40000000000 */
.L_x_3366:
[----:B------:R-:W0:Y:S01]  /*3130*/  LDC R37, c[0x0][0x23c] ;  /* 0x00008f00ff257b82 */ /* 0x000e220000000800 */
[----:B------:R-:W-:Y:S01]  /*3140*/  IADD3 R22, R22, 0x20, RZ ;  /* 0x0000002016167810 */ /* 0x000fe20007ffe0ff */
[----:B------:R-:W-:-:S03]  /*3150*/  UIADD3 UR4, UR4, 0x40, URZ ;  /* 0x0000004004047890 */ /* 0x000fc6000fffe03f */
[C---:B------:R-:W-:Y:S02]  /*3160*/  ISETP.GE.AND P0, PT, R22.reuse, UR5, PT ;  /* 0x0000000516007c0c */ /* 0x040fe4000bf06270 */
[----:B------:R-:W-:Y:S02]  /*3170*/  ISETP.LT.AND P3, PT, R22, R25, PT ;  /* 0x000000191600720c */ /* 0x000fe40003f61270 */
[----:B0-----:R-:W-:-:S04]  /*3180*/  LEA R18, P2, R37, R18, 0x4 ;  /* 0x0000001225127211 */ /* 0x001fc800078420ff */
[----:B------:R-:W-:-:S07]  /*3190*/  LEA.HI.X R19, R37, R19, R24, 0x4, P2 ;  /* 0x0000001325137211 */ /* 0x000fce00010f2418 */
[----:B------:R-:W-:Y:S05]  /*31a0*/  @!P0 BRA P3, `(.L_x_3367) ;  /* 0xffffffd800d08947 */ /* 0x000fea000183ffff */
.L_x_3365:
[C---:B------:R-:W-:Y:S01]  /*31b0*/  ISETP.GE.AND P0, PT, R22.reuse, R25, PT ;  /* 0x000000191600720c */ /* 0x040fe20003f06270 */
[----:B------:R-:W-:Y:S01]  /*31c0*/  ULDC UR5, c[0x0][0x268] ;  /* 0x00009a0000057ab9 */ /* 0x000fe20000000800 */
[----:B------:R-:W-:Y:S02]  /*31d0*/  ULDC UR8, c[0x0][0x240] ;  /* 0x0000900000087ab9 */ /* 0x000fe40000000800 */
[----:B------:R-:W-:Y:S01]  /*31e0*/  ISETP.GE.OR P0, PT, R22, UR5, P0 ;  /* 0x0000000516007c0c */ /* 0x000fe20008706670 */
[----:B------:R-:W-:-:S12]  /*31f0*/  ULDC UR5, c[0x0][0x268] ;  /* 0x00009a0000057ab9 */ /* 0x000fd80000000800 */
[----:B------:R-:W-:Y:S05]  /*3200*/  @P0 BRA `(.L_x_3368) ;  /* 0x0000001400300947 */ /* 0x000fea0003800000 */
.L_x_3370:
[----:B------:R-:W-:Y:S01]  /*3210*/  ISETP.NE.AND P0, PT, R22, R3, PT ;  /* 0x000000031600720c */ /* 0x000fe20003f05270 */
[----:B------:R-:W0:-:S12]  /*3220*/  LDC R37, c[0x0][0x23c] ;  /* 0x00008f00ff257b82 */ /* 0x000e180000000800 */
[----:B-1----:R-:W1:Y:S01]  /*3230*/  @!P0 LDC.64 R16, c[0x0][0x248] ;  /* 0x00009200ff108b82 */ /* 0x002e620000000a00 */
[----:B------:R-:W-:Y:S02]  /*3240*/  @!P0 IADD3 R32, R32, 0x1, RZ ;  /* 0x0000000120208810 */ /* 0x000fe40007ffe0ff */
[----:B-----5:R-:W-:Y:S02]  /*3250*/  @!P0 LEA R5, R22, 0x1, 0x1 ;  /* 0x0000000116058811 */ /* 0x020fe400078e08ff */
[----:B------:R-:W-:-:S06]  /*3260*/  @!P0 LEA R12, R32, R1, 0x3 ;  /* 0x00000001200c8211 */ /* 0x000fcc00078e18ff */
[----:B------:R-:W2:Y:S01]  /*3270*/  @!P0 LDL.64 R12, [R12] ;  /* 0x000000000c0c8983 */ /* 0x000ea20000100a00 */
[----:B0-----:R-:W-:-:S05]  /*3280*/  IMAD.WIDE R14, R37, 0x4, R18 ;  /* 0x00000004250e7825 */ /* 0x001fca00078e0212 */
[----:B------:R0:W5:Y:S01]  /*3290*/  LDG.E.128.CONSTANT R8, desc[UR6][R14.64] ;  /* 0x000000060e087981 */ /* 0x000162000c1e9d00 */
[----:B-1----:R-:W-:-:S03]  /*32a0*/  @!P0 IMAD.WIDE R16, R5, 0x2, R16 ;  /* 0x0000000205108825 */ /* 0x002fc600078e0210 */
[----:B------:R0:W5:Y:S04]  /*32b0*/  LDG.E.128.CONSTANT R4, desc[UR6][R18.64] ;  /* 0x0000000612047981 */ /* 0x000168000c1e9d00 */
[----:B------:R-:W3:Y:S01]  /*32c0*/  @!P0 LDG.E.U16.CONSTANT R17, desc[UR6][R16.64] ;  /* 0x0000000610118981 */ /* 0x000ee2000c1e9500 */
[----:B------:R-:W-:Y:S02]  /*32d0*/  LEA R20, R2, 0x40, 0x6 ;  /* 0x0000004002147811 */ /* 0x000fe400078e30ff */
[----:B------:R-:W-:Y:S02]  /*32e0*/  IADD3 R38, R22, 0x20, RZ ;  /* 0x0000002016267810 */ /* 0x000fe40007ffe0ff */
[----:B------:R-:W-:Y:S01]  /*32f0*/  VIMNMX R21, R20, UR8, PT ;  /* 0x0000000814157c48 */ /* 0x000fe2000bfe0100 */
[----:B------:R-:W-:-:S03]  /*3300*/  IMAD.WIDE R44, R37, 0x4, R14 ;  /* 0x00000004252c7825 */ /* 0x000fc600078e020e */
[----:B------:R-:W-:Y:S02]  /*3310*/  ISETP.LT.AND P2, PT, R38, R21, PT ;  /* 0x000000152600720c */ /* 0x000fe40003f41270 */
[----:B--2---:R-:W-:Y:S02]  /*3320*/  @!P0 PRMT R35, R12, 0x7610, R35 ;  /* 0x000076100c238816 */ /* 0x004fe40000000023 */
[----:B------:R-:W-:Y:S02]  /*3330*/  @!P0 PRMT R36, R13, 0x7610, R36 ;  /* 0x000076100d248816 */ /* 0x000fe40000000024 */
[----:B------:R-:W-:Y:S02]  /*3340*/  @!P0 PRMT R35, R35, 0x7610, R12 ;  /* 0x0000761023238816 */ /* 0x000fe4000000000c */
[----:B------:R-:W-:Y:S02]  /*3350*/  @!P0 PRMT R36, R36, 0x7610, R13 ;  /* 0x0000761024248816 */ /* 0x000fe4000000000d */
[----:B---3--:R-:W-:Y:S01]  /*3360*/  @!P0 IADD3 R3, R17, R22, RZ ;  /* 0x0000001611038210 */ /* 0x008fe20007ffe0ff */
[----:B0-----:R-:W-:Y:S06]  /*3370*/  @P1 BRA `(.L_x_3369) ;  /* 0x0000001000c01947 */ /* 0x001fec0003800000 */
[----:B------:R-:W2:Y:S01]  /*3380*/  LDG.E.128.CONSTANT R12, desc[UR6][R44.64] ;  /* 0x000000062c0c7981 */ /* 0x000ea2000c1e9d00 */
[----:B-----5:R-:W-:Y:S02]  /*3390*/  LOP3.LUT R21, R5, 0x70007, RZ, 0xc0, !PT ;  /* 0x0007000705157812 */ /* 0x020fe400078ec0ff */
[----:B------:R-:W-:Y:S01]  /*33a0*/  LOP3.LUT R20, R4, 0x70007, RZ, 0xc0, !PT ;  /* 0x0007000704147812 */ /* 0x000fe200078ec0ff */
[----:B------:R-:W0:Y:S01]  /*33b0*/  LDS.128 R16, [UR4] ;  /* 0x00000004ff107984 */ /* 0x000e220008000c00 */
[----:B------:R-:W-:Y:S02]  /*33c0*/  LOP3.LUT R22, R21, 0x64006400, RZ, 0xfc, !PT ;  /* 0x6400640015167812 */ /* 0x000fe400078efcff */
[----:B------:R-:W-:Y:S02]  /*33d0*/  LOP3.LUT R20, R20, 0x64006400, RZ, 0xfc, !PT ;  /* 0x6400640014147812 */ /* 0x000fe400078efcff */
[----:B------:R-:W-:Y:S01]  /*33e0*/  LOP3.LUT R21, R4, 0x380038, RZ, 0xc0, !PT ;  /* 0x0038003804157812 */ /* 0x000fe200078ec0ff */
[----:B------:R-:W-:Y:S01]  /*33f0*/  HADD2 R25, R22, -1028, -1028 ;  /* 0xe404e40416197430 */ /* 0x000fe20000000000 */
[----:B------:R-:W-:Y:S01]  /*3400*/  LOP3.LUT R23, R5, 0x380038, RZ, 0xc0, !PT ;  /* 0x0038003805177812 */ /* 0x000fe200078ec0ff */
[----:B------:R-:W-:Y:S01]  /*3410*/  HADD2 R27, R20, -1028, -1028 ;  /* 0xe404e404141b7430 */ /* 0x000fe20000000000 */
[----:B------:R-:W-:-:S02]  /*3420*/  MOV R42, 0x3000 ;  /* 0x00003000002a7802 */ /* 0x000fc40000000f00 */
[----:B------:R-:W-:Y:S02]  /*3430*/  LOP3.LUT R21, R21, 0x64006400, RZ, 0xfc, !PT ;  /* 0x6400640015157812 */ /* 0x000fe400078efcff */
[----:B------:R-:W-:Y:S02]  /*3440*/  LOP3.LUT R23, R23, 0x64006400, RZ, 0xfc, !PT ;  /* 0x6400640017177812 */ /* 0x000fe400078efcff */
[--C-:B------:R-:W-:Y:S01]  /*3450*/  SHF.R.U32.HI R24, RZ, 0x6, R5.reuse ;  /* 0x00000006ff187819 */ /* 0x100fe20000011605 */
[-C--:B------:R-:W-:Y:S01]  /*3460*/  HFMA2 R20, R21, R42.reuse.H0_H0, -132, -132 ;  /* 0xd820d82015147431 */ /* 0x080fe2000004002a */
[----:B------:R-:W-:Y:S01]  /*3470*/  SHF.R.U32.HI R5, RZ, 0xf, R5 ;  /* 0x0000000fff057819 */ /* 0x000fe20000011605 */
        /* <DEDUP_REMOVED lines=8> */
[----:B------:R-:W-:-:S03]  /*3500*/  LOP3.LUT R43, R43, 0x64006400, RZ, 0xfc, !PT ;  /* 0x640064002b2b7812 */ /* 0x000fc600078efcff */
[----:B------:R-:W-:Y:S02]  /*3510*/  HFMA2 R29, R29, R42.H0_H0, -132, -132 ;  /* 0xd820d8201d1d7431 */ /* 0x000fe4000004002a */
[----:B------:R-:W-:Y:S01]  /*3520*/  HADD2 R43, R43, -1028, -1028 ;  /* 0xe404e4042b2b7430 */ /* 0x000fe20000000000 */
[-C--:B0-----:R-:W-:Y:S01]  /*3530*/  HFMA2.MMA R26, R25, R16.reuse, RZ ;  /* 0x00000010191a7235 */ /* 0x081fe200000000ff */
[----:B------:R-:W-:Y:S01]  /*3540*/  SHF.R.U32.HI R25, RZ, 0x6, R4 ;  /* 0x00000006ff197819 */ /* 0x000fe20000011604 */
[----:B------:R-:W-:-:S03]  /*3550*/  HFMA2.MMA R27, R27, R16, RZ ;  /* 0x000000101b1b7235 */ /* 0x000fc600000000ff */
[----:B------:R-:W-:-:S04]  /*3560*/  LOP3.LUT R28, R25, 0x70007, RZ, 0xc0, !PT ;  /* 0x00070007191c7812 */ /* 0x000fc800078ec0ff */
[----:B------:R-:W-:Y:S01]  /*3570*/  LOP3.LUT R28, R28, 0x64006400, RZ, 0xfc, !PT ;  /* 0x640064001c1c7812 */ /* 0x000fe200078efcff */
[----:B------:R-:W-:Y:S01]  /*3580*/  HFMA2 R26, R23, R17, R26 ;  /* 0x00000011171a7231 */ /* 0x000fe2000000001a */
[----:B------:R-:W-:Y:S02]  /*3590*/  HFMA2.MMA R27, R20, R17, R27 ;  /* 0x00000011141b7235 */ /* 0x000fe4000000001b */
[----:B------:R-:W0:Y:S01]  /*35a0*/  LDS.128 R20, [UR4+0x10] ;  /* 0x00001004ff147984 */ /* 0x000e220008000c00 */
[----:B------:R-:W-:Y:S02]  /*35b0*/  HADD2 R28, R28, -1028, -1028 ;  /* 0xe404e4041c1c7430 */ /* 0x000fe40000000000 */
[----:B------:R-:W-:Y:S01]  /*35c0*/  HFMA2 R26, R31, R18, R26 ;  /* 0x000000121f1a7231 */ /* 0x000fe2000000001a */
[----:B------:R-:W-:-:S03]  /*35d0*/  SHF.R.U32.HI R31, RZ, 0xe, R8 ;  /* 0x0000000eff1f7819 */ /* 0x000fc60000011608 */
[----:B------:R-:W-:Y:S01]  /*35e0*/  HFMA2.MMA R27, R28, R18, R27 ;  /* 0x000000121c1b7235 */ /* 0x000fe2000000001b */
[C---:B------:R-:W-:Y:S01]  /*35f0*/  LOP3.LUT R28, R25.reuse, 0x380038, RZ, 0xc0, !PT ;  /* 0x00380038191c7812 */ /* 0x040fe200078ec0ff */
[----:B------:R-:W-:Y:S01]  /*3600*/  HFMA2.MMA R26, R29, R19, R26 ;  /* 0x000000131d1a7235 */ /* 0x000fe2000000001a */
[----:B------:R-:W-:Y:S02]  /*3610*/  LOP3.LUT R25, R25, 0x1c001c0, RZ, 0xc0, !PT ;  /* 0x01c001c019197812 */ /* 0x000fe400078ec0ff */
[----:B------:R-:W-:Y:S02]  /*3620*/  LOP3.LUT R29, R28, 0x64006400, RZ, 0xfc, !PT ;  /* 0x640064001c1d7812 */ /* 0x000fe400078efcff */
[----:B------:R-:W-:-:S03]  /*3630*/  MOV R28, 0x2400 ;  /* 0x00002400001c7802 */ /* 0x000fc60000000f00 */
[----:B------:R-:W-:Y:S01]  /*3640*/  HFMA2 R30, R29, R42.H0_H0, -132, -132 ;  /* 0xd820d8201d1e7431 */ /* 0x000fe2000004002a */
[----:B------:R-:W-:Y:S02]  /*3650*/  PRMT R42, R42, 0x5410, R28 ;  /* 0x000054102a2a7816 */ /* 0x000fe4000000001c */
[----:B------:R-:W-:Y:S02]  /*3660*/  LOP3.LUT R29, R25, 0x64006400, RZ, 0xfc, !PT ;  /* 0x64006400191d7812 */ /* 0x000fe400078efcff */
[----:B------:R-:W-:Y:S01]  /*3670*/  LOP3.LUT R28, R24, 0x1c001c0, RZ, 0xc0, !PT ;  /* 0x01c001c0181c7812 */ /* 0x000fe200078ec0ff */
[----:B------:R-:W-:Y:S01]  /*3680*/  HFMA2.MMA R27, R30, R19, R27 ;  /* 0x000000131e1b7235 */ /* 0x000fe2000000001b */
[----:B------:R-:W-:Y:S01]  /*3690*/  LOP3.LUT R24, R8, 0x70007, RZ, 0xc0, !PT ;  /* 0x0007000708187812 */ /* 0x000fe200078ec0ff */
[----:B------:R-:W-:Y:S01]  /*36a0*/  HFMA2 R30, R29, R42.H1_H1, -20, -20 ;  /* 0xcd00cd001d1e7431 */ /* 0x000fe2000006002a */
[----:B------:R-:W-:Y:S02]  /*36b0*/  LOP3.LUT R25, R28, 0x64006400, RZ, 0xfc, !PT ;  /* 0x640064001c197812 */ /* 0x000fe400078efcff */
[----:B------:R-:W-:-:S02]  /*36c0*/  LOP3.LUT R28, R24, 0x64006400, RZ, 0xfc, !PT ;  /* 0x64006400181c7812 */ /* 0x000fc400078efcff */
[----:B------:R-:W-:Y:S01]  /*36d0*/  LOP3.LUT R24, R9, 0x70007, RZ, 0xc0, !PT ;  /* 0x0007000709187812 */ /* 0x000fe200078ec0ff */
[----:B------:R-:W-:Y:S01]  /*36e0*/  HFMA2 R25, R25, R42.H1_H1, -20, -20 ;  /* 0xcd00cd0019197431 */ /* 0x000fe2000006002a */
[----:B0-----:R-:W-:Y:S01]  /*36f0*/  HFMA2.MMA R27, R30, R20, R27 ;  /* 0x000000141e1b7235 */ /* 0x001fe2000000001b */
[----:B------:R-:W-:Y:S01]  /*3700*/  HADD2 R30, R28, -1028, -1028 ;  /* 0xe404e4041c1e7430 */ /* 0x000fe20000000000 */
[----:B------:R-:W-:-:S03]  /*3710*/  LOP3.LUT R28, R24, 0x64006400, RZ, 0xfc, !PT ;  /* 0x64006400181c7812 */ /* 0x000fc600078efcff */
[----:B------:R-:W-:Y:S01]  /*3720*/  HFMA2.MMA R24, R25, R20, R26 ;  /* 0x0000001419187235 */ /* 0x000fe2000000001a */
[----:B------:R-:W-:Y:S02]  /*3730*/  LOP3.LUT R25, R8, 0x380038, RZ, 0xc0, !PT ;  /* 0x0038003808197812 */ /* 0x000fe400078ec0ff */
[----:B------:R-:W-:Y:S02]  /*3740*/  LOP3.LUT R26, R9, 0x380038, RZ, 0xc0, !PT ;  /* 0x00380038091a7812 */ /* 0x000fe400078ec0ff */
[----:B------:R-:W-:Y:S01]  /*3750*/  LOP3.LUT R25, R25, 0x64006400, RZ, 0xfc, !PT ;  /* 0x6400640019197812 */ /* 0x000fe200078efcff */
[----:B------:R-:W-:Y:S01]  /*3760*/  HFMA2 R29, R30, R21, R27 ;  /* 0x000000151e1d7231 */ /* 0x000fe2000000001b */
[----:B------:R-:W-:Y:S01]  /*3770*/  SHF.R.U32.HI R8, RZ, 0x6, R8 ;  /* 0x00000006ff087819 */ /* 0x000fe20000011608 */
[----:B------:R-:W-:Y:S02]  /*3780*/  HADD2 R27, R28, -1028, -1028 ;  /* 0xe404e4041c1b7430 */ /* 0x000fe40000000000 */
[----:B------:R-:W-:Y:S01]  /*3790*/  HFMA2 R28, R25, R42.H0_H0, -132, -132 ;  /* 0xd820d820191c7431 */ /* 0x000fe2000004002a */
[----:B------:R-:W-:-:S03]  /*37a0*/  LOP3.LUT R30, R8, 0x70007, RZ, 0xc0, !PT ;  /* 0x00070007081e7812 */ /* 0x000fc600078ec0ff */
[----:B------:R-:W-:Y:S01]  /*37b0*/  HFMA2.MMA R24, R27, R21, R24 ;  /* 0x000000151b187235 */ /* 0x000fe20000000018 */
[----:B------:R-:W-:Y:S01]  /*37c0*/  LOP3.LUT R27, R26, 0x64006400, RZ, 0xfc, !PT ;  /* 0x640064001a1b7812 */ /* 0x000fe200078efcff */
[----:B------:R-:W-:Y:S01]  /*37d0*/  HFMA2.MMA R29, R28, R22, R29 ;  /* 0x000000161c1d7235 */ /* 0x000fe2000000001d */
[--C-:B------:R-:W-:Y:S02]  /*37e0*/  SHF.R.U32.HI R26, RZ, 0xe, R9.reuse ;  /* 0x0000000eff1a7819 */ /* 0x100fe40000011609 */
[----:B------:R-:W-:Y:S01]  /*37f0*/  SHF.R.U32.HI R28, RZ, 0xf, R4 ;  /* 0x0000000fff1c7819 */ /* 0x000fe20000011604 */
[----:B------:R-:W-:Y:S01]  /*3800*/  HFMA2 R27, R27, R42.H0_H0, -132, -132 ;  /* 0xd820d8201b1b7431 */ /* 0x000fe2000004002a */
[----:B------:R-:W-:Y:S02]  /*3810*/  LOP3.LUT R5, R5, 0x20002, R26, 0xf8, !PT ;  /* 0x0002000205057812 */ /* 0x000fe400078ef81a */
[----:B------:R-:W-:Y:S01]  /*3820*/  LOP3.LUT R28, R28, 0x10001, RZ, 0xc0, !PT ;  /* 0x000100011c1c7812 */ /* 0x000fe200078ec0ff */
[----:B------:R-:W-:Y:S01]  /*3830*/  HFMA2 R4, R27, R22, R24 ;  /* 0x000000161b047231 */ /* 0x000fe20000000018 */
[----:B------:R-:W-:Y:S01]  /*3840*/  SHF.R.U32.HI R9, RZ, 0x6, R9 ;  /* 0x00000006ff097819 */ /* 0x000fe20000011609 */
[----:B------:R-:W0:Y:S01]  /*3850*/  LDS.128 R24, [UR4+0x20] ;  /* 0x00002004ff187984 */ /* 0x000e220008000c00 */
[----:B------:R-:W-:-:S02]  /*3860*/  LOP3.LUT R28, R28, 0x20002, R31, 0xf8, !PT ;  /* 0x000200021c1c7812 */ /* 0x000fc400078ef81f */
[----:B------:R-:W-:Y:S02]  /*3870*/  LOP3.LUT R31, R9, 0x70007, RZ, 0xc0, !PT ;  /* 0x00070007091f7812 */ /* 0x000fe400078ec0ff */
[----:B------:R-:W-:Y:S02]  /*3880*/  LOP3.LUT R30, R30, 0x64006400, RZ, 0xfc, !PT ;  /* 0x640064001e1e7812 */ /* 0x000fe400078efcff */
[----:B------:R-:W-:-:S03]  /*3890*/  LOP3.LUT R31, R31, 0x64006400, RZ, 0xfc, !PT ;  /* 0x640064001f1f7812 */ /* 0x000fc600078efcff */
[----:B------:R-:W-:Y:S02]  /*38a0*/  HADD2 R30, R30, -1028, -1028 ;  /* 0xe404e4041e1e7430 */ /* 0x000fe40000000000 */
[----:B------:R-:W-:-:S04]  /*38b0*/  HADD2 R31, R31, -1028, -1028 ;  /* 0xe404e4041f1f7430 */ /* 0x000fc80000000000 */
[----:B------:R-:W-:Y:S01]  /*38c0*/  HFMA2.MMA R29, R30, R23, R29 ;  /* 0x000000171e1d7235 */ /* 0x000fe2000000001d */
[----:B------:R-:W-:Y:S01]  /*38d0*/  HFMA2 R30, R31, R23, R4 ;  /* 0x000000171f1e7231 */ /* 0x000fe20000000004 */
        /* <DEDUP_REMOVED lines=8> */
[----:B------:R-:W-:-:S03]  /*3960*/  HFMA2 R39, R39, R42.H0_H0, -132, -132 ;  /* 0xd820d82027277431 */ /* 0x000fc6000004002a */
[----:B------:R-:W-:-:S05]  /*3970*/  LOP3.LUT R9, R9, 0x64006400, RZ, 0xfc, !PT ;  /* 0x6400640009097812 */ /* 0x000fca00078efcff */
[-C--:B------:R-:W-:Y:S01]  /*3980*/  HFMA2 R9, R9, R42.reuse.H1_H1, -20, -20 ;  /* 0xcd00cd0009097431 */ /* 0x080fe2000006002a */
[----:B0-----:R-:W-:Y:S01]  /*3990*/  HFMA2.MMA R29, R4, R24, R29 ;  /* 0x00000018041d7235 */ /* 0x001fe2000000001d */
[----:B------:R-:W-:Y:S01]  /*39a0*/  HFMA2 R4, R41, R42.H1_H1, -20, -20 ;  /* 0xcd00cd0029047431 */ /* 0x000fe2000006002a */
[----:B------:R-:W-:Y:S01]  /*39b0*/  LOP3.LUT R41, R6, 0x380038, RZ, 0xc0, !PT ;  /* 0x0038003806297812 */ /* 0x000fe200078ec0ff */
[----:B------:R-:W-:-:S03]  /*39c0*/  HFMA2 R8, R39, R24, R30 ;  /* 0x0000001827087231 */ /* 0x000fc6000000001e */
[----:B------:R-:W-:Y:S02]  /*39d0*/  LOP3.LUT R41, R41, 0x64006400, RZ, 0xfc, !PT ;  /* 0x6400640029297812 */ /* 0x000fe400078efcff */
[-C--:B------:R-:W-:Y:S02]  /*39e0*/  HFMA2.MMA R29, R4, R25.reuse, R29 ;  /* 0x00000019041d7235 */ /* 0x080fe4000000001d */
[----:B------:R-:W-:Y:S01]  /*39f0*/  HFMA2.MMA R8, R9, R25, R8 ;  /* 0x0000001909087235 */ /* 0x000fe20000000008 */
[----:B------:R-:W-:Y:S01]  /*3a00*/  HFMA2 R41, R41, R42.H0_H0, -132, -132 ;  /* 0xd820d82029297431 */ /* 0x000fe2000004002a */
[----:B--2---:R-:W-:Y:S02]  /*3a10*/  LOP3.LUT R4, R12, 0x70007, RZ, 0xc0, !PT ;  /* 0x000700070c047812 */ /* 0x004fe400078ec0ff */
[----:B------:R-:W-:Y:S02]  /*3a20*/  LOP3.LUT R9, R13, 0x70007, RZ, 0xc0, !PT ;  /* 0x000700070d097812 */ /* 0x000fe400078ec0ff */
[----:B------:R-:W-:-:S02]  /*3a30*/  LOP3.LUT R4, R4, 0x64006400, RZ, 0xfc, !PT ;  /* 0x6400640004047812 */ /* 0x000fc400078efcff */
[----:B------:R-:W-:-:S03]  /*3a40*/  SHF.R.U32.HI R30, RZ, 0xd, R13 ;  /* 0x0000000dff1e7819 */ /* 0x000fc6000001160d */
[----:B------:R-:W-:Y:S01]  /*3a50*/  HADD2 R40, R4, -1028, -1028 ;  /* 0xe404e40404287430 */ /* 0x000fe20000000000 */
[----:B------:R-:W-:Y:S02]  /*3a60*/  LOP3.LUT R4, R5, 0x40004, R30, 0xf8, !PT ;  /* 0x0004000405047812 */ /* 0x000fe400078ef81e */
[----:B------:R-:W-:Y:S01]  /*3a70*/  SHF.R.U32.HI R5, RZ, 0xd, R12 ;  /* 0x0000000dff057819 */ /* 0x000fe2000001160c */
[----:B------:R-:W-:Y:S01]  /*3a80*/  HFMA2 R39, R40, R26, R29 ;  /* 0x0000001a28277231 */ /* 0x000fe2000000001d */
[----:B------:R-:W-:Y:S02]  /*3a90*/  LOP3.LUT R29, R9, 0x64006400, RZ, 0xfc, !PT ;  /* 0x64006400091d7812 */ /* 0x000fe400078efcff */
[----:B------:R-:W-:Y:S02]  /*3aa0*/  LOP3.LUT R5, R28, 0x40004, R5, 0xf8, !PT ;  /* 0x000400041c057812 */ /* 0x000fe400078ef805 */
[----:B------:R-:W-:Y:S01]  /*3ab0*/  LOP3.LUT R9, R12, 0x380038, RZ, 0xc0, !PT ;  /* 0x003800380c097812 */ /* 0x000fe200078ec0ff */
[----:B------:R-:W-:Y:S01]  /*3ac0*/  HADD2 R31, R29, -1028, -1028 ;  /* 0xe404e4041d1f7430 */ /* 0x000fe20000000000 */
[----:B------:R-:W-:-:S02]  /*3ad0*/  LOP3.LUT R28, R13, 0x380038, RZ, 0xc0, !PT ;  /* 0x003800380d1c7812 */ /* 0x000fc400078ec0ff */
[----:B------:R-:W-:Y:S02]  /*3ae0*/  LOP3.LUT R9, R9, 0x64006400, RZ, 0xfc, !PT ;  /* 0x6400640009097812 */ /* 0x000fe400078efcff */
[----:B------:R-:W-:Y:S01]  /*3af0*/  LOP3.LUT R29, R28, 0x64006400, RZ, 0xfc, !PT ;  /* 0x640064001c1d7812 */ /* 0x000fe200078efcff */
[----:B------:R-:W-:Y:S01]  /*3b00*/  HFMA2.MMA R8, R31, R26, R8 ;  /* 0x0000001a1f087235 */ /* 0x000fe20000000008 */
[----:B------:R-:W-:Y:S01]  /*3b10*/  SHF.R.U32.HI R12, RZ, 0x6, R12 ;  /* 0x00000006ff0c7819 */ /* 0x000fe2000001160c */
[-C--:B------:R-:W-:Y:S01]  /*3b20*/  HFMA2 R28, R9, R42.reuse.H0_H0, -132, -132 ;  /* 0xd820d820091c7431 */ /* 0x080fe2000004002a */
[----:B------:R-:W-:Y:S01]  /*3b30*/  SHF.R.U32.HI R13, RZ, 0x6, R13 ;  /* 0x00000006ff0d7819 */ /* 0x000fe2000001160d */
[----:B------:R-:W-:Y:S01]  /*3b40*/  HFMA2 R29, R29, R42.H0_H0, -132, -132 ;  /* 0xd820d8201d1d7431 */ /* 0x000fe2000004002a */
[C---:B------:R-:W-:Y:S02]  /*3b50*/  LOP3.LUT R40, R12.reuse, 0x70007, RZ, 0xc0, !PT ;  /* 0x000700070c287812 */ /* 0x040fe400078ec0ff */
[----:B------:R-:W-:Y:S01]  /*3b60*/  LOP3.LUT R9, R12, 0x380038, RZ, 0xc0, !PT ;  /* 0x003800380c097812 */ /* 0x000fe200078ec0ff */
[----:B------:R-:W-:Y:S01]  /*3b70*/  HFMA2.MMA R39, R28, R27, R39 ;  /* 0x0000001b1c277235 */ /* 0x000fe20000000027 */
[----:B------:R-:W-:Y:S01]  /*3b80*/  LOP3.LUT R40, R40, 0x64006400, RZ, 0xfc, !PT ;  /* 0x6400640028287812 */ /* 0x000fe200078efcff */
[----:B------:R-:W-:Y:S01]  /*3b90*/  HFMA2 R8, R29, R27, R8 ;  /* 0x0000001b1d087231 */ /* 0x000fe20000000008 */
[----:B------:R-:W-:Y:S01]  /*3ba0*/  LOP3.LUT R9, R9, 0x64006400, RZ, 0xfc, !PT ;  /* 0x6400640009097812 */ /* 0x000fe200078efcff */
[----:B------:R-:W0:Y:S01]  /*3bb0*/  LDS.128 R28, [UR4+0x30] ;  /* 0x00003004ff1c7984 */ /* 0x000e220008000c00 */
[----:B------:R-:W-:Y:S01]  /*3bc0*/  LOP3.LUT R12, R12, 0x1c001c0, RZ, 0xc0, !PT ;  /* 0x01c001c00c0c7812 */ /* 0x000fe200078ec0ff */
[----:B------:R-:W-:Y:S01]  /*3bd0*/  HADD2 R40, R40, -1028, -1028 ;  /* 0xe404e40428287430 */ /* 0x000fe20000000000 */
[----:B------:R-:W-:-:S02]  /*3be0*/  LOP3.LUT R4, R4, 0x64006400, RZ, 0xfc, !PT ;  /* 0x6400640004047812 */ /* 0x000fc400078efcff */
[----:B------:R-:W-:Y:S02]  /*3bf0*/  LOP3.LUT R12, R12, 0x64006400, RZ, 0xfc, !PT ;  /* 0x640064000c0c7812 */ /* 0x000fe400078efcff */
[----:B------:R-:W-:Y:S01]  /*3c00*/  LOP3.LUT R5, R5, 0x64006400, RZ, 0xfc, !PT ;  /* 0x6400640005057812 */ /* 0x000fe200078efcff */
[----:B------:R-:W-:Y:S02]  /*3c10*/  HADD2 R4, R4, -1028, -1028 ;  /* 0xe404e40404047430 */ /* 0x000fe40000000000 */
[-C--:B------:R-:W-:Y:S01]  /*3c20*/  HFMA2 R12, R12, R42.reuse.H1_H1, -20, -20 ;  /* 0xcd00cd000c0c7431 */ /* 0x080fe2000006002a */
[----:B0-----:R-:W-:Y:S01]  /*3c30*/  HFMA2.MMA R39, R40, R28, R39 ;  /* 0x0000001c28277235 */ /* 0x001fe20000000027 */
[----:B------:R-:W-:Y:S01]  /*3c40*/  HFMA2 R40, R9, R42.H0_H0, -132, -132 ;  /* 0xd820d82009287431 */ /* 0x000fe2000004002a */
[----:B------:R-:W-:-:S04]  /*3c50*/  LOP3.LUT R9, R13, 0x70007, RZ, 0xc0, !PT ;  /* 0x000700070d097812 */ /* 0x000fc800078ec0ff */
[----:B------:R-:W-:Y:S02]  /*3c60*/  LOP3.LUT R9, R9, 0x64006400, RZ, 0xfc, !PT ;  /* 0x6400640009097812 */ /* 0x000fe400078efcff */
[----:B------:R-:W-:Y:S01]  /*3c70*/  HFMA2.MMA R39, R40, R29, R39 ;  /* 0x0000001d28277235 */ /* 0x000fe20000000027 */
[C---:B------:R-:W-:Y:S02]  /*3c80*/  LOP3.LUT R40, R13.reuse, 0x380038, RZ, 0xc0, !PT ;  /* 0x003800380d287812 */ /* 0x040fe400078ec0ff */
[----:B------:R-:W-:Y:S01]  /*3c90*/  HADD2 R9, R9, -1028, -1028 ;  /* 0xe404e40409097430 */ /* 0x000fe20000000000 */
[----:B------:R-:W-:Y:S02]  /*3ca0*/  LOP3.LUT R13, R13, 0x1c001c0, RZ, 0xc0, !PT ;  /* 0x01c001c00d0d7812 */ /* 0x000fe400078ec0ff */
[----:B------:R-:W-:Y:S01]  /*3cb0*/  LOP3.LUT R40, R40, 0x64006400, RZ, 0xfc, !PT ;  /* 0x6400640028287812 */ /* 0x000fe200078efcff */
[----:B------:R-:W-:Y:S01]  /*3cc0*/  HFMA2 R9, R9, R28, R8 ;  /* 0x0000001c09097231 */ /* 0x000fe20000000008 */
[----:B------:R-:W-:Y:S01]  /*3cd0*/  HFMA2.MMA R8, R43, R16, RZ ;  /* 0x000000102b087235 */ /* 0x000fe200000000ff */
[----:B------:R-:W-:Y:S01]  /*3ce0*/  LOP3.LUT R13, R13, 0x64006400, RZ, 0xfc, !PT ;  /* 0x640064000d0d7812 */ /* 0x000fe200078efcff */
[----:B------:R-:W-:Y:S01]  /*3cf0*/  HFMA2 R39, R12, R30, R39 ;  /* 0x0000001e0c277231 */ /* 0x000fe20000000027 */
[--C-:B------:R-:W-:Y:S01]  /*3d00*/  SHF.R.U32.HI R12, RZ, 0x6, R6.reuse ;  /* 0x00000006ff0c7819 */ /* 0x100fe20000011606 */
[----:B------:R-:W-:Y:S01]  /*3d10*/  HFMA2 R40, R40, R42.H0_H0, -132, -132 ;  /* 0xd820d82028287431 */ /* 0x000fe2000004002a */
[----:B------:R-:W-:-:S04]  /*3d20*/  SHF.R.U32.HI R6, RZ, 0xf, R6 ;  /* 0x0000000fff067819 */ /* 0x000fc80000011606 */
[----:B------:R-:W-:Y:S01]  /*3d30*/  LOP3.LUT R6, R6, 0x10001, RZ, 0xc0, !PT ;  /* 0x0001000106067812 */ /* 0x000fe200078ec0ff */
[----:B------:R-:W-:Y:S01]  /*3d40*/  HFMA2 R8, R41, R17, R8 ;  /* 0x0000001129087231 */ /* 0x000fe20000000008 */
[----:B------:R-:W-:Y:S01]  /*3d50*/  LOP3.LUT R41, R12, 0x70007, RZ, 0xc0, !PT ;  /* 0x000700070c297812 */ /* 0x000fe200078ec0ff */
[----:B------:R-:W-:Y:S01]  /*3d60*/  HFMA2.MMA R9, R40, R29, R9 ;  /* 0x0000001d28097235 */ /* 0x000fe20000000009 */
[----:B------:R-:W-:Y:S02]  /*3d70*/  LOP3.LUT R40, R7, 0x70007, RZ, 0xc0, !PT ;  /* 0x0007000707287812 */ /* 0x000fe400078ec0ff */
[----:B------:R-:W-:Y:S02]  /*3d80*/  LOP3.LUT R41, R41, 0x64006400, RZ, 0xfc, !PT ;  /* 0x6400640029297812 */ /* 0x000fe400078efcff */
[----:B------:R-:W-:-:S03]  /*3d90*/  LOP3.LUT R40, R40, 0x64006400, RZ, 0xfc, !PT ;  /* 0x6400640028287812 */ /* 0x000fc600078efcff */
[----:B------:R-:W-:Y:S02]  /*3da0*/  HADD2 R41, R41, -1028, -1028 ;  /* 0xe404e40429297430 */ /* 0x000fe40000000000 */
[----:B------:R-:W-:Y:S01]  /*3db0*/  HADD2 R43, R40, -1028, -1028 ;  /* 0xe404e404282b7430 */ /* 0x000fe20000000000 */
[----:B------:R-:W-:-:S03]  /*3dc0*/  SHF.R.U32.HI R40, RZ, 0x6, R7 ;  /* 0x00000006ff287819 */ /* 0x000fc60000011607 */
[----:B------:R-:W-:Y:S01]  /*3dd0*/  HFMA2.MMA R8, R41, R18, R8 ;  /* 0x0000001229087235 */ /* 0x000fe20000000008 */
[----:B------:R-:W-:Y:S01]  /*3de0*/  LOP3.LUT R41, R7, 0x380038, RZ, 0xc0, !PT ;  /* 0x0038003807297812 */ /* 0x000fe200078ec0ff */
[----:B------:R-:W-:Y:S01]  /*3df0*/  HFMA2 R16, R43, R16, RZ.H0_H0 ;  /* 0x000000102b107231 */ /* 0x000fe200000400ff */
[----:B------:R-:W-:Y:S02]  /*3e00*/  SHF.R.U32.HI R7, RZ, 0xf, R7 ;  /* 0x0000000fff077819 */ /* 0x000fe40000011607 */
[----:B------:R-:W-:-:S05]  /*3e10*/  LOP3.LUT R41, R41, 0x64006400, RZ, 0xfc, !PT ;  /* 0x6400640029297812 */ /* 0x000fca00078efcff */
[----:B------:R-:W-:-:S06]  /*3e20*/  HFMA2 R41, R41, R42.H0_H0, -132, -132 ;  /* 0xd820d82029297431 */ /* 0x000fcc000004002a */
[----:B------:R-:W-:Y:S01]  /*3e30*/  HFMA2.MMA R16, R41, R17, R16 ;  /* 0x0000001129107235 */ /* 0x000fe20000000010 */
[----:B------:R-:W-:-:S04]  /*3e40*/  LOP3.LUT R17, R40, 0x70007, RZ, 0xc0, !PT ;  /* 0x0007000728117812 */ /* 0x000fc800078ec0ff */
[----:B------:R-:W-:-:S05]  /*3e50*/  LOP3.LUT R17, R17, 0x64006400, RZ, 0xfc, !PT ;  /* 0x6400640011117812 */ /* 0x000fca00078efcff */
[----:B------:R-:W-:-:S04]  /*3e60*/  HADD2 R17, R17, -1028, -1028 ;  /* 0xe404e40411117430 */ /* 0x000fc80000000000 */
[----:B------:R-:W-:Y:S02]  /*3e70*/  HFMA2 R16, R17, R18, R16 ;  /* 0x0000001211107231 */ /* 0x000fe40000000010 */
[----:B------:R-:W-:-:S06]  /*3e80*/  HFMA2 R18, R13, R42.H1_H1, -20, -20 ;  /* 0xcd00cd000d127431 */ /* 0x000fcc000006002a */
[----:B------:R-:W-:Y:S01]  /*3e90*/  HFMA2.MMA R9, R18, R30, R9 ;  /* 0x0000001e12097235 */ /* 0x000fe20000000009 */
[----:B------:R-:W-:Y:S01]  /*3ea0*/  HADD2 R18, R5, -1028, -1028 ;  /* 0xe404e40405127430 */ /* 0x000fe20000000000 */
[----:B------:R-:W-:-:S03]  /*3eb0*/  SHF.R.U32.HI R5, RZ, 0xe, R10 ;  /* 0x0000000eff057819 */ /* 0x000fc6000001160a */
[----:B------:R-:W-:Y:S01]  /*3ec0*/  HFMA2 R39, R18, R31, R39 ;  /* 0x0000001f12277231 */ /* 0x000fe20000000027 */
[----:B------:R-:W-:Y:S02]  /*3ed0*/  LOP3.LUT R18, R6, 0x20002, R5, 0xf8, !PT ;  /* 0x0002000206127812 */ /* 0x000fe400078ef805 */
[----:B------:R-:W-:Y:S01]  /*3ee0*/  HFMA2.MMA R4, R4, R31, R9 ;  /* 0x0000001f04047235 */ /* 0x000fe20000000009 */
[----:B------:R-:W-:Y:S01]  /*3ef0*/  LOP3.LUT R9, R40, 0x380038, RZ, 0xc0, !PT ;  /* 0x0038003828097812 */ /* 0x000fe200078ec0ff */
[----:B------:R-:W-:Y:S01]  /*3f00*/  HADD2 R39, R39.H0_H0, R39.H1_H1 ;  /* 0x3000002727277230 */ /* 0x000fe20000000800 */
[----:B------:R-:W-:Y:S02]  /*3f10*/  LOP3.LUT R6, R12, 0x380038, RZ, 0xc0, !PT ;  /* 0x003800380c067812 */ /* 0x000fe400078ec0ff */
[----:B------:R-:W-:Y:S02]  /*3f20*/  LOP3.LUT R9, R9, 0x64006400, RZ, 0xfc, !PT ;  /* 0x6400640009097812 */ /* 0x000fe400078efcff */
[----:B------:R-:W-:-:S02]  /*3f30*/  LOP3.LUT R13, R6, 0x64006400, RZ, 0xfc, !PT ;  /* 0x64006400060d7812 */ /* 0x000fc400078efcff */
[----:B------:R-:W-:Y:S01]  /*3f40*/  LOP3.LUT R12, R12, 0x1c001c0, RZ, 0xc0, !PT ;  /* 0x01c001c00c0c7812 */ /* 0x000fe200078ec0ff */
[-C--:B------:R-:W-:Y:S01]  /*3f50*/  HFMA2 R9, R9, R42.reuse.H0_H0, -132, -132 ;  /* 0xd820d82009097431 */ /* 0x080fe2000004002a */
[----:B------:R-:W-:Y:S01]  /*3f60*/  LOP3.LUT R40, R40, 0x1c001c0, RZ, 0xc0, !PT ;  /* 0x01c001c028287812 */ /* 0x000fe200078ec0ff */
[----:B------:R-:W-:Y:S01]  /*3f70*/  HFMA2 R13, R13, R42.H0_H0, -132, -132 ;  /* 0xd820d8200d0d7431 */ /* 0x000fe2000004002a */
[----:B------:R-:W-:Y:S01]  /*3f80*/  LOP3.LUT R6, R10, 0x70007, RZ, 0xc0, !PT ;  /* 0x000700070a067812 */ /* 0x000fe200078ec0ff */
[----:B------:R-:W-:Y:S01]  /*3f90*/  HADD2 R4, R4.H0_H0, R4.H1_H1 ;  /* 0x3000000404047230 */ /* 0x000fe20000000800 */
[----:B------:R-:W-:Y:S01]  /*3fa0*/  SHF.R.U32.HI R5, RZ, 0xd, R14 ;  /* 0x0000000dff057819 */ /* 0x000fe2000001160e */
[-C--:B------:R-:W-:Y:S01]  /*3fb0*/  HFMA2.MMA R16, R9, R19.reuse, R16 ;  /* 0x0000001309107235 */ /* 0x080fe20000000010 */
[----:B------:R-:W-:Y:S01]  /*3fc0*/  LOP3.LUT R9, R12, 0x64006400, RZ, 0xfc, !PT ;  /* 0x640064000c097812 */ /* 0x000fe200078efcff */
[----:B------:R-:W-:Y:S01]  /*3fd0*/  HFMA2.MMA R8, R13, R19, R8 ;  /* 0x000000130d087235 */ /* 0x000fe20000000008 */
[----:B------:R-:W-:-:S02]  /*3fe0*/  LOP3.LUT R13, R40, 0x64006400, RZ, 0xfc, !PT ;  /* 0x64006400280d7812 */ /* 0x000fc400078efcff */
[----:B------:R-:W-:Y:S01]  /*3ff0*/  LOP3.LUT R6, R6, 0x64006400, RZ, 0xfc, !PT ;  /* 0x6400640006067812 */ /* 0x000fe200078efcff */
[-C--:B------:R-:W-:Y:S01]  /*4000*/  HFMA2 R9, R9, R42.reuse.H1_H1, -20, -20 ;  /* 0xcd00cd0009097431 */ /* 0x080fe2000006002a */
[----:B------:R-:W-:Y:S01]  /*4010*/  LOP3.LUT R5, R18, 0x40004, R5, 0xf8, !PT ;  /* 0x0004000412057812 */ /* 0x000fe200078ef805 */
[----:B------:R-:W-:Y:S01]  /*4020*/  HFMA2 R13, R13, R42.H1_H1, -20, -20 ;  /* 0xcd00cd000d0d7431 */ /* 0x000fe2000006002a */
[----:B------:R-:W-:Y:S02]  /*4030*/  PRMT R39, R39, 0x5410, R4 ;  /* 0x0000541027277816 */ /* 0x000fe40000000004 */
[----:B------:R-:W-:Y:S01]  /*4040*/  LOP3.LUT R5, R5, 0x64006400, RZ, 0xfc, !PT ;  /* 0x6400640005057812 */ /* 0x000fe200078efcff */
[----:B------:R-:W-:Y:S01]  /*4050*/  HFMA2.MMA R8, R9, R20, R8 ;  /* 0x0000001409087235 */ /* 0x000fe20000000008 */
[----:B------:R-:W-:Y:S01]  /*4060*/  LOP3.LUT R9, R11, 0x70007, RZ, 0xc0, !PT ;  /* 0x000700070b097812 */ /* 0x000fe200078ec0ff */
[----:B------:R-:W-:Y:S01]  /*4070*/  HFMA2 R20, R13, R20, R16 ;  /* 0x000000140d147231 */ /* 0x000fe20000000010 */
[----:B------:R-:W-:Y:S01]  /*4080*/  HFMA2.MMA R33, R39, R35, R33 ;  /* 0x0000002327217235 */ /* 0x000fe20000000021 */
[----:B------:R-:W-:Y:S01]  /*4090*/  HADD2 R13, R6, -1028, -1028 ;  /* 0xe404e404060d7430 */ /* 0x000fe20000000000 */
[----:B------:R-:W-:-:S02]  /*40a0*/  LOP3.LUT R9, R9, 0x64006400, RZ, 0xfc, !PT ;  /* 0x6400640009097812 */ /* 0x000fc400078efcff */
[----:B------:R-:W-:Y:S02]  /*40b0*/  LOP3.LUT R6, R10, 0x380038, RZ, 0xc0, !PT ;  /* 0x003800380a067812 */ /* 0x000fe400078ec0ff */
[----:B------:R-:W-:Y:S01]  /*40c0*/  SHF.R.U32.HI R10, RZ, 0x6, R10 ;  /* 0x00000006ff0a7819 */ /* 0x000fe2000001160a */
[----:B------:R-:W-:Y:S01]  /*40d0*/  HADD2 R17, R9, -1028, -1028 ;  /* 0xe404e40409117430 */ /* 0x000fe20000000000 */
[-C--:B------:R-:W-:Y:S01]  /*40e0*/  HFMA2.MMA R8, R13, R21.reuse, R8 ;  /* 0x000000150d087235 */ /* 0x080fe20000000008 */
[----:B------:R-:W-:Y:S02]  /*40f0*/  LOP3.LUT R13, R6, 0x64006400, RZ, 0xfc, !PT ;  /* 0x64006400060d7812 */ /* 0x000fe400078efcff */
[----:B------:R-:W-:Y:S02]  /*4100*/  LOP3.LUT R9, R11, 0x380038, RZ, 0xc0, !PT ;  /* 0x003800380b097812 */ /* 0x000fe400078ec0ff */
[--C-:B------:R-:W-:Y:S01]  /*4110*/  SHF.R.U32.HI R6, RZ, 0xe, R11.reuse ;  /* 0x0000000eff067819 */ /* 0x100fe2000001160b */
[----:B------:R-:W-:Y:S01]  /*4120*/  HFMA2.MMA R20, R17, R21, R20 ;  /* 0x0000001511147235 */ /* 0x000fe20000000014 */
[----:B------:R-:W-:Y:S01]  /*4130*/  LOP3.LUT R12, R10, 0x70007, RZ, 0xc0, !PT ;  /* 0x000700070a0c7812 */ /* 0x000fe200078ec0ff */
[----:B------:R-:W-:Y:S01]  /*4140*/  HFMA2 R13, R13, R42.H0_H0, -132, -132 ;  /* 0xd820d8200d0d7431 */ /* 0x000fe2000004002a */
[----:B------:R-:W-:-:S02]  /*4150*/  SHF.R.U32.HI R11, RZ, 0x6, R11 ;  /* 0x00000006ff0b7819 */ /* 0x000fc4000001160b */
[----:B------:R-:W-:Y:S01]  /*4160*/  LOP3.LUT R17, R9, 0x64006400, RZ, 0xfc, !PT ;  /* 0x6400640009117812 */ /* 0x000fe200078efcff */
[----:B------:R-:W-:Y:S01]  /*4170*/  HFMA2 R8, R13, R22, R8 ;  /* 0x000000160d087231 */ /* 0x000fe20000000008 */
[----:B------:R-:W-:Y:S02]  /*4180*/  LOP3.LUT R12, R12, 0x64006400, RZ, 0xfc, !PT ;  /* 0x640064000c0c7812 */ /* 0x000fe400078efcff */
[----:B------:R-:W-:Y:S01]  /*4190*/  LOP3.LUT R16, R11, 0x70007, RZ, 0xc0, !PT ;  /* 0x000700070b107812 */ /* 0x000fe200078ec0ff */
[----:B------:R-:W-:Y:S01]  /*41a0*/  HFMA2 R19, R17, R42.H0_H0, -132, -132 ;  /* 0xd820d82011137431 */ /* 0x000fe2000004002a */
[----:B------:R-:W-:Y:S01]  /*41b0*/  LOP3.LUT R13, R7, 0x10001, RZ, 0xc0, !PT ;  /* 0x00010001070d7812 */ /* 0x000fe200078ec0ff */
[----:B------:R-:W-:Y:S01]  /*41c0*/  HADD2 R17, R12, -1028, -1028 ;  /* 0xe404e4040c117430 */ /* 0x000fe20000000000 */
[----:B------:R-:W-:Y:S02]  /*41d0*/  LOP3.LUT R9, R10, 0x380038, RZ, 0xc0, !PT ;  /* 0x003800380a097812 */ /* 0x000fe400078ec0ff */
[----:B------:R-:W-:Y:S01]  /*41e0*/  LOP3.LUT R7, R16, 0x64006400, RZ, 0xfc, !PT ;  /* 0x6400640010077812 */ /* 0x000fe200078efcff */
[----:B------:R-:W-:Y:S01]  /*41f0*/  HFMA2 R8, R17, R23, R8 ;  /* 0x0000001711087231 */ /* 0x000fe20000000008 */
[----:B------:R-:W-:Y:S01]  /*4200*/  LOP3.LUT R9, R9, 0x64006400, RZ, 0xfc, !PT ;  /* 0x6400640009097812 */ /* 0x000fe200078efcff */
[----:B------:R-:W-:Y:S01]  /*4210*/  HFMA2.MMA R12, R19, R22, R20 ;  /* 0x00000016130c7235 */ /* 0x000fe20000000014 */
[----:B------:R-:W-:Y:S01]  /*4220*/  LOP3.LUT R10, R10, 0x1c001c0, RZ, 0xc0, !PT ;  /* 0x01c001c00a0a7812 */ /* 0x000fe200078ec0ff */
[----:B------:R-:W-:Y:S01]  /*4230*/  HADD2 R17, R7, -1028, -1028 ;  /* 0xe404e40407117430 */ /* 0x000fe20000000000 */
[----:B------:R-:W-:-:S02]  /*4240*/  LOP3.LUT R7, R11, 0x380038, RZ, 0xc0, !PT ;  /* 0x003800380b077812 */ /* 0x000fc400078ec0ff */
[----:B------:R-:W-:Y:S01]  /*4250*/  LOP3.LUT R6, R13, 0x20002, R6, 0xf8, !PT ;  /* 0x000200020d067812 */ /* 0x000fe200078ef806 */
[----:B------:R-:W-:Y:S01]  /*4260*/  HFMA2 R13, R9, R42.H0_H0, -132, -132 ;  /* 0xd820d820090d7431 */ /* 0x000fe2000004002a */
[----:B------:R-:W-:Y:S01]  /*4270*/  LOP3.LUT R9, R7, 0x64006400, RZ, 0xfc, !PT ;  /* 0x6400640007097812 */ /* 0x000fe200078efcff */
[----:B------:R-:W-:Y:S01]  /*4280*/  HFMA2.MMA R12, R17, R23, R12 ;  /* 0x00000017110c7235 */ /* 0x000fe2000000000c */
[----:B------:R-:W-:Y:S01]  /*4290*/  LOP3.LUT R7, R10, 0x64006400, RZ, 0xfc, !PT ;  /* 0x640064000a077812 */ /* 0x000fe200078efcff */
[----:B------:R-:W-:Y:S01]  /*42a0*/  HFMA2 R8, R13, R24, R8 ;  /* 0x000000180d087231 */ /* 0x000fe20000000008 */
[----:B------:R-:W-:Y:S01]  /*42b0*/  LOP3.LUT R11, R11, 0x1c001c0, RZ, 0xc0, !PT ;  /* 0x01c001c00b0b7812 */ /* 0x000fe200078ec0ff */
[-C--:B------:R-:W-:Y:S01]  /*42c0*/  HFMA2 R9, R9, R42.reuse.H0_H0, -132, -132 ;  /* 0xd820d82009097431 */ /* 0x080fe2000004002a */
[----:B------:R-:W-:Y:S01]  /*42d0*/  SHF.R.U32.HI R13, RZ, 0xd, R15 ;  /* 0x0000000dff0d7819 */ /* 0x000fe2000001160f */
[----:B------:R-:W-:Y:S01]  /*42e0*/  HFMA2 R7, R7, R42.H1_H1, -20, -20 ;  /* 0xcd00cd0007077431 */ /* 0x000fe2000006002a */
[----:B------:R-:W-:-:S02]  /*42f0*/  LOP3.LUT R11, R11, 0x64006400, RZ, 0xfc, !PT ;  /* 0x640064000b0b7812 */ /* 0x000fc400078efcff */
[----:B------:R-:W-:Y:S01]  /*4300*/  LOP3.LUT R6, R6, 0x40004, R13, 0xf8, !PT ;  /* 0x0004000406067812 */ /* 0x000fe200078ef80d */
[----:B------:R-:W-:Y:S01]  /*4310*/  HFMA2 R13, R7, R25, R8 ;  /* 0x00000019070d7231 */ /* 0x000fe20000000008 */
[----:B------:R-:W-:Y:S01]  /*4320*/  HFMA2.MMA R12, R9, R24, R12 ;  /* 0x00000018090c7235 */ /* 0x000fe2000000000c */
[C---:B------:R-:W-:Y:S01]  /*4330*/  LOP3.LUT R7, R14.reuse, 0x70007, RZ, 0xc0, !PT ;  /* 0x000700070e077812 */ /* 0x040fe200078ec0ff */
[----:B------:R-:W-:Y:S01]  /*4340*/  HFMA2 R11, R11, R42.H1_H1, -20, -20 ;  /* 0xcd00cd000b0b7431 */ /* 0x000fe2000006002a */
[----:B------:R-:W-:Y:S02]  /*4350*/  LOP3.LUT R9, R15, 0x70007, RZ, 0xc0, !PT ;  /* 0x000700070f097812 */ /* 0x000fe400078ec0ff */
[----:B------:R-:W-:Y:S02]  /*4360*/  LOP3.LUT R8, R14, 0x380038, RZ, 0xc0, !PT ;  /* 0x003800380e087812 */ /* 0x000fe400078ec0ff */
[----:B------:R-:W-:Y:S01]  /*4370*/  LOP3.LUT R7, R7, 0x64006400, RZ, 0xfc, !PT ;  /* 0x6400640007077812 */ /* 0x000fe200078efcff */
[----:B------:R-:W-:Y:S01]  /*4380*/  HFMA2.MMA R12, R11, R25, R12 ;  /* 0x000000190b0c7235 */ /* 0x000fe2000000000c */
[----:B------:R-:W-:-:S02]  /*4390*/  LOP3.LUT R10, R9, 0x64006400, RZ, 0xfc, !PT ;  /* 0x64006400090a7812 */ /* 0x000fc400078efcff */
[----:B------:R-:W-:Y:S01]  /*43a0*/  LOP3.LUT R9, R8, 0x64006400, RZ, 0xfc, !PT ;  /* 0x6400640008097812 */ /* 0x000fe200078efcff */
[----:B------:R-:W-:Y:S01]  /*43b0*/  HADD2 R8, R7, -1028, -1028 ;  /* 0xe404e40407087430 */ /* 0x000fe20000000000 */
[----:B------:R-:W-:Y:S01]  /*43c0*/  LOP3.LUT R11, R15, 0x380038, RZ, 0xc0, !PT ;  /* 0x003800380f0b7812 */ /* 0x000fe200078ec0ff */
[----:B------:R-:W-:Y:S01]  /*43d0*/  HADD2 R7, R10, -1028, -1028 ;  /* 0xe404e4040a077430 */ /* 0x000fe20000000000 */
[----:B------:R-:W-:Y:S01]  /*43e0*/  SHF.R.U32.HI R15, RZ, 0x6, R15 ;  /* 0x00000006ff0f7819 */ /* 0x000fe2000001160f */
[----:B------:R-:W-:Y:S01]  /*43f0*/  HFMA2 R13, R8, R26, R13 ;  /* 0x0000001a080d7231 */ /* 0x000fe2000000000d */
[----:B------:R-:W-:Y:S01]  /*4400*/  LOP3.LUT R11, R11, 0x64006400, RZ, 0xfc, !PT ;  /* 0x640064000b0b7812 */ /* 0x000fe200078efcff */
[-C--:B------:R-:W-:Y:S01]  /*4410*/  HFMA2 R8, R9, R42.reuse.H0_H0, -132, -132 ;  /* 0xd820d82009087431 */ /* 0x080fe2000004002a */
[----:B------:R-:W-:Y:S01]  /*4420*/  LOP3.LUT R6, R6, 0x64006400, RZ, 0xfc, !PT ;  /* 0x6400640006067812 */ /* 0x000fe200078efcff */
[----:B------:R-:W-:Y:S01]  /*4430*/  HFMA2.MMA R12, R7, R26, R12 ;  /* 0x0000001a070c7235 */ /* 0x000fe2000000000c */
[----:B------:R-:W-:Y:S01]  /*4440*/  SHF.R.U32.HI R7, RZ, 0x6, R14 ;  /* 0x00000006ff077819 */ /* 0x000fe2000001160e */
[----:B------:R-:W-:-:S02]  /*4450*/  HFMA2 R11, R11, R42.H0_H0, -132, -132 ;  /* 0xd820d8200b0b7431 */ /* 0x000fc4000004002a */
[----:B------:R-:W-:Y:S01]  /*4460*/  HFMA2.MMA R14, R8, R27, R13 ;  /* 0x0000001b080e7235 */ /* 0x000fe2000000000d */
[C---:B------:R-:W-:Y:S01]  /*4470*/  LOP3.LUT R8, R7.reuse, 0x380038, RZ, 0xc0, !PT ;  /* 0x0038003807087812 */ /* 0x040fe200078ec0ff */
[----:B------:R-:W-:Y:S01]  /*4480*/  HADD2 R6, R6, -1028, -1028 ;  /* 0xe404e40406067430 */ /* 0x000fe20000000000 */
[C---:B------:R-:W-:Y:S02]  /*4490*/  LOP3.LUT R10, R7.reuse, 0x1c001c0, RZ, 0xc0, !PT ;  /* 0x01c001c0070a7812 */ /* 0x040fe400078ec0ff */
[----:B------:R-:W-:Y:S01]  /*44a0*/  LOP3.LUT R7, R7, 0x70007, RZ, 0xc0, !PT ;  /* 0x0007000707077812 */ /* 0x000fe200078ec0ff */
[----:B------:R-:W-:Y:S01]  /*44b0*/  HFMA2 R27, R11, R27, R12 ;  /* 0x0000001b0b1b7231 */ /* 0x000fe2000000000c */
[----:B------:R-:W-:Y:S02]  /*44c0*/  LOP3.LUT R11, R15, 0x70007, RZ, 0xc0, !PT ;  /* 0x000700070f0b7812 */ /* 0x000fe400078ec0ff */
[----:B------:R-:W-:Y:S02]  /*44d0*/  LOP3.LUT R7, R7, 0x64006400, RZ, 0xfc, !PT ;  /* 0x6400640007077812 */ /* 0x000fe400078efcff */
[----:B------:R-:W-:-:S02]  /*44e0*/  LOP3.LUT R9, R8, 0x64006400, RZ, 0xfc, !PT ;  /* 0x6400640008097812 */ /* 0x000fc400078efcff */
[----:B------:R-:W-:Y:S01]  /*44f0*/  LOP3.LUT R8, R11, 0x64006400, RZ, 0xfc, !PT ;  /* 0x640064000b087812 */ /* 0x000fe200078efcff */
[----:B------:R-:W-:Y:S01]  /*4500*/  HADD2 R7, R7, -1028, -1028 ;  /* 0xe404e40407077430 */ /* 0x000fe20000000000 */
[C---:B------:R-:W-:Y:S01]  /*4510*/  LOP3.LUT R12, R15.reuse, 0x380038, RZ, 0xc0, !PT ;  /* 0x003800380f0c7812 */ /* 0x040fe200078ec0ff */
[----:B------:R-:W-:Y:S01]  /*4520*/  HFMA2 R9, R9, R42.H0_H0, -132, -132 ;  /* 0xd820d82009097431 */ /* 0x000fe2000004002a */
[----:B------:R-:W-:Y:S01]  /*4530*/  LOP3.LUT R15, R15, 0x1c001c0, RZ, 0xc0, !PT ;  /* 0x01c001c00f0f7812 */ /* 0x000fe200078ec0ff */
[----:B------:R-:W-:Y:S01]  /*4540*/  HADD2 R8, R8, -1028, -1028 ;  /* 0xe404e40408087430 */ /* 0x000fe20000000000 */
[----:B------:R-:W-:Y:S01]  /*4550*/  LOP3.LUT R11, R10, 0x64006400, RZ, 0xfc, !PT ;  /* 0x640064000a0b7812 */ /* 0x000fe200078efcff */
[----:B------:R-:W-:Y:S01]  /*4560*/  HFMA2.MMA R14, R7, R28, R14 ;  /* 0x0000001c070e7235 */ /* 0x000fe2000000000e */
[----:B------:R-:W-:Y:S01]  /*4570*/  LOP3.LUT R13, R12, 0x64006400, RZ, 0xfc, !PT ;  /* 0x640064000c0d7812 */ /* 0x000fe200078efcff */
[----:B------:R-:W-:Y:S01]  /*4580*/  HFMA2 R27, R8, R28, R27 ;  /* 0x0000001c081b7231 */ /* 0x000fe2000000001b */
[----:B------:R-:W-:Y:S01]  /*4590*/  LOP3.LUT R15, R15, 0x64006400, RZ, 0xfc, !PT ;  /* 0x640064000f0f7812 */ /* 0x000fe200078efcff */
[----:B------:R-:W-:-:S02]  /*45a0*/  HFMA2 R8, R11, R42.H1_H1, -20, -20 ;  /* 0xcd00cd000b087431 */ /* 0x000fc4000006002a */
[-C--:B------:R-:W-:Y:S02]  /*45b0*/  HFMA2 R10, R13, R42.reuse.H0_H0, -132, -132 ;  /* 0xd820d8200d0a7431 */ /* 0x080fe4000004002a */
[----:B------:R-:W-:Y:S01]  /*45c0*/  HFMA2 R42, R15, R42.H1_H1, -20, -20 ;  /* 0xcd00cd000f2a7431 */ /* 0x000fe2000006002a */
[----:B------:R-:W-:Y:S01]  /*45d0*/  HFMA2.MMA R15, R9, R29, R14 ;  /* 0x0000001d090f7235 */ /* 0x000fe2000000000e */
[----:B------:R-:W-:-:S04]  /*45e0*/  HFMA2 R27, R10, R29, R27 ;  /* 0x0000001d0a1b7231 */ /* 0x000fc8000000001b */
[----:B------:R-:W-:-:S03]  /*45f0*/  HFMA2 R27, R42, R30, R27 ;  /* 0x0000001e2a1b7231 */ /* 0x000fc6000000001b */
[----:B------:R-:W-:Y:S01]  /*4600*/  HFMA2.MMA R15, R8, R30, R15 ;  /* 0x0000001e080f7235 */ /* 0x000fe2000000000f */
[----:B------:R-:W-:Y:S02]  /*4610*/  HADD2 R8, R5, -1028, -1028 ;  /* 0xe404e40405087430 */ /* 0x000fe40000000000 */
[----:B------:R-:W-:-:S04]  /*4620*/  HFMA2 R27, R6, R31, R27 ;  /* 0x0000001f061b7231 */ /* 0x000fc8000000001b */
[----:B------:R-:W-:Y:S01]  /*4630*/  HADD2 R27, R27.H0_H0, R27.H1_H1 ;  /* 0x3000001b1b1b7230 */ /* 0x000fe20000000800 */
[----:B------:R-:W-:-:S10]  /*4640*/  HFMA2.MMA R15, R8, R31, R15 ;  /* 0x0000001f080f7235 */ /* 0x000fd4000000000f */
[----:B------:R-:W-:-:S05]  /*4650*/  HADD2 R15, R15.H0_H0, R15.H1_H1 ;  /* 0x3000000f0f0f7230 */ /* 0x000fca0000000800 */
[----:B------:R-:W-:-:S05]  /*4660*/  PRMT R15, R15, 0x5410, R27 ;  /* 0x000054100f0f7816 */ /* 0x000fca000000001b */
[----:B------:R-:W-:-:S07]  /*4670*/  HFMA2 R34, R15, R36, R34 ;  /* 0x000000240f227231 */ /* 0x000fce0000000022 */
.L_x_3369:
[----:B------:R-:W-:Y:S01]  /*4680*/  ISETP.GE.AND P0, PT, R38, UR5, PT ;  /* 0x0000000526007c0c */ /* 0x000fe2000bf06270 */
[----:B------:R-:W-:Y:S01]  /*4690*/  UIADD3 UR4, UR4, 0x40, URZ ;  /* 0x0000004004047890 */ /* 0x000fe2000fffe03f */
[----:B------:R-:W-:Y:S01]  /*46a0*/  IMAD.WIDE R18, R37, 0x4, R44 ;  /* 0x0000000425127825 */ /* 0x000fe200078e022c */
[----:B------:R-:W-:-:S10]  /*46b0*/  MOV R22, R38 ;  /* 0x0000002600167202 */ /* 0x000fd40000000f00 */
[----:B------:R-:W-:Y:S05]  /*46c0*/  @!P0 BRA P2, `(.L_x_3370) ;  /* 0xffffffe800d08947 */ /* 0x000fea000103ffff */
.L_x_3368:
[----:B------:R-:W-:Y:S01]  /*46d0*/  LEA R13, R2, 0x40, 0x6 ;  /* 0x00000040020d7811 */ /* 0x000fe200078e30ff */
[----:B------:R-:W-:-:S03]  /*46e0*/  ULDC UR5, c[0x0][0x240] ;  /* 0x0000900000057ab9 */ /* 0x000fc60000000800 */
[----:B------:R-:W-:Y:S01]  /*46f0*/  VIMNMX R13, R13, UR5, PT ;  /* 0x000000050d0d7c48 */ /* 0x000fe2000bfe0100 */
[----:B------:R-:W-:-:S03]  /*4700*/  ULDC UR5, c[0x0][0x26c] ;  /* 0x00009b0000057ab9 */ /* 0x000fc60000000800 */
[----:B------:R-:W-:-:S04]  /*4710*/  ISETP.GE.AND P0, PT, R22, R13, PT ;  /* 0x0000000d1600720c */ /* 0x000fc80003f06270 */
[----:B------:R-:W-:-:S13]  /*4720*/  ISETP.GE.OR P0, PT, R22, UR5, P0 ;  /* 0x0000000516007c0c */ /* 0x000fda0008706670 */
[----:B------:R-:W-:Y:S05]  /*4730*/  @P0 BRA `(.L_x_3371) ;  /* 0x0000000800b80947 */ /* 0x000fea0003800000 */
[----:B-1----:R-:W-:Y:S01]  /*4740*/  SHF.R.S32.HI R14, RZ, 0x1f, R37 ;  /* 0x0000001fff0e7819 */ /* 0x002fe20000011425 */
[----:B------:R-:W-:Y:S01]  /*4750*/  ULDC UR5, c[0x0][0x26c] ;  /* 0x00009b0000057ab9 */ /* 0x000fe20000000800 */
[C---:B------:R-:W-:Y:S02]  /*4760*/  SHF.L.U32 R15, R37.reuse, 0x2, RZ ;  /* 0x00000002250f7819 */ /* 0x040fe400000006ff */
[----:B------:R-:W-:-:S07]  /*4770*/  SHF.L.U64.HI R14, R37, 0x2, R14 ;  /* 0x00000002250e7819 */ /* 0x000fce000001020e */
.L_x_3373:
[----:B------:R-:W-:-:S13]  /*4780*/  ISETP.NE.AND P3, PT, R22, R3, PT ;  /* 0x000000031600720c */ /* 0x000fda0003f65270 */
[----:B-----5:R-:W0:Y:S01]  /*4790*/  @!P3 LDC.64 R4, c[0x0][0x248] ;  /* 0x00009200ff04bb82 */ /* 0x020e220000000a00 */
[----:B------:R-:W-:Y:S02]  /*47a0*/  @!P3 IADD3 R32, R32, 0x1, RZ ;  /* 0x000000012020b810 */ /* 0x000fe40007ffe0ff */
[----:B------:R-:W-:Y:S02]  /*47b0*/  @!P3 LEA R7, R22, 0x1, 0x1 ;  /* 0x000000011607b811 */ /* 0x000fe400078e08ff */
[----:B------:R-:W-:-:S03]  /*47c0*/  @!P3 LEA R6, R32, R1, 0x3 ;  /* 0x000000012006b211 */ /* 0x000fc600078e18ff */
[----:B0-----:R-:W-:-:S03]  /*47d0*/  @!P3 IMAD.WIDE R4, R7, 0x2, R4 ;  /* 0x000000020704b825 */ /* 0x001fc600078e0204 */
[----:B------:R-:W2:Y:S04]  /*47e0*/  @!P3 LDL.64 R6, [R6] ;  /* 0x000000000606b983 */ /* 0x000ea80000100a00 */
[----:B------:R-:W3:Y:S01]  /*47f0*/  @!P3 LDG.E.U16.CONSTANT R5, desc[UR6][R4.64] ;  /* 0x000000060405b981 */ /* 0x000ee2000c1e9500 */
[----:B------:R-:W-:-:S04]  /*4800*/  IADD3 R12, R22, 0x10, RZ ;  /* 0x00000010160c7810 */ /* 0x000fc80007ffe0ff */
[C---:B------:R-:W-:Y:S02]  /*4810*/  ISETP.GE.AND P2, PT, R12.reuse, UR5, PT ;  /* 0x000000050c007c0c */ /* 0x040fe4000bf46270 */
[----:B------:R-:W-:Y:S02]  /*4820*/  ISETP.LT.AND P0, PT, R12, R13, PT ;  /* 0x0000000d0c00720c */ /* 0x000fe40003f01270 */
[----:B--2---:R-:W-:Y:S02]  /*4830*/  @!P3 PRMT R35, R6, 0x7610, R35 ;  /* 0x000076100623b816 */ /* 0x004fe40000000023 */
[----:B------:R-:W-:Y:S02]  /*4840*/  @!P3 PRMT R36, R7, 0x7610, R36 ;  /* 0x000076100724b816 */ /* 0x000fe40000000024 */
[----:B---3--:R-:W-:Y:S02]  /*4850*/  @!P3 IADD3 R3, R5, R22, RZ ;  /* 0x000000160503b210 */ /* 0x008fe40007ffe0ff */
[----:B------:R-:W-:-:S02]  /*4860*/  @!P3 PRMT R35, R35, 0x7610, R6 ;  /* 0x000076102323b816 */ /* 0x000fc40000000006 */
[----:B------:R-:W-:Y:S01]  /*4870*/  @!P3 PRMT R36, R36, 0x7610, R7 ;  /* 0x000076102424b816 */ /* 0x000fe20000000007 */
[----:B------:R-:W-:Y:S06]  /*4880*/  @P1 BRA `(.L_x_3372) ;  /* 0x0000000800501947 */ /* 0x000fec0003800000 */
[----:B------:R-:W2:Y:S01]  /*4890*/  LDG.E.128.CONSTANT R8, desc[UR6][R18.64] ;  /* 0x0000000612087981 */ /* 0x000ea2000c1e9d00 */
[----:B------:R-:W-:Y:S01]  /*48a0*/  MOV R22, 0x3400 ;  /* 0x0000340000167802 */ /* 0x000fe20000000f00 */
[----:B------:R-:W-:Y:S02]  /*48b0*/  HFMA2.MMA R2, -RZ, RZ, 0, 0.0625 ;  /* 0x00002c00ff027435 */ /* 0x000fe400000001ff */
[----:B------:R-:W0:Y:S08]  /*48c0*/  LDS.128 R4, [UR4] ;  /* 0x00000004ff047984 */ /* 0x000e300008000c00 */
[----:B------:R-:W-:-:S02]  /*48d0*/  PRMT R2, R2, 0x5410, R2 ;  /* 0x0000541002027816 */ /* 0x000fc40000000002 */
[----:B--2---:R-:W-:Y:S02]  /*48e0*/  LOP3.LUT R23, R8, 0xc000c, RZ, 0xc0, !PT ;  /* 0x000c000c08177812 */ /* 0x004fe400078ec0ff */
        /* <DEDUP_REMOVED lines=37> */
[----:B------:R-:W-:Y:S01]  /*4b40*/  MOV R31, 0x2400 ;  /* 0x00002400001f7802 */ /* 0x000fe20000000f00 */
[----:B------:R-:W-:-:S02]  /*4b50*/  HADD2 R25, R25, -1026, -1026 ;  /* 0xe402e40219197430 */ /* 0x000fc40000000000 */
[----:B------:R-:W-:Y:S01]  /*4b60*/  HADD2 R29, R29, -1026, -1026 ;  /* 0xe402e4021d1d7430 */ /* 0x000fe20000000000 */
[----:B------:R-:W-:Y:S01]  /*4b70*/  PRMT R2, R31, 0x7610, R2 ;  /* 0x000076101f027816 */ /* 0x000fe20000000002 */
[-C--:B0-----:R-:W-:Y:S01]  /*4b80*/  HFMA2.MMA R23, R23, R4.reuse, RZ ;  /* 0x0000000417177235 */ /* 0x081fe200000000ff */
[-C--:B------:R-:W-:Y:S01]  /*4b90*/  HFMA2 R31, R25, R4.reuse, RZ.H0_H0 ;  /* 0x00000004191f7231 */ /* 0x080fe200000400ff */
[----:B------:R-:W-:Y:S01]  /*4ba0*/  HFMA2.MMA R37, R27, R4, RZ ;  /* 0x000000041b257235 */ /* 0x000fe200000000ff */
[----:B------:R-:W-:Y:S01]  /*4bb0*/  HFMA2 R4, R29, R4, RZ.H0_H0 ;  /* 0x000000041d047231 */ /* 0x000fe200000400ff */
[----:B------:R-:W-:Y:S01]  /*4bc0*/  LOP3.LUT R29, R8, 0x300030, RZ, 0xc0, !PT ;  /* 0x00300030081d7812 */ /* 0x000fe200078ec0ff */
[-C--:B------:R-:W-:Y:S01]  /*4bd0*/  HFMA2 R31, R40, R5.reuse, R31 ;  /* 0x00000005281f7231 */ /* 0x080fe2000000001f */
[----:B------:R-:W-:Y:S02]  /*4be0*/  LOP3.LUT R25, R9, 0xc000c0, RZ, 0xc0, !PT ;  /* 0x00c000c009197812 */ /* 0x000fe400078ec0ff */
[----:B------:R-:W-:Y:S01]  /*4bf0*/  LOP3.LUT R39, R29, 0x64006400, RZ, 0xfc, !PT ;  /* 0x640064001d277812 */ /* 0x000fe200078efcff */
[-C--:B------:R-:W-:Y:S01]  /*4c00*/  HFMA2.MMA R23, R42, R5.reuse, R23 ;  /* 0x000000052a177235 */ /* 0x080fe20000000017 */
[C---:B------:R-:W-:Y:S01]  /*4c10*/  LOP3.LUT R27, R10.reuse, 0xc000c0, RZ, 0xc0, !PT ;  /* 0x00c000c00a1b7812 */ /* 0x040fe200078ec0ff */
[----:B------:R-:W-:Y:S01]  /*4c20*/  HFMA2.MMA R37, R38, R5, R37 ;  /* 0x0000000526257235 */ /* 0x000fe20000000025 */
[----:B------:R-:W-:Y:S01]  /*4c30*/  LOP3.LUT R38, R9, 0x300030, RZ, 0xc0, !PT ;  /* 0x0030003009267812 */ /* 0x000fe200078ec0ff */
[----:B------:R-:W-:Y:S01]  /*4c40*/  HFMA2 R5, R30, R5, R4 ;  /* 0x000000051e057231 */ /* 0x000fe20000000004 */
[----:B------:R-:W-:Y:S01]  /*4c50*/  LOP3.LUT R9, R10, 0x300030, RZ, 0xc0, !PT ;  /* 0x003000300a097812 */ /* 0x000fe200078ec0ff */
[----:B------:R-:W-:Y:S01]  /*4c60*/  HFMA2 R4, R39, R2.H1_H1, -66, -66 ;  /* 0xd420d42027047431 */ /* 0x000fe20000060002 */
[----:B------:R-:W-:-:S02]  /*4c70*/  LOP3.LUT R10, R11, 0x300030, RZ, 0xc0, !PT ;  /* 0x003000300b0a7812 */ /* 0x000fc400078ec0ff */
[----:B------:R-:W-:Y:S02]  /*4c80*/  LOP3.LUT R8, R8, 0xc000c0, RZ, 0xc0, !PT ;  /* 0x00c000c008087812 */ /* 0x000fe400078ec0ff */
[----:B------:R-:W-:Y:S02]  /*4c90*/  LOP3.LUT R29, R11, 0xc000c0, RZ, 0xc0, !PT ;  /* 0x00c000c00b1d7812 */ /* 0x000fe400078ec0ff */
[----:B------:R-:W-:Y:S02]  /*4ca0*/  LOP3.LUT R11, R38, 0x64006400, RZ, 0xfc, !PT ;  /* 0x64006400260b7812 */ /* 0x000fe400078efcff */
[----:B------:R-:W-:Y:S02]  /*4cb0*/  LOP3.LUT R39, R9, 0x64006400, RZ, 0xfc, !PT ;  /* 0x6400640009277812 */ /* 0x000fe400078efcff */
[----:B------:R-:W-:Y:S02]  /*4cc0*/  LOP3.LUT R41, R10, 0x64006400, RZ, 0xfc, !PT ;  /* 0x640064000a297812 */ /* 0x000fe400078efcff */
[----:B------:R-:W-:Y:S01]  /*4cd0*/  LOP3.LUT R9, R8, 0x64006400, RZ, 0xfc, !PT ;  /* 0x6400640008097812 */ /* 0x000fe200078efcff */
[-C--:B------:R-:W-:Y:S01]  /*4ce0*/  HFMA2.MMA R8, R4, R6.reuse, R23 ;  /* 0x0000000604087235 */ /* 0x080fe20000000017 */
[-C--:B------:R-:W-:Y:S01]  /*4cf0*/  HFMA2 R4, R11, R2.reuse.H1_H1, -66, -66 ;  /* 0xd420d4200b047431 */ /* 0x080fe20000060002 */
[----:B------:R-:W-:Y:S01]  /*4d00*/  LOP3.LUT R40, R21, 0x30003, RZ, 0xc0, !PT ;  /* 0x0003000315287812 */ /* 0x000fe200078ec0ff */
[-C--:B------:R-:W-:Y:S01]  /*4d10*/  HFMA2 R30, R41, R2.reuse.H1_H1, -66, -66 ;  /* 0xd420d420291e7431 */ /* 0x080fe20000060002 */
[----:B------:R-:W-:Y:S01]  /*4d20*/  LOP3.LUT R41, R25, 0x64006400, RZ, 0xfc, !PT ;  /* 0x6400640019297812 */ /* 0x000fe200078efcff */
[-C--:B------:R-:W-:Y:S01]  /*4d30*/  HFMA2 R10, R39, R2.reuse.H1_H1, -66, -66 ;  /* 0xd420d420270a7431 */ /* 0x080fe20000060002 */
[----:B------:R-:W-:Y:S01]  /*4d40*/  LOP3.LUT R25, R21, 0x300030, RZ, 0xc0, !PT ;  /* 0x0030003015197812 */ /* 0x000fe200078ec0ff */
[----:B------:R-:W-:Y:S01]  /*4d50*/  HFMA2 R9, R9, R2.H0_H0, -18, -18 ;  /* 0xcc80cc8009097431 */ /* 0x000fe20000040002 */
[-C--:B------:R-:W-:Y:S01]  /*4d60*/  HFMA2.MMA R23, R4, R6.reuse, R31 ;  /* 0x0000000604177235 */ /* 0x080fe2000000001f */
[----:B------:R-:W-:Y:S01]  /*4d70*/  HFMA2 R4, R10, R6, R37 ;  /* 0x000000060a047231 */ /* 0x000fe20000000025 */
[----:B------:R-:W-:Y:S01]  /*4d80*/  HFMA2.MMA R6, R30, R6, R5 ;  /* 0x000000061e067235 */ /* 0x000fe20000000005 */
[-C--:B------:R-:W-:Y:S01]  /*4d90*/  HFMA2 R5, R9, R7.reuse, R8 ;  /* 0x0000000709057231 */ /* 0x080fe20000000008 */
[----:B------:R-:W-:Y:S01]  /*4da0*/  LOP3.LUT R31, R29, 0x64006400, RZ, 0xfc, !PT ;  /* 0x640064001d1f7812 */ /* 0x000fe200078efcff */
[----:B------:R-:W0:Y:S01]  /*4db0*/  LDS.128 R8, [UR4+0x10] ;  /* 0x00001004ff087984 */ /* 0x000e220008000c00 */
[----:B------:R-:W-:Y:S01]  /*4dc0*/  LOP3.LUT R37, R27, 0x64006400, RZ, 0xfc, !PT ;  /* 0x640064001b257812 */ /* 0x000fe200078efcff */
[-C--:B------:R-:W-:Y:S01]  /*4dd0*/  HFMA2 R30, R41, R2.reuse.H0_H0, -18, -18 ;  /* 0xcc80cc80291e7431 */ /* 0x080fe20000040002 */
[C---:B------:R-:W-:Y:S01]  /*4de0*/  LOP3.LUT R27, R20.reuse, 0x300030, RZ, 0xc0, !PT ;  /* 0x00300030141b7812 */ /* 0x040fe200078ec0ff */
[-C--:B------:R-:W-:Y:S01]  /*4df0*/  HFMA2 R31, R31, R2.reuse.H0_H0, -18, -18 ;  /* 0xcc80cc801f1f7431 */ /* 0x080fe20000040002 */
[----:B------:R-:W-:Y:S01]  /*4e00*/  LOP3.LUT R38, R20, 0x30003, RZ, 0xc0, !PT ;  /* 0x0003000314267812 */ /* 0x000fe200078ec0ff */
[----:B------:R-:W-:Y:S01]  /*4e10*/  HFMA2 R37, R37, R2.H0_H0, -18, -18 ;  /* 0xcc80cc8025257431 */ /* 0x000fe20000040002 */
[----:B------:R-:W-:Y:S01]  /*4e20*/  LOP3.LUT R29, R17, 0x300030, RZ, 0xc0, !PT ;  /* 0x00300030111d7812 */ /* 0x000fe200078ec0ff */
[-C--:B------:R-:W-:Y:S01]  /*4e30*/  HFMA2.MMA R23, R30, R7.reuse, R23 ;  /* 0x000000071e177235 */ /* 0x080fe20000000017 */
[----:B------:R-:W-:Y:S01]  /*4e40*/  LOP3.LUT R39, R16, 0x300030, RZ, 0xc0, !PT ;  /* 0x0030003010277812 */ /* 0x000fe200078ec0ff */
[----:B------:R-:W-:Y:S01]  /*4e50*/  HFMA2.MMA R6, R31, R7, R6 ;  /* 0x000000071f067235 */ /* 0x000fe20000000006 */
[----:B------:R-:W-:Y:S01]  /*4e60*/  LOP3.LUT R31, R21, 0xc000c0, RZ, 0xc0, !PT ;  /* 0x00c000c0151f7812 */ /* 0x000fe200078ec0ff */
[----:B------:R-:W-:Y:S01]  /*4e70*/  HFMA2 R4, R37, R7, R4 ;  /* 0x0000000725047231 */ /* 0x000fe20000000004 */
[----:B------:R-:W-:-:S02]  /*4e80*/  LOP3.LUT R21, R20, 0xc000c0, RZ, 0xc0, !PT ;  /* 0x00c000c014157812 */ /* 0x000fc400078ec0ff */
[C---:B------:R-:W-:Y:S02]  /*4e90*/  LOP3.LUT R20, R17.reuse, 0xc000c0, RZ, 0xc0, !PT ;  /* 0x00c000c011147812 */ /* 0x040fe400078ec0ff */
[C---:B------:R-:W-:Y:S02]  /*4ea0*/  LOP3.LUT R7, R16.reuse, 0xc000c0, RZ, 0xc0, !PT ;  /* 0x00c000c010077812 */ /* 0x040fe400078ec0ff */
[----:B------:R-:W-:Y:S02]  /*4eb0*/  LOP3.LUT R30, R17, 0x30003, RZ, 0xc0, !PT ;  /* 0x00030003111e7812 */ /* 0x000fe400078ec0ff */
[----:B------:R-:W-:Y:S02]  /*4ec0*/  LOP3.LUT R37, R16, 0x30003, RZ, 0xc0, !PT ;  /* 0x0003000310257812 */ /* 0x000fe400078ec0ff */
[----:B------:R-:W-:Y:S02]  /*4ed0*/  LOP3.LUT R16, R40, 0x64006400, RZ, 0xfc, !PT ;  /* 0x6400640028107812 */ /* 0x000fe400078efcff */
[----:B------:R-:W-:-:S02]  /*4ee0*/  LOP3.LUT R25, R25, 0x64006400, RZ, 0xfc, !PT ;  /* 0x6400640019197812 */ /* 0x000fc400078efcff */
[----:B------:R-:W-:Y:S01]  /*4ef0*/  LOP3.LUT R27, R27, 0x64006400, RZ, 0xfc, !PT ;  /* 0x640064001b1b7812 */ /* 0x000fe200078efcff */
[----:B------:R-:W-:Y:S01]  /*4f00*/  HADD2 R16, R16, -1026, -1026 ;  /* 0xe402e40210107430 */ /* 0x000fe20000000000 */
        /* <DEDUP_REMOVED lines=10> */
[----:B0-----:R-:W-:Y:S01]  /*4fb0*/  HFMA2.MMA R5, R16, R8, R5 ;  /* 0x0000000810057235 */ /* 0x001fe20000000005 */
[----:B------:R-:W-:Y:S01]  /*4fc0*/  LOP3.LUT R20, R30, 0x64006400, RZ, 0xfc, !PT ;  /* 0x640064001e147812 */ /* 0x000fe200078efcff */
[-C--:B------:R-:W-:Y:S01]  /*4fd0*/  HFMA2 R30, R31, R2.reuse.H0_H0, -18, -18 ;  /* 0xcc80cc801f1e7431 */ /* 0x080fe20000040002 */
[----:B------:R-:W-:Y:S01]  /*4fe0*/  LOP3.LUT R17, R38, 0x64006400, RZ, 0xfc, !PT ;  /* 0x6400640026117812 */ /* 0x000fe200078efcff */
[-C--:B------:R-:W-:Y:S01]  /*4ff0*/  HFMA2 R38, R21, R2.reuse.H0_H0, -18, -18 ;  /* 0xcc80cc8015267431 */ /* 0x080fe20000040002 */
[----:B------:R-:W-:Y:S01]  /*5000*/  LOP3.LUT R37, R37, 0x64006400, RZ, 0xfc, !PT ;  /* 0x6400640025257812 */ /* 0x000fe200078efcff */
[-C--:B------:R-:W-:Y:S02]  /*5010*/  HFMA2 R40, R41, R2.reuse.H0_H0, -18, -18 ;  /* 0xcc80cc8029287431 */ /* 0x080fe40000040002 */
[----:B------:R-:W-:Y:S01]  /*5020*/  HFMA2 R2, R7, R2.H0_H0, -18, -18 ;  /* 0xcc80cc8007027431 */ /* 0x000fe20000040002 */
[----:B------:R-:W-:Y:S01]  /*5030*/  HFMA2.MMA R5, R28, R9, R5 ;  /* 0x000000091c057235 */ /* 0x000fe20000000005 */
[----:B------:R-:W-:-:S02]  /*5040*/  HADD2 R7, R20, -1026, -1026 ;  /* 0xe402e40214077430 */ /* 0x000fc40000000000 */
[----:B------:R-:W-:Y:S02]  /*5050*/  HADD2 R42, R17, -1026, -1026 ;  /* 0xe402e402112a7430 */ /* 0x000fe40000000000 */
[----:B------:R-:W-:Y:S02]  /*5060*/  HADD2 R37, R37, -1026, -1026 ;  /* 0xe402e40225257430 */ /* 0x000fe40000000000 */
[----:B------:R-:W-:Y:S01]  /*5070*/  HFMA2.MMA R4, R7, R8, R4 ;  /* 0x0000000807047235 */ /* 0x000fe20000000004 */
[-C--:B------:R-:W-:Y:S01]  /*5080*/  HFMA2 R23, R42, R8.reuse, R23 ;  /* 0x000000082a177231 */ /* 0x080fe20000000017 */
[----:B------:R-:W-:Y:S01]  /*5090*/  HFMA2.MMA R5, R25, R10, R5 ;  /* 0x0000000a19057235 */ /* 0x000fe20000000005 */
[----:B------:R-:W-:Y:S02]  /*50a0*/  HFMA2 R6, R37, R8, R6 ;  /* 0x0000000825067231 */ /* 0x000fe40000000006 */
[-C--:B------:R-:W-:Y:S02]  /*50b0*/  HFMA2 R23, R26, R9.reuse, R23 ;  /* 0x000000091a177231 */ /* 0x080fe40000000017 */
[----:B------:R-:W-:Y:S01]  /*50c0*/  HFMA2 R6, R22, R9, R6 ;  /* 0x0000000916067231 */ /* 0x000fe20000000006 */
[----:B------:R-:W-:Y:S01]  /*50d0*/  HFMA2.MMA R4, R24, R9, R4 ;  /* 0x0000000918047235 */ /* 0x000fe20000000004 */
[-C--:B------:R-:W-:Y:S01]  /*50e0*/  HFMA2 R23, R27, R10.reuse, R23 ;  /* 0x0000000a1b177231 */ /* 0x080fe20000000017 */
[----:B------:R-:W-:Y:S01]  /*50f0*/  HFMA2.MMA R5, R30, R11, R5 ;  /* 0x0000000b1e057235 */ /* 0x000fe20000000005 */
[----:B------:R-:W-:-:S02]  /*5100*/  HFMA2 R6, R39, R10, R6 ;  /* 0x0000000a27067231 */ /* 0x000fc40000000006 */
[-C--:B------:R-:W-:Y:S02]  /*5110*/  HFMA2 R23, R38, R11.reuse, R23 ;  /* 0x0000000b26177231 */ /* 0x080fe40000000017 */
[----:B------:R-:W-:Y:S01]  /*5120*/  HFMA2 R6, R2, R11, R6 ;  /* 0x0000000b02067231 */ /* 0x000fe20000000006 */
[----:B------:R-:W-:Y:S01]  /*5130*/  HFMA2.MMA R20, R29, R10, R4 ;  /* 0x0000000a1d147235 */ /* 0x000fe20000000004 */
[----:B------:R-:W-:Y:S02]  /*5140*/  HADD2 R23, R23.H0_H0, R23.H1_H1 ;  /* 0x3000001717177230 */ /* 0x000fe40000000800 */
[----:B------:R-:W-:Y:S02]  /*5150*/  HADD2 R10, R6.H0_H0, R6.H1_H1 ;  /* 0x30000006060a7230 */ /* 0x000fe40000000800 */
[----:B------:R-:W-:-:S03]  /*5160*/  HADD2 R5, R5.H0_H0, R5.H1_H1 ;  /* 0x3000000505057230 */ /* 0x000fc60000000800 */
[----:B------:R-:W-:Y:S02]  /*5170*/  HFMA2.MMA R20, R40, R11, R20 ;  /* 0x0000000b28147235 */ /* 0x000fe40000000014 */
[----:B------:R-:W-:-:S06]  /*5180*/  PRMT R5, R5, 0x5410, R23 ;  /* 0x0000541005057816 */ /* 0x000fcc0000000017 */
[----:B------:R-:W-:Y:S02]  /*5190*/  HFMA2.MMA R33, R5, R35, R33 ;  /* 0x0000002305217235 */ /* 0x000fe40000000021 */
[----:B------:R-:W-:-:S05]  /*51a0*/  HADD2 R20, R20.H0_H0, R20.H1_H1 ;  /* 0x3000001414147230 */ /* 0x000fca0000000800 */
[----:B------:R-:W-:-:S05]  /*51b0*/  PRMT R20, R20, 0x5410, R10 ;  /* 0x0000541014147816 */ /* 0x000fca000000000a */
[----:B------:R-:W-:-:S07]  /*51c0*/  HFMA2 R34, R20, R36, R34 ;  /* 0x0000002414227231 */ /* 0x000fce0000000022 */
.L_x_3372:
[----:B------:R-:W-:Y:S01]  /*51d0*/  IADD3 R18, P3, R18, R15, RZ ;  /* 0x0000000f12127210 */ /* 0x000fe20007f7e0ff */
[----:B------:R-:W-:Y:S01]  /*51e0*/  UIADD3 UR4, UR4, 0x20, URZ ;  /* 0x0000002004047890 */ /* 0x000fe2000fffe03f */
[----:B------:R-:W-:Y:S02]  /*51f0*/  MOV R22, R12 ;  /* 0x0000000c00167202 */ /* 0x000fe40000000f00 */
[----:B------:R-:W-:Y:S01]  /*5200*/  IADD3.X R19, R19, R14, RZ, P3, !PT ;  /* 0x0000000e13137210 */ /* 0x000fe20001ffe4ff */
[----:B------:R-:W-:Y:S08]  /*5210*/  @!P2 BRA P0, `(.L_x_3373) ;  /* 0xfffffff40058a947 */ /* 0x000ff0000003ffff */
.L_x_3371:
[----:B------:R-:W-:Y:S05]  /*5220*/  @P1 EXIT ;  /* 0x000000000000194d */ /* 0x000fea0003800000 */
[----:B-----5:R-:W0:Y:S01]  /*5230*/  S2R R4, SR_CTAID.X ;  /* 0x0000000000047919 */ /* 0x020e220000002500 */
[----:B------:R-:W2:Y:S01]  /*5240*/  S2UR UR4, SR_CTAID.Y ;  /* 0x00000000000479c3 */ /* 0x000ea20000002600 */
[----:B------:R-:W-:Y:S01]  /*5250*/  HMUL2 R33, R33, R0.H0_H0 ;  /* 0x2000000021217232 */ /* 0x000fe20000000000 */
[----:B------:R-:W0:Y:S06]  /*5260*/  S2R R5, SR_TID.X ;  /* 0x0000000000057919 */ /* 0x000e2c0000002100 */
[----:B------:R-:W2:Y:S08]  /*5270*/  LDC R7, c[0x0][0x23c] ;  /* 0x00008f00ff077b82 */ /* 0x000eb00000000800 */
[----:B------:R-:W3:Y:S01]  /*5280*/  LDC.64 R2, c[0x0][0x230] ;  /* 0x00008c00ff027b82 */ /* 0x000ee20000000a00 */
        /* <DEDUP_REMOVED lines=12> */
.L_x_3377:
[----:B------:R-:W0:Y:S02]  /*5350*/  LDS R6, [R2] ;  /* 0x0000000002067984 */ /* 0x000e240000000800 */
[----:B0-----:R-:W-:-:S06]  /*5360*/  HADD2 R7, R6, R33 ;  /* 0x0000002106077230 */ /* 0x001fcc0000000000 */
[----:B------:R-:W0:Y:S02]  /*5370*/  ATOMS.CAST.SPIN R7, [R2], R6, R7 ;  /* 0x000000060207738d */ /* 0x000e240001800007 */
[----:B0-----:R-:W-:-:S13]  /*5380*/  ISETP.EQ.U32.AND P0, PT, R7, 0x1, PT ;  /* 0x000000010700780c */ /* 0x001fda0003f02070 */
[----:B------:R-:W-:Y:S05]  /*5390*/  @!P0 BRA `(.L_x_3377) ;  /* 0xfffffffc00ec8947 */ /* 0x000fea000383ffff */
[----:B------:R-:W-:Y:S05]  /*53a0*/  BRA `(.L_x_3375) ;  /* 0x00000000000c7947 */ /* 0x000fea0003800000 */
.L_x_3376:
[----:B------:R-:W2:Y:S02]  /*53b0*/  LD.E R0, desc[UR6][R4.64] ;  /* 0x0000000604007980 */ /* 0x000ea4000c101900 */
[----:B--2---:R-:W-:-:S05]  /*53c0*/  IADD3 R3, R33, R0, RZ ;  /* 0x0000000021037210 */ /* 0x004fca0007ffe0ff */
[----:B------:R0:W-:Y:S02]  /*53d0*/  ST.E desc[UR6][R4.64], R3 ;  /* 0x0000000304007985 */ /* 0x0001e4000c101906 */
.L_x_3375:
[----:B------:R-:W-:Y:S05]  /*53e0*/  BSYNC B0 ;  /* 0x0000000000007941 */ /* 0x000fea0003800000 */
.L_x_3374:
[----:B------:R2:W-:Y:S02]  /*53f0*/  ATOM.E.ADD.F16x2.RN.STRONG.GPU P0, RZ, desc[UR6][R4.64+0x4], R9 ;  /* 0x0000040904ff79a2 */ /* 0x0005e4000810e1c6 */
[----:B--2---:R-:W-:Y:S05]  /*5400*/  @P0 EXIT ;  /* 0x000000000000094d */ /* 0x004fea0003800000 */
[----:B------:R-:W2:Y:S02]  /*5410*/  QSPC.E.S P0, RZ, [R4+0x4] ;  /* 0x0000040004ff73aa */ /* 0x000ea40000000500 */
[----:B--2---:R-:W-:Y:S05]  /*5420*/  @!P0 BRA `(.L_x_3378) ;  /* 0x0000000000208947 */ /* 0x004fea0003800000 */
[----:B------:R-:W-:-:S04]  /*5430*/  MOV R2, R4 ;  /* 0x0000000400027202 */ /* 0x000fc80000000f00 */
[----:B------:R-:W-:-:S07]  /*5440*/  MOV R2, R2 ;  /* 0x0000000200027202 */ /* 0x000fce0000000f00 */
.L_x_3379:
[----:B0-----:R-:W0:Y:S02]  /*5450*/  LDS R4, [R2+0x4] ;  /* 0x0000040002047984 */ /* 0x001e240000000800 */
[----:B0-----:R-:W-:-:S10]  /*5460*/  HFMA2.MMA R5, R4, 1, 1, R9 ;  /* 0x3c003c0004057835 */ /* 0x001fd40000000009 */
[----:B------:R-:W0:Y:S02]  /*5470*/  ATOMS.CAST.SPIN R5, [R2+0x4], R4, R5 ;  /* 0x000004040205738d */ /* 0x000e240001800005 */
[----:B0-----:R-:W-:-:S13]  /*5480*/  ISETP.EQ.U32.AND P0, PT, R5, 0x1, PT ;  /* 0x000000010500780c */ /* 0x001fda0003f02070 */
[----:B------:R-:W-:Y:S05]  /*5490*/  @!P0 BRA `(.L_x_3379) ;  /* 0xfffffffc00ec8947 */ /* 0x000fea000383ffff */
[----:B------:R-:W-:Y:S05]  /*54a0*/  EXIT ;  /* 0x000000000000794d */ /* 0x000fea0003800000 */
.L_x_3378:
[----:B------:R-:W0:Y:S02]  /*54b0*/  LD.E R0, desc[UR6][R4.64+0x4] ;  /* 0x0000040604007980 */ /* 0x000e24000c101900 */
[----:B0-----:R-:W-:-:S05]  /*54c0*/  IADD3 R3, R9, R0, RZ ;  /* 0x0000000009037210 */ /* 0x001fca0007ffe0ff */
[----:B------:R-:W-:Y:S01]  /*54d0*/  ST.E desc[UR6][R4.64+0x4], R3 ;  /* 0x0000040304007985 */ /* 0x000fe2000c101906 */
[----:B------:R-:W-:Y:S05]  /*54e0*/  EXIT ;  /* 0x000000000000794d */ /* 0x000fea0003800000 */
.L_x_3380:
        /* <DEDUP_REMOVED lines=9> */
.L_x_3726:


//--------------------- .text._Z23gemm_half_q_half_kernelILi1ELi4ELb1ELb1ELi64EEvPK6__halfPKjS4_S2_PS0_iiiiPKtS7_iiiiiibS2_i --------------------------
	.section	.text._Z23gemm_half_q_half_kernelILi1ELi4ELb1ELb1ELi64EEvPK6__halfPKjS4_S2_PS0_iiiiPKtS7_iiiiiibS2_i,"ax",@progbits
	.align	128
        .global         _Z23gemm_half_q_half_kernelILi1ELi4ELb1ELb1ELi64EEvPK6__halfPKjS4_S2_PS0_iiiiPKtS7_iiiiiibS2_i
        .type           _Z23gemm_half_q_half_kernelILi1ELi4ELb1ELb1ELi64EEvPK6__halfPKjS4_S2_PS0_iiiiPKtS7_iiiiiibS2_i,@function
        .size           _Z23gemm_half_q_half_kernelILi1ELi4ELb1ELb1ELi64EEvPK6__halfPKjS4_S2_PS0_iiiiPKtS7_iiiiiibS2_i,(.L_x_3727 - _Z23gemm_half_q_half_kernelILi1ELi4ELb1ELb1ELi64EEvPK6__halfPKjS4_S2_PS0_iiiiPKtS7_iiiiiibS2_i)
        .other          _Z23gemm_half_q_half_kernelILi1ELi4ELb1ELb1ELi64EEvPK6__halfPKjS4_S2_PS0_iiiiPKtS7_iiiiiibS2_i,@"STO_CUDA_ENTRY STV_DEFAULT"
_Z23gemm_half_q_half_kernelILi1ELi4ELb1ELb1ELi64EEvPK6__halfPKjS4_S2_PS0_iiiiPKtS7_iiiiiibS2_i:
.text._Z23gemm_half_q_half_kernelILi1ELi4ELb1ELb1ELi64EEvPK6__halfPKjS4_S2_PS0_iiiiPKtS7_iiiiiibS2_i:
        /* <DEDUP_REMOVED lines=48> */
.L_x_3382:
[----:B------:R-:W-:Y:S05]  /*0300*/  BSYNC B0 ;  /* 0x0000000000007941 */ /* 0x000fea0003800000 */
.L_x_3381:
[----:B------:R-:W-:Y:S01]  /*0310*/  ULDC UR4, c[0x0][0x23c] ;  /* 0x00008f0000047ab9 */ /* 0x000fe20000000800 */
[----:B0-----:R-:W-:Y:S02]  /*0320*/  IMAD.SHL.U32 R0, R10, 0x4, RZ ;  /* 0x000000040a007824 */ /* 0x001fe400078e00ff */
[----:B------:R-:W-:-:S05]  /*0330*/  IMAD.U32 R29, RZ, RZ, UR4 ;  /* 0x00000004ff1d7e24 */ /* 0x000fca000f8e00ff */
[----:B------:R-:W-:-:S13]  /*0340*/  ISETP.GE.AND P0, PT, R0, R29, PT ;  /* 0x0000001d0000720c */ /* 0x000fda0003f06270 */
[----:B------:R-:W-:Y:S05]  /*0350*/  @P0 EXIT ;  /* 0x000000000000094d */ /* 0x000fea0003800000 */
[----:B------:R-:W0:Y:S08]  /*0360*/  LDC.U8 R2, c[0x0][0x270] ;  /* 0x00009c00ff027b82 */ /* 0x000e300000000000 */
[----:B------:R-:W1:Y:S08]  /*0370*/  LDC R27, c[0x0][0x25c] ;  /* 0x00009700ff1b7b82 */ /* 0x000e700000000800 */
[----:B------:R-:W2:Y:S01]  /*0380*/  LDC R11, c[0x0][0x264] ;  /* 0x00009900ff0b7b82 */ /* 0x000ea20000000800 */
[----:B0-----:R-:W-:-:S04]  /*0390*/  PRMT R2, R2, 0x8880, RZ ;  /* 0x0000888002027816 */ /* 0x001fc800000000ff */
[----:B------:R-:W-:-:S03]  /*03a0*/  ISETP.NE.AND P0, PT, R2, RZ, PT ;  /* 0x000000ff0200720c */ /* 0x000fc60003f05270 */
[----:B------:R-:W0:Y:S01]  /*03b0*/  LDC.64 R2, c[0x0][0x248] ;  /* 0x00009200ff027b82 */ /* 0x000e220000000a00 */
        /* <DEDUP_REMOVED lines=21> */
.L_x_3384:
        /* <DEDUP_REMOVED lines=42> */
.L_x_3383:
        /* <DEDUP_REMOVED lines=12> */
.L_x_3385:
        /* <DEDUP_REMOVED lines=8> */
.L_x_3386:
        /* <DEDUP_REMOVED lines=12> */
.L_x_3387:
        /* <DEDUP_REMOVED lines=8> */
.L_x_3388:
        /* <DEDUP_REMOVED lines=11> */
.L_x_3389:
        /* <DEDUP_REMOVED lines=30> */
.L_x_3392:
[C---:B------:R-:W-:Y:S01]  /*0cc0*/  ISETP.NE.AND P0, PT, R28.reuse, R27, PT ;  /* 0x0000001b1c00720c */ /* 0x040fe20003f05270 */
[----:B------:R-:W1:Y:S01]  /*0cd0*/  LDC R29, c[0x0][0x23c] ;  /* 0x00008f00ff1d7b82 */ /* 0x000e620000000800 */
[----:B0-----:R-:W2:Y:S11]  /*0ce0*/  LDG.E.128.CONSTANT R12, desc[UR6][R4.64] ;  /* 0x00000006040c7981 */ /* 0x001eb6000c1e9d00 */
[----:B------:R-:W0:Y:S01]  /*0cf0*/  @!P0 LDC.64 R16, c[0x0][0x248] ;  /* 0x00009200ff108b82 */ /* 0x000e220000000a00 */
[----:B------:R-:W-:-:S02]  /*0d00*/  @!P0 IMAD.SHL.U32 R3, R28, 0x2, RZ ;  /* 0x000000021c038824 */ /* 0x000fc400078e00ff */
[----:B------:R-:W-:Y:S02]  /*0d10*/  @!P0 VIADD R22, R22, 0x1 ;  /* 0x0000000116168836 */ /* 0x000fe40000000000 */
[----:B-1----:R-:W-:-:S05]  /*0d20*/  IMAD.WIDE R18, R29, 0x4, R4 ;  /* 0x000000041d127825 */ /* 0x002fca00078e0204 */
[----:B------:R-:W3:Y:S01]  /*0d30*/  LDG.E.128.CONSTANT R8, desc[UR6][R18.64] ;  /* 0x0000000612087981 */ /* 0x000ee2000c1e9d00 */
[----:B0-----:R-:W-:-:S04]  /*0d40*/  @!P0 IMAD.WIDE R16, R3, 0x2, R16 ;  /* 0x0000000203108825 */ /* 0x001fc800078e0210 */
[----:B------:R-:W-:Y:S02]  /*0d50*/  @!P0 IMAD R3, R22, 0x8, R1 ;  /* 0x0000000816038824 */ /* 0x000fe400078e0201 */
[----:B------:R0:W4:Y:S04]  /*0d60*/  @!P0 LDG.E.U16.CONSTANT R17, desc[UR6][R16.64+0x2] ;  /* 0x0000020610118981 */ /* 0x000128000c1e9500 */
[----:B------:R1:W5:Y:S01]  /*0d70*/  @!P0 LDL.64 R30, [R3] ;  /* 0x00000000031e8983 */ /* 0x0003620000100a00 */
[----:B------:R-:W-:-:S05]  /*0d80*/  IMAD.WIDE R20, R29, 0x4, R18 ;  /* 0x000000041d147825 */ /* 0x000fca00078e0212 */
[----:B------:R-:W5:Y:S01]  /*0d90*/  LDG.E.128.CONSTANT R4, desc[UR6][R20.64] ;  /* 0x0000000614047981 */ /* 0x000f62000c1e9d00 */
[----:B0-----:R-:W-:Y:S01]  /*0da0*/  PRMT R16, R26, 0x9910, RZ ;  /* 0x000099101a107816 */ /* 0x001fe200000000ff */
[----:B------:R-:W-:-:S03]  /*0db0*/  IMAD.MOV.U32 R32, RZ, RZ, 0x2400 ;  /* 0x00002400ff207424 */ /* 0x000fc600078e00ff */
[----:B------:R-:W-:Y:S02]  /*0dc0*/  ISETP.EQ.OR P2, PT, R16, RZ, P1 ;  /* 0x000000ff1000720c */ /* 0x000fe40000f42670 */
[----:B-1----:R-:W-:Y:S01]  /*0dd0*/  PRMT R3, R32, 0x7610, R3 ;  /* 0x0000761020037816 */ /* 0x002fe20000000003 */
[----:B------:R-:W-:Y:S01]  /*0de0*/  IMAD.MOV.U32 R45, RZ, RZ, 0x3000 ;  /* 0x00003000ff2d7424 */ /* 0x000fe200078e00ff */
[----:B--2---:R-:W-:Y:S02]  /*0df0*/  SHF.R.U32.HI R19, RZ, 0xf, R14 ;  /* 0x0000000fff137819 */ /* 0x004fe4000001160e */
[----:B------:R-:W-:-:S04]  /*0e00*/  SHF.R.U32.HI R16, RZ, 0xf, R12 ;  /* 0x0000000fff107819 */ /* 0x000fc8000001160c */
[----:B------:R-:W-:Y:S02]  /*0e10*/  LOP3.LUT R16, R16, 0x10001, RZ, 0xc0, !PT ;  /* 0x0001000110107812 */ /* 0x000fe400078ec0ff */
[----:B------:R-:W-:Y:S02]  /*0e20*/  SHF.R.U32.HI R75, RZ, 0x6, R13 ;  /* 0x00000006ff4b7819 */ /* 0x000fe4000001160d */
[----:B------:R-:W-:Y:S02]  /*0e30*/  SHF.R.U32.HI R74, RZ, 0x6, R12 ;  /* 0x00000006ff4a7819 */ /* 0x000fe4000001160c */
[----:B------:R-:W-:Y:S02]  /*0e40*/  SHF.R.U32.HI R76, RZ, 0x6, R15 ;  /* 0x00000006ff4c7819 */ /* 0x000fe4000001160f */
[----:B------:R-:W-:Y:S02]  /*0e50*/  SHF.R.U32.HI R73, RZ, 0x6, R14 ;  /* 0x00000006ff497819 */ /* 0x000fe4000001160e */
[----:B---3--:R-:W-:Y:S01]  /*0e60*/  SHF.R.U32.HI R33, RZ, 0xe, R11 ;  /* 0x0000000eff217819 */ /* 0x008fe2000001160b */
[----:B----4-:R-:W-:Y:S01]  /*0e70*/  @!P0 IMAD.IADD R27, R17, 0x1, R28 ;  /* 0x00000001111b8824 */ /* 0x010fe200078e021c */
[----:B------:R-:W-:-:S02]  /*0e80*/  SHF.R.U32.HI R17, RZ, 0xf, R13 ;  /* 0x0000000fff117819 */ /* 0x000fc4000001160d */
[----:B-----5:R-:W-:Y:S02]  /*0e90*/  @!P0 PRMT R0, R30, 0x7610, R0 ;  /* 0x000076101e008816 */ /* 0x020fe40000000000 */
[----:B------:R-:W-:Y:S02]  /*0ea0*/  @!P0 PRMT R2, R31, 0x7610, R2 ;  /* 0x000076101f028816 */ /* 0x000fe40000000002 */
[----:B------:R-:W-:Y:S02]  /*0eb0*/  @!P0 PRMT R0, R0, 0x7610, R30 ;  /* 0x0000761000008816 */ /* 0x000fe4000000001e */
[----:B------:R-:W-:Y:S02]  /*0ec0*/  LOP3.LUT R30, R19, 0x10001, RZ, 0xc0, !PT ;  /* 0x00010001131e7812 */ /* 0x000fe400078ec0ff */
[----:B------:R-:W-:Y:S02]  /*0ed0*/  LOP3.LUT R18, R17, 0x10001, RZ, 0xc0, !PT ;  /* 0x0001000111127812 */ /* 0x000fe400078ec0ff */
[----:B------:R-:W-:-:S02]  /*0ee0*/  SHF.R.U32.HI R19, RZ, 0xe, R9 ;  /* 0x0000000eff137819 */ /* 0x000fc40000011609 */
[----:B------:R-:W-:Y:S02]  /*0ef0*/  @!P0 PRMT R2, R2, 0x7610, R31 ;  /* 0x0000761002028816 */ /* 0x000fe4000000001f */
[----:B------:R-:W-:Y:S02]  /*0f00*/  SHF.R.U32.HI R31, RZ, 0xf, R15 ;  /* 0x0000000fff1f7819 */ /* 0x000fe4000001160f */
[----:B------:R-:W-:Y:S02]  /*0f10*/  LOP3.LUT R19, R18, 0x20002, R19, 0xf8, !PT ;  /* 0x0002000212137812 */ /* 0x000fe400078ef813 */
[----:B------:R-:W-:Y:S02]  /*0f20*/  SHF.R.U32.HI R36, RZ, 0xd, R5 ;  /* 0x0000000dff247819 */ /* 0x000fe40000011605 */
[----:B------:R-:W-:Y:S02]  /*0f30*/  SHF.R.U32.HI R17, RZ, 0xe, R8 ;  /* 0x0000000eff117819 */ /* 0x000fe40000011608 */
[----:B------:R-:W-:-:S02]  /*0f40*/  LOP3.LUT R32, R31, 0x10001, RZ, 0xc0, !PT ;  /* 0x000100011f207812 */ /* 0x000fc400078ec0ff */
[----:B------:R-:W-:Y:S02]  /*0f50*/  LOP3.LUT R36, R19, 0x40004, R36, 0xf8, !PT ;  /* 0x0004000413247812 */ /* 0x000fe400078ef824 */
[----:B------:R-:W-:Y:S02]  /*0f60*/  LOP3.LUT R16, R16, 0x20002, R17, 0xf8, !PT ;  /* 0x0002000210107812 */ /* 0x000fe400078ef811 */
[----:B------:R-:W-:Y:S02]  /*0f70*/  SHF.R.U32.HI R37, RZ, 0xd, R4 ;  /* 0x0000000dff257819 */ /* 0x000fe40000011604 */
[----:B------:R-:W-:Y:S02]  /*0f80*/  LOP3.LUT R19, R15, 0x380038, RZ, 0xc0, !PT ;  /* 0x003800380f137812 */ /* 0x000fe400078ec0ff */
[----:B------:R-:W-:Y:S02]  /*0f90*/  SHF.R.U32.HI R31, RZ, 0xe, R10 ;  /* 0x0000000eff1f7819 */ /* 0x000fe4000001160a */
[----:B------:R-:W-:-:S02]  /*0fa0*/  LOP3.LUT R17, R13, 0x380038, RZ, 0xc0, !PT ;  /* 0x003800380d117812 */ /* 0x000fc400078ec0ff */
[----:B------:R-:W-:Y:S02]  /*0fb0*/  LOP3.LUT R33, R32, 0x20002, R33, 0xf8, !PT ;  /* 0x0002000220217812 */ /* 0x000fe400078ef821 */
[----:B------:R-:W-:Y:S02]  /*0fc0*/  SHF.R.U32.HI R34, RZ, 0xd, R7 ;  /* 0x0000000dff227819 */ /* 0x000fe40000011607 */
[----:B------:R-:W-:Y:S02]  /*0fd0*/  LOP3.LUT R37, R16, 0x40004, R37, 0xf8, !PT ;  /* 0x0004000410257812 */ /* 0x000fe400078ef825 */
[----:B------:R-:W-:Y:S02]  /*0fe0*/  LOP3.LUT R18, R14, 0x380038, RZ, 0xc0, !PT ;  /* 0x003800380e127812 */ /* 0x000fe400078ec0ff */
[----:B------:R-:W-:Y:S02]  /*0ff0*/  LOP3.LUT R44, R19, 0x64006400, RZ, 0xfc, !PT ;  /* 0x64006400132c7812 */ /* 0x000fe400078efcff */
[----:B------:R-:W-:-:S02]  /*1000*/  LOP3.LUT R30, R30, 0x20002, R31, 0xf8, !PT ;  /* 0x000200021e1e7812 */ /* 0x000fc400078ef81f */
[----:B------:R-:W-:Y:S02]  /*1010*/  SHF.R.U32.HI R35, RZ, 0xd, R6 ;  /* 0x0000000dff237819 */ /* 0x000fe40000011606 */
[----:B------:R-:W-:Y:S02]  /*1020*/  LOP3.LUT R16, R12, 0x380038, RZ, 0xc0, !PT ;  /* 0x003800380c107812 */ /* 0x000fe400078ec0ff */
[----:B------:R-:W-:Y:S02]  /*1030*/  LOP3.LUT R38, R17, 0x64006400, RZ, 0xfc, !PT ;  /* 0x6400640011267812 */ /* 0x000fe400078efcff */
[----:B------:R-:W-:Y:S02]  /*1040*/  LOP3.LUT R19, R75, 0x380038, RZ, 0xc0, !PT ;  /* 0x003800384b137812 */ /* 0x000fe400078ec0ff */
[----:B------:R-:W-:Y:S02]  /*1050*/  LOP3.LUT R34, R33, 0x40004, R34, 0xf8, !PT ;  /* 0x0004000421227812 */ /* 0x000fe400078ef822 */
[----:B------:R-:W-:-:S02]  /*1060*/  LOP3.LUT R17, R74, 0x380038, RZ, 0xc0, !PT ;  /* 0x003800384a117812 */ /* 0x000fc400078ec0ff */
[----:B------:R-:W-:Y:S02]  /*1070*/  LOP3.LUT R32, R10, 0x380038, RZ, 0xc0, !PT ;  /* 0x003800380a207812 */ /* 0x000fe400078ec0ff */
[----:B------:R-:W-:Y:S02]  /*1080*/  LOP3.LUT R33, R76, 0x380038, RZ, 0xc0, !PT ;  /* 0x003800384c217812 */ /* 0x000fe400078ec0ff */
[----:B------:R-:W-:Y:S02]  /*1090*/  SHF.R.U32.HI R64, RZ, 0x6, R8 ;  /* 0x00000006ff407819 */ /* 0x000fe40000011608 */
[----:B------:R-:W-:Y:S02]  /*10a0*/  LOP3.LUT R78, R18, 0x64006400, RZ, 0xfc, !PT ;  /* 0x64006400124e7812 */ /* 0x000fe400078efcff */
[----:B------:R-:W-:Y:S02]  /*10b0*/  LOP3.LUT R35, R30, 0x40004, R35, 0xf8, !PT ;  /* 0x000400041e237812 */ /* 0x000fe400078ef823 */
[----:B------:R-:W-:-:S02]  /*10c0*/  LOP3.LUT R16, R16, 0x64006400, RZ, 0xfc, !PT ;  /* 0x6400640010107812 */ /* 0x000fc400078efcff */
[----:B------:R-:W-:Y:S02]  /*10d0*/  LOP3.LUT R18, R8, 0x380038, RZ, 0xc0, !PT ;  /* 0x0038003808127812 */ /* 0x000fe400078ec0ff */
        /* <DEDUP_REMOVED lines=11> */
[----:B------:R-:W-:Y:S01]  /*1190*/  SHF.R.U32.HI R32, RZ, 0x6, R5 ;  /* 0x00000006ff207819 */ /* 0x000fe20000011605 */
[-C--:B------:R-:W-:Y:S01]  /*11a0*/  HFMA2 R79, R38, R45.reuse.H0_H0, -132, -132 ;  /* 0xd820d820264f7431 */ /* 0x080fe2000004002d */
[----:B------:R-:W-:Y:S01]  /*11b0*/  SHF.R.U32.HI R33, RZ, 0x6, R4 ;  /* 0x00000006ff217819 */ /* 0x000fe20000011604 */
        /* <DEDUP_REMOVED lines=9> */
[----:B------:R-:W-:Y:S02]  /*1250*/  SHF.R.U32.HI R58, RZ, 0x6, R10 ;  /* 0x00000006ff3a7819 */ /* 0x000fe4000001160a */
[----:B------:R-:W-:-:S02]  /*1260*/  SHF.R.U32.HI R31, RZ, 0x6, R6 ;  /* 0x00000006ff1f7819 */ /* 0x000fc40000011606 */
[----:B------:R-:W-:Y:S02]  /*1270*/  LOP3.LUT R49, R7, 0x380038, RZ, 0xc0, !PT ;  /* 0x0038003807317812 */ /* 0x000fe400078ec0ff */
[----:B------:R-:W-:Y:S02]  /*1280*/  SHF.R.U32.HI R30, RZ, 0x6, R7 ;  /* 0x00000006ff1e7819 */ /* 0x000fe40000011607 */
        /* <DEDUP_REMOVED lines=41> */
[-C--:B------:R-:W-:Y:S02]  /*1520*/  HFMA2 R70, R70, R45.reuse.H0_H0, -132, -132 ;  /* 0xd820d82046467431 */ /* 0x080fe4000004002d */
[-C--:B------:R-:W-:Y:S02]  /*1530*/  HFMA2 R60, R60, R45.reuse.H0_H0, -132, -132 ;  /* 0xd820d8203c3c7431 */ /* 0x080fe4000004002d */
[-C--:B------:R-:W-:Y:S02]  /*1540*/  HFMA2 R52, R52, R45.reuse.H0_H0, -132, -132 ;  /* 0xd820d82034347431 */ /* 0x080fe4000004002d */
[-C--:B------:R-:W-:Y:S01]  /*1550*/  HFMA2 R55, R56, R45.reuse.H0_H0, -132, -132 ;  /* 0xd820d82038377431 */ /* 0x080fe2000004002d */
[----:B------:R-:W-:Y:S01]  /*1560*/  LOP3.LUT R56, R46, 0x64006400, RZ, 0xfc, !PT ;  /* 0x640064002e387812 */ /* 0x000fe200078efcff */
[----:B------:R-:W-:-:S02]  /*1570*/  HFMA2 R38, R38, R45.H0_H0, -132, -132 ;  /* 0xd820d82026267431 */ /* 0x000fc4000004002d */
[-C--:B------:R-:W-:Y:S02]  /*1580*/  HFMA2 R40, R48, R45.reuse.H0_H0, -132, -132 ;  /* 0xd820d82030287431 */ /* 0x080fe4000004002d */
[-C--:B------:R-:W-:Y:S02]  /*1590*/  HFMA2 R42, R42, R45.reuse.H0_H0, -132, -132 ;  /* 0xd820d8202a2a7431 */ /* 0x080fe4000004002d */
        /* <DEDUP_REMOVED lines=16> */
[----:B------:R-:W-:Y:S01]  /*16a0*/  LOP3.LUT R84, R49, 0x64006400, RZ, 0xfc, !PT ;  /* 0x6400640031547812 */ /* 0x000fe200078efcff */
        /* <DEDUP_REMOVED lines=39> */
[-C--:B0-----:R-:W-:Y:S01]  /*1920*/  HFMA2 R81, R13, R16.reuse, RZ.H0_H0 ;  /* 0x000000100d517231 */ /* 0x081fe200000400ff */
[-C--:B------:R-:W-:Y:S01]  /*1930*/  HFMA2.MMA R85, R85, R16.reuse, RZ ;  /* 0x0000001055557235 */ /* 0x080fe200000000ff */
[----:B------:R-:W-:Y:S01]  /*1940*/  HFMA2 R86, R15, R16, RZ.H0_H0 ;  /* 0x000000100f567231 */ /* 0x000fe200000400ff */
[----:B------:R-:W-:Y:S01]  /*1950*/  HFMA2.MMA R82, R83, R16, RZ ;  /* 0x0000001053527235 */ /* 0x000fe200000000ff */
[----:B------:R-:W0:Y:S01]  /*1960*/  LDS.128 R12, [UR4+0x10] ;  /* 0x00001004ff0c7984 */ /* 0x000e220008000c00 */
[----:B------:R-:W-:Y:S01]  /*1970*/  LOP3.LUT R83, R6, 0x70007, RZ, 0xc0, !PT ;  /* 0x0007000706537812 */ /* 0x000fe200078ec0ff */
[-C--:B------:R-:W-:Y:S01]  /*1980*/  HFMA2 R81, R79, R17.reuse, R81 ;  /* 0x000000114f517231 */ /* 0x080fe20000000051 */
[----:B------:R-:W-:Y:S01]  /*1990*/  LOP3.LUT R16, R4, 0x70007, RZ, 0xc0, !PT ;  /* 0x0007000704107812 */ /* 0x000fe200078ec0ff */
[----:B------:R-:W-:Y:S01]  /*19a0*/  HADD2 R4, R75, -1028, -1028 ;  /* 0xe404e4044b047430 */ /* 0x000fe20000000000 */
[-C--:B------:R-:W-:Y:S01]  /*19b0*/  HFMA2.MMA R85, R80, R17.reuse, R85 ;  /* 0x0000001150557235 */ /* 0x080fe20000000055 */
[----:B------:R-:W-:Y:S01]  /*19c0*/  LOP3.LUT R80, R5, 0x70007, RZ, 0xc0, !PT ;  /* 0x0007000705507812 */ /* 0x000fe200078ec0ff */
[----:B------:R-:W-:Y:S01]  /*19d0*/  HFMA2.MMA R82, R78, R17, R82 ;  /* 0x000000114e527235 */ /* 0x000fe20000000052 */
[----:B------:R-:W-:Y:S01]  /*19e0*/  HADD2 R5, R76, -1028, -1028 ;  /* 0xe404e4044c057430 */ /* 0x000fe20000000000 */
[----:B------:R-:W-:Y:S01]  /*19f0*/  LOP3.LUT R9, R9, 0x64006400, RZ, 0xfc, !PT ;  /* 0x6400640009097812 */ /* 0x000fe200078efcff */
[----:B------:R-:W-:Y:S01]  /*1a00*/  HFMA2 R86, R77, R17, R86 ;  /* 0x000000114d567231 */ /* 0x000fe20000000056 */
[----:B------:R-:W-:Y:S01]  /*1a10*/  LOP3.LUT R10, R10, 0x64006400, RZ, 0xfc, !PT ;  /* 0x640064000a0a7812 */ /* 0x000fe200078efcff */
[-C--:B------:R-:W-:Y:S01]  /*1a20*/  HFMA2 R81, R4, R18.reuse, R81 ;  /* 0x0000001204517231 */ /* 0x080fe20000000051 */
[-C--:B------:R-:W-:Y:S01]  /*1a30*/  HFMA2.MMA R85, R74, R18.reuse, R85 ;  /* 0x000000124a557235 */ /* 0x080fe20000000055 */
[----:B------:R-:W-:Y:S01]  /*1a40*/  HFMA2 R86, R5, R18, R86 ;  /* 0x0000001205567231 */ /* 0x000fe20000000056 */
[----:B------:R-:W-:Y:S01]  /*1a50*/  HFMA2.MMA R82, R73, R18, R82 ;  /* 0x0000001249527235 */ /* 0x000fe20000000052 */
[-C--:B------:R-:W-:Y:S01]  /*1a60*/  HFMA2 R81, R71, R19.reuse, R81 ;  /* 0x0000001347517231 */ /* 0x080fe20000000051 */
[----:B------:R-:W-:Y:S01]  /*1a70*/  LOP3.LUT R8, R8, 0x64006400, RZ, 0xfc, !PT ;  /* 0x6400640008087812 */ /* 0x000fe200078efcff */
[----:B------:R-:W-:Y:S01]  /*1a80*/  HFMA2 R86, R69, R19, R86 ;  /* 0x0000001345567231 */ /* 0x000fe20000000056 */
[----:B------:R-:W-:-:S02]  /*1a90*/  LOP3.LUT R58, R58, 0x70007, RZ, 0xc0, !PT ;  /* 0x000700073a3a7812 */ /* 0x000fc400078ec0ff */
[-C--:B------:R-:W-:Y:S01]  /*1aa0*/  HFMA2.MMA R6, R72, R19.reuse, R85 ;  /* 0x0000001348067235 */ /* 0x080fe20000000055 */
[----:B------:R-:W-:Y:S01]  /*1ab0*/  HADD2 R8, R8, -1028, -1028 ;  /* 0xe404e40408087430 */ /* 0x000fe20000000000 */
[----:B------:R-:W-:Y:S01]  /*1ac0*/  HFMA2.MMA R82, R70, R19, R82 ;  /* 0x0000001346527235 */ /* 0x000fe20000000052 */
        /* <DEDUP_REMOVED lines=32> */
[----:B------:R-:W-:Y:S01]  /*1cd0*/  HFMA2.MMA R82, R60, R14, R82 ;  /* 0x0000000e3c527235 */ /* 0x000fe20000000052 */
[-C--:B------:R-:W-:Y:S01]  /*1ce0*/  HFMA2 R81, R61, R14.reuse, R81 ;  /* 0x0000000e3d517231 */ /* 0x080fe20000000051 */
[----:B------:R-:W-:Y:S01]  /*1cf0*/  LOP3.LUT R31, R31, 0x64006400, RZ, 0xfc, !PT ;  /* 0x640064001f1f7812 */ /* 0x000fe200078efcff */
[-C--:B------:R-:W-:Y:S01]  /*1d00*/  HFMA2.MMA R17, R64, R15.reuse, R17 ;  /* 0x0000000f40117235 */ /* 0x080fe20000000011 */
[----:B------:R-:W-:Y:S01]  /*1d10*/  HFMA2 R86, R59, R14, R86 ;  /* 0x0000000e3b567231 */ /* 0x000fe20000000056 */
[----:B------:R-:W-:Y:S01]  /*1d20*/  LOP3.LUT R30, R30, 0x70007, RZ, 0xc0, !PT ;  /* 0x000700071e1e7812 */ /* 0x000fe200078ec0ff */
[----:B------:R-:W-:Y:S01]  /*1d30*/  HADD2 R62, R62, -1028, -1028 ;  /* 0xe404e4043e3e7430 */ /* 0x000fe20000000000 */
[----:B------:R-:W-:Y:S01]  /*1d40*/  LOP3.LUT R80, R80, 0x64006400, RZ, 0xfc, !PT ;  /* 0x6400640050507812 */ /* 0x000fe200078efcff */
[----:B------:R-:W-:Y:S01]  /*1d50*/  HFMA2.MMA R82, R9, R15, R82 ;  /* 0x0000000f09527235 */ /* 0x000fe20000000052 */
[----:B------:R-:W-:Y:S01]  /*1d60*/  HADD2 R63, R63, -1028, -1028 ;  /* 0xe404e4043f3f7430 */ /* 0x000fe20000000000 */
[----:B------:R-:W1:Y:S01]  /*1d70*/  LDS.128 R8, [UR4+0x30] ;  /* 0x00003004ff087984 */ /* 0x000e620008000c00 */
        /* <DEDUP_REMOVED lines=18> */
[----:B------:R-:W-:Y:S01]  /*1ea0*/  HFMA2 R81, R80, R6, R81 ;  /* 0x0000000650517231 */ /* 0x000fe20000000051 */
[----:B------:R-:W-:Y:S01]  /*1eb0*/  HFMA2.MMA R82, R47, R5, R82 ;  /* 0x000000052f527235 */ /* 0x000fe20000000052 */
[----:B------:R-:W-:Y:S01]  /*1ec0*/  HADD2 R5, R84, -1028, -1028 ;  /* 0xe404e40454057430 */ /* 0x000fe20000000000 */
[----:B------:R-:W-:Y:S01]  /*1ed0*/  LOP3.LUT R34, R34, 0x64006400, RZ, 0xfc, !PT ;  /* 0x6400640022227812 */ /* 0x000fe200078efcff */
[----:B------:R-:W-:-:S02]  /*1ee0*/  HFMA2 R81, R39, R7, R81 ;  /* 0x0000000727517231 */ /* 0x000fc40000000051 */
[----:B------:R-:W-:Y:S01]  /*1ef0*/  HFMA2 R86, R5, R6, R86 ;  /* 0x0000000605567231 */ /* 0x000fe20000000056 */
[-C--:B------:R-:W-:Y:S01]  /*1f00*/  HFMA2.MMA R17, R16, R6.reuse, R17 ;  /* 0x0000000610117235 */ /* 0x080fe20000000011 */
[----:B------:R-:W-:Y:S01]  /*1f10*/  HADD2 R5, R30, -1028, -1028 ;  /* 0xe404e4041e057430 */ /* 0x000fe20000000000 */
[----:B------:R-:W-:Y:S01]  /*1f20*/  HFMA2.MMA R82, R83, R6, R82 ;  /* 0x0000000653527235 */ /* 0x000fe20000000052 */
[----:B------:R-:W-:Y:S02]  /*1f30*/  HFMA2 R86, R41, R7, R86 ;  /* 0x0000000729567231 */ /* 0x000fe40000000056 */
[----:B------:R-:W-:Y:S02]  /*1f40*/  HADD2 R32, R32, -1028, -1028 ;  /* 0xe404e40420207430 */ /* 0x000fe40000000000 */
[----:B------:R-:W-:Y:S01]  /*1f50*/  HADD2 R35, R35, -1028, -1028 ;  /* 0xe404e40423237430 */ /* 0x000fe20000000000 */
[-C--:B------:R-:W-:Y:S01]  /*1f60*/  HFMA2.MMA R4, R38, R7.reuse, R17 ;  /* 0x0000000726047235 */ /* 0x080fe20000000011 */
[----:B------:R-:W-:Y:S01]  /*1f70*/  HADD2 R36, R36, -1028, -1028 ;  /* 0xe404e40424247430 */ /* 0x000fe20000000000 */
[----:B------:R-:W-:Y:S01]  /*1f80*/  HFMA2.MMA R82, R40, R7, R82 ;  /* 0x0000000728527235 */ /* 0x000fe20000000052 */
[----:B-1----:R-:W-:-:S05]  /*1f90*/  HFMA2 R86, R5, R8, R86 ;  /* 0x0000000805567231 */ /* 0x002fca0000000056 */
[-C--:B------:R-:W-:Y:S01]  /*1fa0*/  HFMA2.MMA R4, R33, R8.reuse, R4 ;  /* 0x0000000821047235 */ /* 0x080fe20000000004 */
[----:B------:R-:W-:Y:S01]  /*1fb0*/  HFMA2 R81, R32, R8, R81 ;  /* 0x0000000820517231 */ /* 0x000fe20000000051 */
[----:B------:R-:W-:Y:S01]  /*1fc0*/  HFMA2.MMA R82, R31, R8, R82 ;  /* 0x000000081f527235 */ /* 0x000fe20000000052 */
[-C--:B------:R-:W-:Y:S02]  /*1fd0*/  HFMA2 R86, R45, R9.reuse, R86 ;  /* 0x000000092d567231 */ /* 0x080fe40000000056 */
[----:B------:R-:W-:Y:S02]  /*1fe0*/  HFMA2 R81, R43, R9, R81 ;  /* 0x000000092b517231 */ /* 0x000fe40000000051 */
[-C--:B------:R-:W-:Y:S01]  /*1ff0*/  HFMA2 R86, R3, R10.reuse, R86 ;  /* 0x0000000a03567231 */ /* 0x080fe20000000056 */
[-C--:B------:R-:W-:Y:S01]  /*2000*/  HFMA2.MMA R5, R42, R9.reuse, R4 ;  /* 0x000000092a057235 */ /* 0x080fe20000000004 */
[----:B------:R-:W-:Y:S01]  /*2010*/  HADD2 R4, R37, -1028, -1028 ;  /* 0xe404e40425047430 */ /* 0x000fe20000000000 */
[----:B------:R-:W-:Y:S01]  /*2020*/  HFMA2.MMA R82, R44, R9, R82 ;  /* 0x000000092c527235 */ /* 0x000fe20000000052 */
[----:B------:R-:W-:-:S02]  /*2030*/  HFMA2 R81, R50, R10, R81 ;  /* 0x0000000a32517231 */ /* 0x000fc40000000051 */
[----:B------:R-:W-:Y:S02]  /*2040*/  HADD2 R3, R34, -1028, -1028 ;  /* 0xe404e40422037430 */ /* 0x000fe40000000000 */
[-C--:B------:R-:W-:Y:S01]  /*2050*/  HFMA2 R81, R36, R11.reuse, R81 ;  /* 0x0000000b24517231 */ /* 0x080fe20000000051 */
[-C--:B------:R-:W-:Y:S01]  /*2060*/  HFMA2.MMA R5, R49, R10.reuse, R5 ;  /* 0x0000000a31057235 */ /* 0x080fe20000000005 */
[----:B------:R-:W-:Y:S01]  /*2070*/  HFMA2 R86, R3, R11, R86 ;  /* 0x0000000b03567231 */ /* 0x000fe20000000056 */
[----:B------:R-:W-:Y:S01]  /*2080*/  HFMA2.MMA R82, R51, R10, R82 ;  /* 0x0000000a33527235 */ /* 0x000fe20000000052 */
[----:B------:R-:W-:Y:S02]  /*2090*/  HADD2 R81, R81.H0_H0, R81.H1_H1 ;  /* 0x3000005151517230 */ /* 0x000fe40000000800 */
[----:B------:R-:W-:-:S03]  /*20a0*/  HADD2 R41, R86.H0_H0, R86.H1_H1 ;  /* 0x3000005656297230 */ /* 0x000fc60000000800 */
        /* <DEDUP_REMOVED lines=8> */
.L_x_3391:
[----:B------:R-:W-:Y:S01]  /*2130*/  ISETP.LT.AND P2, PT, R28, R25, PT ;  /* 0x000000191c00720c */ /* 0x000fe20003f41270 */
[----:B------:R-:W-:Y:S01]  /*2140*/  UIADD3 UR4, UR4, 0x40, URZ ;  /* 0x0000004004047890 */ /* 0x000fe2000fffe03f */
[----:B------:R-:W-:-:S11]  /*2150*/  IMAD.WIDE R4, R29, 0x4, R20 ;  /* 0x000000041d047825 */ /* 0x000fd600078e0214 */
[----:B------:R-:W-:Y:S05]  /*2160*/  @!P0 BRA P2, `(.L_x_3392) ;  /* 0xffffffe800d48947 */ /* 0x000fea000103ffff */
.L_x_3390:
        /* <DEDUP_REMOVED lines=18> */
.L_x_3396:
[----:B------:R-:W1:Y:S02]  /*2290*/  LDS R2, [R0] ;  /* 0x0000000000027984 */ /* 0x000e640000000800 */
[----:B-1----:R-:W-:-:S06]  /*22a0*/  HADD2 R3, R2, R7 ;  /* 0x0000000702037230 */ /* 0x002fcc0000000000 */
[----:B------:R-:W1:Y:S02]  /*22b0*/  ATOMS.CAST.SPIN R3, [R0], R2, R3 ;  /* 0x000000020003738d */ /* 0x000e640001800003 */
[----:B-1----:R-:W-:-:S13]  /*22c0*/  ISETP.EQ.U32.AND P0, PT, R3, 0x1, PT ;  /* 0x000000010300780c */ /* 0x002fda0003f02070 */
[----:B------:R-:W-:Y:S05]  /*22d0*/  @!P0 BRA `(.L_x_3396) ;  /* 0xfffffffc00ec8947 */ /* 0x000fea000383ffff */
[----:B------:R-:W-:Y:S05]  /*22e0*/  BRA `(.L_x_3394) ;  /* 0x00000000000c7947 */ /* 0x000fea0003800000 */
.L_x_3395:
[----:B------:R-:W2:Y:S02]  /*22f0*/  LD.E R0, desc[UR6][R4.64] ;  /* 0x0000000604007980 */ /* 0x000ea4000c101900 */
[----:B--2---:R-:W-:-:S05]  /*2300*/  IMAD.IADD R3, R7, 0x1, R0 ;  /* 0x0000000107037824 */ /* 0x004fca00078e0200 */
[----:B------:R1:W-:Y:S02]  /*2310*/  ST.E desc[UR6][R4.64], R3 ;  /* 0x0000000304007985 */ /* 0x0003e4000c101906 */
.L_x_3394:
[----:B------:R-:W-:Y:S05]  /*2320*/  BSYNC B0 ;  /* 0x0000000000007941 */ /* 0x000fea0003800000 */
.L_x_3393:
[----:B------:R2:W-:Y:S02]  /*2330*/  ATOM.E.ADD.F16x2.RN.STRONG.GPU P0, RZ, desc[UR6][R4.64+0x4], R23 ;  /* 0x0000041704ff79a2 */ /* 0x0005e4000810e1c6 */
[----:B--2---:R-:W-:Y:S05]  /*2340*/  @P0 EXIT ;  /* 0x000000000000094d */ /* 0x004fea0003800000 */
[----:B------:R-:W2:Y:S02]  /*2350*/  QSPC.E.S P0, RZ, [R4+0x4] ;  /* 0x0000040004ff73aa */ /* 0x000ea40000000500 */
[----:B--2---:R-:W-:Y:S05]  /*2360*/  @!P0 BRA `(.L_x_3397) ;  /* 0x0000000000208947 */ /* 0x004fea0003800000 */
[----:B------:R-:W-:-:S05]  /*2370*/  IMAD.MOV.U32 R2, RZ, RZ, R4 ;  /* 0x000000ffff027224 */ /* 0x000fca00078e0004 */
[----:B------:R-:W-:-:S07]  /*2380*/  MOV R0, R2 ;  /* 0x0000000200007202 */ /* 0x000fce0000000f00 */
.L_x_3398:
[----:B------:R-:W1:Y:S02]  /*2390*/  LDS R2, [R0+0x4] ;  /* 0x0000040000027984 */ /* 0x000e640000000800 */
[----:B-1----:R-:W-:-:S10]  /*23a0*/  HFMA2.MMA R3, R2, 1, 1, R23 ;  /* 0x3c003c0002037835 */ /* 0x002fd40000000017 */
[----:B------:R-:W1:Y:S02]  /*23b0*/  ATOMS.CAST.SPIN R3, [R0+0x4], R2, R3 ;  /* 0x000004020003738d */ /* 0x000e640001800003 */
[----:B-1----:R-:W-:-:S13]  /*23c0*/  ISETP.EQ.U32.AND P0, PT, R3, 0x1, PT ;  /* 0x000000010300780c */ /* 0x002fda0003f02070 */
[----:B------:R-:W-:Y:S05]  /*23d0*/  @!P0 BRA `(.L_x_3398) ;  /* 0xfffffffc00ec8947 */ /* 0x000fea000383ffff */
[----:B------:R-:W-:Y:S05]  /*23e0*/  EXIT ;  /* 0x000000000000794d */ /* 0x000fea0003800000 */
.L_x_3397:
[----:B------:R-:W1:Y:S02]  /*23f0*/  LD.E R0, desc[UR6][R4.64+0x4] ;  /* 0x0000040604007980 */ /* 0x000e64000c101900 */
[----:B-1----:R-:W-:-:S05]  /*2400*/  IMAD.IADD R3, R23, 0x1, R0 ;  /* 0x0000000117037824 */ /* 0x002fca00078e0200 */
[----:B------:R-:W-:Y:S01]  /*2410*/  ST.E desc[UR6][R4.64+0x4], R3 ;  /* 0x0000040304007985 */ /* 0x000fe2000c101906 */
[----:B------:R-:W-:Y:S05]  /*2420*/  EXIT ;  /* 0x000000000000794d */ /* 0x000fea0003800000 */
.L_x_3399:
        /* <DEDUP_REMOVED lines=13> */
.L_x_3727:


//--------------------- .text._Z23gemm_half_q_half_kernelILi1ELi6ELb1ELb1ELi64EEvPK6__halfPKjS4_S2_PS0_iiiiPKtS7_iiiiiibS2_i --------------------------
	.section	.text._Z23gemm_half_q_half_kernelILi1ELi6ELb1ELb1ELi64EEvPK6__halfPKjS4_S2_PS0_iiiiPKtS7_iiiiiibS2_i,"ax",@progbits
	.align	128
        .global         _Z23gemm_half_q_half_kernelILi1ELi6ELb1ELb1ELi64EEvPK6__halfPKjS4_S2_PS0_iiiiPKtS7_iiiiiibS2_i
        .type           _Z23gemm_half_q_half_kernelILi1ELi6ELb1ELb1ELi64EEvPK6__halfPKjS4_S2_PS0_iiiiPKtS7_iiiiiibS2_i,@function
        .size           _Z23gemm_half_q_half_kernelILi1ELi6ELb1ELb1ELi64EEvPK6__halfPKjS4_S2_PS0_iiiiPKtS7_iiiiiibS2_i,(.L_x_3728 - _Z23gemm_half_q_half_kernelILi1ELi6ELb1ELb1ELi64EEvPK6__halfPKjS4_S2_PS0_iiiiPKtS7_iiiiiibS2_i)
        .other          _Z23gemm_half_q_half_kernelILi1ELi6ELb1ELb1ELi64EEvPK6__halfPKjS4_S2_PS0_iiiiPKtS7_iiiiiibS2_i,@"STO_CUDA_ENTRY STV_DEFAULT"
_Z23gemm_half_q_half_kernelILi1ELi6ELb1ELb1ELi64EEvPK6__halfPKjS4_S2_PS0_iiiiPKtS7_iiiiiibS2_i:
.text._Z23gemm_half_q_half_kernelILi1ELi6ELb1ELb1ELi64EEvPK6__halfPKjS4_S2_PS0_iiiiPKtS7_iiiiiibS2_i:
        /* <DEDUP_REMOVED lines=48> */
.L_x_3401:
[----:B------:R-:W-:Y:S05]  /*0300*/  BSYNC B0 ;  /* 0x0000000000007941 */ /* 0x000fea0003800000 */
.L_x_3400:
        /* <DEDUP_REMOVED lines=31> */
.L_x_3403:
        /* <DEDUP_REMOVED lines=42> */
.L_x_3402:
        /* <DEDUP_REMOVED lines=16> */
.L_x_3404:
        /* <DEDUP_REMOVED lines=8> */
.L_x_3405:
[----:B------:R-:W-:Y:S01]  /*0920*/  ULDC UR5, c[0x0][0x260] ;  /* 0x0000980000057ab9 */ /* 0x000fe20000000800 */
[C---:B-1----:R-:W-:Y:S01]  /*0930*/  ISETP.GT.AND P3, PT, R44.reuse, R4, PT ;  /* 0x000000042c00720c */ /* 0x042fe20003f64270 */
[----:B------:R-:W-:Y:S01]  /*0940*/  IMAD.MOV.U32 R3, RZ, RZ, RZ ;  /* 0x000000ffff037224 */ /* 0x000fe200078e00ff */
[----:B------:R-:W-:Y:S01]  /*0950*/  ISETP.GT.AND P1, PT, R44, UR5, PT ;  /* 0x000000052c007c0c */ /* 0x000fe2000bf24270 */
[----:B------:R-:W-:-:S12]  /*0960*/  IMAD.MOV.U32 R5, RZ, RZ, RZ ;  /* 0x000000ffff057224 */ /* 0x000fd800078e00ff */
[----:B------:R-:W-:Y:S05]  /*0970*/  @!P1 BRA `(.L_x_3406) ;  /* 0x00000000001c9947 */ /* 0x000fea0003800000 */
[----:B------:R-:W1:Y:S02]  /*0980*/  LDC R5, c[0x0][0x264] ;  /* 0x00009900ff057b82 */ /* 0x000e640000000800 */
[----:B-1----:R-:W-:-:S05]  /*0990*/  VIMNMX R5, R44, R5, PT ;  /* 0x000000052c057248 */ /* 0x002fca0003fe0100 */
[----:B------:R-:W-:-:S05]  /*09a0*/  VIADD R5, R5, -UR5 ;  /* 0x8000000505057c36 */ /* 0x000fca0008000000 */
[----:B0-----:R-:W-:-:S04]  /*09b0*/  SHF.R.S32.HI R10, RZ, 0x1f, R5 ;  /* 0x0000001fff0a7819 */ /* 0x001fc80000011405 */
[----:B------:R-:W-:-:S04]  /*09c0*/  LEA.HI R10, R10, R5, RZ, 0x5 ;  /* 0x000000050a0a7211 */ /* 0x000fc800078f28ff */
[----:B------:R-:W-:-:S05]  /*09d0*/  SHF.R.S32.HI R10, RZ, 0x5, R10 ;  /* 0x00000005ff0a7819 */ /* 0x000fca000001140a */
[----:B------:R-:W-:-:S07]  /*09e0*/  IMAD.SHL.U32 R5, R10, 0x4, RZ ;  /* 0x000000040a057824 */ /* 0x000fce00078e00ff */
.L_x_3406:
        /* <DEDUP_REMOVED lines=8> */
.L_x_3407:
[----:B------:R-:W-:Y:S01]  /*0a70*/  ULDC UR10, c[0x0][0x268] ;  /* 0x00009a00000a7ab9 */ /* 0x000fe20000000800 */
[----:B------:R-:W-:Y:S01]  /*0a80*/  IMAD.MOV.U32 R4, RZ, RZ, RZ ;  /* 0x000000ffff047224 */ /* 0x000fe200078e00ff */
[----:B------:R-:W-:-:S13]  /*0a90*/  ISETP.GT.AND P1, PT, R44, UR10, PT ;  /* 0x0000000a2c007c0c */ /* 0x000fda000bf24270 */
[----:B------:R-:W-:Y:S05]  /*0aa0*/  @!P1 BRA `(.L_x_3408) ;  /* 0x00000000001c9947 */ /* 0x000fea0003800000 */
[----:B0-----:R-:W0:Y:S02]  /*0ab0*/  LDC R11, c[0x0][0x26c] ;  /* 0x00009b00ff0b7b82 */ /* 0x001e240000000800 */
[----:B0-----:R-:W-:-:S05]  /*0ac0*/  VIMNMX R4, R44, R11, PT ;  /* 0x0000000b2c047248 */ /* 0x001fca0003fe0100 */
[----:B------:R-:W-:-:S05]  /*0ad0*/  VIADD R4, R4, -UR10 ;  /* 0x8000000a04047c36 */ /* 0x000fca0008000000 */
[----:B------:R-:W-:-:S04]  /*0ae0*/  SHF.R.S32.HI R11, RZ, 0x1f, R4 ;  /* 0x0000001fff0b7819 */ /* 0x000fc80000011404 */
[----:B------:R-:W-:-:S04]  /*0af0*/  LEA.HI R11, R11, R4, RZ, 0x5 ;  /* 0x000000040b0b7211 */ /* 0x000fc800078f28ff */
[----:B------:R-:W-:-:S05]  /*0b00*/  SHF.R.S32.HI R11, RZ, 0x5, R11 ;  /* 0x00000005ff0b7819 */ /* 0x000fca000001140b */
[----:B------:R-:W-:-:S07]  /*0b10*/  IMAD.SHL.U32 R4, R11, 0x2, RZ ;  /* 0x000000020b047824 */ /* 0x000fce00078e00ff */
.L_x_3408:
[C---:B0-----:R-:W-:Y:S01]  /*0b20*/  VIMNMX R10, R44.reuse, UR4, PT ;  /* 0x000000042c0a7c48 */ /* 0x041fe2000bfe0100 */
[----:B------:R-:W0:Y:S01]  /*0b30*/  S2UR UR5, SR_CgaCtaId ;  /* 0x00000000000579c3 */ /* 0x000e220000008800 */
[----:B------:R-:W-:Y:S01]  /*0b40*/  ISETP.GE.OR P0, PT, R44, UR10, P0 ;  /* 0x0000000a2c007c0c */ /* 0x000fe20008706670 */
[----:B------:R-:W-:Y:S01]  /*0b50*/  ULDC.64 UR8, c[0x0][0x218] ;  /* 0x0000860000087ab9 */ /* 0x000fe20000000a00 */
[----:B------:R-:W-:Y:S01]  /*0b60*/  SHF.R.S32.HI R11, RZ, 0x1f, R10 ;  /* 0x0000001fff0b7819 */ /* 0x000fe2000001140a */
[----:B------:R-:W-:Y:S01]  /*0b70*/  UMOV UR4, 0x400 ;  /* 0x0000040000047882 */ /* 0x000fe20000000000 */
[----:B-----5:R-:W-:Y:S01]  /*0b80*/  PRMT R20, R6, 0x7610, R6 ;  /* 0x0000761006147816 */ /* 0x020fe20000000006 */
[----:B------:R-:W-:Y:S01]  /*0b90*/  IMAD.MOV.U32 R36, RZ, RZ, RZ ;  /* 0x000000ffff247224 */ /* 0x000fe200078e00ff */
[----:B------:R-:W-:Y:S01]  /*0ba0*/  LEA.HI R11, R11, R10, RZ, 0x5 ;  /* 0x0000000a0b0b7211 */ /* 0x000fe200078f28ff */
[----:B------:R-:W-:Y:S01]  /*0bb0*/  IMAD.IADD R32, R44, 0x1, R9 ;  /* 0x000000012c207824 */ /* 0x000fe200078e0209 */
[----:B------:R-:W-:-:S02]  /*0bc0*/  PRMT R34, RZ, 0x5410, RZ ;  /* 0x00005410ff227816 */ /* 0x000fc400000000ff */
[----:B------:R-:W-:Y:S02]  /*0bd0*/  SHF.R.S32.HI R11, RZ, 0x5, R11 ;  /* 0x00000005ff0b7819 */ /* 0x000fe4000001140b */
[----:B------:R-:W-:-:S03]  /*0be0*/  PRMT R33, RZ, 0x5410, RZ ;  /* 0x00005410ff217816 */ /* 0x000fc600000000ff */
[----:B------:R-:W-:-:S05]  /*0bf0*/  IMAD R2, R11, 0x8, R2 ;  /* 0x000000080b027824 */ /* 0x000fca00078e0202 */
[----:B------:R-:W-:Y:S01]  /*0c00*/  IADD3 R0, R5, R2, R0 ;  /* 0x0000000205007210 */ /* 0x000fe20007ffe000 */
[----:B0-----:R-:W-:-:S03]  /*0c10*/  ULEA UR4, UR5, UR4, 0x18 ;  /* 0x0000000405047291 */ /* 0x001fc6000f8ec03f */
[----:B------:R-:W-:-:S05]  /*0c20*/  IADD3 R0, R4, R0, R3 ;  /* 0x0000000004007210 */ /* 0x000fca0007ffe003 */
[----:B------:R-:W-:Y:S01]  /*0c30*/  IMAD R3, R0, R21, RZ ;  /* 0x0000001500037224 */ /* 0x000fe200078e02ff */
[----:B------:R-:W-:-:S04]  /*0c40*/  SHF.R.S32.HI R0, RZ, 0x1f, R8 ;  /* 0x0000001fff007819 */ /* 0x000fc80000011408 */
[----:B------:R-:W-:-:S04]  /*0c50*/  IADD3 R8, P1, R8, R3, RZ ;  /* 0x0000000308087210 */ /* 0x000fc80007f3e0ff */
[----:B------:R-:W-:Y:S02]  /*0c60*/  LEA.HI.X.SX32 R3, R3, R0, 0x1, P1 ;  /* 0x0000000003037211 */ /* 0x000fe400008f0eff */
[C---:B------:R-:W-:Y:S02]  /*0c70*/  LEA R2, P1, R8.reuse, UR8, 0x2 ;  /* 0x0000000808027c11 */ /* 0x040fe4000f8210ff */
[----:B------:R-:W-:Y:S02]  /*0c80*/  PRMT R0, R7, 0x7610, R7 ;  /* 0x0000761007007816 */ /* 0x000fe40000000007 */
[----:B------:R-:W-:Y:S01]  /*0c90*/  LEA.HI.X R3, R8, UR9, R3, 0x2, P1 ;  /* 0x0000000908037c11 */ /* 0x000fe200088f1403 */
[----:B------:R-:W-:Y:S08]  /*0ca0*/  @P0 BRA `(.L_x_3409) ;  /* 0x0000001400500947 */ /* 0x000ff00003800000 */
[----:B------:R-:W-:Y:S01]  /*0cb0*/  IMAD.MOV.U32 R36, RZ, RZ, RZ ;  /* 0x000000ffff247224 */ /* 0x000fe200078e00ff */
[----:B------:R-:W-:Y:S01]  /*0cc0*/  PRMT R33, RZ, 0x5410, RZ ;  /* 0x00005410ff217816 */ /* 0x000fe200000000ff */
[----:B------:R-:W-:Y:S01]  /*0cd0*/  ULDC UR8, c[0x0][0x268] ;  /* 0x00009a0000087ab9 */ /* 0x000fe20000000800 */
[----:B------:R-:W-:Y:S01]  /*0ce0*/  PRMT R34, RZ, 0x5410, RZ ;  /* 0x00005410ff227816 */ /* 0x000fe200000000ff */
[----:B------:R-:W-:-:S06]  /*0cf0*/  ULDC UR9, c[0x0][0x240] ;  /* 0x0000900000097ab9 */ /* 0x000fcc0000000800 */
.L_x_3411:
[C---:B------:R-:W-:Y:S01]  /*0d00*/  ISETP.NE.AND P0, PT, R44.reuse, R32, PT ;  /* 0x000000202c00720c */ /* 0x040fe20003f05270 */
[----:B------:R-:W0:Y:S01]  /*0d10*/  LDC R21, c[0x0][0x23c] ;  /* 0x00008f00ff157b82 */ /* 0x000e220000000800 */
[----:B------:R1:W2:Y:S11]  /*0d20*/  LDG.E.128.CONSTANT R12, desc[UR6][R2.64] ;  /* 0x00000006020c7981 */ /* 0x0002b6000c1e9d00 */
[----:B------:R-:W3:Y:S01]  /*0d30*/  @!P0 LDC.64 R16, c[0x0][0x248] ;  /* 0x00009200ff108b82 */ /* 0x000ee20000000a00 */
[----:B------:R-:W-:-:S02]  /*0d40*/  @!P0 IMAD.SHL.U32 R5, R44, 0x2, RZ ;  /* 0x000000022c058824 */ /* 0x000fc400078e00ff */
[----:B------:R-:W-:-:S04]  /*0d50*/  @!P0 VIADD R36, R36, 0x1 ;  /* 0x0000000124248836 */ /* 0x000fc80000000000 */
[----:B------:R-:W-:Y:S02]  /*0d60*/  @!P0 IMAD R24, R36, 0x8, R1 ;  /* 0x0000000824188824 */ /* 0x000fe400078e0201 */
[----:B0-----:R-:W-:-:S04]  /*0d70*/  IMAD.WIDE R18, R21, 0x4, R2 ;  /* 0x0000000415127825 */ /* 0x001fc800078e0202 */
[----:B------:R-:W4:Y:S04]  /*0d80*/  @!P0 LDL.64 R24, [R24] ;  /* 0x0000000018188983 */ /* 0x000f280000100a00 */
[----:B------:R-:W5:Y:S01]  /*0d90*/  LDG.E.128.CONSTANT R8, desc[UR6][R18.64] ;  /* 0x0000000612087981 */ /* 0x000f62000c1e9d00 */
[----:B---3--:R-:W-:-:S06]  /*0da0*/  @!P0 IMAD.WIDE R16, R5, 0x2, R16 ;  /* 0x0000000205108825 */ /* 0x008fcc00078e0210 */
[----:B------:R0:W3:Y:S01]  /*0db0*/  @!P0 LDG.E.U16.CONSTANT R17, desc[UR6][R16.64+0x2] ;  /* 0x0000020610118981 */ /* 0x0000e2000c1e9500 */
[----:B-1----:R-:W-:-:S05]  /*0dc0*/  IMAD.WIDE R2, R21, 0x4, R18 ;  /* 0x0000000415027825 */ /* 0x002fca00078e0212 */
[----:B------:R-:W3:Y:S01]  /*0dd0*/  LDG.E.128.CONSTANT R4, desc[UR6][R2.64] ;  /* 0x0000000602047981 */ /* 0x000ee2000c1e9d00 */
[----:B------:R-:W-:-:S04]  /*0de0*/  PRMT R26, R23, 0x9910, RZ ;  /* 0x00009910171a7816 */ /* 0x000fc800000000ff */
[----:B------:R-:W-:Y:S01]  /*0df0*/  ISETP.EQ.OR P1, PT, R26, RZ, P2 ;  /* 0x000000ff1a00720c */ /* 0x000fe20001722670 */
[----:B------:R-:W-:Y:S01]  /*0e00*/  IMAD.MOV.U32 R27, RZ, RZ, 0x2400 ;  /* 0x00002400ff1b7424 */ /* 0x000fe200078e00ff */
[----:B------:R-:W1:Y:S01]  /*0e10*/  S2UR UR5, SR_CTAID.Z ;  /* 0x00000000000579c3 */ /* 0x000e620000002700 */
[----:B------:R-:W-:-:S03]  /*0e20*/  IMAD.MOV.U32 R43, RZ, RZ, 0x3000 ;  /* 0x00003000ff2b7424 */ /* 0x000fc600078e00ff */
[----:B0-----:R-:W-:Y:S01]  /*0e30*/  PRMT R16, R27, 0x7610, R16 ;  /* 0x000076101b107816 */ /* 0x001fe20000000010 */
[----:B-1----:R-:W-:-:S04]  /*0e40*/  ULEA UR5, UR5, 0x40, 0x6 ;  /* 0x0000004005057891 */ /* 0x002fc8000f8e303f */
[----:B------:R-:W-:-:S04]  /*0e50*/  UISETP.LT.AND UP0, UPT, UR5, UR9, UPT ;  /* 0x000000090500728c */ /* 0x000fc8000bf01270 */
[----:B------:R-:W-:Y:S01]  /*0e60*/  USEL UR5, UR5, UR9, UP0 ;  /* 0x0000000905057287 */ /* 0x000fe20008000000 */
[----:B--2---:R-:W-:-:S04]  /*0e70*/  SHF.R.U32.HI R19, RZ, 0xf, R13 ;  /* 0x0000000fff137819 */ /* 0x004fc8000001160d */
[----:B------:R-:W-:Y:S02]  /*0e80*/  LOP3.LUT R19, R19, 0x10001, RZ, 0xc0, !PT ;  /* 0x0001000113137812 */ /* 0x000fe400078ec0ff */
[----:B------:R-:W-:Y:S02]  /*0e90*/  SHF.R.U32.HI R74, RZ, 0x6, R12 ;  /* 0x00000006ff4a7819 */ /* 0x000fe4000001160c */
[----:B----4-:R-:W-:Y:S02]  /*0ea0*/  @!P0 PRMT R20, R24, 0x7610, R20 ;  /* 0x0000761018148816 */ /* 0x010fe40000000014 */
[----:B------:R-:W-:Y:S02]  /*0eb0*/  @!P0 PRMT R0, R25, 0x7610, R0 ;  /* 0x0000761019008816 */ /* 0x000fe40000000000 */
[----:B------:R-:W-:Y:S02]  /*0ec0*/  @!P0 PRMT R20, R20, 0x7610, R24 ;  /* 0x0000761014148816 */ /* 0x000fe40000000018 */
[----:B-----5:R-:W-:-:S02]  /*0ed0*/  SHF.R.U32.HI R18, RZ, 0xe, R8 ;  /* 0x0000000eff127819 */ /* 0x020fc40000011608 */
[----:B------:R-:W-:Y:S01]  /*0ee0*/  SHF.R.U32.HI R24, RZ, 0xf, R14 ;  /* 0x0000000fff187819 */ /* 0x000fe2000001160e */
[----:B---3--:R-:W-:Y:S01]  /*0ef0*/  @!P0 IMAD.IADD R32, R17, 0x1, R44 ;  /* 0x0000000111208824 */ /* 0x008fe200078e022c */
[----:B------:R-:W-:-:S04]  /*0f00*/  SHF.R.U32.HI R17, RZ, 0xf, R12 ;  /* 0x0000000fff117819 */ /* 0x000fc8000001160c */
[----:B------:R-:W-:Y:S02]  /*0f10*/  LOP3.LUT R17, R17, 0x10001, RZ, 0xc0, !PT ;  /* 0x0001000111117812 */ /* 0x000fe400078ec0ff */
[----:B------:R-:W-:Y:S02]  /*0f20*/  @!P0 PRMT R0, R0, 0x7610, R25 ;  /* 0x0000761000008816 */ /* 0x000fe40000000019 */
[----:B------:R-:W-:Y:S02]  /*0f30*/  LOP3.LUT R18, R17, 0x20002, R18, 0xf8, !PT ;  /* 0x0002000211127812 */ /* 0x000fe400078ef812 */
[----:B------:R-:W-:Y:S02]  /*0f40*/  LOP3.LUT R17, R24, 0x10001, RZ, 0xc0, !PT ;  /* 0x0001000118117812 */ /* 0x000fe400078ec0ff */
[----:B------:R-:W-:Y:S02]  /*0f50*/  SHF.R.U32.HI R25, RZ, 0xf, R15 ;  /* 0x0000000fff197819 */ /* 0x000fe4000001160f */
[----:B------:R-:W-:-:S02]  /*0f60*/  SHF.R.U32.HI R24, RZ, 0xe, R9 ;  /* 0x0000000eff187819 */ /* 0x000fc40000011609 */
[----:B------:R-:W-:Y:S02]  /*0f70*/  SHF.R.U32.HI R26, RZ, 0xe, R10 ;  /* 0x0000000eff1a7819 */ /* 0x000fe4000001160a */
[----:B------:R-:W-:Y:S02]  /*0f80*/  LOP3.LUT R25, R25, 0x10001, RZ, 0xc0, !PT ;  /* 0x0001000119197812 */ /* 0x000fe400078ec0ff */
[----:B------:R-:W-:Y:S02]  /*0f90*/  SHF.R.U32.HI R28, RZ, 0xe, R11 ;  /* 0x0000000eff1c7819 */ /* 0x000fe4000001160b */
[----:B------:R-:W-:Y:S02]  /*0fa0*/  SHF.R.U32.HI R31, RZ, 0xd, R4 ;  /* 0x0000000dff1f7819 */ /* 0x000fe40000011604 */
[----:B------:R-:W-:Y:S02]  /*0fb0*/  LOP3.LUT R19, R19, 0x20002, R24, 0xf8, !PT ;  /* 0x0002000213137812 */ /* 0x000fe400078ef818 */
[----:B------:R-:W-:-:S02]  /*0fc0*/  LOP3.LUT R26, R17, 0x20002, R26, 0xf8, !PT ;  /* 0x00020002111a7812 */ /* 0x000fc400078ef81a */
[----:B------:R-:W-:Y:S02]  /*0fd0*/  SHF.R.U32.HI R30, RZ, 0xd, R5 ;  /* 0x0000000dff1e7819 */ /* 0x000fe40000011605 */
[----:B------:R-:W-:Y:S02]  /*0fe0*/  LOP3.LUT R17, R12, 0x380038, RZ, 0xc0, !PT ;  /* 0x003800380c117812 */ /* 0x000fe400078ec0ff */
[----:B------:R-:W-:Y:S02]  /*0ff0*/  SHF.R.U32.HI R76, RZ, 0x6, R15 ;  /* 0x00000006ff4c7819 */ /* 0x000fe4000001160f */
[----:B------:R-:W-:Y:S02]  /*1000*/  LOP3.LUT R25, R25, 0x20002, R28, 0xf8, !PT ;  /* 0x0002000219197812 */ /* 0x000fe400078ef81c */
[----:B------:R-:W-:Y:S02]  /*1010*/  LOP3.LUT R31, R18, 0x40004, R31, 0xf8, !PT ;  /* 0x00040004121f7812 */ /* 0x000fe400078ef81f */
[----:B------:R-:W-:-:S02]  /*1020*/  LOP3.LUT R30, R19, 0x40004, R30, 0xf8, !PT ;  /* 0x00040004131e7812 */ /* 0x000fc400078ef81e */
        /* <DEDUP_REMOVED lines=9> */
[----:B------:R-:W-:Y:S02]  /*10c0*/  SHF.R.U32.HI R64, RZ, 0x6, R8 ;  /* 0x00000006ff407819 */ /* 0x000fe40000011608 */
[----:B------:R-:W-:Y:S02]  /*10d0*/  LOP3.LUT R24, R15, 0x380038, RZ, 0xc0, !PT ;  /* 0x003800380f187812 */ /* 0x000fe400078ec0ff */
[----:B------:R-:W-:-:S02]  /*10e0*/  LOP3.LUT R28, R25, 0x40004, R28, 0xf8, !PT ;  /* 0x00040004191c7812 */ /* 0x000fc400078ef81c */
[----:B------:R-:W-:Y:S02]  /*10f0*/  LOP3.LUT R38, R18, 0x64006400, RZ, 0xfc, !PT ;  /* 0x6400640012267812 */ /* 0x000fe400078efcff */
        /* <DEDUP_REMOVED lines=24> */
[----:B------:R-:W-:Y:S02]  /*1280*/  SHF.R.U32.HI R26, RZ, 0x6, R5 ;  /* 0x00000006ff1a7819 */ /* 0x000fe40000011605 */
        /* <DEDUP_REMOVED lines=10> */
[----:B------:R-:W-:Y:S01]  /*1330*/  SHF.R.U32.HI R63, RZ, 0x6, R11 ;  /* 0x00000006ff3f7819 */ /* 0x000fe2000001160b */
[-C--:B------:R-:W-:Y:S01]  /*1340*/  HFMA2 R71, R42, R43.reuse.H0_H0, -132, -132 ;  /* 0xd820d8202a477431 */ /* 0x080fe2000004002b */
        /* <DEDUP_REMOVED lines=53> */
[----:B------:R-:W-:Y:S01]  /*16a0*/  HFMA2 R43, R56, R43.H0_H0, -132, -132 ;  /* 0xd820d820382b7431 */ /* 0x000fe2000004002b */
        /* <DEDUP_REMOVED lines=8> */
[----:B------:R-:W-:Y:S02]  /*1730*/  VIADD R44, R44, 0x20 ;  /* 0x000000202c2c7836 */ /* 0x000fe40000000000 */
        /* <DEDUP_REMOVED lines=140> */
[----:B------:R-:W-:-:S02]  /*2000*/  HADD2 R7, R28, -1028, -1028 ;  /* 0xe404e4041c077430 */ /* 0x000fc40000000000 */
[----:B-1----:R-:W-:-:S03]  /*2010*/  HFMA2 R86, R5, R8, R86 ;  /* 0x0000000805567231 */ /* 0x002fc60000000056 */
        /* <DEDUP_REMOVED lines=24> */
.L_x_3410:
[C---:B------:R-:W-:Y:S01]  /*21a0*/  ISETP.GE.AND P0, PT, R44.reuse, UR8, PT ;  /* 0x000000082c007c0c */ /* 0x040fe2000bf06270 */
[----:B------:R-:W-:Y:S01]  /*21b0*/  UIADD3 UR4, UR4, 0x40, URZ ;  /* 0x0000004004047890 */ /* 0x000fe2000fffe03f */
[----:B------:R-:W-:Y:S01]  /*21c0*/  ISETP.LT.AND P1, PT, R44, UR5, PT ;  /* 0x000000052c007c0c */ /* 0x000fe2000bf21270 */
[----:B------:R-:W-:-:S12]  /*21d0*/  IMAD.WIDE R2, R21, 0x4, R2 ;  /* 0x0000000415027825 */ /* 0x000fd800078e0202 */
[----:B------:R-:W-:Y:S05]  /*21e0*/  @!P0 BRA P1, `(.L_x_3411) ;  /* 0xffffffe800c48947 */ /* 0x000fea000083ffff */
.L_x_3409:
[----:B------:R-:W-:Y:S01]  /*21f0*/  ISETP.GE.AND P0, PT, R44, R22, PT ;  /* 0x000000162c00720c */ /* 0x000fe20003f06270 */
[----:B------:R-:W-:-:S03]  /*2200*/  ULDC UR5, c[0x0][0x26c] ;  /* 0x00009b0000057ab9 */ /* 0x000fc60000000800 */
[----:B------:R-:W-:-:S13]  /*2210*/  ISETP.GE.OR P0, PT, R44, UR5, P0 ;  /* 0x000000052c007c0c */ /* 0x000fda0008706670 */
[----:B------:R-:W-:Y:S05]  /*2220*/  @P0 BRA `(.L_x_3412) ;  /* 0x0000000800c00947 */ /* 0x000fea0003800000 */
[----:B------:R-:W-:Y:S01]  /*2230*/  SHF.R.S32.HI R12, RZ, 0x1f, R21 ;  /* 0x0000001fff0c7819 */ /* 0x000fe20000011415 */
[C---:B------:R-:W-:Y:S01]  /*2240*/  IMAD.SHL.U32 R13, R21.reuse, 0x4, RZ ;  /* 0x00000004150d7824 */ /* 0x040fe200078e00ff */
[----:B------:R-:W-:Y:S02]  /*2250*/  ULDC UR5, c[0x0][0x26c] ;  /* 0x00009b0000057ab9 */ /* 0x000fe40000000800 */
[----:B------:R-:W-:-:S07]  /*2260*/  SHF.L.U64.HI R12, R21, 0x2, R12 ;  /* 0x00000002150c7819 */ /* 0x000fce000001020c */
.L_x_3414:
[----:B------:R-:W-:Y:S01]  /*2270*/  ISETP.NE.AND P1, PT, R44, R32, PT ;  /* 0x000000202c00720c */ /* 0x000fe20003f25270 */
[----:B------:R-:W2:-:S12]  /*2280*/  LDG.E.128.CONSTANT R4, desc[UR6][R2.64] ;  /* 0x0000000602047981 */ /* 0x000e98000c1e9d00 */
[----:B------:R-:W-:Y:S01]  /*2290*/  @!P1 VIADD R36, R36, 0x1 ;  /* 0x0000000124249836 */ /* 0x000fe20000000000 */
[----:B------:R-:W0:Y:S03]  /*22a0*/  @!P1 LDC.64 R10, c[0x0][0x248] ;  /* 0x00009200ff0a9b82 */ /* 0x000e260000000a00 */
[----:B------:R-:W-:-:S06]  /*22b0*/  @!P1 IMAD R16, R36, 0x8, R1 ;  /* 0x0000000824109824 */ /* 0x000fcc00078e0201 */
[----:B------:R-:W3:Y:S01]  /*22c0*/  @!P1 LDL.64 R16, [R16] ;  /* 0x0000000010109983 */ /* 0x000ee20000100a00 */
[----:B------:R-:W-:Y:S01]  /*22d0*/  @!P1 LEA R9, R44, 0x1, 0x1 ;  /* 0x000000012c099811 */ /* 0x000fe200078e08ff */
[----:B------:R-:W-:Y:S02]  /*22e0*/  IMAD.MOV.U32 R8, RZ, RZ, 0x3400 ;  /* 0x00003400ff087424 */ /* 0x000fe400078e00ff */
[----:B------:R-:W-:Y:S02]  /*22f0*/  IMAD.MOV.U32 R14, RZ, RZ, 0x2400 ;  /* 0x00002400ff0e7424 */ /* 0x000fe400078e00ff */
[----:B0-----:R-:W-:-:S05]  /*2300*/  @!P1 IMAD.WIDE R10, R9, 0x2, R10 ;  /* 0x00000002090a9825 */ /* 0x001fca00078e020a */
[----:B------:R2:W5:Y:S01]  /*2310*/  @!P1 LDG.E.U16.CONSTANT R15, desc[UR6][R10.64] ;  /* 0x000000060a0f9981 */ /* 0x000562000c1e9500 */
[----:B------:R-:W-:Y:S02]  /*2320*/  PRMT R8, R14, 0x5410, R8 ;  /* 0x000054100e087816 */ /* 0x000fe40000000008 */
[----:B------:R-:W-:-:S04]  /*2330*/  PRMT R9, R23, 0x9910, RZ ;  /* 0x0000991017097816 */ /* 0x000fc800000000ff */
[----:B------:R-:W-:Y:S01]  /*2340*/  ISETP.EQ.OR P3, PT, R9, RZ, P2 ;  /* 0x000000ff0900720c */ /* 0x000fe20001762670 */
[----:B------:R-:W-:Y:S02]  /*2350*/  IMAD.MOV.U32 R38, RZ, RZ, 0x2c00 ;  /* 0x00002c00ff267424 */ /* 0x000fe400078e00ff */
[----:B------:R-:W-:-:S05]  /*2360*/  VIADD R27, R44, 0x10 ;  /* 0x000000102c1b7836 */ /* 0x000fca0000000000 */
[----:B------:R-:W-:Y:S02]  /*2370*/  ISETP.GE.AND P0, PT, R27, UR5, PT ;  /* 0x000000051b007c0c */ /* 0x000fe4000bf06270 */
[----:B--2---:R-:W-:Y:S02]  /*2380*/  LOP3.LUT R10, R5, 0xc000c, RZ, 0xc0, !PT ;  /* 0x000c000c050a7812 */ /* 0x004fe400078ec0ff */
[----:B------:R-:W-:Y:S02]  /*2390*/  LOP3.LUT R11, R6, 0xc000c, RZ, 0xc0, !PT ;  /* 0x000c000c060b7812 */ /* 0x000fe400078ec0ff */
[----:B------:R-:W-:Y:S02]  /*23a0*/  SHF.R.U32.HI R18, RZ, 0x8, R4 ;  /* 0x00000008ff127819 */ /* 0x000fe40000011604 */
[----:B------:R-:W-:Y:S02]  /*23b0*/  LOP3.LUT R19, R7, 0xc000c, RZ, 0xc0, !PT ;  /* 0x000c000c07137812 */ /* 0x000fe400078ec0ff */
[----:B------:R-:W-:-:S02]  /*23c0*/  LOP3.LUT R26, R10, 0x64006400, RZ, 0xfc, !PT ;  /* 0x640064000a1a7812 */ /* 0x000fc400078efcff */
[----:B------:R-:W-:Y:S02]  /*23d0*/  LOP3.LUT R29, R11, 0x64006400, RZ, 0xfc, !PT ;  /* 0x640064000b1d7812 */ /* 0x000fe400078efcff */
[----:B------:R-:W-:Y:S02]  /*23e0*/  SHF.R.U32.HI R14, RZ, 0x8, R6 ;  /* 0x00000008ff0e7819 */ /* 0x000fe40000011606 */
[----:B---3--:R-:W-:Y:S02]  /*23f0*/  @!P1 PRMT R0, R17, 0x7610, R0 ;  /* 0x0000761011009816 */ /* 0x008fe40000000000 */
[----:B------:R-:W-:Y:S02]  /*2400*/  @!P1 PRMT R20, R16, 0x7610, R20 ;  /* 0x0000761010149816 */ /* 0x000fe40000000014 */
[----:B------:R-:W-:Y:S02]  /*2410*/  @!P1 PRMT R0, R0, 0x7610, R17 ;  /* 0x0000761000009816 */ /* 0x000fe40000000011 */
[----:B------:R-:W-:-:S02]  /*2420*/  SHF.R.U32.HI R17, RZ, 0x8, R5 ;  /* 0x00000008ff117819 */ /* 0x000fc40000011605 */
[----:B------:R-:W-:Y:S02]  /*2430*/  @!P1 PRMT R20, R20, 0x7610, R16 ;  /* 0x0000761014149816 */ /* 0x000fe40000000010 */
        /* <DEDUP_REMOVED lines=31> */
[-C--:B------:R-:W-:Y:S02]  /*2630*/  HFMA2 R40, R9, R38.reuse.H0_H0, -66, -66 ;  /* 0xd420d42009287431 */ /* 0x080fe40000040026 */
[-C--:B------:R-:W-:Y:S02]  /*2640*/  HFMA2 R39, R39, R38.reuse.H0_H0, -66, -66 ;  /* 0xd420d42027277431 */ /* 0x080fe40000040026 */
[----:B------:R-:W-:-:S02]  /*2650*/  HFMA2 R41, R41, R38.H0_H0, -66, -66 ;  /* 0xd420d42029297431 */ /* 0x000fc40000040026 */
[-C--:B------:R-:W-:Y:S02]  /*2660*/  HFMA2 R42, R43, R38.reuse.H0_H0, -66, -66 ;  /* 0xd420d4202b2a7431 */ /* 0x080fe40000040026 */
[-C--:B------:R-:W-:Y:S02]  /*2670*/  HFMA2 R31, R31, R38.reuse.H0_H0, -66, -66 ;  /* 0xd420d4201f1f7431 */ /* 0x080fe40000040026 */
[-C--:B------:R-:W-:Y:S02]  /*2680*/  HFMA2 R35, R11, R38.reuse.H0_H0, -66, -66 ;  /* 0xd420d4200b237431 */ /* 0x080fe40000040026 */
        /* <DEDUP_REMOVED lines=18> */
[-C--:B------:R-:W-:Y:S02]  /*27b0*/  HFMA2 R50, R43, R8.reuse.H0_H0, -18, -18 ;  /* 0xcc80cc802b327431 */ /* 0x080fe40000040008 */
[-C--:B------:R-:W-:Y:S02]  /*27c0*/  HFMA2 R43, R47, R8.reuse.H0_H0, -18, -18 ;  /* 0xcc80cc802f2b7431 */ /* 0x080fe40000040008 */
[-C--:B------:R-:W-:Y:S02]  /*27d0*/  HFMA2 R26, R26, R8.reuse.H1_H1, -258, -258 ;  /* 0xdc08dc081a1a7431 */ /* 0x080fe40000060008 */
[-C--:B------:R-:W-:Y:S02]  /*27e0*/  HFMA2 R29, R29, R8.reuse.H1_H1, -258, -258 ;  /* 0xdc08dc081d1d7431 */ /* 0x080fe40000060008 */
[-C--:B------:R-:W-:Y:S02]  /*27f0*/  HFMA2 R28, R28, R8.reuse.H1_H1, -258, -258 ;  /* 0xdc08dc081c1c7431 */ /* 0x080fe40000060008 */
[----:B------:R-:W-:-:S02]  /*2800*/  HFMA2 R24, R24, R8.H1_H1, -258, -258 ;  /* 0xdc08dc0818187431 */ /* 0x000fc40000060008 */
[-C--:B------:R-:W-:Y:S02]  /*2810*/  HFMA2 R25, R25, R8.reuse.H1_H1, -258, -258 ;  /* 0xdc08dc0819197431 */ /* 0x080fe40000060008 */
        /* <DEDUP_REMOVED lines=8> */
[----:B------:R-:W-:Y:S01]  /*28a0*/  LOP3.LUT R4, R4, 0x30003, RZ, 0xc0, !PT ;  /* 0x0003000304047812 */ /* 0x000fe200078ec0ff */
[----:B------:R-:W-:Y:S01]  /*28b0*/  IMAD.MOV.U32 R57, RZ, RZ, R30 ;  /* 0x000000ffff397224 */ /* 0x000fe200078e001e */
        /* <DEDUP_REMOVED lines=9> */
[----:B------:R-:W1:Y:S01]  /*2950*/  LDS.128 R4, [UR4+0x10] ;  /* 0x00001004ff047984 */ /* 0x000e620008000c00 */
[----:B------:R-:W-:Y:S01]  /*2960*/  HADD2 R53, R53, -1026, -1026 ;  /* 0xe402e40235357430 */ /* 0x000fe20000000000 */
[----:B------:R-:W-:Y:S01]  /*2970*/  LOP3.LUT R18, R18, 0x30003, RZ, 0xc0, !PT ;  /* 0x0003000312127812 */ /* 0x000fe200078ec0ff */
[----:B------:R-:W-:Y:S01]  /*2980*/  HADD2 R61, R54, -1026, -1026 ;  /* 0xe402e402363d7430 */ /* 0x000fe20000000000 */
        /* <DEDUP_REMOVED lines=8> */
[----:B------:R-:W-:Y:S01]  /*2a10*/  HADD2 R17, R17, -1026, -1026 ;  /* 0xe402e40211117430 */ /* 0x000fe20000000000 */
        /* <DEDUP_REMOVED lines=8> */
[----:B------:R-:W-:Y:S01]  /*2aa0*/  HFMA2.MMA R53, R29, R9, R53 ;  /* 0x000000091d357235 */ /* 0x000fe20000000035 */
[----:B------:R-:W-:-:S02]  /*2ab0*/  HADD2 R9, R18, -1026, -1026 ;  /* 0xe402e40212097430 */ /* 0x000fc40000000000 */
[----:B------:R-:W-:Y:S02]  /*2ac0*/  HFMA2 R8, R42, R10, R8 ;  /* 0x0000000a2a087231 */ /* 0x000fe40000000008 */
[-C--:B------:R-:W-:Y:S01]  /*2ad0*/  HFMA2 R52, R50, R11.reuse, R52 ;  /* 0x0000000b32347231 */ /* 0x080fe20000000034 */
[-C--:B------:R-:W-:Y:S01]  /*2ae0*/  HFMA2.MMA R30, R40, R10.reuse, R30 ;  /* 0x0000000a281e7235 */ /* 0x080fe2000000001e */
[----:B------:R-:W-:Y:S01]  /*2af0*/  HFMA2 R8, R48, R11, R8 ;  /* 0x0000000b30087231 */ /* 0x000fe20000000008 */
[----:B------:R-:W-:Y:S01]  /*2b00*/  HFMA2.MMA R53, R41, R10, R53 ;  /* 0x0000000a29357235 */ /* 0x000fe20000000035 */
[----:B-1----:R-:W-:-:S04]  /*2b10*/  HFMA2 R52, R17, R4, R52 ;  /* 0x0000000411347231 */ /* 0x002fc80000000034 */
[----:B------:R-:W-:Y:S01]  /*2b20*/  HFMA2 R52, R21, R5, R52 ;  /* 0x0000000515347231 */ /* 0x000fe20000000034 */
[-C--:B------:R-:W-:Y:S02]  /*2b30*/  HFMA2.MMA R30, R51, R11.reuse, R30 ;  /* 0x0000000b331e7235 */ /* 0x080fe4000000001e */
[----:B------:R-:W-:Y:S01]  /*2b40*/  HFMA2.MMA R53, R49, R11, R53 ;  /* 0x0000000b31357235 */ /* 0x000fe20000000035 */
[----:B------:R-:W-:Y:S02]  /*2b50*/  HADD2 R11, R16, -1026, -1026 ;  /* 0xe402e402100b7430 */ /* 0x000fe40000000000 */
[----:B------:R-:W-:Y:S02]  /*2b60*/  HFMA2 R52, R35, R6, R52 ;  /* 0x0000000623347231 */ /* 0x000fe40000000034 */
[----:B------:R-:W-:Y:S01]  /*2b70*/  HFMA2 R8, R11, R4, R8 ;  /* 0x000000040b087231 */ /* 0x000fe20000000008 */
[-C--:B------:R-:W-:Y:S01]  /*2b80*/  HFMA2.MMA R30, R9, R4.reuse, R30 ;  /* 0x00000004091e7235 */ /* 0x080fe2000000001e */
[----:B------:R-:W-:Y:S01]  /*2b90*/  HFMA2 R52, R45, R7, R52 ;  /* 0x000000072d347231 */ /* 0x000fe20000000034 */
[----:B------:R-:W-:Y:S01]  /*2ba0*/  HFMA2.MMA R53, R14, R4, R53 ;  /* 0x000000040e357235 */ /* 0x000fe20000000035 */
[----:B------:R-:W-:-:S02]  /*2bb0*/  HFMA2 R8, R25, R5, R8 ;  /* 0x0000000519087231 */ /* 0x000fc40000000008 */
[----:B------:R-:W-:Y:S02]  /*2bc0*/  HADD2 R52, R52.H0_H0, R52.H1_H1 ;  /* 0x3000003434347230 */ /* 0x000fe40000000800 */
[----:B------:R-:W-:Y:S01]  /*2bd0*/  HFMA2 R8, R38, R6, R8 ;  /* 0x0000000626087231 */ /* 0x000fe20000000008 */
[-C--:B------:R-:W-:Y:S02]  /*2be0*/  HFMA2.MMA R30, R19, R5.reuse, R30 ;  /* 0x00000005131e7235 */ /* 0x080fe4000000001e */
[----:B------:R-:W-:Y:S01]  /*2bf0*/  HFMA2.MMA R53, R24, R5, R53 ;  /* 0x0000000518357235 */ /* 0x000fe20000000035 */
[----:B------:R-:W-:-:S04]  /*2c00*/  HFMA2 R8, R47, R7, R8 ;  /* 0x000000072f087231 */ /* 0x000fc80000000008 */
        /* <DEDUP_REMOVED lines=11> */
.L_x_3413:
[----:B------:R-:W-:Y:S01]  /*2cc0*/  ISETP.LT.AND P4, PT, R27, R22, PT ;  /* 0x000000161b00720c */ /* 0x000fe20003f81270 */
[----:B------:R-:W-:Y:S01]  /*2cd0*/  UIADD3 UR4, UR4, 0x20, URZ ;  /* 0x0000002004047890 */ /* 0x000fe2000fffe03f */
[----:B------:R-:W-:Y:S01]  /*2ce0*/  IADD3 R2, P3, R2, R13, RZ ;  /* 0x0000000d02027210 */ /* 0x000fe20007f7e0ff */
[----:B-----5:R-:W-:Y:S02]  /*2cf0*/  @!P1 IMAD.IADD R32, R15, 0x1, R44 ;  /* 0x000000010f209824 */ /* 0x020fe400078e022c */
[----:B------:R-:W-:Y:S02]  /*2d00*/  IMAD.MOV.U32 R44, RZ, RZ, R27 ;  /* 0x000000ffff2c7224 */ /* 0x000fe400078e001b */
[----:B------:R-:W-:-:S06]  /*2d10*/  IMAD.X R3, R3, 0x1, R12, P3 ;  /* 0x0000000103037824 */ /* 0x000fcc00018e060c */
[----:B------:R-:W-:Y:S05]  /*2d20*/  @!P0 BRA P4, `(.L_x_3414) ;  /* 0xfffffff400508947 */ /* 0x000fea000203ffff */
.L_x_3412:
[----:B------:R-:W-:Y:S05]  /*2d30*/  @P2 EXIT ;  /* 0x000000000000294d */ /* 0x000fea0003800000 */
[----:B------:R-:W0:Y:S01]  /*2d40*/  S2R R0, SR_CTAID.X ;  /* 0x0000000000007919 */ /* 0x000e220000002500 */
[----:B------:R-:W1:Y:S01]  /*2d50*/  S2UR UR4, SR_CTAID.Y ;  /* 0x00000000000479c3 */ /* 0x000e620000002600 */
[----:B------:R-:W-:Y:S01]  /*2d60*/  HMUL2 R9, R34, R23.H0_H0 ;  /* 0x2000001722097232 */ /* 0x000fe20000000000 */
[----:B------:R-:W0:Y:S06]  /*2d70*/  S2R R5, SR_TID.X ;  /* 0x0000000000057919 */ /* 0x000e2c0000002100 */
[----:B------:R-:W1:Y:S08]  /*2d80*/  LDC R7, c[0x0][0x23c] ;  /* 0x00008f00ff077b82 */ /* 0x000e700000000800 */
        /* <DEDUP_REMOVED lines=13> */
.L_x_3418:
[----:B------:R-:W0:Y:S02]  /*2e60*/  LDS R6, [R2] ;  /* 0x0000000002067984 */ /* 0x000e240000000800 */
[----:B0-----:R-:W-:-:S06]  /*2e70*/  HADD2 R7, R6, R9 ;  /* 0x0000000906077230 */ /* 0x001fcc0000000000 */
[----:B------:R-:W0:Y:S02]  /*2e80*/  ATOMS.CAST.SPIN R7, [R2], R6, R7 ;  /* 0x000000060207738d */ /* 0x000e240001800007 */
[----:B0-----:R-:W-:-:S13]  /*2e90*/  ISETP.EQ.U32.AND P0, PT, R7, 0x1, PT ;  /* 0x000000010700780c */ /* 0x001fda0003f02070 */
[----:B------:R-:W-:Y:S05]  /*2ea0*/  @!P0 BRA `(.L_x_3418) ;  /* 0xfffffffc00ec8947 */ /* 0x000fea000383ffff */
[----:B------:R-:W-:Y:S05]  /*2eb0*/  BRA `(.L_x_3416) ;  /* 0x00000000000c7947 */ /* 0x000fea0003800000 */
.L_x_3417:
[----:B------:R-:W2:Y:S02]  /*2ec0*/  LD.E R0, desc[UR6][R4.64] ;  /* 0x0000000604007980 */ /* 0x000ea4000c101900 */
[----:B--2---:R-:W-:-:S05]  /*2ed0*/  IMAD.IADD R3, R9, 0x1, R0 ;  /* 0x0000000109037824 */ /* 0x004fca00078e0200 */
[----:B------:R0:W-:Y:S02]  /*2ee0*/  ST.E desc[UR6][R4.64], R3 ;  /* 0x0000000304007985 */ /* 0x0001e4000c101906 */
.L_x_3416:
[----:B------:R-:W-:Y:S05]  /*2ef0*/  BSYNC B0 ;  /* 0x0000000000007941 */ /* 0x000fea0003800000 */
.L_x_3415:
[----:B------:R1:W-:Y:S02]  /*2f00*/  ATOM.E.ADD.F16x2.RN.STRONG.GPU P0, RZ, desc[UR6][R4.64+0x4], R23 ;  /* 0x0000041704ff79a2 */ /* 0x0003e4000810e1c6 */
[----:B-1----:R-:W-:Y:S05]  /*2f10*/  @P0 EXIT ;  /* 0x000000000000094d */ /* 0x002fea0003800000 */
[----:B------:R-:W1:Y:S02]  /*2f20*/  QSPC.E.S P0, RZ, [R4+0x4] ;  /* 0x0000040004ff73aa */ /* 0x000e640000000500 */
[----:B-1----:R-:W-:Y:S05]  /*2f30*/  @!P0 BRA `(.L_x_3419) ;  /* 0x0000000000208947 */ /* 0x002fea0003800000 */
[----:B------:R-:W-:-:S05]  /*2f40*/  IMAD.MOV.U32 R2, RZ, RZ, R4 ;  /* 0x000000ffff027224 */ /* 0x000fca00078e0004 */
[----:B------:R-:W-:-:S07]  /*2f50*/  MOV R2, R2 ;  /* 0x0000000200027202 */ /* 0x000fce0000000f00 */
.L_x_3420:
[----:B0-----:R-:W0:Y:S02]  /*2f60*/  LDS R4, [R2+0x4] ;  /* 0x0000040002047984 */ /* 0x001e240000000800 */
[----:B0-----:R-:W-:-:S10]  /*2f70*/  HFMA2.MMA R5, R4, 1, 1, R23 ;  /* 0x3c003c0004057835 */ /* 0x001fd40000000017 */
[----:B------:R-:W0:Y:S02]  /*2f80*/  ATOMS.CAST.SPIN R5, [R2+0x4], R4, R5 ;  /* 0x000004040205738d */ /* 0x000e240001800005 */
[----:B0-----:R-:W-:-:S13]  /*2f90*/  ISETP.EQ.U32.AND P0, PT, R5, 0x1, PT ;  /* 0x000000010500780c */ /* 0x001fda0003f02070 */
[----:B------:R-:W-:Y:S05]  /*2fa0*/  @!P0 BRA `(.L_x_3420) ;  /* 0xfffffffc00ec8947 */ /* 0x000fea000383ffff */
[----:B------:R-:W-:Y:S05]  /*2fb0*/  EXIT ;  /* 0x000000000000794d */ /* 0x000fea0003800000 */
.L_x_3419:
[----:B------:R-:W0:Y:S02]  /*2fc0*/  LD.E R0, desc[UR6][R4.64+0x4] ;  /* 0x0000040604007980 */ /* 0x000e24000c101900 */
[----:B0-----:R-:W-:-:S05]  /*2fd0*/  IMAD.IADD R3, R23, 0x1, R0 ;  /* 0x0000000117037824 */ /* 0x001fca00078e0200 */
[----:B------:R-:W-:Y:S01]  /*2fe0*/  ST.E desc[UR6][R4.64+0x4], R3 ;  /* 0x0000040304007985 */ /* 0x000fe2000c101906 */
[----:B------:R-:W-:Y:S05]  /*2ff0*/  EXIT ;  /* 0x000000000000794d */ /* 0x000fea0003800000 */
.L_x_3421:
        /* <DEDUP_REMOVED lines=16> */
.L_x_3728:


//--------------------- .text._Z23gemm_half_q_half_kernelILi1ELi2ELb1ELb1ELi64EEvPK6__halfPKjS4_S2_PS0_iiiiPKtS7_iiiiiibS2_i --------------------------
	.section	.text._Z23gemm_half_q_half_kernelILi1ELi2ELb1ELb1ELi64EEvPK6__halfPKjS4_S2_PS0_iiiiPKtS7_iiiiiibS2_i,"ax",@progbits
	.align	128
        .global         _Z23gemm_half_q_half_kernelILi1ELi2ELb1ELb1ELi64EEvPK6__halfPKjS4_S2_PS0_iiiiPKtS7_iiiiiibS2_i
        .type           _Z23gemm_half_q_half_kernelILi1ELi2ELb1ELb1ELi64EEvPK6__halfPKjS4_S2_PS0_iiiiPKtS7_iiiiiibS2_i,@function
        .size           _Z23gemm_half_q_half_kernelILi1ELi2ELb1ELb1ELi64EEvPK6__halfPKjS4_S2_PS0_iiiiPKtS7_iiiiiibS2_i,(.L_x_3729 - _Z23gemm_half_q_half_kernelILi1ELi2ELb1ELb1ELi64EEvPK6__halfPKjS4_S2_PS0_iiiiPKtS7_iiiiiibS2_i)
        .other          _Z23gemm_half_q_half_kernelILi1ELi2ELb1ELb1ELi64EEvPK6__halfPKjS4_S2_PS0_iiiiPKtS7_iiiiiibS2_i,@"STO_CUDA_ENTRY STV_DEFAULT"
_Z23gemm_half_q_half_kernelILi1ELi2ELb1ELb1ELi64EEvPK6__halfPKjS4_S2_PS0_iiiiPKtS7_iiiiiibS2_i:
.text._Z23gemm_half_q_half_kernelILi1ELi2ELb1ELb1ELi64EEvPK6__halfPKjS4_S2_PS0_iiiiPKtS7_iiiiiibS2_i:
        /* <DEDUP_REMOVED lines=15> */
[----:B------:R-:W3:Y:S05]  /*00f0*/  S2R R3, SR_CTAID.X ;  /* 0x0000000000037919 */ /* 0x000eea0000002500 */
[----:B------:R-:W4:Y:S01]  /*0100*/  LDC R23, c[0x0][0x23c] ;  /* 0x00008f00ff177b82 */ /* 0x000f220000000800 */
[----:B0-----:R-:W-:-:S04]  /*0110*/  IMAD.SHL.U32 R31, R10, 0x40, RZ ;  /* 0x000000400a1f7824 */ /* 0x001fc800078e00ff */
[C---:B--2---:R-:W-:Y:S01]  /*0120*/  IMAD.IADD R7, R31.reuse, 0x1, R12 ;  /* 0x000000011f077824 */ /* 0x044fe200078e020c */
[----:B-1----:R-:W-:Y:S01]  /*0130*/  VIADDMNMX R22, R31, 0x40, R0, PT ;  /* 0x000000401f167846 */ /* 0x002fe20003800100 */
[----:B---3--:R-:W-:-:S03]  /*0140*/  IMAD R3, R3, 0x40, R12 ;  /* 0x0000004003037824 */ /* 0x008fc600078e020c */
[----:B------:R-:W-:Y:S01]  /*0150*/  ISETP.GE.OR P0, PT, R7, R22, P2 ;  /* 0x000000160700720c */ /* 0x000fe20001706670 */
[----:B------:R-:W-:-:S05]  /*0160*/  IMAD.SHL.U32 R4, R3, 0x4, RZ ;  /* 0x0000000403047824 */ /* 0x000fca00078e00ff */
[----:B----4-:R-:W-:-:S07]  /*0170*/  ISETP.GE.AND P1, PT, R4, R23, PT ;  /* 0x000000170400720c */ /* 0x010fce0003f26270 */
[----:B------:R-:W-:Y:S06]  /*0180*/  @P0 BRA `(.L_x_3423) ;  /* 0x0000000000680947 */ /* 0x000fec0003800000 */
        /* <DEDUP_REMOVED lines=26> */
.L_x_3423:
[----:B------:R-:W-:Y:S05]  /*0330*/  BSYNC B0 ;  /* 0x0000000000007941 */ /* 0x000fea0003800000 */
.L_x_3422:
[----:B------:R-:W-:Y:S05]  /*0340*/  @P1 EXIT ;  /* 0x000000000000194d */ /* 0x000fea0003800000 */
[----:B0-----:R-:W0:Y:S01]  /*0350*/  LDC.U8 R0, c[0x0][0x270] ;  /* 0x00009c00ff007b82 */ /* 0x001e220000000000 */
[----:B------:R-:W-:-:S07]  /*0360*/  IMAD.SHL.U32 R7, R10, 0x80, RZ ;  /* 0x000000800a077824 */ /* 0x000fce00078e00ff */
        /* <DEDUP_REMOVED lines=25> */
.L_x_3425:
        /* <DEDUP_REMOVED lines=31> */
[----:B------:R-:W0:Y:S01]  /*06f0*/  I2F.F16 R28, R28 ;  /* 0x0000001c001c7306 */ /* 0x000e220000200c00 */
[----:B------:R-:W-:-:S02]  /*0700*/  IMAD R17, R14, 0x8, R1 ;  /* 0x000000080e117824 */ /* 0x000fc400078e0201 */
[----:B------:R-:W-:-:S05]  /*0710*/  VIADD R14, R14, 0x1 ;  /* 0x000000010e0e7836 */ /* 0x000fca0000000000 */
[----:B------:R-:W-:Y:S01]  /*0720*/  I2F.F16 R26, R26 ;  /* 0x0000001a001a7306 */ /* 0x000fe20000200c00 */
[----:B0-----:R-:W-:-:S07]  /*0730*/  PRMT R25, R25, 0x5410, R28 ;  /* 0x0000541019197816 */ /* 0x001fce000000001c */
[----:B------:R-:W0:Y:S01]  /*0740*/  I2F.F16 R21, R21 ;  /* 0x0000001500157306 */ /* 0x000e220000200c00 */
[----:B--2---:R-:W-:Y:S01]  /*0750*/  HMUL2 R18, R25, R20.H0_H0 ;  /* 0x2000001419127232 */ /* 0x004fe20000000000 */
[----:B0-----:R-:W-:-:S05]  /*0760*/  PRMT R19, R21, 0x5410, R26 ;  /* 0x0000541015137816 */ /* 0x001fca000000001a */
[----:B------:R-:W-:-:S05]  /*0770*/  HMUL2 R19, R19, R20.H0_H0 ;  /* 0x2000001413137232 */ /* 0x000fca0000000000 */
[----:B------:R0:W-:Y:S01]  /*0780*/  STL.64 [R17], R18 ;  /* 0x0000001211007387 */ /* 0x0001e20000100a00 */
[----:B------:R-:W-:Y:S05]  /*0790*/  @!P1 BRA `(.L_x_3425) ;  /* 0xfffffffc00589947 */ /* 0x000fea000383ffff */
.L_x_3424:
[----:B------:R-:W-:Y:S01]  /*07a0*/  ULDC UR4, c[0x0][0x258] ;  /* 0x0000960000047ab9 */ /* 0x000fe20000000800 */
[C---:B------:R-:W-:Y:S02]  /*07b0*/  ISETP.GT.AND P3, PT, R31.reuse, R0, PT ;  /* 0x000000001f00720c */ /* 0x040fe40003f64270 */
[----:B------:R-:W-:Y:S02]  /*07c0*/  CS2R R2, SRZ ;  /* 0x0000000000027805 */ /* 0x000fe4000001ff00 */
[----:B------:R-:W-:-:S13]  /*07d0*/  ISETP.GT.AND P1, PT, R31, UR4, PT ;  /* 0x000000041f007c0c */ /* 0x000fda000bf24270 */
[----:B------:R-:W-:Y:S05]  /*07e0*/  @!P1 BRA `(.L_x_3426) ;  /* 0x00000000001c9947 */ /* 0x000fea0003800000 */
[----:B-1----:R-:W1:Y:S02]  /*07f0*/  LDC R8, c[0x0][0x25c] ;  /* 0x00009700ff087b82 */ /* 0x002e640000000800 */
[----:B-1----:R-:W-:-:S05]  /*0800*/  VIMNMX R3, R31, R8, PT ;  /* 0x000000081f037248 */ /* 0x002fca0003fe0100 */
[----:B------:R-:W-:-:S05]  /*0810*/  VIADD R3, R3, -UR4 ;  /* 0x8000000403037c36 */ /* 0x000fca0008000000 */
[----:B------:R-:W-:-:S04]  /*0820*/  SHF.R.S32.HI R8, RZ, 0x1f, R3 ;  /* 0x0000001fff087819 */ /* 0x000fc80000011403 */
[----:B------:R-:W-:-:S04]  /*0830*/  LEA.HI R8, R8, R3, RZ, 0x5 ;  /* 0x0000000308087211 */ /* 0x000fc800078f28ff */
[----:B------:R-:W-:-:S05]  /*0840*/  SHF.R.S32.HI R8, RZ, 0x5, R8 ;  /* 0x00000005ff087819 */ /* 0x000fca0000011408 */
[----:B------:R-:W-:-:S07]  /*0850*/  IMAD R3, R8, 0x6, RZ ;  /* 0x0000000608037824 */ /* 0x000fce00078e02ff */
.L_x_3426:
        /* <DEDUP_REMOVED lines=8> */
.L_x_3427:
[----:B------:R-:W-:Y:S01]  /*08e0*/  ULDC UR5, c[0x0][0x260] ;  /* 0x0000980000057ab9 */ /* 0x000fe20000000800 */
[C---:B------:R-:W-:Y:S01]  /*08f0*/  ISETP.GT.AND P3, PT, R31.reuse, R12, PT ;  /* 0x0000000c1f00720c */ /* 0x040fe20003f64270 */
[----:B------:R-:W-:Y:S01]  /*0900*/  IMAD.MOV.U32 R0, RZ, RZ, RZ ;  /* 0x000000ffff007224 */ /* 0x000fe200078e00ff */
[----:B------:R-:W-:Y:S01]  /*0910*/  ISETP.GT.AND P1, PT, R31, UR5, PT ;  /* 0x000000051f007c0c */ /* 0x000fe2000bf24270 */
[----:B------:R-:W-:-:S12]  /*0920*/  IMAD.MOV.U32 R5, RZ, RZ, RZ ;  /* 0x000000ffff057224 */ /* 0x000fd800078e00ff */
[----:B------:R-:W-:Y:S05]  /*0930*/  @!P1 BRA `(.L_x_3428) ;  /* 0x00000000001c9947 */ /* 0x000fea0003800000 */
[----:B-1----:R-:W1:Y:S02]  /*0940*/  LDC R8, c[0x0][0x264] ;  /* 0x00009900ff087b82 */ /* 0x002e640000000800 */
[----:B-1----:R-:W-:-:S05]  /*0950*/  VIMNMX R5, R31, R8, PT ;  /* 0x000000081f057248 */ /* 0x002fca0003fe0100 */
[----:B------:R-:W-:-:S05]  /*0960*/  VIADD R5, R5, -UR5 ;  /* 0x8000000505057c36 */ /* 0x000fca0008000000 */
[----:B------:R-:W-:-:S04]  /*0970*/  SHF.R.S32.HI R8, RZ, 0x1f, R5 ;  /* 0x0000001fff087819 */ /* 0x000fc80000011405 */
[----:B------:R-:W-:-:S04]  /*0980*/  LEA.HI R8, R8, R5, RZ, 0x5 ;  /* 0x0000000508087211 */ /* 0x000fc800078f28ff */
[----:B------:R-:W-:-:S05]  /*0990*/  SHF.R.S32.HI R8, RZ, 0x5, R8 ;  /* 0x00000005ff087819 */ /* 0x000fca0000011408 */
[----:B------:R-:W-:-:S07]  /*09a0*/  IMAD.SHL.U32 R5, R8, 0x4, RZ ;  /* 0x0000000408057824 */ /* 0x000fce00078e00ff */
.L_x_3428:
        /* <DEDUP_REMOVED lines=8> */
.L_x_3429:
[----:B------:R-:W-:Y:S01]  /*0a30*/  ULDC UR5, c[0x0][0x268] ;  /* 0x00009a0000057ab9 */ /* 0x000fe20000000800 */
[----:B-1----:R-:W-:Y:S01]  /*0a40*/  IMAD.MOV.U32 R9, RZ, RZ, RZ ;  /* 0x000000ffff097224 */ /* 0x002fe200078e00ff */
        /* <DEDUP_REMOVED lines=9> */
.L_x_3430:
[C---:B------:R-:W-:Y:S01]  /*0ae0*/  VIMNMX R8, R31.reuse, UR4, PT ;  /* 0x000000041f087c48 */ /* 0x040fe2000bfe0100 */
[----:B------:R-:W-:Y:S01]  /*0af0*/  ULDC UR4, c[0x0][0x26c] ;  /* 0x00009b0000047ab9 */ /* 0x000fe20000000800 */
[----:B------:R-:W-:Y:S02]  /*0b00*/  PRMT R21, RZ, 0x5410, RZ ;  /* 0x00005410ff157816 */ /* 0x000fe400000000ff */
[----:B------:R-:W-:Y:S02]  /*0b10*/  SHF.R.S32.HI R11, RZ, 0x1f, R8 ;  /* 0x0000001fff0b7819 */ /* 0x000fe40000011408 */
[----:B------:R-:W-:Y:S02]  /*0b20*/  ISETP.GE.OR P0, PT, R31, UR4, P0 ;  /* 0x000000041f007c0c */ /* 0x000fe40008706670 */
[----:B------:R-:W-:Y:S02]  /*0b30*/  LEA.HI R11, R11, R8, RZ, 0x5 ;  /* 0x000000080b0b7211 */ /* 0x000fe400078f28ff */
[----:B0-----:R-:W-:-:S02]  /*0b40*/  PRMT R19, RZ, 0x5410, RZ ;  /* 0x00005410ff137816 */ /* 0x001fc400000000ff */
[----:B------:R-:W-:-:S05]  /*0b50*/  SHF.R.S32.HI R8, RZ, 0x5, R11 ;  /* 0x00000005ff087819 */ /* 0x000fca000001140b */
[----:B------:R-:W-:-:S05]  /*0b60*/  IMAD R3, R8, 0x8, R3 ;  /* 0x0000000808037824 */ /* 0x000fca00078e0203 */
[----:B------:R-:W-:-:S04]  /*0b70*/  IADD3 R2, R5, R3, R2 ;  /* 0x0000000305027210 */ /* 0x000fc80007ffe002 */
[----:B------:R-:W-:Y:S01]  /*0b80*/  IADD3 R0, R9, R2, R0 ;  /* 0x0000000209007210 */ /* 0x000fe20007ffe000 */
[----:B------:R-:W-:Y:S06]  /*0b90*/  @P0 BRA `(.L_x_3431) ;  /* 0x0000000800f80947 */ /* 0x000fec0003800000 */
[----:B------:R-:W2:Y:S04]  /*0ba0*/  LDL.64 R8, [R1] ;  /* 0x0000000001087983 */ /* 0x000ea80000100a00 */
[----:B------:R-:W3:Y:S01]  /*0bb0*/  LDG.E.U16.CONSTANT R17, desc[UR6][R6.64+0x2] ;  /* 0x0000020606117981 */ /* 0x000ee2000c1e9500 */
[----:B------:R-:W0:Y:S01]  /*0bc0*/  S2UR UR5, SR_CgaCtaId ;  /* 0x00000000000579c3 */ /* 0x000e220000008800 */
[----:B------:R-:W-:Y:S01]  /*0bd0*/  IMAD R0, R0, R23, RZ ;  /* 0x0000001700007224 */ /* 0x000fe200078e02ff */
[----:B------:R-:W-:Y:S01]  /*0be0*/  ULDC.64 UR8, c[0x0][0x218] ;  /* 0x0000860000087ab9 */ /* 0x000fe20000000a00 */
[----:B------:R-:W-:Y:S01]  /*0bf0*/  SHF.R.S32.HI R18, RZ, 0x1f, R23 ;  /* 0x0000001fff127819 */ /* 0x000fe20000011417 */
[----:B------:R-:W-:Y:S01]  /*0c00*/  UMOV UR4, 0x400 ;  /* 0x0000040000047882 */ /* 0x000fe20000000000 */
[----:B------:R-:W-:Y:S01]  /*0c10*/  IMAD.MOV.U32 R20, RZ, RZ, RZ ;  /* 0x000000ffff147224 */ /* 0x000fe200078e00ff */
[----:B------:R-:W-:-:S02]  /*0c20*/  SHF.R.S32.HI R2, RZ, 0x1f, R0 ;  /* 0x0000001fff027819 */ /* 0x000fc40000011400 */
[C---:B------:R-:W-:Y:S02]  /*0c30*/  IADD3 R0, P0, R4.reuse, R0, RZ ;  /* 0x0000000004007210 */ /* 0x040fe40007f1e0ff */
[----:B------:R-:W-:Y:S02]  /*0c40*/  PRMT R19, RZ, 0x5410, RZ ;  /* 0x00005410ff137816 */ /* 0x000fe400000000ff */
[----:B------:R-:W-:Y:S02]  /*0c50*/  LEA.HI.X.SX32 R3, R4, R2, 0x1, P0 ;  /* 0x0000000204037211 */ /* 0x000fe400000f0eff */
[C---:B------:R-:W-:Y:S02]  /*0c60*/  LEA R2, P0, R0.reuse, UR8, 0x2 ;  /* 0x0000000800027c11 */ /* 0x040fe4000f8010ff */
[----:B------:R-:W-:Y:S02]  /*0c70*/  PRMT R21, RZ, 0x5410, RZ ;  /* 0x00005410ff157816 */ /* 0x000fe400000000ff */
[----:B------:R-:W-:-:S02]  /*0c80*/  LEA.HI.X R3, R0, UR9, R3, 0x2, P0 ;  /* 0x0000000900037c11 */ /* 0x000fc400080f1403 */
[----:B------:R-:W-:Y:S01]  /*0c90*/  SHF.L.U64.HI R18, R23, 0x2, R18 ;  /* 0x0000000217127819 */ /* 0x000fe20000010212 */
[----:B0-----:R-:W-:-:S03]  /*0ca0*/  ULEA UR4, UR5, UR4, 0x18 ;  /* 0x0000000405047291 */ /* 0x001fc6000f8ec03f */
[----:B------:R-:W-:Y:S01]  /*0cb0*/  ULDC UR5, c[0x0][0x26c] ;  /* 0x00009b0000057ab9 */ /* 0x000fe20000000800 */
[----:B--2---:R-:W-:Y:S02]  /*0cc0*/  PRMT R0, R8, 0x7610, R8 ;  /* 0x0000761008007816 */ /* 0x004fe40000000008 */
[----:B------:R-:W-:Y:S01]  /*0cd0*/  PRMT R12, R9, 0x7610, R9 ;  /* 0x00007610090c7816 */ /* 0x000fe20000000009 */
[----:B---3--:R-:W-:-:S07]  /*0ce0*/  IMAD.IADD R17, R31, 0x1, R17 ;  /* 0x000000011f117824 */ /* 0x008fce00078e0211 */
.L_x_3433:
[----:B------:R-:W-:Y:S01]  /*0cf0*/  ISETP.NE.AND P0, PT, R31, R17, PT ;  /* 0x000000111f00720c */ /* 0x000fe20003f05270 */
[----:B------:R-:W2:-:S12]  /*0d00*/  LDG.E.128.CONSTANT R8, desc[UR6][R2.64] ;  /* 0x0000000602087981 */ /* 0x000e98000c1e9d00 */
[----:B------:R-:W0:Y:S01]  /*0d10*/  @!P0 LDC.64 R6, c[0x0][0x248] ;  /* 0x00009200ff068b82 */ /* 0x000e220000000a00 */
[----:B------:R-:W-:Y:S02]  /*0d20*/  @!P0 VIADD R20, R20, 0x1 ;  /* 0x0000000114148836 */ /* 0x000fe40000000000 */
[----:B------:R-:W-:Y:S02]  /*0d30*/  @!P0 IMAD.SHL.U32 R5, R31, 0x2, RZ ;  /* 0x000000021f058824 */ /* 0x000fe400078e00ff */
[----:B------:R-:W-:Y:S02]  /*0d40*/  @!P0 IMAD R4, R20, 0x8, R1 ;  /* 0x0000000814048824 */ /* 0x000fe400078e0201 */
[----:B0-----:R-:W-:-:S04]  /*0d50*/  @!P0 IMAD.WIDE R6, R5, 0x2, R6 ;  /* 0x0000000205068825 */ /* 0x001fc800078e0206 */
[----:B------:R-:W3:Y:S04]  /*0d60*/  @!P0 LDL.64 R4, [R4] ;  /* 0x0000000004048983 */ /* 0x000ee80000100a00 */
[----:B------:R2:W4:Y:S01]  /*0d70*/  @!P0 LDG.E.U16.CONSTANT R6, desc[UR6][R6.64+0x2] ;  /* 0x0000020606068981 */ /* 0x000522000c1e9500 */
[----:B------:R-:W-:-:S04]  /*0d80*/  PRMT R13, R24, 0x9910, RZ ;  /* 0x00009910180d7816 */ /* 0x000fc800000000ff */
[----:B------:R-:W-:Y:S01]  /*0d90*/  ISETP.EQ.OR P1, PT, R13, RZ, P2 ;  /* 0x000000ff0d00720c */ /* 0x000fe20001722670 */
[----:B------:R-:W-:Y:S02]  /*0da0*/  IMAD.MOV.U32 R29, RZ, RZ, 0x3400 ;  /* 0x00003400ff1d7424 */ /* 0x000fe400078e00ff */
[----:B------:R-:W-:Y:S02]  /*0db0*/  IMAD.MOV.U32 R38, RZ, RZ, 0x2c00 ;  /* 0x00002c00ff267424 */ /* 0x000fe400078e00ff */
[----:B------:R-:W-:Y:S01]  /*0dc0*/  IMAD.MOV.U32 R46, RZ, RZ, 0x2400 ;  /* 0x00002400ff2e7424 */ /* 0x000fe200078e00ff */
[----:B--2---:R-:W-:Y:S02]  /*0dd0*/  LOP3.LUT R7, R10, 0xc000c, RZ, 0xc0, !PT ;  /* 0x000c000c0a077812 */ /* 0x004fe400078ec0ff */
[----:B------:R-:W-:Y:S02]  /*0de0*/  SHF.R.U32.HI R15, RZ, 0x8, R9 ;  /* 0x00000008ff0f7819 */ /* 0x000fe40000011609 */
[----:B------:R-:W-:-:S02]  /*0df0*/  LOP3.LUT R25, R11, 0xc000c, RZ, 0xc0, !PT ;  /* 0x000c000c0b197812 */ /* 0x000fc400078ec0ff */
[----:B------:R-:W-:Y:S02]  /*0e00*/  SHF.R.U32.HI R14, RZ, 0x8, R10 ;  /* 0x00000008ff0e7819 */ /* 0x000fe4000001160a */
        /* <DEDUP_REMOVED lines=9> */
[----:B---3--:R-:W-:Y:S02]  /*0ea0*/  @!P0 PRMT R12, R5, 0x7610, R12 ;  /* 0x00007610050c8816 */ /* 0x008fe4000000000c */
[----:B------:R-:W-:-:S02]  /*0eb0*/  @!P0 PRMT R0, R4, 0x7610, R0 ;  /* 0x0000761004008816 */ /* 0x000fc40000000000 */
[----:B------:R-:W-:Y:S02]  /*0ec0*/  @!P0 PRMT R12, R12, 0x7610, R5 ;  /* 0x000076100c0c8816 */ /* 0x000fe40000000005 */
[----:B------:R-:W-:Y:S02]  /*0ed0*/  @!P0 PRMT R0, R0, 0x7610, R4 ;  /* 0x0000761000008816 */ /* 0x000fe40000000004 */
[----:B------:R-:W-:Y:S02]  /*0ee0*/  LOP3.LUT R5, R9, 0xc000c, RZ, 0xc0, !PT ;  /* 0x000c000c09057812 */ /* 0x000fe400078ec0ff */
[----:B------:R-:W-:Y:S01]  /*0ef0*/  LOP3.LUT R4, R8, 0xc000c, RZ, 0xc0, !PT ;  /* 0x000c000c08047812 */ /* 0x000fe200078ec0ff */
[----:B----4-:R-:W-:Y:S01]  /*0f00*/  @!P0 IMAD.IADD R17, R6, 0x1, R31 ;  /* 0x0000000106118824 */ /* 0x010fe200078e021f */
        /* <DEDUP_REMOVED lines=28> */
[----:B------:R-:W-:Y:S02]  /*10d0*/  HFMA2 R29, R34, R29.H0_H0, -258, -258 ;  /* 0xdc08dc08221d7431 */ /* 0x000fe4000004001d */
        /* <DEDUP_REMOVED lines=18> */
[----:B------:R-:W-:Y:S01]  /*1200*/  VIADD R31, R31, 0x10 ;  /* 0x000000101f1f7836 */ /* 0x000fe20000000000 */
[----:B------:R-:W-:Y:S02]  /*1210*/  LOP3.LUT R39, R39, 0x64006400, RZ, 0xfc, !PT ;  /* 0x6400640027277812 */ /* 0x000fe400078efcff */
[----:B------:R-:W-:Y:S02]  /*1220*/  LOP3.LUT R53, R53, 0x64006400, RZ, 0xfc, !PT ;  /* 0x6400640035357812 */ /* 0x000fe400078efcff */
[----:B------:R-:W-:Y:S02]  /*1230*/  LOP3.LUT R51, R51, 0x64006400, RZ, 0xfc, !PT ;  /* 0x6400640033337812 */ /* 0x000fe400078efcff */
[----:B------:R-:W-:Y:S02]  /*1240*/  LOP3.LUT R7, R7, 0x64006400, RZ, 0xfc, !PT ;  /* 0x6400640007077812 */ /* 0x000fe400078efcff */
[----:B------:R-:W-:-:S02]  /*1250*/  LOP3.LUT R45, R45, 0x64006400, RZ, 0xfc, !PT ;  /* 0x640064002d2d7812 */ /* 0x000fc400078efcff */
[----:B------:R-:W-:Y:S01]  /*1260*/  LOP3.LUT R5, R5, 0x64006400, RZ, 0xfc, !PT ;  /* 0x6400640005057812 */ /* 0x000fe200078efcff */
[-C--:B------:R-:W-:Y:S02]  /*1270*/  HFMA2 R40, R41, R46.reuse.H0_H0, -18, -18 ;  /* 0xcc80cc8029287431 */ /* 0x080fe4000004002e */
[-C--:B------:R-:W-:Y:S01]  /*1280*/  HFMA2 R42, R43, R46.reuse.H0_H0, -18, -18 ;  /* 0xcc80cc802b2a7431 */ /* 0x080fe2000004002e */
[----:B------:R-:W-:Y:S01]  /*1290*/  ISETP.GE.AND P0, PT, R31, UR5, PT ;  /* 0x000000051f007c0c */ /* 0x000fe2000bf06270 */
[-C--:B------:R-:W-:Y:S02]  /*12a0*/  HFMA2 R39, R39, R46.reuse.H0_H0, -18, -18 ;  /* 0xcc80cc8027277431 */ /* 0x080fe4000004002e */
[-C--:B------:R-:W-:Y:S02]  /*12b0*/  HFMA2 R41, R53, R46.reuse.H0_H0, -18, -18 ;  /* 0xcc80cc8035297431 */ /* 0x080fe4000004002e */
[-C--:B------:R-:W-:Y:S02]  /*12c0*/  HFMA2 R43, R51, R46.reuse.H0_H0, -18, -18 ;  /* 0xcc80cc80332b7431 */ /* 0x080fe4000004002e */
[----:B------:R-:W-:-:S02]  /*12d0*/  HFMA2 R44, R7, R46.H0_H0, -18, -18 ;  /* 0xcc80cc80072c7431 */ /* 0x000fc4000004002e */
        /* <DEDUP_REMOVED lines=23> */
[----:B------:R-:W-:Y:S02]  /*1450*/  LOP3.LUT R15, R15, 0x64006400, RZ, 0xfc, !PT ;  /* 0x640064000f0f7812 */ /* 0x000fe400078efcff */
[----:B------:R-:W-:Y:S01]  /*1460*/  LOP3.LUT R13, R13, 0x64006400, RZ, 0xfc, !PT ;  /* 0x640064000d0d7812 */ /* 0x000fe200078efcff */
[-C--:B0-----:R-:W-:Y:S01]  /*1470*/  HFMA2.MMA R51, R51, R4.reuse, RZ ;  /* 0x0000000433337235 */ /* 0x081fe200000000ff */
[-C--:B------:R-:W-:Y:S01]  /*1480*/  HFMA2 R9, R9, R4.reuse, RZ.H0_H0 ;  /* 0x0000000409097231 */ /* 0x080fe200000400ff */
[----:B------:R-:W-:Y:S01]  /*1490*/  HFMA2.MMA R53, R53, R4, RZ ;  /* 0x0000000435357235 */ /* 0x000fe200000000ff */
[----:B------:R-:W-:-:S04]  /*14a0*/  HFMA2 R4, R11, R4, RZ.H0_H0 ;  /* 0x000000040b047231 */ /* 0x000fc800000400ff */
[-C--:B------:R-:W-:Y:S01]  /*14b0*/  HFMA2 R4, R25, R5.reuse, R4 ;  /* 0x0000000519047231 */ /* 0x080fe20000000004 */
[-C--:B------:R-:W-:Y:S01]  /*14c0*/  HFMA2.MMA R51, R47, R5.reuse, R51 ;  /* 0x000000052f337235 */ /* 0x080fe20000000033 */
[----:B------:R-:W-:Y:S01]  /*14d0*/  HFMA2 R47, R49, R5, R9 ;  /* 0x00000005312f7231 */ /* 0x000fe20000000009 */
[----:B------:R-:W-:Y:S01]  /*14e0*/  HFMA2.MMA R53, R48, R5, R53 ;  /* 0x0000000530357235 */ /* 0x000fe20000000035 */
[----:B------:R-:W0:Y:S02]  /*14f0*/  LDS.128 R8, [UR4+0x10] ;  /* 0x00001004ff087984 */ /* 0x000e240008000c00 */
[----:B------:R-:W-:-:S03]  /*1500*/  HFMA2 R5, R32, R6, R47 ;  /* 0x0000000620057231 */ /* 0x000fc6000000002f */
[-C--:B------:R-:W-:Y:S01]  /*1510*/  HFMA2.MMA R51, R30, R6.reuse, R51 ;  /* 0x000000061e337235 */ /* 0x080fe20000000033 */
[-C--:B------:R-:W-:Y:S01]  /*1520*/  HFMA2 R5, R40, R7.reuse, R5 ;  /* 0x0000000728057231 */ /* 0x080fe20000000005 */
[----:B------:R-:W-:Y:S01]  /*1530*/  HFMA2.MMA R25, R33, R6, R53 ;  /* 0x0000000621197235 */ /* 0x000fe20000000035 */
[----:B------:R-:W-:Y:S02]  /*1540*/  HFMA2 R6, R34, R6, R4 ;  /* 0x0000000622067231 */ /* 0x000fe40000000004 */
[----:B------:R-:W-:Y:S02]  /*1550*/  HADD2 R33, R16, -1026, -1026 ;  /* 0xe402e40210217430 */ /* 0x000fe40000000000 */
[----:B------:R-:W-:Y:S01]  /*1560*/  HADD2 R16, R13, -1026, -1026 ;  /* 0xe402e4020d107430 */ /* 0x000fe20000000000 */
[-C--:B------:R-:W-:Y:S02]  /*1570*/  HFMA2.MMA R4, R39, R7.reuse, R51 ;  /* 0x0000000727047235 */ /* 0x080fe40000000033 */
[----:B------:R-:W-:Y:S01]  /*1580*/  HFMA2.MMA R25, R41, R7, R25 ;  /* 0x0000000729197235 */ /* 0x000fe20000000019 */
[----:B------:R-:W-:-:S02]  /*1590*/  HFMA2 R7, R42, R7, R6 ;  /* 0x000000072a077231 */ /* 0x000fc40000000006 */
[----:B------:R-:W-:-:S03]  /*15a0*/  HADD2 R6, R15, -1026, -1026 ;  /* 0xe402e4020f067430 */ /* 0x000fc60000000000 */
[-C--:B0-----:R-:W-:Y:S01]  /*15b0*/  HFMA2.MMA R4, R33, R8.reuse, R4 ;  /* 0x0000000821047235 */ /* 0x081fe20000000004 */
        /* <DEDUP_REMOVED lines=23> */
.L_x_3432:
[----:B------:R-:W-:Y:S01]  /*1730*/  ISETP.LT.AND P3, PT, R31, R22, PT ;  /* 0x000000161f00720c */ /* 0x000fe20003f61270 */
[----:B------:R-:W-:Y:S01]  /*1740*/  UIADD3 UR4, UR4, 0x20, URZ ;  /* 0x0000002004047890 */ /* 0x000fe2000fffe03f */
[----:B------:R-:W-:-:S05]  /*1750*/  LEA R2, P1, R23, R2, 0x2 ;  /* 0x0000000217027211 */ /* 0x000fca00078210ff */
[----:B------:R-:W-:-:S06]  /*1760*/  IMAD.X R3, R3, 0x1, R18, P1 ;  /* 0x0000000103037824 */ /* 0x000fcc00008e0612 */
[----:B------:R-:W-:Y:S05]  /*1770*/  @!P0 BRA P3, `(.L_x_3433) ;  /* 0xfffffff4005c8947 */ /* 0x000fea000183ffff */
.L_x_3431:
        /* <DEDUP_REMOVED lines=19> */
.L_x_3437:
[----:B------:R-:W0:Y:S02]  /*18b0*/  LDS R6, [R2] ;  /* 0x0000000002067984 */ /* 0x000e240000000800 */
[----:B0-----:R-:W-:-:S06]  /*18c0*/  HADD2 R7, R6, R21 ;  /* 0x0000001506077230 */ /* 0x001fcc0000000000 */
[----:B------:R-:W0:Y:S02]  /*18d0*/  ATOMS.CAST.SPIN R7, [R2], R6, R7 ;  /* 0x000000060207738d */ /* 0x000e240001800007 */
[----:B0-----:R-:W-:-:S13]  /*18e0*/  ISETP.EQ.U32.AND P0, PT, R7, 0x1, PT ;  /* 0x000000010700780c */ /* 0x001fda0003f02070 */
[----:B------:R-:W-:Y:S05]  /*18f0*/  @!P0 BRA `(.L_x_3437) ;  /* 0xfffffffc00ec8947 */ /* 0x000fea000383ffff */
[----:B------:R-:W-:Y:S05]  /*1900*/  BRA `(.L_x_3435) ;  /* 0x00000000000c7947 */ /* 0x000fea0003800000 */
.L_x_3436:
[----:B------:R-:W2:Y:S02]  /*1910*/  LD.E R0, desc[UR6][R4.64] ;  /* 0x0000000604007980 */ /* 0x000ea4000c101900 */
[----:B--2---:R-:W-:-:S05]  /*1920*/  IMAD.IADD R3, R21, 0x1, R0 ;  /* 0x0000000115037824 */ /* 0x004fca00078e0200 */
[----:B------:R0:W-:Y:S02]  /*1930*/  ST.E desc[UR6][R4.64], R3 ;  /* 0x0000000304007985 */ /* 0x0001e4000c101906 */
.L_x_3435:
[----:B------:R-:W-:Y:S05]  /*1940*/  BSYNC B0 ;  /* 0x0000000000007941 */ /* 0x000fea0003800000 */
.L_x_3434:
[----:B------:R1:W-:Y:S02]  /*1950*/  ATOM.E.ADD.F16x2.RN.STRONG.GPU P0, RZ, desc[UR6][R4.64+0x4], R19 ;  /* 0x0000041304ff79a2 */ /* 0x0003e4000810e1c6 */
[----:B-1----:R-:W-:Y:S05]  /*1960*/  @P0 EXIT ;  /* 0x000000000000094d */ /* 0x002fea0003800000 */
[----:B------:R-:W1:Y:S02]  /*1970*/  QSPC.E.S P0, RZ, [R4+0x4] ;  /* 0x0000040004ff73aa */ /* 0x000e640000000500 */
[----:B-1----:R-:W-:Y:S05]  /*1980*/  @!P0 BRA `(.L_x_3438) ;  /* 0x0000000000208947 */ /* 0x002fea0003800000 */
[----:B------:R-:W-:-:S05]  /*1990*/  IMAD.MOV.U32 R2, RZ, RZ, R4 ;  /* 0x000000ffff027224 */ /* 0x000fca00078e0004 */
[----:B------:R-:W-:-:S07]  /*19a0*/  MOV R2, R2 ;  /* 0x0000000200027202 */ /* 0x000fce0000000f00 */
.L_x_3439:
[----:B0-----:R-:W0:Y:S02]  /*19b0*/  LDS R4, [R2+0x4] ;  /* 0x0000040002047984 */ /* 0x001e240000000800 */
[----:B0-----:R-:W-:-:S10]  /*19c0*/  HFMA2.MMA R5, R4, 1, 1, R19 ;  /* 0x3c003c0004057835 */ /* 0x001fd40000000013 */
[----:B------:R-:W0:Y:S02]  /*19d0*/  ATOMS.CAST.SPIN R5, [R2+0x4], R4, R5 ;  /* 0x000004040205738d */ /* 0x000e240001800005 */
[----:B0-----:R-:W-:-:S13]  /*19e0*/  ISETP.EQ.U32.AND P0, PT, R5, 0x1, PT ;  /* 0x000000010500780c */ /* 0x001fda0003f02070 */
[----:B------:R-:W-:Y:S05]  /*19f0*/  @!P0 BRA `(.L_x_3439) ;  /* 0xfffffffc00ec8947 */ /* 0x000fea000383ffff */
[----:B------:R-:W-:Y:S05]  /*1a00*/  EXIT ;  /* 0x000000000000794d */ /* 0x000fea0003800000 */
.L_x_3438:
[----:B------:R-:W0:Y:S02]  /*1a10*/  LD.E R0, desc[UR6][R4.64+0x4] ;  /* 0x0000040604007980 */ /* 0x000e24000c101900 */
[----:B0-----:R-:W-:-:S05]  /*1a20*/  IMAD.IADD R3, R19, 0x1, R0 ;  /* 0x0000000113037824 */ /* 0x001fca00078e0200 */
[----:B------:R-:W-:Y:S01]  /*1a30*/  ST.E desc[UR6][R4.64+0x4], R3 ;  /* 0x0000040304007985 */ /* 0x000fe2000c101906 */
[----:B------:R-:W-:Y:S05]  /*1a40*/  EXIT ;  /* 0x000000000000794d */ /* 0x000fea0003800000 */
.L_x_3440:
        /* <DEDUP_REMOVED lines=11> */
.L_x_3729:


//--------------------- .text._Z23gemm_half_q_half_kernelILi1ELi32ELb1ELb1ELi32EEvPK6__halfPKjS4_S2_PS0_iiiiPKtS7_iiiiiibS2_i --------------------------
	.section	.text._Z23gemm_half_q_half_kernelILi1ELi32ELb1ELb1ELi32EEvPK6__halfPKjS4_S2_PS0_iiiiPKtS7_iiiiiibS2_i,"ax",@progbits
	.align	128
        .global         _Z23gemm_half_q_half_kernelILi1ELi32ELb1ELb1ELi32EEvPK6__halfPKjS4_S2_PS0_iiiiPKtS7_iiiiiibS2_i
        .type           _Z23gemm_half_q_half_kernelILi1ELi32ELb1ELb1ELi32EEvPK6__halfPKjS4_S2_PS0_iiiiPKtS7_iiiiiibS2_i,@function
        .size           _Z23gemm_half_q_half_kernelILi1ELi32ELb1ELb1ELi32EEvPK6__halfPKjS4_S2_PS0_iiiiPKtS7_iiiiiibS2_i,(.L_x_3730 - _Z23gemm_half_q_half_kernelILi1ELi32ELb1ELb1ELi32EEvPK6__halfPKjS4_S2_PS0_iiiiPKtS7_iiiiiibS2_i)
        .other          _Z23gemm_half_q_half_kernelILi1ELi32ELb1ELb1ELi32EEvPK6__halfPKjS4_S2_PS0_iiiiPKtS7_iiiiiibS2_i,@"STO_CUDA_ENTRY STV_DEFAULT"
_Z23gemm_half_q_half_kernelILi1ELi32ELb1ELb1ELi32EEvPK6__halfPKjS4_S2_PS0_iiiiPKtS7_iiiiiibS2_i:
.text._Z23gemm_half_q_half_kernelILi1ELi32ELb1ELb1ELi32EEvPK6__halfPKjS4_S2_PS0_iiiiPKtS7_iiiiiibS2_i:
[----:B------:R-:W-:Y:S08]  /*0000*/  LDC R1, c[0x0][0x28] ;  /* 0x00000a00ff017b82 */ /* 0x000ff00000000800 */
[----:B------:R-:W0:Y:S01]  /*0010*/  S2UR UR8, SR_CTAID.Y ;  /* 0x00000000000879c3 */ /* 0x000e220000002600 */
[----:B------:R-:W-:Y:S01]  /*0020*/  PRMT R30, RZ, 0x7610, R30 ;  /* 0x00007610ff1e7816 */ /* 0x000fe2000000001e */
[----:B------:R-:W-:-:S06]  /*0030*/  ULDC.64 UR6, c[0x0][0x208] ;  /* 0x0000820000067ab9 */ /* 0x000fcc0000000a00 */
[----:B------:R-:W0:Y:S02]  /*0040*/  LDC R11, c[0x0][0x238] ;  /* 0x00008e00ff0b7b82 */ /* 0x000e240000000800 */
[----:B0-----:R-:W-:-:S13]  /*0050*/  ISETP.LE.AND P0, PT, R11, UR8, PT ;  /* 0x000000080b007c0c */ /* 0x001fda000bf03270 */
        /* <DEDUP_REMOVED lines=41> */
.L_x_3442:
[----:B------:R-:W-:Y:S05]  /*02f0*/  BSYNC B0 ;  /* 0x0000000000007941 */ /* 0x000fea0003800000 */
.L_x_3441:
[----:B------:R-:W-:Y:S01]  /*0300*/  ULDC UR4, c[0x0][0x23c] ;  /* 0x00008f0000047ab9 */ /* 0x000fe20000000800 */
[----:B------:R-:W-:Y:S02]  /*0310*/  IMAD.SHL.U32 R10, R10, 0x4, RZ ;  /* 0x000000040a0a7824 */ /* 0x000fe400078e00ff */
[----:B------:R-:W-:-:S05]  /*0320*/  IMAD.U32 R29, RZ, RZ, UR4 ;  /* 0x00000004ff1d7e24 */ /* 0x000fca000f8e00ff */
[----:B------:R-:W-:-:S13]  /*0330*/  ISETP.GE.AND P1, PT, R10, R29, PT ;  /* 0x0000001d0a00720c */ /* 0x000fda0003f26270 */
[----:B------:R-:W-:Y:S05]  /*0340*/  @P1 EXIT ;  /* 0x000000000000194d */ /* 0x000fea0003800000 */
[----:B0-----:R-:W0:Y:S08]  /*0350*/  LDC.U8 R2, c[0x0][0x270] ;  /* 0x00009c00ff027b82 */ /* 0x001e300000000000 */
[----:B------:R-:W1:Y:S08]  /*0360*/  LDC R14, c[0x0][0x25c] ;  /* 0x00009700ff0e7b82 */ /* 0x000e700000000800 */
[----:B------:R-:W2:Y:S01]  /*0370*/  LDC R12, c[0x0][0x264] ;  /* 0x00009900ff0c7b82 */ /* 0x000ea20000000800 */
        /* <DEDUP_REMOVED lines=10> */
[----:B-12---:R-:W-:Y:S05]  /*0420*/  @P1 BRA `(.L_x_3443) ;  /* 0x0000000000d41947 */ /* 0x006fea0003800000 */
[----:B------:R-:W1:Y:S01]  /*0430*/  LDC.64 R4, c[0x0][0x248] ;  /* 0x00009200ff047b82 */ /* 0x000e620000000a00 */
[----:B0-----:R-:W-:-:S07]  /*0440*/  IMAD.SHL.U32 R3, R0, 0x40, RZ ;  /* 0x0000004000037824 */ /* 0x001fce00078e00ff */
[----:B------:R-:W0:Y:S08]  /*0450*/  LDC.64 R6, c[0x0][0x220] ;  /* 0x00008800ff067b82 */ /* 0x000e300000000a00 */
[----:B------:R-:W2:Y:S01]  /*0460*/  LDC.64 R8, c[0x0][0x228] ;  /* 0x00008a00ff087b82 */ /* 0x000ea20000000a00 */
[----:B-1----:R-:W-:-:S05]  /*0470*/  IMAD.WIDE R2, R3, 0x2, R4 ;  /* 0x0000000203027825 */ /* 0x002fca00078e0204 */
[----:B------:R1:W5:Y:S01]  /*0480*/  LDG.E.U16.CONSTANT R11, desc[UR6][R2.64] ;  /* 0x00000006020b7981 */ /* 0x000362000c1e9500 */
[----:B------:R-:W-:Y:S01]  /*0490*/  SHF.R.S32.HI R13, RZ, 0x1f, R10 ;  /* 0x0000001fff0d7819 */ /* 0x000fe2000001140a */
[----:B------:R-:W-:Y:S01]  /*04a0*/  IMAD.SHL.U32 R15, R10, 0x4, RZ ;  /* 0x000000040a0f7824 */ /* 0x000fe200078e00ff */
[----:B------:R-:W-:Y:S02]  /*04b0*/  UMOV UR4, URZ ;  /* 0x0000003f00047c82 */ /* 0x000fe40008000000 */
[----:B------:R-:W-:Y:S01]  /*04c0*/  LEA.HI R16, R13, R10, RZ, 0x3 ;  /* 0x0000000a0d107211 */ /* 0x000fe200078f18ff */
[----:B------:R-:W-:Y:S01]  /*04d0*/  IMAD.MOV.U32 R13, RZ, RZ, R31 ;  /* 0x000000ffff0d7224 */ /* 0x000fe200078e001f */
[----:B------:R-:W-:Y:S02]  /*04e0*/  LOP3.LUT R15, R15, 0x10, RZ, 0xc0, !PT ;  /* 0x000000100f0f7812 */ /* 0x000fe400078ec0ff */
[----:B0-----:R-:W-:-:S07]  /*04f0*/  SHF.R.S32.HI R16, RZ, 0x3, R16 ;  /* 0x00000003ff107819 */ /* 0x001fce0000011410 */
.L_x_3444:
[----:B-1---5:R-:W-:-:S04]  /*0500*/  VIADD R2, R11, UR4 ;  /* 0x000000040b027c36 */ /* 0x022fc80008000000 */
        /* <DEDUP_REMOVED lines=9> */
[----:B--2---:R-:W-:-:S06]  /*05a0*/  IMAD.WIDE R2, R2, 0x2, R8 ;  /* 0x0000000202027825 */ /* 0x004fcc00078e0208 */
[----:B------:R0:W2:Y:S01]  /*05b0*/  LDG.E.U16.CONSTANT R3, desc[UR6][R2.64] ;  /* 0x0000000602037981 */ /* 0x0000a2000c1e9500 */
[----:B------:R-:W-:Y:S01]  /*05c0*/  UIADD3 UR4, UR4, 0x1, URZ ;  /* 0x0000000104047890 */ /* 0x000fe2000fffe03f */
[----:B---3--:R-:W-:-:S04]  /*05d0*/  SHF.R.U32.HI R17, RZ, R15, R18 ;  /* 0x0000000fff117219 */ /* 0x008fc80000011612 */
[--C-:B------:R-:W-:Y:S02]  /*05e0*/  SHF.R.U32.HI R18, RZ, 0x8, R17.reuse ;  /* 0x00000008ff127819 */ /* 0x100fe40000011611 */
[--C-:B------:R-:W-:Y:S02]  /*05f0*/  SHF.R.U32.HI R23, RZ, 0x4, R17.reuse ;  /* 0x00000004ff177819 */ /* 0x100fe40000011611 */
[----:B------:R-:W-:Y:S02]  /*0600*/  LOP3.LUT R22, R17, 0xf, RZ, 0xc0, !PT ;  /* 0x0000000f11167812 */ /* 0x000fe400078ec0ff */
[----:B------:R-:W-:Y:S01]  /*0610*/  SHF.R.U32.HI R17, RZ, 0xc, R17 ;  /* 0x0000000cff117819 */ /* 0x000fe20000011611 */
[----:B----4-:R-:W-:Y:S01]  /*0620*/  IMAD.IADD R13, R0, 0x1, R13 ;  /* 0x00000001000d7824 */ /* 0x010fe200078e020d */
[----:B------:R-:W-:Y:S01]  /*0630*/  LOP3.LUT R18, R18, 0xf, RZ, 0xc0, !PT ;  /* 0x0000000f12127812 */ /* 0x000fe200078ec0ff */
[----:B------:R-:W-:Y:S01]  /*0640*/  VIADD R22, R22, 0x1 ;  /* 0x0000000116167836 */ /* 0x000fe20000000000 */
[----:B------:R-:W-:-:S02]  /*0650*/  LOP3.LUT R23, R23, 0xf, RZ, 0xc0, !PT ;  /* 0x0000000f17177812 */ /* 0x000fc400078ec0ff */
[----:B------:R-:W-:Y:S01]  /*0660*/  LOP3.LUT R17, R17, 0xf, RZ, 0xc0, !PT ;  /* 0x0000000f11117812 */ /* 0x000fe200078ec0ff */
[----:B------:R-:W-:Y:S01]  /*0670*/  VIADD R18, R18, 0x1 ;  /* 0x0000000112127836 */ /* 0x000fe20000000000 */
[----:B------:R-:W-:Y:S01]  /*0680*/  ISETP.GE.AND P2, PT, R13, R32, PT ;  /* 0x000000200d00720c */ /* 0x000fe20003f46270 */
[----:B------:R-:W-:Y:S02]  /*0690*/  VIADD R23, R23, 0x1 ;  /* 0x0000000117177836 */ /* 0x000fe40000000000 */
[----:B------:R-:W-:Y:S02]  /*06a0*/  VIADD R17, R17, 0x1 ;  /* 0x0000000111117836 */ /* 0x000fe40000000000 */
[----:B------:R-:W-:Y:S02]  /*06b0*/  IMAD R18, R18, R18, RZ ;  /* 0x0000001212127224 */ /* 0x000fe400078e02ff */
[----:B------:R-:W-:Y:S02]  /*06c0*/  IMAD R23, R23, R23, RZ ;  /* 0x0000001717177224 */ /* 0x000fe400078e02ff */
[----:B------:R-:W-:-:S02]  /*06d0*/  IMAD R22, R22, R22, RZ ;  /* 0x0000001616167224 */ /* 0x000fc400078e02ff */
[----:B------:R-:W-:Y:S01]  /*06e0*/  IMAD R17, R17, R17, RZ ;  /* 0x0000001111117224 */ /* 0x000fe200078e02ff */
[----:B0-----:R-:W2:Y:S08]  /*06f0*/  I2F.F16 R2, R23 ;  /* 0x0000001700027306 */ /* 0x001eb00000200c00 */
        /* <DEDUP_REMOVED lines=8> */
.L_x_3443:
        /* <DEDUP_REMOVED lines=11> */
[----:B------:R-:W-:-:S07]  /*0830*/  IMAD R5, R6, 0x6, RZ ;  /* 0x0000000606057824 */ /* 0x000fce00078e02ff */
.L_x_3445:
        /* <DEDUP_REMOVED lines=8> */
.L_x_3446:
        /* <DEDUP_REMOVED lines=12> */
.L_x_3447:
        /* <DEDUP_REMOVED lines=8> */
.L_x_3448:
        /* <DEDUP_REMOVED lines=11> */
.L_x_3449:
[C---:B------:R-:W-:Y:S02]  /*0ab0*/  VIMNMX R8, R31.reuse, UR4, PT ;  /* 0x000000041f087c48 */ /* 0x040fe4000bfe0100 */
[----:B------:R-:W-:Y:S02]  /*0ac0*/  ISETP.GE.OR P1, PT, R31, R14, P1 ;  /* 0x0000000e1f00720c */ /* 0x000fe40000f26670 */
[----:B------:R-:W-:Y:S02]  /*0ad0*/  SHF.R.S32.HI R11, RZ, 0x1f, R8 ;  /* 0x0000001fff0b7819 */ /* 0x000fe40000011408 */
[----:B------:R-:W-:Y:S02]  /*0ae0*/  PRMT R26, RZ, 0x5410, RZ ;  /* 0x00005410ff1a7816 */ /* 0x000fe400000000ff */
[----:B------:R-:W-:Y:S02]  /*0af0*/  LEA.HI R11, R11, R8, RZ, 0x5 ;  /* 0x000000080b0b7211 */ /* 0x000fe400078f28ff */
[----:B------:R-:W-:-:S02]  /*0b00*/  PRMT R25, RZ, 0x5410, RZ ;  /* 0x00005410ff197816 */ /* 0x000fc400000000ff */
[----:B------:R-:W-:-:S05]  /*0b10*/  SHF.R.S32.HI R8, RZ, 0x5, R11 ;  /* 0x00000005ff087819 */ /* 0x000fca000001140b */
[----:B------:R-:W-:-:S05]  /*0b20*/  IMAD R5, R8, 0x8, R5 ;  /* 0x0000000808057824 */ /* 0x000fca00078e0205 */
[----:B------:R-:W-:-:S04]  /*0b30*/  IADD3 R4, R7, R5, R4 ;  /* 0x0000000507047210 */ /* 0x000fc80007ffe004 */
[----:B------:R-:W-:Y:S01]  /*0b40*/  IADD3 R4, R9, R4, R6 ;  /* 0x0000000409047210 */ /* 0x000fe20007ffe006 */
[----:B------:R-:W-:Y:S06]  /*0b50*/  @P1 BRA `(.L_x_3450) ;  /* 0x0000001800241947 */ /* 0x000fec0003800000 */
[----:B------:R-:W1:Y:S01]  /*0b60*/  S2UR UR5, SR_CgaCtaId ;  /* 0x00000000000579c3 */ /* 0x000e620000008800 */
[----:B------:R-:W-:Y:S01]  /*0b70*/  IMAD R5, R4, R29, RZ ;  /* 0x0000001d04057224 */ /* 0x000fe200078e02ff */
[----:B------:R-:W-:Y:S01]  /*0b80*/  ULDC.64 UR8, c[0x0][0x218] ;  /* 0x0000860000087ab9 */ /* 0x000fe20000000a00 */
[----:B------:R-:W-:Y:S01]  /*0b90*/  PRMT R4, R30, 0x9910, RZ ;  /* 0x000099101e047816 */ /* 0x000fe200000000ff */
[----:B------:R-:W-:Y:S01]  /*0ba0*/  UMOV UR4, 0x400 ;  /* 0x0000040000047882 */ /* 0x000fe20000000000 */
[----:B------:R-:W-:Y:S02]  /*0bb0*/  SHF.R.S32.HI R28, RZ, 0x1f, R29 ;  /* 0x0000001fff1c7819 */ /* 0x000fe4000001141d */
[----:B------:R-:W-:Y:S01]  /*0bc0*/  SHF.R.S32.HI R7, RZ, 0x1f, R5 ;  /* 0x0000001fff077819 */ /* 0x000fe20000011405 */
[----:B------:R-:W2:Y:S01]  /*0bd0*/  LDC R27, c[0x0][0x23c] ;  /* 0x00008f00ff1b7b82 */ /* 0x000ea20000000800 */
[----:B------:R-:W-:Y:S02]  /*0be0*/  IADD3 R5, P1, R10, R5, RZ ;  /* 0x000000050a057210 */ /* 0x000fe40007f3e0ff */
[----:B------:R-:W-:-:S02]  /*0bf0*/  ISETP.EQ.OR P0, PT, R4, RZ, P0 ;  /* 0x000000ff0400720c */ /* 0x000fc40000702670 */
[----:B------:R-:W-:Y:S02]  /*0c00*/  LEA.HI.X.SX32 R10, R10, R7, 0x1, P1 ;  /* 0x000000070a0a7211 */ /* 0x000fe400008f0eff */
[C---:B------:R-:W-:Y:S02]  /*0c10*/  LEA R34, P1, R5.reuse, UR8, 0x2 ;  /* 0x0000000805227c11 */ /* 0x040fe4000f8210ff */
[----:B------:R-:W-:Y:S02]  /*0c20*/  PRMT R25, RZ, 0x5410, RZ ;  /* 0x00005410ff197816 */ /* 0x000fe400000000ff */
[----:B------:R-:W-:Y:S02]  /*0c30*/  LEA.HI.X R35, R5, UR9, R10, 0x2, P1 ;  /* 0x0000000905237c11 */ /* 0x000fe400088f140a */
[----:B------:R-:W-:Y:S01]  /*0c40*/  PRMT R26, RZ, 0x5410, RZ ;  /* 0x00005410ff1a7816 */ /* 0x000fe200000000ff */
[----:B-1----:R-:W-:-:S03]  /*0c50*/  ULEA UR4, UR5, UR4, 0x18 ;  /* 0x0000000405047291 */ /* 0x002fc6000f8ec03f */
[----:B------:R-:W-:-:S09]  /*0c60*/  ULDC UR5, c[0x0][0x25c] ;  /* 0x0000970000057ab9 */ /* 0x000fd20000000800 */
.L_x_3453:
[----:B------:R1:W5:Y:S01]  /*0c70*/  LDG.E.128.CONSTANT R4, desc[UR6][R34.64] ;  /* 0x0000000622047981 */ /* 0x000362000c1e9d00 */
[----:B--2---:R-:W-:Y:S01]  /*0c80*/  IMAD.MOV.U32 R29, RZ, RZ, R27 ;  /* 0x000000ffff1d7224 */ /* 0x004fe200078e001b */
[----:B------:R-:W-:Y:S06]  /*0c90*/  @P0 BRA `(.L_x_3451) ;  /* 0x0000000800d00947 */ /* 0x000fec0003800000 */
[C---:B------:R-:W-:Y:S01]  /*0ca0*/  IMAD.WIDE R20, R29.reuse, 0x4, R34 ;  /* 0x000000041d147825 */ /* 0x040fe200078e0222 */
[----:B------:R-:W2:Y:S04]  /*0cb0*/  LDS.128 R16, [UR4] ;  /* 0x00000004ff107984 */ /* 0x000ea80008000c00 */
[----:B------:R3:W4:Y:S01]  /*0cc0*/  LDG.E.128.CONSTANT R8, desc[UR6][R20.64] ;  /* 0x0000000614087981 */ /* 0x000722000c1e9d00 */
[----:B------:R-:W-:-:S06]  /*0cd0*/  IMAD.WIDE R12, R29, 0x4, R20 ;  /* 0x000000041d0c7825 */ /* 0x000fcc00078e0214 */
[----:B------:R-:W4:Y:S01]  /*0ce0*/  LDG.E.128.CONSTANT R12, desc[UR6][R12.64] ;  /* 0x000000060c0c7981 */ /* 0x000f22000c1e9d00 */
[----:B-----5:R-:W-:Y:S02]  /*0cf0*/  LOP3.LUT R37, R4, 0x3f003f, RZ, 0xc0, !PT ;  /* 0x003f003f04257812 */ /* 0x020fe400078ec0ff */
[----:B---3--:R-:W-:Y:S02]  /*0d00*/  SHF.R.U32.HI R20, RZ, 0x6, R4 ;  /* 0x00000006ff147819 */ /* 0x008fe40000011604 */
        /* <DEDUP_REMOVED lines=12> */
[--C-:B------:R-:W-:Y:S01]  /*0dd0*/  SHF.R.U32.HI R22, RZ, 0x6, R5.reuse ;  /* 0x00000006ff167819 */ /* 0x100fe20000011605 */
[----:B------:R-:W-:Y:S01]  /*0de0*/  HADD2 R20, R20, -1056, -1056 ;  /* 0xe420e42014147430 */ /* 0x000fe20000000000 */
[----:B------:R-:W-:Y:S01]  /*0df0*/  SHF.R.U32.HI R5, RZ, 0xc, R5 ;  /* 0x0000000cff057819 */ /* 0x000fe20000011605 */
[----:B------:R-:W-:Y:S01]  /*0e00*/  HADD2 R21, R21, -1056, -1056 ;  /* 0xe420e42015157430 */ /* 0x000fe20000000000 */
[----:B------:R-:W-:Y:S01]  /*0e10*/  LOP3.LUT R22, R22, 0x3f003f, RZ, 0xc0, !PT ;  /* 0x003f003f16167812 */ /* 0x000fe200078ec0ff */
[-C--:B--2---:R-:W-:Y:S01]  /*0e20*/  HFMA2.MMA R37, R37, R16.reuse, RZ ;  /* 0x0000001025257235 */ /* 0x084fe200000000ff */
[-C--:B------:R-:W-:Y:S01]  /*0e30*/  HFMA2 R33, R33, R16.reuse, RZ.H0_H0 ;  /* 0x0000001021217231 */ /* 0x080fe200000400ff */
[----:B------:R-:W-:Y:S01]  /*0e40*/  HFMA2.MMA R23, R23, R16, RZ ;  /* 0x0000001017177235 */ /* 0x000fe200000000ff */
[----:B------:R-:W-:Y:S01]  /*0e50*/  LOP3.LUT R22, R22, 0x64006400, RZ, 0xfc, !PT ;  /* 0x6400640016167812 */ /* 0x000fe200078efcff */
[----:B------:R-:W-:Y:S01]  /*0e60*/  HFMA2 R16, R21, R16, RZ.H0_H0 ;  /* 0x0000001015107231 */ /* 0x000fe200000400ff */
[----:B------:R-:W-:-:S02]  /*0e70*/  SHF.R.U32.HI R21, RZ, 0x6, R7 ;  /* 0x00000006ff157819 */ /* 0x000fc40000011607 */
[----:B------:R-:W-:Y:S01]  /*0e80*/  SHF.R.U32.HI R4, RZ, 0xc, R4 ;  /* 0x0000000cff047819 */ /* 0x000fe20000011604 */
[----:B------:R-:W-:Y:S01]  /*0e90*/  HFMA2.MMA R37, R20, R17, R37 ;  /* 0x0000001114257235 */ /* 0x000fe20000000025 */
[----:B------:R-:W-:Y:S01]  /*0ea0*/  SHF.R.U32.HI R20, RZ, 0x6, R6 ;  /* 0x00000006ff147819 */ /* 0x000fe20000011606 */
[----:B------:R-:W-:Y:S01]  /*0eb0*/  HADD2 R22, R22, -1056, -1056 ;  /* 0xe420e42016167430 */ /* 0x000fe20000000000 */
[----:B------:R-:W-:Y:S02]  /*0ec0*/  LOP3.LUT R21, R21, 0x3f003f, RZ, 0xc0, !PT ;  /* 0x003f003f15157812 */ /* 0x000fe400078ec0ff */
[----:B------:R-:W-:Y:S01]  /*0ed0*/  LOP3.LUT R20, R20, 0x3f003f, RZ, 0xc0, !PT ;  /* 0x003f003f14147812 */ /* 0x000fe200078ec0ff */
[----:B------:R-:W-:Y:S01]  /*0ee0*/  HFMA2 R33, R22, R17, R33 ;  /* 0x0000001116217231 */ /* 0x000fe20000000021 */
[----:B------:R-:W-:Y:S02]  /*0ef0*/  LOP3.LUT R21, R21, 0x64006400, RZ, 0xfc, !PT ;  /* 0x6400640015157812 */ /* 0x000fe400078efcff */
[----:B------:R-:W-:-:S02]  /*0f00*/  LOP3.LUT R22, R20, 0x64006400, RZ, 0xfc, !PT ;  /* 0x6400640014167812 */ /* 0x000fc400078efcff */
[----:B------:R-:W-:Y:S01]  /*0f10*/  SHF.R.U32.HI R7, RZ, 0xc, R7 ;  /* 0x0000000cff077819 */ /* 0x000fe20000011607 */
[----:B------:R-:W-:Y:S01]  /*0f20*/  HADD2 R21, R21, -1056, -1056 ;  /* 0xe420e42015157430 */ /* 0x000fe20000000000 */
[----:B------:R-:W-:Y:S01]  /*0f30*/  SHF.R.U32.HI R6, RZ, 0xc, R6 ;  /* 0x0000000cff067819 */ /* 0x000fe20000011606 */
[----:B------:R-:W-:Y:S01]  /*0f40*/  HADD2 R22, R22, -1056, -1056 ;  /* 0xe420e42016167430 */ /* 0x000fe20000000000 */
[----:B------:R-:W-:Y:S01]  /*0f50*/  PRMT R24, R24, 0x5410, R0 ;  /* 0x0000541018187816 */ /* 0x000fe20000000000 */
[----:B------:R-:W-:Y:S01]  /*0f60*/  HFMA2 R21, R21, R17, R16 ;  /* 0x0000001115157231 */ /* 0x000fe20000000010 */
[----:B------:R-:W-:Y:S02]  /*0f70*/  LOP3.LUT R6, R6, 0xf000f, RZ, 0xc0, !PT ;  /* 0x000f000f06067812 */ /* 0x000fe400078ec0ff */
[----:B0-----:R-:W-:Y:S01]  /*0f80*/  PRMT R2, R2, 0x5410, R3 ;  /* 0x0000541002027816 */ /* 0x001fe20000000003 */
[----:B------:R-:W-:Y:S01]  /*0f90*/  HFMA2.MMA R23, R22, R17, R23 ;  /* 0x0000001116177235 */ /* 0x000fe20000000017 */
[----:B----4-:R-:W-:-:S02]  /*0fa0*/  LOP3.LUT R20, R8, 0x3f003f, RZ, 0xc0, !PT ;  /* 0x003f003f08147812 */ /* 0x010fc400078ec0ff */
[----:B------:R-:W-:Y:S02]  /*0fb0*/  LOP3.LUT R16, R9, 0x3f003f, RZ, 0xc0, !PT ;  /* 0x003f003f09107812 */ /* 0x000fe400078ec0ff */
[----:B------:R-:W-:Y:S02]  /*0fc0*/  LOP3.LUT R20, R20, 0x64006400, RZ, 0xfc, !PT ;  /* 0x6400640014147812 */ /* 0x000fe400078efcff */
[----:B------:R-:W-:Y:S02]  /*0fd0*/  LOP3.LUT R17, R16, 0x64006400, RZ, 0xfc, !PT ;  /* 0x6400640010117812 */ /* 0x000fe400078efcff */
[----:B------:R-:W-:Y:S01]  /*0fe0*/  LOP3.LUT R16, R10, 0x3f003f, RZ, 0xc0, !PT ;  /* 0x003f003f0a107812 */ /* 0x000fe200078ec0ff */
[----:B------:R-:W-:Y:S02]  /*0ff0*/  HADD2 R20, R20, -1056, -1056 ;  /* 0xe420e42014147430 */ /* 0x000fe40000000000 */
[----:B------:R-:W-:Y:S01]  /*1000*/  HADD2 R22, R17, -1056, -1056 ;  /* 0xe420e42011167430 */ /* 0x000fe20000000000 */
[----:B------:R-:W-:-:S03]  /*1010*/  LOP3.LUT R16, R16, 0x64006400, RZ, 0xfc, !PT ;  /* 0x6400640010107812 */ /* 0x000fc600078efcff */
[----:B------:R-:W-:Y:S01]  /*1020*/  HFMA2.MMA R36, R20, R18, R37 ;  /* 0x0000001214247235 */ /* 0x000fe20000000025 */
[----:B------:R-:W-:Y:S01]  /*1030*/  LOP3.LUT R20, R11, 0x3f003f, RZ, 0xc0, !PT ;  /* 0x003f003f0b147812 */ /* 0x000fe200078ec0ff */
[----:B------:R-:W-:Y:S02]  /*1040*/  HADD2 R16, R16, -1056, -1056 ;  /* 0xe420e42010107430 */ /* 0x000fe40000000000 */
[----:B------:R-:W-:Y:S01]  /*1050*/  HFMA2 R17, R22, R18, R33 ;  /* 0x0000001216117231 */ /* 0x000fe20000000021 */
[----:B------:R-:W-:-:S03]  /*1060*/  LOP3.LUT R20, R20, 0x64006400, RZ, 0xfc, !PT ;  /* 0x6400640014147812 */ /* 0x000fc600078efcff */
[----:B------:R-:W-:Y:S01]  /*1070*/  HFMA2.MMA R16, R16, R18, R23 ;  /* 0x0000001210107235 */ /* 0x000fe20000000017 */
[--C-:B------:R-:W-:Y:S01]  /*1080*/  SHF.R.U32.HI R23, RZ, 0x6, R10.reuse ;  /* 0x00000006ff177819 */ /* 0x100fe2000001160a */
[----:B------:R-:W-:Y:S01]  /*1090*/  HADD2 R20, R20, -1056, -1056 ;  /* 0xe420e42014147430 */ /* 0x000fe20000000000 */
[----:B------:R-:W-:Y:S02]  /*10a0*/  SHF.R.U32.HI R10, RZ, 0xc, R10 ;  /* 0x0000000cff0a7819 */ /* 0x000fe4000001160a */
[----:B------:R-:W-:Y:S01]  /*10b0*/  LOP3.LUT R23, R23, 0x3f003f, RZ, 0xc0, !PT ;  /* 0x003f003f17177812 */ /* 0x000fe200078ec0ff */
[----:B------:R-:W-:Y:S01]  /*10c0*/  HFMA2 R18, R20, R18, R21 ;  /* 0x0000001214127231 */ /* 0x000fe20000000015 */
        /* <DEDUP_REMOVED lines=8> */
[----:B------:R-:W-:Y:S01]  /*1150*/  SHF.R.U32.HI R8, RZ, 0xc, R8 ;  /* 0x0000000cff087819 */ /* 0x000fe20000011608 */
[----:B------:R-:W-:Y:S01]  /*1160*/  HADD2 R22, R22, -1056, -1056 ;  /* 0xe420e42016167430 */ /* 0x000fe20000000000 */
[----:B------:R-:W-:Y:S01]  /*1170*/  SHF.R.U32.HI R9, RZ, 0xc, R9 ;  /* 0x0000000cff097819 */ /* 0x000fe20000011609 */
[----:B------:R-:W-:-:S02]  /*1180*/  HADD2 R33, R20, -1056, -1056 ;  /* 0xe420e42014217430 */ /* 0x000fc40000000000 */
[-C--:B------:R-:W-:Y:S01]  /*1190*/  HFMA2.MMA R36, R21, R19.reuse, R36 ;  /* 0x0000001315247235 */ /* 0x080fe20000000024 */
[----:B------:R-:W-:Y:S01]  /*11a0*/  HFMA2 R17, R22, R19, R17 ;  /* 0x0000001316117231 */ /* 0x000fe20000000011 */
[----:B------:R-:W-:Y:S01]  /*11b0*/  LOP3.LUT R9, R9, 0xf000f, RZ, 0xc0, !PT ;  /* 0x000f000f09097812 */ /* 0x000fe200078ec0ff */
[----:B------:R-:W0:Y:S01]  /*11c0*/  LDS.128 R20, [UR4+0x10] ;  /* 0x00001004ff147984 */ /* 0x000e220008000c00 */
[----:B------:R-:W-:Y:S01]  /*11d0*/  HFMA2.MMA R33, R33, R19, R16 ;  /* 0x0000001321217235 */ /* 0x000fe20000000010 */
[--C-:B------:R-:W-:Y:S02]  /*11e0*/  SHF.R.U32.HI R16, RZ, 0x6, R11.reuse ;  /* 0x00000006ff107819 */ /* 0x100fe4000001160b */
[----:B------:R-:W-:Y:S02]  /*11f0*/  SHF.R.U32.HI R11, RZ, 0xc, R11 ;  /* 0x0000000cff0b7819 */ /* 0x000fe4000001160b */
[----:B------:R-:W-:-:S04]  /*1200*/  LOP3.LUT R16, R16, 0x3f003f, RZ, 0xc0, !PT ;  /* 0x003f003f10107812 */ /* 0x000fc800078ec0ff */
[----:B------:R-:W-:-:S05]  /*1210*/  LOP3.LUT R16, R16, 0x64006400, RZ, 0xfc, !PT ;  /* 0x6400640010107812 */ /* 0x000fca00078efcff */
[----:B------:R-:W-:Y:S01]  /*1220*/  HADD2 R37, R16, -1056, -1056 ;  /* 0xe420e42010257430 */ /* 0x000fe20000000000 */
[----:B------:R-:W-:-:S03]  /*1230*/  LOP3.LUT R16, R12, 0x3f003f, RZ, 0xc0, !PT ;  /* 0x003f003f0c107812 */ /* 0x000fc600078ec0ff */
[----:B------:R-:W-:Y:S01]  /*1240*/  HFMA2 R19, R37, R19, R18 ;  /* 0x0000001325137231 */ /* 0x000fe20000000012 */
[----:B------:R-:W-:Y:S02]  /*1250*/  LOP3.LUT R18, R13, 0x3f003f, RZ, 0xc0, !PT ;  /* 0x003f003f0d127812 */ /* 0x000fe400078ec0ff */
[----:B------:R-:W-:Y:S02]  /*1260*/  LOP3.LUT R16, R16, 0x64006400, RZ, 0xfc, !PT ;  /* 0x6400640010107812 */ /* 0x000fe400078efcff */
[----:B------:R-:W-:-:S03]  /*1270*/  LOP3.LUT R18, R18, 0x64006400, RZ, 0xfc, !PT ;  /* 0x6400640012127812 */ /* 0x000fc600078efcff */
[----:B------:R-:W-:Y:S02]  /*1280*/  HADD2 R37, R16, -1056, -1056 ;  /* 0xe420e42010257430 */ /* 0x000fe40000000000 */
[----:B------:R-:W-:-:S04]  /*1290*/  HADD2 R18, R18, -1056, -1056 ;  /* 0xe420e42012127430 */ /* 0x000fc80000000000 */
[----:B0-----:R-:W-:Y:S01]  /*12a0*/  HFMA2 R17, R18, R20, R17 ;  /* 0x0000001412117231 */ /* 0x001fe20000000011 */
[----:B------:R-:W-:Y:S01]  /*12b0*/  LOP3.LUT R18, R14, 0x3f003f, RZ, 0xc0, !PT ;  /* 0x003f003f0e127812 */ /* 0x000fe200078ec0ff */
[----:B------:R-:W-:Y:S01]  /*12c0*/  HFMA2.MMA R16, R37, R20, R36 ;  /* 0x0000001425107235 */ /* 0x000fe20000000024 */
[----:B------:R-:W-:Y:S02]  /*12d0*/  LOP3.LUT R36, R15, 0x3f003f, RZ, 0xc0, !PT ;  /* 0x003f003f0f247812 */ /* 0x000fe400078ec0ff */
[----:B------:R-:W-:Y:S02]  /*12e0*/  LOP3.LUT R18, R18, 0x64006400, RZ, 0xfc, !PT ;  /* 0x6400640012127812 */ /* 0x000fe400078efcff */
[----:B------:R-:W-:-:S03]  /*12f0*/  LOP3.LUT R36, R36, 0x64006400, RZ, 0xfc, !PT ;  /* 0x6400640024247812 */ /* 0x000fc600078efcff */
[----:B------:R-:W-:Y:S02]  /*1300*/  HADD2 R18, R18, -1056, -1056 ;  /* 0xe420e42012127430 */ /* 0x000fe40000000000 */
[----:B------:R-:W-:-:S04]  /*1310*/  HADD2 R36, R36, -1056, -1056 ;  /* 0xe420e42024247430 */ /* 0x000fc80000000000 */
[----:B------:R-:W-:Y:S01]  /*1320*/  HFMA2.MMA R18, R18, R20, R33 ;  /* 0x0000001412127235 */ /* 0x000fe20000000021 */
[----:B------:R-:W-:Y:S01]  /*1330*/  HFMA2 R20, R36, R20, R19 ;  /* 0x0000001424147231 */ /* 0x000fe20000000013 */
[----:B------:R-:W-:Y:S02]  /*1340*/  LOP3.LUT R36, R5, 0xf000f, RZ, 0xc0, !PT ;  /* 0x000f000f05247812 */ /* 0x000fe400078ec0ff */
[----:B------:R-:W-:Y:S02]  /*1350*/  SHF.R.U32.HI R5, RZ, 0x8, R13 ;  /* 0x00000008ff057819 */ /* 0x000fe4000001160d */
[----:B------:R-:W-:Y:S02]  /*1360*/  LOP3.LUT R19, R4, 0xf000f, RZ, 0xc0, !PT ;  /* 0x000f000f04137812 */ /* 0x000fe400078ec0ff */
[----:B------:R-:W-:Y:S02]  /*1370*/  SHF.R.U32.HI R4, RZ, 0x8, R12 ;  /* 0x00000008ff047819 */ /* 0x000fe4000001160c */
[----:B------:R-:W-:-:S02]  /*1380*/  LOP3.LUT R5, R36, 0x300030, R5, 0xf8, !PT ;  /* 0x0030003024057812 */ /* 0x000fc400078ef805 */
[----:B------:R-:W-:Y:S02]  /*1390*/  LOP3.LUT R36, R7, 0xf000f, RZ, 0xc0, !PT ;  /* 0x000f000f07247812 */ /* 0x000fe400078ec0ff */
[----:B------:R-:W-:Y:S02]  /*13a0*/  LOP3.LUT R4, R19, 0x300030, R4, 0xf8, !PT ;  /* 0x0030003013047812 */ /* 0x000fe400078ef804 */
[----:B------:R-:W-:Y:S02]  /*13b0*/  SHF.R.U32.HI R7, RZ, 0x8, R14 ;  /* 0x00000008ff077819 */ /* 0x000fe4000001160e */
[----:B------:R-:W-:Y:S02]  /*13c0*/  SHF.R.U32.HI R19, RZ, 0x8, R15 ;  /* 0x00000008ff137819 */ /* 0x000fe4000001160f */
[----:B------:R-:W-:Y:S02]  /*13d0*/  LOP3.LUT R7, R6, 0x300030, R7, 0xf8, !PT ;  /* 0x0030003006077812 */ /* 0x000fe400078ef807 */
[----:B------:R-:W-:-:S02]  /*13e0*/  LOP3.LUT R6, R36, 0x300030, R19, 0xf8, !PT ;  /* 0x0030003024067812 */ /* 0x000fc400078ef813 */
[----:B------:R-:W-:Y:S02]  /*13f0*/  LOP3.LUT R19, R8, 0xf000f, RZ, 0xc0, !PT ;  /* 0x000f000f08137812 */ /* 0x000fe400078ec0ff */
[----:B------:R-:W-:Y:S02]  /*1400*/  SHF.R.U32.HI R8, RZ, 0xa, R12 ;  /* 0x0000000aff087819 */ /* 0x000fe4000001160c */
[----:B------:R-:W-:Y:S02]  /*1410*/  LOP3.LUT R36, R10, 0xf000f, RZ, 0xc0, !PT ;  /* 0x000f000f0a247812 */ /* 0x000fe400078ec0ff */
[----:B------:R-:W-:Y:S02]  /*1420*/  LOP3.LUT R8, R19, 0x300030, R8, 0xf8, !PT ;  /* 0x0030003013087812 */ /* 0x000fe400078ef808 */
[----:B------:R-:W-:Y:S02]  /*1430*/  SHF.R.U32.HI R10, RZ, 0xa, R13 ;  /* 0x0000000aff0a7819 */ /* 0x000fe4000001160d */
[----:B------:R-:W-:-:S02]  /*1440*/  SHF.R.U32.HI R12, RZ, 0x6, R12 ;  /* 0x00000006ff0c7819 */ /* 0x000fc4000001160c */
[--C-:B------:R-:W-:Y:S02]  /*1450*/  SHF.R.U32.HI R19, RZ, 0xa, R14.reuse ;  /* 0x0000000aff137819 */ /* 0x100fe4000001160e */
[----:B------:R-:W-:Y:S02]  /*1460*/  SHF.R.U32.HI R13, RZ, 0x6, R13 ;  /* 0x00000006ff0d7819 */ /* 0x000fe4000001160d */
[----:B------:R-:W-:Y:S02]  /*1470*/  SHF.R.U32.HI R14, RZ, 0x6, R14 ;  /* 0x00000006ff0e7819 */ /* 0x000fe4000001160e */
[----:B------:R-:W-:Y:S02]  /*1480*/  LOP3.LUT R10, R9, 0x300030, R10, 0xf8, !PT ;  /* 0x00300030090a7812 */ /* 0x000fe400078ef80a */
[----:B------:R-:W-:Y:S02]  /*1490*/  LOP3.LUT R12, R12, 0x3f003f, RZ, 0xc0, !PT ;  /* 0x003f003f0c0c7812 */ /* 0x000fe400078ec0ff */
[----:B------:R-:W-:-:S02]  /*14a0*/  LOP3.LUT R9, R36, 0x300030, R19, 0xf8, !PT ;  /* 0x0030003024097812 */ /* 0x000fc400078ef813 */
[----:B------:R-:W-:Y:S02]  /*14b0*/  LOP3.LUT R13, R13, 0x3f003f, RZ, 0xc0, !PT ;  /* 0x003f003f0d0d7812 */ /* 0x000fe400078ec0ff */
[----:B------:R-:W-:Y:S02]  /*14c0*/  LOP3.LUT R36, R11, 0xf000f, RZ, 0xc0, !PT ;  /* 0x000f000f0b247812 */ /* 0x000fe400078ec0ff */
[----:B------:R-:W-:Y:S02]  /*14d0*/  LOP3.LUT R14, R14, 0x3f003f, RZ, 0xc0, !PT ;  /* 0x003f003f0e0e7812 */ /* 0x000fe400078ec0ff */
[--C-:B------:R-:W-:Y:S02]  /*14e0*/  SHF.R.U32.HI R11, RZ, 0xa, R15.reuse ;  /* 0x0000000aff0b7819 */ /* 0x100fe4000001160f */
[----:B------:R-:W-:Y:S02]  /*14f0*/  SHF.R.U32.HI R15, RZ, 0x6, R15 ;  /* 0x00000006ff0f7819 */ /* 0x000fe4000001160f */
        /* <DEDUP_REMOVED lines=16> */
[----:B------:R-:W-:Y:S01]  /*1600*/  HADD2 R13, R4, -1056, -1056 ;  /* 0xe420e420040d7430 */ /* 0x000fe20000000000 */
[----:B------:R-:W-:Y:S01]  /*1610*/  LOP3.LUT R8, R8, 0x64006400, RZ, 0xfc, !PT ;  /* 0x6400640008087812 */ /* 0x000fe200078efcff */
[----:B------:R-:W-:Y:S01]  /*1620*/  HADD2 R4, R5, -1056, -1056 ;  /* 0xe420e42005047430 */ /* 0x000fe20000000000 */
[----:B------:R-:W-:Y:S01]  /*1630*/  LOP3.LUT R9, R9, 0x64006400, RZ, 0xfc, !PT ;  /* 0x6400640009097812 */ /* 0x000fe200078efcff */
[----:B------:R-:W-:Y:S01]  /*1640*/  HFMA2 R20, R15, R21, R20 ;  /* 0x000000150f147231 */ /* 0x000fe20000000014 */
[----:B------:R-:W-:Y:S01]  /*1650*/  LOP3.LUT R11, R36, 0x300030, R11, 0xf8, !PT ;  /* 0x00300030240b7812 */ /* 0x000fe200078ef80b */
[----:B------:R-:W-:Y:S01]  /*1660*/  HADD2 R7, R7, -1056, -1056 ;  /* 0xe420e42007077430 */ /* 0x000fe20000000000 */
[-C--:B------:R-:W-:Y:S01]  /*1670*/  HFMA2.MMA R16, R13, R22.reuse, R16 ;  /* 0x000000160d107235 */ /* 0x080fe20000000010 */
[----:B------:R-:W-:Y:S01]  /*1680*/  HADD2 R5, R6, -1056, -1056 ;  /* 0xe420e42006057430 */ /* 0x000fe20000000000 */
[----:B------:R-:W-:Y:S01]  /*1690*/  LOP3.LUT R10, R10, 0x64006400, RZ, 0xfc, !PT ;  /* 0x640064000a0a7812 */ /* 0x000fe200078efcff */
[----:B------:R-:W-:Y:S01]  /*16a0*/  HADD2 R9, R9, -1056, -1056 ;  /* 0xe420e42009097430 */ /* 0x000fe20000000000 */
[----:B------:R-:W-:Y:S01]  /*16b0*/  LOP3.LUT R11, R11, 0x64006400, RZ, 0xfc, !PT ;  /* 0x640064000b0b7812 */ /* 0x000fe200078efcff */
[----:B------:R-:W-:Y:S01]  /*16c0*/  HFMA2 R20, R5, R22, R20 ;  /* 0x0000001605147231 */ /* 0x000fe20000000014 */
[----:B------:R-:W-:Y:S01]  /*16d0*/  HFMA2.MMA R18, R7, R22, R18 ;  /* 0x0000001607127235 */ /* 0x000fe20000000012 */
[----:B------:R-:W-:-:S02]  /*16e0*/  HADD2 R5, R8, -1056, -1056 ;  /* 0xe420e42008057430 */ /* 0x000fc40000000000 */
[----:B------:R-:W-:Y:S02]  /*16f0*/  HFMA2 R17, R4, R22, R17 ;  /* 0x0000001604117231 */ /* 0x000fe40000000011 */
[----:B------:R-:W-:Y:S02]  /*1700*/  HADD2 R10, R10, -1056, -1056 ;  /* 0xe420e4200a0a7430 */ /* 0x000fe40000000000 */
[-C--:B------:R-:W-:Y:S01]  /*1710*/  HFMA2.MMA R16, R5, R23.reuse, R16 ;  /* 0x0000001705107235 */ /* 0x080fe20000000010 */
[----:B------:R-:W-:Y:S01]  /*1720*/  HADD2 R11, R11, -1056, -1056 ;  /* 0xe420e4200b0b7430 */ /* 0x000fe20000000000 */
[----:B------:R-:W-:Y:S01]  /*1730*/  HFMA2.MMA R18, R9, R23, R18 ;  /* 0x0000001709127235 */ /* 0x000fe20000000012 */
[-C--:B------:R-:W-:Y:S02]  /*1740*/  HFMA2 R17, R10, R23.reuse, R17 ;  /* 0x000000170a117231 */ /* 0x080fe40000000011 */
[----:B------:R-:W-:Y:S02]  /*1750*/  HFMA2 R20, R11, R23, R20 ;  /* 0x000000170b147231 */ /* 0x000fe40000000014 */
[----:B------:R-:W-:-:S02]  /*1760*/  HADD2 R8, R17.H0_H0, R17.H1_H1 ;  /* 0x3000001111087230 */ /* 0x000fc40000000800 */
[----:B------:R-:W-:Y:S02]  /*1770*/  HADD2 R9, R20.H0_H0, R20.H1_H1 ;  /* 0x3000001414097230 */ /* 0x000fe40000000800 */
[----:B------:R-:W-:Y:S02]  /*1780*/  HADD2 R16, R16.H0_H0, R16.H1_H1 ;  /* 0x3000001010107230 */ /* 0x000fe40000000800 */
[----:B------:R-:W-:-:S03]  /*1790*/  HADD2 R18, R18.H0_H0, R18.H1_H1 ;  /* 0x3000001212127230 */ /* 0x000fc60000000800 */
[----:B------:R-:W-:Y:S02]  /*17a0*/  PRMT R16, R16, 0x5410, R8 ;  /* 0x0000541010107816 */ /* 0x000fe40000000008 */
[----:B------:R-:W-:-:S04]  /*17b0*/  PRMT R18, R18, 0x5410, R9 ;  /* 0x0000541012127816 */ /* 0x000fc80000000009 */
[----:B------:R-:W-:Y:S01]  /*17c0*/  HFMA2.MMA R26, R16, R24, R26 ;  /* 0x00000018101a7235 */ /* 0x000fe2000000001a */
[----:B------:R-:W-:-:S10]  /*17d0*/  HFMA2 R25, R18, R2, R25 ;  /* 0x0000000212197231 */ /* 0x000fd40000000019 */
.L_x_3451:
[----:B------:R-:W-:Y:S05]  /*17e0*/  @P0 BRA `(.L_x_3452) ;  /* 0x0000000800e00947 */ /* 0x000fea0003800000 */
[----:B-----5:R-:W-:Y:S01]  /*17f0*/  IMAD R5, R28, 0xc, RZ ;  /* 0x0000000c1c057824 */ /* 0x020fe200078e02ff */
[----:B------:R-:W2:Y:S01]  /*1800*/  LDS.128 R16, [UR4+0x20] ;  /* 0x00002004ff107984 */ /* 0x000ea20008000c00 */
[----:B------:R-:W-:-:S04]  /*1810*/  IMAD.WIDE.U32 R20, R29, 0xc, R34 ;  /* 0x0000000c1d147825 */ /* 0x000fc800078e0022 */
[----:B------:R-:W-:-:S05]  /*1820*/  IMAD.IADD R21, R21, 0x1, R5 ;  /* 0x0000000115157824 */ /* 0x000fca00078e0205 */
[----:B------:R3:W4:Y:S02]  /*1830*/  LDG.E.128.CONSTANT R4, desc[UR6][R20.64] ;  /* 0x0000000614047981 */ /* 0x000724000c1e9d00 */
[----:B---3--:R-:W-:-:S05]  /*1840*/  IMAD.WIDE R20, R29, 0x4, R20 ;  /* 0x000000041d147825 */ /* 0x008fca00078e0214 */
[----:B------:R3:W2:Y:S01]  /*1850*/  LDG.E.128.CONSTANT R8, desc[UR6][R20.64] ;  /* 0x0000000614087981 */ /* 0x0006a2000c1e9d00 */
[----:B------:R-:W-:-:S06]  /*1860*/  IMAD.WIDE R12, R29, 0x4, R20 ;  /* 0x000000041d0c7825 */ /* 0x000fcc00078e0214 */
[----:B------:R-:W2:Y:S01]  /*1870*/  LDG.E.128.CONSTANT R12, desc[UR6][R12.64] ;  /* 0x000000060c0c7981 */ /* 0x000ea2000c1e9d00 */
[----:B------:R-:W-:Y:S02]  /*1880*/  PRMT R24, R24, 0x5410, R0 ;  /* 0x0000541018187816 */ /* 0x000fe40000000000 */
[----:B0-----:R-:W-:Y:S02]  /*1890*/  PRMT R2, R2, 0x5410, R3 ;  /* 0x0000541002027816 */ /* 0x001fe40000000003 */
[----:B----4-:R-:W-:Y:S02]  /*18a0*/  LOP3.LUT R37, R4, 0x3f003f, RZ, 0xc0, !PT ;  /* 0x003f003f04257812 */ /* 0x010fe400078ec0ff */
[----:B---3--:R-:W-:Y:S02]  /*18b0*/  SHF.R.U32.HI R20, RZ, 0x6, R4 ;  /* 0x00000006ff147819 */ /* 0x008fe40000011604 */
[----:B------:R-:W-:Y:S02]  /*18c0*/  LOP3.LUT R37, R37, 0x64006400, RZ, 0xfc, !PT ;  /* 0x6400640025257812 */ /* 0x000fe400078efcff */
[----:B------:R-:W-:-:S02]  /*18d0*/  LOP3.LUT R23, R6, 0x3f003f, RZ, 0xc0, !PT ;  /* 0x003f003f06177812 */ /* 0x000fc400078ec0ff */
[----:B------:R-:W-:Y:S01]  /*18e0*/  LOP3.LUT R20, R20, 0x3f003f, RZ, 0xc0, !PT ;  /* 0x003f003f14147812 */ /* 0x000fe200078ec0ff */
[----:B------:R-:W-:Y:S01]  /*18f0*/  HADD2 R37, R37, -1056, -1056 ;  /* 0xe420e42025257430 */ /* 0x000fe20000000000 */
[----:B------:R-:W-:Y:S02]  /*1900*/  LOP3.LUT R33, R5, 0x3f003f, RZ, 0xc0, !PT ;  /* 0x003f003f05217812 */ /* 0x000fe400078ec0ff */
[----:B------:R-:W-:Y:S02]  /*1910*/  LOP3.LUT R36, R7, 0x3f003f, RZ, 0xc0, !PT ;  /* 0x003f003f07247812 */ /* 0x000fe400078ec0ff */
[----:B------:R-:W-:Y:S01]  /*1920*/  SHF.R.U32.HI R22, RZ, 0x6, R5 ;  /* 0x00000006ff167819 */ /* 0x000fe20000011605 */
[----:B--2---:R-:W-:Y:S01]  /*1930*/  HFMA2.MMA R37, R37, R16, RZ ;  /* 0x0000001025257235 */ /* 0x004fe200000000ff */
        /* <DEDUP_REMOVED lines=10> */
[----:B------:R-:W-:Y:S01]  /*19e0*/  LOP3.LUT R22, R22, 0x64006400, RZ, 0xfc, !PT ;  /* 0x6400640016167812 */ /* 0x000fe200078efcff */
[-C--:B------:R-:W-:Y:S01]  /*19f0*/  HFMA2 R33, R33, R16.reuse, RZ.H0_H0 ;  /* 0x0000001021217231 */ /* 0x080fe200000400ff */
[----:B------:R-:W-:Y:S01]  /*1a00*/  HFMA2.MMA R23, R23, R16, RZ ;  /* 0x0000001017177235 */ /* 0x000fe200000000ff */
[----:B------:R-:W-:Y:S01]  /*1a10*/  HFMA2 R16, R21, R16, RZ.H0_H0 ;  /* 0x0000001015107231 */ /* 0x000fe200000400ff */
[----:B------:R-:W-:Y:S01]  /*1a20*/  HFMA2.MMA R37, R20, R17, R37 ;  /* 0x0000001114257235 */ /* 0x000fe20000000025 */
[----:B------:R-:W-:Y:S01]  /*1a30*/  HADD2 R22, R22, -1056, -1056 ;  /* 0xe420e42016167430 */ /* 0x000fe20000000000 */
[----:B------:R-:W-:-:S02]  /*1a40*/  SHF.R.U32.HI R20, RZ, 0x6, R6 ;  /* 0x00000006ff147819 */ /* 0x000fc40000011606 */
[----:B------:R-:W-:Y:S01]  /*1a50*/  SHF.R.U32.HI R21, RZ, 0x6, R7 ;  /* 0x00000006ff157819 */ /* 0x000fe20000011607 */
[----:B------:R-:W-:Y:S01]  /*1a60*/  HFMA2 R33, R22, R17, R33 ;  /* 0x0000001116217231 */ /* 0x000fe20000000021 */
[----:B------:R-:W-:Y:S02]  /*1a70*/  LOP3.LUT R20, R20, 0x3f003f, RZ, 0xc0, !PT ;  /* 0x003f003f14147812 */ /* 0x000fe400078ec0ff */
[----:B------:R-:W-:Y:S02]  /*1a80*/  LOP3.LUT R22, R21, 0x3f003f, RZ, 0xc0, !PT ;  /* 0x003f003f15167812 */ /* 0x000fe400078ec0ff */
[----:B------:R-:W-:Y:S02]  /*1a90*/  LOP3.LUT R21, R20, 0x64006400, RZ, 0xfc, !PT ;  /* 0x6400640014157812 */ /* 0x000fe400078efcff */
[----:B------:R-:W-:Y:S02]  /*1aa0*/  LOP3.LUT R22, R22, 0x64006400, RZ, 0xfc, !PT ;  /* 0x6400640016167812 */ /* 0x000fe400078efcff */
[----:B------:R-:W-:Y:S01]  /*1ab0*/  LOP3.LUT R20, R8, 0x3f003f, RZ, 0xc0, !PT ;  /* 0x003f003f08147812 */ /* 0x000fe200078ec0ff */
[----:B------:R-:W-:Y:S01]  /*1ac0*/  HADD2 R36, R21, -1056, -1056 ;  /* 0xe420e42015247430 */ /* 0x000fe20000000000 */
[----:B------:R-:W-:Y:S01]  /*1ad0*/  SHF.R.U32.HI R5, RZ, 0xc, R5 ;  /* 0x0000000cff057819 */ /* 0x000fe20000011605 */
[----:B------:R-:W-:Y:S01]  /*1ae0*/  HADD2 R21, R22, -1056, -1056 ;  /* 0xe420e42016157430 */ /* 0x000fe20000000000 */
[----:B------:R-:W-:-:S02]  /*1af0*/  LOP3.LUT R20, R20, 0x64006400, RZ, 0xfc, !PT ;  /* 0x6400640014147812 */ /* 0x000fc400078efcff */
[----:B------:R-:W-:Y:S01]  /*1b00*/  SHF.R.U32.HI R6, RZ, 0xc, R6 ;  /* 0x0000000cff067819 */ /* 0x000fe20000011606 */
[----:B------:R-:W-:Y:S01]  /*1b10*/  HFMA2 R21, R21, R17, R16 ;  /* 0x0000001115157231 */ /* 0x000fe20000000010 */
[----:B------:R-:W-:Y:S01]  /*1b20*/  LOP3.LUT R16, R9, 0x3f003f, RZ, 0xc0, !PT ;  /* 0x003f003f09107812 */ /* 0x000fe200078ec0ff */
[----:B------:R-:W-:Y:S01]  /*1b30*/  HADD2 R20, R20, -1056, -1056 ;  /* 0xe420e42014147430 */ /* 0x000fe20000000000 */
[----:B------:R-:W-:Y:S02]  /*1b40*/  HFMA2.MMA R23, R36, R17, R23 ;  /* 0x0000001124177235 */ /* 0x000fe40000000017 */
[----:B------:R-:W-:Y:S02]  /*1b50*/  LOP3.LUT R17, R16, 0x64006400, RZ, 0xfc, !PT ;  /* 0x6400640010117812 */ /* 0x000fe400078efcff */
[----:B------:R-:W-:Y:S01]  /*1b60*/  LOP3.LUT R16, R10, 0x3f003f, RZ, 0xc0, !PT ;  /* 0x003f003f0a107812 */ /* 0x000fe200078ec0ff */
[----:B------:R-:W-:Y:S01]  /*1b70*/  HFMA2.MMA R36, R20, R18, R37 ;  /* 0x0000001214247235 */ /* 0x000fe20000000025 */
[----:B------:R-:W-:Y:S01]  /*1b80*/  LOP3.LUT R20, R11, 0x3f003f, RZ, 0xc0, !PT ;  /* 0x003f003f0b147812 */ /* 0x000fe200078ec0ff */
[----:B------:R-:W-:Y:S01]  /*1b90*/  HADD2 R22, R17, -1056, -1056 ;  /* 0xe420e42011167430 */ /* 0x000fe20000000000 */
[----:B------:R-:W-:-:S02]  /*1ba0*/  LOP3.LUT R16, R16, 0x64006400, RZ, 0xfc, !PT ;  /* 0x6400640010107812 */ /* 0x000fc400078efcff */
[----:B------:R-:W-:Y:S01]  /*1bb0*/  LOP3.LUT R20, R20, 0x64006400, RZ, 0xfc, !PT ;  /* 0x6400640014147812 */ /* 0x000fe200078efcff */
[----:B------:R-:W-:Y:S02]  /*1bc0*/  HFMA2 R17, R22, R18, R33 ;  /* 0x0000001216117231 */ /* 0x000fe40000000021 */
[----:B------:R-:W-:Y:S02]  /*1bd0*/  HADD2 R16, R16, -1056, -1056 ;  /* 0xe420e42010107430 */ /* 0x000fe40000000000 */
[----:B------:R-:W-:-:S04]  /*1be0*/  HADD2 R20, R20, -1056, -1056 ;  /* 0xe420e42014147430 */ /* 0x000fc80000000000 */
[----:B------:R-:W-:Y:S01]  /*1bf0*/  HFMA2.MMA R16, R16, R18, R23 ;  /* 0x0000001210107235 */ /* 0x000fe20000000017 */
[----:B------:R-:W-:Y:S01]  /*1c00*/  HFMA2 R18, R20, R18, R21 ;  /* 0x0000001214127231 */ /* 0x000fe20000000015 */
[----:B------:R-:W-:Y:S02]  /*1c10*/  SHF.R.U32.HI R20, RZ, 0x6, R8 ;  /* 0x00000006ff147819 */ /* 0x000fe40000011608 */
[----:B------:R-:W-:Y:S02]  /*1c20*/  SHF.R.U32.HI R21, RZ, 0x6, R9 ;  /* 0x00000006ff157819 */ /* 0x000fe40000011609 */
[----:B------:R-:W-:Y:S02]  /*1c30*/  LOP3.LUT R20, R20, 0x3f003f, RZ, 0xc0, !PT ;  /* 0x003f003f14147812 */ /* 0x000fe400078ec0ff */
[----:B------:R-:W-:Y:S02]  /*1c40*/  LOP3.LUT R22, R21, 0x3f003f, RZ, 0xc0, !PT ;  /* 0x003f003f15167812 */ /* 0x000fe400078ec0ff */
[----:B------:R-:W-:-:S02]  /*1c50*/  SHF.R.U32.HI R23, RZ, 0x6, R10 ;  /* 0x00000006ff177819 */ /* 0x000fc4000001160a */
[----:B------:R-:W-:Y:S02]  /*1c60*/  LOP3.LUT R21, R20, 0x64006400, RZ, 0xfc, !PT ;  /* 0x6400640014157812 */ /* 0x000fe400078efcff */
[----:B------:R-:W-:Y:S02]  /*1c70*/  LOP3.LUT R22, R22, 0x64006400, RZ, 0xfc, !PT ;  /* 0x6400640016167812 */ /* 0x000fe400078efcff */
[----:B------:R-:W-:Y:S01]  /*1c80*/  LOP3.LUT R23, R23, 0x3f003f, RZ, 0xc0, !PT ;  /* 0x003f003f17177812 */ /* 0x000fe200078ec0ff */
[----:B------:R-:W-:Y:S01]  /*1c90*/  HADD2 R21, R21, -1056, -1056 ;  /* 0xe420e42015157430 */ /* 0x000fe20000000000 */
[----:B------:R-:W-:Y:S01]  /*1ca0*/  SHF.R.U32.HI R8, RZ, 0xc, R8 ;  /* 0x0000000cff087819 */ /* 0x000fe20000011608 */
[----:B------:R-:W-:Y:S01]  /*1cb0*/  HADD2 R22, R22, -1056, -1056 ;  /* 0xe420e42016167430 */ /* 0x000fe20000000000 */
[----:B------:R-:W-:Y:S02]  /*1cc0*/  LOP3.LUT R20, R23, 0x64006400, RZ, 0xfc, !PT ;  /* 0x6400640017147812 */ /* 0x000fe400078efcff */
[----:B------:R-:W-:Y:S01]  /*1cd0*/  SHF.R.U32.HI R10, RZ, 0xc, R10 ;  /* 0x0000000cff0a7819 */ /* 0x000fe2000001160a */
[----:B------:R-:W-:Y:S01]  /*1ce0*/  HFMA2.MMA R36, R21, R19, R36 ;  /* 0x0000001315247235 */ /* 0x000fe20000000024 */
[----:B------:R-:W-:Y:S01]  /*1cf0*/  HFMA2 R17, R22, R19, R17 ;  /* 0x0000001316117231 */ /* 0x000fe20000000011 */
[----:B------:R-:W-:Y:S01]  /*1d00*/  SHF.R.U32.HI R9, RZ, 0xc, R9 ;  /* 0x0000000cff097819 */ /* 0x000fe20000011609 */
[----:B------:R-:W-:-:S02]  /*1d10*/  HADD2 R33, R20, -1056, -1056 ;  /* 0xe420e42014217430 */ /* 0x000fc40000000000 */
[----:B------:R-:W0:Y:S01]  /*1d20*/  LDS.128 R20, [UR4+0x30] ;  /* 0x00003004ff147984 */ /* 0x000e220008000c00 */
[----:B------:R-:W-:-:S03]  /*1d30*/  LOP3.LUT R9, R9, 0xf000f, RZ, 0xc0, !PT ;  /* 0x000f000f09097812 */ /* 0x000fc600078ec0ff */
        /* <DEDUP_REMOVED lines=26> */
[----:B------:R-:W-:Y:S02]  /*1ee0*/  LOP3.LUT R4, R19, 0x300030, R4, 0xf8, !PT ;  /* 0x0030003013047812 */ /* 0x000fe400078ef804 */
[----:B------:R-:W-:-:S02]  /*1ef0*/  SHF.R.U32.HI R5, RZ, 0x8, R13 ;  /* 0x00000008ff057819 */ /* 0x000fc4000001160d */
[----:B------:R-:W-:Y:S02]  /*1f00*/  SHF.R.U32.HI R19, RZ, 0xc, R7 ;  /* 0x0000000cff137819 */ /* 0x000fe40000011607 */
[----:B------:R-:W-:Y:S02]  /*1f10*/  LOP3.LUT R5, R36, 0x300030, R5, 0xf8, !PT ;  /* 0x0030003024057812 */ /* 0x000fe400078ef805 */
[----:B------:R-:W-:Y:S02]  /*1f20*/  LOP3.LUT R7, R6, 0xf000f, RZ, 0xc0, !PT ;  /* 0x000f000f06077812 */ /* 0x000fe400078ec0ff */
[----:B------:R-:W-:Y:S02]  /*1f30*/  LOP3.LUT R36, R19, 0xf000f, RZ, 0xc0, !PT ;  /* 0x000f000f13247812 */ /* 0x000fe400078ec0ff */
[----:B------:R-:W-:Y:S02]  /*1f40*/  SHF.R.U32.HI R6, RZ, 0x8, R14 ;  /* 0x00000008ff067819 */ /* 0x000fe4000001160e */
[----:B------:R-:W-:-:S02]  /*1f50*/  SHF.R.U32.HI R19, RZ, 0x8, R15 ;  /* 0x00000008ff137819 */ /* 0x000fc4000001160f */
[----:B------:R-:W-:Y:S02]  /*1f60*/  LOP3.LUT R6, R7, 0x300030, R6, 0xf8, !PT ;  /* 0x0030003007067812 */ /* 0x000fe400078ef806 */
[----:B------:R-:W-:Y:S02]  /*1f70*/  LOP3.LUT R7, R36, 0x300030, R19, 0xf8, !PT ;  /* 0x0030003024077812 */ /* 0x000fe400078ef813 */
[----:B------:R-:W-:Y:S02]  /*1f80*/  LOP3.LUT R19, R8, 0xf000f, RZ, 0xc0, !PT ;  /* 0x000f000f08137812 */ /* 0x000fe400078ec0ff */
[----:B------:R-:W-:Y:S02]  /*1f90*/  SHF.R.U32.HI R8, RZ, 0xa, R12 ;  /* 0x0000000aff087819 */ /* 0x000fe4000001160c */
[----:B------:R-:W-:Y:S02]  /*1fa0*/  LOP3.LUT R36, R10, 0xf000f, RZ, 0xc0, !PT ;  /* 0x000f000f0a247812 */ /* 0x000fe400078ec0ff */
[----:B------:R-:W-:-:S02]  /*1fb0*/  LOP3.LUT R8, R19, 0x300030, R8, 0xf8, !PT ;  /* 0x0030003013087812 */ /* 0x000fc400078ef808 */
[--C-:B------:R-:W-:Y:S02]  /*1fc0*/  SHF.R.U32.HI R10, RZ, 0xa, R13.reuse ;  /* 0x0000000aff0a7819 */ /* 0x100fe4000001160d */
[----:B------:R-:W-:Y:S02]  /*1fd0*/  SHF.R.U32.HI R12, RZ, 0x6, R12 ;  /* 0x00000006ff0c7819 */ /* 0x000fe4000001160c */
[--C-:B------:R-:W-:Y:S02]  /*1fe0*/  SHF.R.U32.HI R19, RZ, 0xa, R14.reuse ;  /* 0x0000000aff137819 */ /* 0x100fe4000001160e */
        /* <DEDUP_REMOVED lines=8> */
[----:B------:R-:W-:-:S02]  /*2070*/  LOP3.LUT R10, R9, 0x300030, R10, 0xf8, !PT ;  /* 0x00300030090a7812 */ /* 0x000fc400078ef80a */
[----:B------:R-:W-:Y:S01]  /*2080*/  LOP3.LUT R9, R36, 0x300030, R19, 0xf8, !PT ;  /* 0x0030003024097812 */ /* 0x000fe200078ef813 */
        /* <DEDUP_REMOVED lines=9> */
[--C-:B------:R-:W-:Y:S01]  /*2120*/  SHF.R.U32.HI R11, RZ, 0xa, R15.reuse ;  /* 0x0000000aff0b7819 */ /* 0x100fe2000001160f */
[----:B------:R-:W-:Y:S01]  /*2130*/  HFMA2.MMA R18, R13, R21, R18 ;  /* 0x000000150d127235 */ /* 0x000fe20000000012 */
[----:B------:R-:W-:Y:S01]  /*2140*/  SHF.R.U32.HI R15, RZ, 0x6, R15 ;  /* 0x00000006ff0f7819 */ /* 0x000fe2000001160f */
        /* <DEDUP_REMOVED lines=8> */
[----:B------:R-:W-:Y:S01]  /*21d0*/  HFMA2 R17, R4, R22, R17 ;  /* 0x0000001604117231 */ /* 0x000fe20000000011 */
[----:B------:R-:W-:Y:S01]  /*21e0*/  LOP3.LUT R11, R36, 0x300030, R11, 0xf8, !PT ;  /* 0x00300030240b7812 */ /* 0x000fe200078ef80b */
[----:B------:R-:W-:Y:S01]  /*21f0*/  HFMA2.MMA R18, R5, R22, R18 ;  /* 0x0000001605127235 */ /* 0x000fe20000000012 */
[----:B------:R-:W-:Y:S01]  /*2200*/  HADD2 R5, R8, -1056, -1056 ;  /* 0xe420e42008057430 */ /* 0x000fe20000000000 */
[----:B------:R-:W-:Y:S01]  /*2210*/  LOP3.LUT R7, R7, 0x64006400, RZ, 0xfc, !PT ;  /* 0x6400640007077812 */ /* 0x000fe200078efcff */
        /* <DEDUP_REMOVED lines=9> */
[----:B------:R-:W-:Y:S02]  /*22b0*/  HFMA2 R20, R7, R22, R20 ;  /* 0x0000001607147231 */ /* 0x000fe40000000014 */
[----:B------:R-:W-:Y:S02]  /*22c0*/  HADD2 R11, R11, -1056, -1056 ;  /* 0xe420e4200b0b7430 */ /* 0x000fe40000000000 */
[-C--:B------:R-:W-:Y:S02]  /*22d0*/  HFMA2 R17, R10, R23.reuse, R17 ;  /* 0x000000170a117231 */ /* 0x080fe40000000011 */
[----:B------:R-:W-:-:S02]  /*22e0*/  HFMA2 R20, R11, R23, R20 ;  /* 0x000000170b147231 */ /* 0x000fc40000000014 */
        /* <DEDUP_REMOVED lines=8> */
.L_x_3452:
[----:B------:R-:W-:Y:S01]  /*2370*/  VIADD R31, R31, 0x20 ;  /* 0x000000201f1f7836 */ /* 0x000fe20000000000 */
[----:B------:R-:W-:Y:S01]  /*2380*/  UIADD3 UR4, UR4, 0x40, URZ ;  /* 0x0000004004047890 */ /* 0x000fe2000fffe03f */
[----:B-1----:R-:W-:-:S03]  /*2390*/  IMAD.WIDE.U32 R34, R29, 0x18, R34 ;  /* 0x000000181d227825 */ /* 0x002fc600078e0022 */
[C---:B------:R-:W-:Y:S01]  /*23a0*/  ISETP.GE.AND P1, PT, R31.reuse, UR5, PT ;  /* 0x000000051f007c0c */ /* 0x040fe2000bf26270 */
[----:B-----5:R-:W-:Y:S01]  /*23b0*/  IMAD R5, R28, 0x18, RZ ;  /* 0x000000181c057824 */ /* 0x020fe200078e02ff */
[----:B------:R-:W-:-:S03]  /*23c0*/  ISETP.LT.AND P2, PT, R31, R32, PT ;  /* 0x000000201f00720c */ /* 0x000fc60003f41270 */
[----:B------:R-:W-:-:S10]  /*23d0*/  IMAD.IADD R35, R35, 0x1, R5 ;  /* 0x0000000123237824 */ /* 0x000fd400078e0205 */
[----:B------:R-:W-:Y:S05]  /*23e0*/  @!P1 BRA P2, `(.L_x_3453) ;  /* 0xffffffe800209947 */ /* 0x000fea000103ffff */
.L_x_3450:
[----:B------:R-:W1:Y:S08]  /*23f0*/  S2UR UR4, SR_CTAID.Y ;  /* 0x00000000000479c3 */ /* 0x000e700000002600 */
[----:B------:R-:W1:Y:S02]  /*2400*/  LDC R0, c[0x0][0x238] ;  /* 0x00008e00ff007b82 */ /* 0x000e640000000800 */
[----:B-1----:R-:W-:-:S13]  /*2410*/  ISETP.LE.AND P0, PT, R0, UR4, PT ;  /* 0x0000000400007c0c */ /* 0x002fda000bf03270 */
[----:B------:R-:W-:Y:S05]  /*2420*/  @P0 EXIT ;  /* 0x000000000000094d */ /* 0x000fea0003800000 */
[----:B------:R-:W1:Y:S01]  /*2430*/  S2R R0, SR_CTAID.X ;  /* 0x0000000000007919 */ /* 0x000e620000002500 */
[----:B0-----:R-:W0:Y:S01]  /*2440*/  LDC.64 R2, c[0x0][0x230] ;  /* 0x00008c00ff027b82 */ /* 0x001e220000000a00 */
[----:B------:R-:W-:Y:S01]  /*2450*/  HMUL2 R7, R26, R30.H0_H0 ;  /* 0x2000001e1a077232 */ /* 0x000fe20000000000 */
[----:B------:R-:W1:Y:S02]  /*2460*/  S2R R5, SR_TID.X ;  /* 0x0000000000057919 */ /* 0x000e640000002100 */
[----:B-1----:R-:W-:-:S04]  /*2470*/  IMAD R0, R0, 0x20, R5 ;  /* 0x0000002000007824 */ /* 0x002fc800078e0205 */
        /* <DEDUP_REMOVED lines=11> */
.L_x_3457:
[----:B------:R-:W0:Y:S02]  /*2530*/  LDS R2, [R0] ;  /* 0x0000000000027984 */ /* 0x000e240000000800 */
[----:B0-----:R-:W-:-:S10]  /*2540*/  HFMA2.MMA R3, R2, 1, 1, R7 ;  /* 0x3c003c0002037835 */ /* 0x001fd40000000007 */
[----:B------:R-:W0:Y:S02]  /*2550*/  ATOMS.CAST.SPIN R3, [R0], R2, R3 ;  /* 0x000000020003738d */ /* 0x000e240001800003 */
[----:B0-----:R-:W-:-:S13]  /*2560*/  ISETP.EQ.U32.AND P0, PT, R3, 0x1, PT ;  /* 0x000000010300780c */ /* 0x001fda0003f02070 */
[----:B------:R-:W-:Y:S05]  /*2570*/  @!P0 BRA `(.L_x_3457) ;  /* 0xfffffffc00ec8947 */ /* 0x000fea000383ffff */
[----:B------:R-:W-:Y:S05]  /*2580*/  BRA `(.L_x_3455) ;  /* 0x00000000000c7947 */ /* 0x000fea0003800000 */
.L_x_3456:
[----:B------:R-:W2:Y:S02]  /*2590*/  LD.E R0, desc[UR6][R4.64] ;  /* 0x0000000604007980 */ /* 0x000ea4000c101900 */
[----:B--2---:R-:W-:-:S05]  /*25a0*/  IMAD.IADD R3, R7, 0x1, R0 ;  /* 0x0000000107037824 */ /* 0x004fca00078e0200 */
[----:B------:R0:W-:Y:S02]  /*25b0*/  ST.E desc[UR6][R4.64], R3 ;  /* 0x0000000304007985 */ /* 0x0001e4000c101906 */
.L_x_3455:
[----:B------:R-:W-:Y:S05]  /*25c0*/  BSYNC B0 ;  /* 0x0000000000007941 */ /* 0x000fea0003800000 */
.L_x_3454:
[----:B------:R1:W-:Y:S02]  /*25d0*/  ATOM.E.ADD.F16x2.RN.STRONG.GPU P0, RZ, desc[UR6][R4.64+0x4], R25 ;  /* 0x0000041904ff79a2 */ /* 0x0003e4000810e1c6 */
[----:B-1----:R-:W-:Y:S05]  /*25e0*/  @P0 EXIT ;  /* 0x000000000000094d */ /* 0x002fea0003800000 */
[----:B------:R-:W1:Y:S02]  /*25f0*/  QSPC.E.S P0, RZ, [R4+0x4] ;  /* 0x0000040004ff73aa */ /* 0x000e640000000500 */
[----:B-1----:R-:W-:Y:S05]  /*2600*/  @!P0 BRA `(.L_x_3458) ;  /* 0x0000000000208947 */ /* 0x002fea0003800000 */
[----:B------:R-:W-:-:S05]  /*2610*/  IMAD.MOV.U32 R2, RZ, RZ, R4 ;  /* 0x000000ffff027224 */ /* 0x000fca00078e0004 */
[----:B------:R-:W-:-:S07]  /*2620*/  MOV R0, R2 ;  /* 0x0000000200007202 */ /* 0x000fce0000000f00 */
.L_x_3459:
[----:B------:R-:W0:Y:S02]  /*2630*/  LDS R2, [R0+0x4] ;  /* 0x0000040000027984 */ /* 0x000e240000000800 */
[----:B0-----:R-:W-:-:S06]  /*2640*/  HADD2 R3, R2, R25 ;  /* 0x0000001902037230 */ /* 0x001fcc0000000000 */
[----:B------:R-:W0:Y:S02]  /*2650*/  ATOMS.CAST.SPIN R3, [R0+0x4], R2, R3 ;  /* 0x000004020003738d */ /* 0x000e240001800003 */
[----:B0-----:R-:W-:-:S13]  /*2660*/  ISETP.EQ.U32.AND P0, PT, R3, 0x1, PT ;  /* 0x000000010300780c */ /* 0x001fda0003f02070 */
[----:B------:R-:W-:Y:S05]  /*2670*/  @!P0 BRA `(.L_x_3459) ;  /* 0xfffffffc00ec8947 */ /* 0x000fea000383ffff */
[----:B------:R-:W-:Y:S05]  /*2680*/  EXIT ;  /* 0x000000000000794d */ /* 0x000fea0003800000 */
.L_x_3458:
[----:B------:R-:W0:Y:S02]  /*2690*/  LD.E R0, desc[UR6][R4.64+0x4] ;  /* 0x0000040604007980 */ /* 0x000e24000c101900 */
[----:B0-----:R-:W-:-:S05]  /*26a0*/  IMAD.IADD R3, R25, 0x1, R0 ;  /* 0x0000000119037824 */ /* 0x001fca00078e0200 */
[----:B------:R-:W-:Y:S01]  /*26b0*/  ST.E desc[UR6][R4.64+0x4], R3 ;  /* 0x0000040304007985 */ /* 0x000fe2000c101906 */
[----:B------:R-:W-:Y:S05]  /*26c0*/  EXIT ;  /* 0x000000000000794d */ /* 0x000fea0003800000 */
.L_x_3460:
        /* <DEDUP_REMOVED lines=11> */
.L_x_3730:


//--------------------- .text._Z23gemm_half_q_half_kernelILi1ELi48ELb1ELb1ELi32EEvPK6__halfPKjS4_S2_PS0_iiiiPKtS7_iiiiiibS2_i --------------------------
	.section	.text._Z23gemm_half_q_half_kernelILi1ELi48ELb1ELb1ELi32EEvPK6__halfPKjS4_S2_PS0_iiiiPKtS7_iiiiiibS2_i,"ax",@progbits
	.align	128
        .global         _Z23gemm_half_q_half_kernelILi1ELi48ELb1ELb1ELi32EEvPK6__halfPKjS4_S2_PS0_iiiiPKtS7_iiiiiibS2_i
        .type           _Z23gemm_half_q_half_kernelILi1ELi48ELb1ELb1ELi32EEvPK6__halfPKjS4_S2_PS0_iiiiPKtS7_iiiiiibS2_i,@function
        .size           _Z23gemm_half_q_half_kernelILi1ELi48ELb1ELb1ELi32EEvPK6__halfPKjS4_S2_PS0_iiiiPKtS7_iiiiiibS2_i,(.L_x_3731 - _Z23gemm_half_q_half_kernelILi1ELi48ELb1ELb1ELi32EEvPK6__halfPKjS4_S2_PS0_iiiiPKtS7_iiiiiibS2_i)
        .other          _Z23gemm_half_q_half_kernelILi1ELi48ELb1ELb1ELi32EEvPK6__halfPKjS4_S2_PS0_iiiiPKtS7_iiiiiibS2_i,@"STO_CUDA_ENTRY STV_DEFAULT"
_Z23gemm_half_q_half_kernelILi1ELi48ELb1ELb1ELi32EEvPK6__halfPKjS4_S2_PS0_iiiiPKtS7_iiiiiibS2_i:
.text._Z23gemm_half_q_half_kernelILi1ELi48ELb1ELb1ELi32EEvPK6__halfPKjS4_S2_PS0_iiiiPKtS7_iiiiiibS2_i:
[----:B------:R-:W-:Y:S08]  /*0000*/  LDC R1, c[0x0][0x28] ;  /* 0x00000a00ff017b82 */ /* 0x000ff00000000800 */
[----:B------:R-:W0:Y:S01]  /*0010*/  S2UR UR8, SR_CTAID.Y ;  /* 0x00000000000879c3 */ /* 0x000e220000002600 */
[----:B------:R-:W-:Y:S01]  /*0020*/  PRMT R0, RZ, 0x7610, R0 ;  /* 0x00007610ff007816 */ /* 0x000fe20000000000 */
[----:B------:R-:W-:-:S06]  /*0030*/  ULDC.64 UR6, c[0x0][0x208] ;  /* 0x0000820000067ab9 */ /* 0x000fcc0000000a00 */
[----:B------:R-:W0:Y:S02]  /*0040*/  LDC R8, c[0x0][0x238] ;  /* 0x00008e00ff087b82 */ /* 0x000e240000000800 */
[----:B0-----:R-:W-:-:S05]  /*0050*/  VIADD R8, R8, -UR8 ;  /* 0x8000000808087c36 */ /* 0x001fca0008000000 */
[----:B------:R-:W-:-:S13]  /*0060*/  ISETP.GE.AND P0, PT, R8, 0x1, PT ;  /* 0x000000010800780c */ /* 0x000fda0003f06270 */
[----:B------:R-:W0:Y:S02]  /*0070*/  @P0 LDC.64 R2, c[0x0][0x278] ;  /* 0x00009e00ff020b82 */ /* 0x000e240000000a00 */
[----:B0-----:R-:W2:Y:S02]  /*0080*/  @P0 LDG.E.U16 R0, desc[UR6][R2.64] ;  /* 0x0000000602000981 */ /* 0x001ea4000c1e1500 */
[----:B--2---:R-:W-:-:S13]  /*0090*/  ISETP.EQ.OR P1, PT, R0, RZ, !P0 ;  /* 0x000000ff0000720c */ /* 0x004fda0004722670 */
        /* <DEDUP_REMOVED lines=10> */
[----:B------:R-:W-:-:S13]  /*0140*/  ISETP.GE.OR P1, PT, R7, R33, !P0 ;  /* 0x000000210700720c */ /* 0x000fda0004726670 */
        /* <DEDUP_REMOVED lines=27> */
.L_x_3462:
[----:B------:R-:W-:Y:S05]  /*0300*/  BSYNC B0 ;  /* 0x0000000000007941 */ /* 0x000fea0003800000 */
.L_x_3461:
        /* <DEDUP_REMOVED lines=9> */
[----:B------:R-:W-:-:S04]  /*03a0*/  ISETP.NE.AND P1, PT, R3, RZ, PT ;  /* 0x000000ff0300720c */ /* 0x000fc80003f25270 */
[----:B------:R-:W-:-:S04]  /*03b0*/  ISETP.NE.OR P1, PT, R10, RZ, !P1 ;  /* 0x000000ff0a00720c */ /* 0x000fc80004f25670 */
[----:B------:R-:W-:Y:S02]  /*03c0*/  ISETP.LT.OR P2, PT, R8, 0x1, P1 ;  /* 0x000000010800780c */ /* 0x000fe40000f41670 */
        /* <DEDUP_REMOVED lines=20> */
.L_x_3464:
[----:B-----5:R-:W-:-:S04]  /*0510*/  VIADD R21, R14, UR4 ;  /* 0x000000040e157c36 */ /* 0x020fc80008000000 */
[----:B------:R-:W-:-:S05]  /*0520*/  IMAD R3, R21, R2, RZ ;  /* 0x0000000215037224 */ /* 0x000fca00078e02ff */
[----:B-1----:R-:W-:-:S04]  /*0530*/  SHF.R.S32.HI R4, RZ, 0x1f, R3 ;  /* 0x0000001fff047819 */ /* 0x002fc80000011403 */
        /* <DEDUP_REMOVED lines=29> */
[----:B0-----:R-:W0:Y:S01]  /*0710*/  I2F.F16 R21, R24 ;  /* 0x0000001800157306 */ /* 0x001e220000200c00 */
[----:B--2---:R-:W-:-:S07]  /*0720*/  HMUL2 R3, R5.H0_H0, R20.H0_H0 ;  /* 0x2000001405037232 */ /* 0x004fce0000000800 */
[----:B------:R-:W1:Y:S01]  /*0730*/  I2F.F16 R23, R22 ;  /* 0x0000001600177306 */ /* 0x000e620000200c00 */
[----:B0-----:R-:W-:-:S07]  /*0740*/  HMUL2 R4, R21.H0_H0, R20.H0_H0 ;  /* 0x2000001415047232 */ /* 0x001fce0000000800 */
[----:B------:R-:W0:Y:S01]  /*0750*/  I2F.F16 R25, R25 ;  /* 0x0000001900197306 */ /* 0x000e220000200c00 */
[-C--:B-1----:R-:W-:Y:S02]  /*0760*/  HMUL2 R5, R23.H0_H0, R20.reuse.H0_H0 ;  /* 0x2000001417057232 */ /* 0x082fe40000000800 */
[----:B0-----:R-:W-:Y:S01]  /*0770*/  HMUL2 R6, R25.H0_H0, R20.H0_H0 ;  /* 0x2000001419067232 */ /* 0x001fe20000000800 */
[----:B------:R-:W-:Y:S06]  /*0780*/  @!P2 BRA `(.L_x_3464) ;  /* 0xfffffffc0060a947 */ /* 0x000fec000383ffff */
.L_x_3463:
        /* <DEDUP_REMOVED lines=12> */
.L_x_3465:
        /* <DEDUP_REMOVED lines=8> */
.L_x_3466:
        /* <DEDUP_REMOVED lines=12> */
.L_x_3467:
        /* <DEDUP_REMOVED lines=8> */
.L_x_3468:
        /* <DEDUP_REMOVED lines=11> */
.L_x_3469:
[C---:B------:R-:W-:Y:S01]  /*0ac0*/  VIMNMX R12, R34.reuse, UR4, PT ;  /* 0x00000004220c7c48 */ /* 0x040fe2000bfe0100 */
[----:B------:R-:W1:Y:S01]  /*0ad0*/  S2UR UR5, SR_CgaCtaId ;  /* 0x00000000000579c3 */ /* 0x000e620000008800 */
[----:B------:R-:W-:Y:S01]  /*0ae0*/  ISETP.GE.OR P1, PT, R34, R15, P1 ;  /* 0x0000000f2200720c */ /* 0x000fe20000f26670 */
[----:B------:R-:W-:Y:S01]  /*0af0*/  ULDC.64 UR8, c[0x0][0x218] ;  /* 0x0000860000087ab9 */ /* 0x000fe20000000a00 */
[----:B------:R-:W-:Y:S01]  /*0b00*/  SHF.R.S32.HI R17, RZ, 0x1f, R12 ;  /* 0x0000001fff117819 */ /* 0x000fe2000001140c */
[----:B------:R-:W-:Y:S01]  /*0b10*/  UMOV UR4, 0x400 ;  /* 0x0000040000047882 */ /* 0x000fe20000000000 */
[----:B------:R-:W-:Y:S02]  /*0b20*/  PRMT R32, RZ, 0x5410, RZ ;  /* 0x00005410ff207816 */ /* 0x000fe400000000ff */
[----:B------:R-:W-:-:S04]  /*0b30*/  LEA.HI R17, R17, R12, RZ, 0x5 ;  /* 0x0000000c11117211 */ /* 0x000fc800078f28ff */
[----:B------:R-:W-:-:S05]  /*0b40*/  SHF.R.S32.HI R12, RZ, 0x5, R17 ;  /* 0x00000005ff0c7819 */ /* 0x000fca0000011411 */
[----:B------:R-:W-:-:S05]  /*0b50*/  IMAD R9, R12, 0x8, R9 ;  /* 0x000000080c097824 */ /* 0x000fca00078e0209 */
[----:B------:R-:W-:Y:S02]  /*0b60*/  IADD3 R8, R11, R9, R8 ;  /* 0x000000090b087210 */ /* 0x000fe40007ffe008 */
[----:B------:R-:W-:Y:S01]  /*0b70*/  SHF.R.S32.HI R9, RZ, 0x1f, R7 ;  /* 0x0000001fff097819 */ /* 0x000fe20000011407 */
[----:B-1----:R-:W-:Y:S01]  /*0b80*/  ULEA UR4, UR5, UR4, 0x18 ;  /* 0x0000000405047291 */ /* 0x002fe2000f8ec03f */
[----:B------:R-:W-:-:S05]  /*0b90*/  IADD3 R13, R13, R8, R10 ;  /* 0x000000080d0d7210 */ /* 0x000fca0007ffe00a */
[----:B------:R-:W-:-:S05]  /*0ba0*/  IMAD R8, R13, R2, RZ ;  /* 0x000000020d087224 */ /* 0x000fca00078e02ff */
[----:B------:R-:W-:-:S04]  /*0bb0*/  IADD3 R7, P2, R7, R8, RZ ;  /* 0x0000000807077210 */ /* 0x000fc80007f5e0ff */
[----:B------:R-:W-:Y:S02]  /*0bc0*/  LEA.HI.X.SX32 R8, R8, R9, 0x1, P2 ;  /* 0x0000000908087211 */ /* 0x000fe400010f0eff */
[----:B------:R-:W-:-:S04]  /*0bd0*/  LEA R26, P2, R7, UR8, 0x2 ;  /* 0x00000008071a7c11 */ /* 0x000fc8000f8410ff */
[----:B------:R-:W-:Y:S02]  /*0be0*/  LEA.HI.X R27, R7, UR9, R8, 0x2, P2 ;  /* 0x00000009071b7c11 */ /* 0x000fe400090f1408 */
[----:B------:R-:W-:Y:S01]  /*0bf0*/  PRMT R7, RZ, 0x5410, RZ ;  /* 0x00005410ff077816 */ /* 0x000fe200000000ff */
[----:B------:R-:W-:Y:S06]  /*0c00*/  @P1 BRA `(.L_x_3470) ;  /* 0x0000001400fc1947 */ /* 0x000fec0003800000 */
[----:B------:R-:W1:Y:S01]  /*0c10*/  LDC R25, c[0x0][0x23c] ;  /* 0x00008f00ff197b82 */ /* 0x000e620000000800 */
[----:B------:R-:W-:Y:S01]  /*0c20*/  PRMT R7, R0, 0x9910, RZ ;  /* 0x0000991000077816 */ /* 0x000fe200000000ff */
[----:B------:R-:W-:Y:S01]  /*0c30*/  ULDC UR5, c[0x0][0x25c] ;  /* 0x0000970000057ab9 */ /* 0x000fe20000000800 */
[----:B------:R-:W-:Y:S02]  /*0c40*/  SHF.R.S32.HI R24, RZ, 0x1f, R2 ;  /* 0x0000001fff187819 */ /* 0x000fe40000011402 */
[----:B------:R-:W-:Y:S02]  /*0c50*/  ISETP.EQ.OR P2, PT, R7, RZ, !P0 ;  /* 0x000000ff0700720c */ /* 0x000fe40004742670 */
[----:B------:R-:W-:Y:S02]  /*0c60*/  PRMT R7, RZ, 0x5410, RZ ;  /* 0x00005410ff077816 */ /* 0x000fe400000000ff */
[----:B------:R-:W-:-:S09]  /*0c70*/  PRMT R32, RZ, 0x5410, RZ ;  /* 0x00005410ff207816 */ /* 0x000fd200000000ff */
.L_x_3473:
[----:B------:R2:W5:Y:S01]  /*0c80*/  LDG.E.128.CONSTANT R8, desc[UR6][R26.64] ;  /* 0x000000061a087981 */ /* 0x000562000c1e9d00 */
[----:B-1----:R-:W-:Y:S01]  /*0c90*/  IMAD.MOV.U32 R2, RZ, RZ, R25 ;  /* 0x000000ffff027224 */ /* 0x002fe200078e0019 */
[----:B------:R-:W-:Y:S06]  /*0ca0*/  @P2 BRA `(.L_x_3471) ;  /* 0x0000000800d02947 */ /* 0x000fec0003800000 */
[C---:B------:R-:W-:Y:S01]  /*0cb0*/  IMAD.WIDE R36, R2.reuse, 0x4, R26 ;  /* 0x0000000402247825 */ /* 0x040fe200078e021a */
[----:B------:R-:W1:Y:S04]  /*0cc0*/  LDS.128 R20, [UR4] ;  /* 0x00000004ff147984 */ /* 0x000e680008000c00 */
[----:B------:R3:W4:Y:S01]  /*0cd0*/  LDG.E.128.CONSTANT R12, desc[UR6][R36.64] ;  /* 0x00000006240c7981 */ /* 0x000722000c1e9d00 */
[----:B------:R-:W-:-:S06]  /*0ce0*/  IMAD.WIDE R16, R2, 0x4, R36 ;  /* 0x0000000402107825 */ /* 0x000fcc00078e0224 */
[----:B------:R-:W2:Y:S01]  /*0cf0*/  LDG.E.128.CONSTANT R16, desc[UR6][R16.64] ;  /* 0x0000000610107981 */ /* 0x000ea2000c1e9d00 */
[----:B-----5:R-:W-:Y:S02]  /*0d00*/  LOP3.LUT R35, R8, 0x3f003f, RZ, 0xc0, !PT ;  /* 0x003f003f08237812 */ /* 0x020fe400078ec0ff */
[--C-:B------:R-:W-:Y:S02]  /*0d10*/  SHF.R.U32.HI R31, RZ, 0xc, R8.reuse ;  /* 0x0000000cff1f7819 */ /* 0x100fe40000011608 */
[----:B------:R-:W-:Y:S02]  /*0d20*/  SHF.R.U32.HI R8, RZ, 0x6, R8 ;  /* 0x00000006ff087819 */ /* 0x000fe40000011608 */
[----:B------:R-:W-:Y:S02]  /*0d30*/  LOP3.LUT R39, R10, 0x3f003f, RZ, 0xc0, !PT ;  /* 0x003f003f0a277812 */ /* 0x000fe400078ec0ff */
[----:B------:R-:W-:Y:S02]  /*0d40*/  LOP3.LUT R35, R35, 0x64006400, RZ, 0xfc, !PT ;  /* 0x6400640023237812 */ /* 0x000fe400078efcff */
[----:B------:R-:W-:-:S02]  /*0d50*/  LOP3.LUT R38, R9, 0x3f003f, RZ, 0xc0, !PT ;  /* 0x003f003f09267812 */ /* 0x000fc400078ec0ff */
[--C-:B------:R-:W-:Y:S01]  /*0d60*/  SHF.R.U32.HI R28, RZ, 0xc, R9.reuse ;  /* 0x0000000cff1c7819 */ /* 0x100fe20000011609 */
[----:B------:R-:W-:Y:S01]  /*0d70*/  HADD2 R35, R35, -1056, -1056 ;  /* 0xe420e42023237430 */ /* 0x000fe20000000000 */
[----:B---3--:R-:W-:Y:S02]  /*0d80*/  LOP3.LUT R36, R11, 0x3f003f, RZ, 0xc0, !PT ;  /* 0x003f003f0b247812 */ /* 0x008fe400078ec0ff */
[----:B------:R-:W-:Y:S02]  /*0d90*/  SHF.R.U32.HI R9, RZ, 0x6, R9 ;  /* 0x00000006ff097819 */ /* 0x000fe40000011609 */
[----:B------:R-:W-:Y:S02]  /*0da0*/  LOP3.LUT R8, R8, 0x3f003f, RZ, 0xc0, !PT ;  /* 0x003f003f08087812 */ /* 0x000fe400078ec0ff */
[----:B------:R-:W-:Y:S02]  /*0db0*/  LOP3.LUT R39, R39, 0x64006400, RZ, 0xfc, !PT ;  /* 0x6400640027277812 */ /* 0x000fe400078efcff */
[----:B------:R-:W-:-:S02]  /*0dc0*/  LOP3.LUT R37, R36, 0x64006400, RZ, 0xfc, !PT ;  /* 0x6400640024257812 */ /* 0x000fc400078efcff */
[--C-:B------:R-:W-:Y:S01]  /*0dd0*/  SHF.R.U32.HI R29, RZ, 0xc, R10.reuse ;  /* 0x0000000cff1d7819 */ /* 0x100fe2000001160a */
[----:B------:R-:W-:Y:S01]  /*0de0*/  HADD2 R39, R39, -1056, -1056 ;  /* 0xe420e42027277430 */ /* 0x000fe20000000000 */
[----:B------:R-:W-:Y:S01]  /*0df0*/  LOP3.LUT R36, R9, 0x3f003f, RZ, 0xc0, !PT ;  /* 0x003f003f09247812 */ /* 0x000fe200078ec0ff */
[----:B------:R-:W-:Y:S01]  /*0e00*/  HADD2 R37, R37, -1056, -1056 ;  /* 0xe420e42025257430 */ /* 0x000fe20000000000 */
[----:B------:R-:W-:Y:S01]  /*0e10*/  SHF.R.U32.HI R10, RZ, 0x6, R10 ;  /* 0x00000006ff0a7819 */ /* 0x000fe2000001160a */
[-C--:B-1----:R-:W-:Y:S01]  /*0e20*/  HFMA2.MMA R35, R35, R20.reuse, RZ ;  /* 0x0000001423237235 */ /* 0x082fe200000000ff */
[----:B------:R-:W-:Y:S01]  /*0e30*/  LOP3.LUT R9, R8, 0x64006400, RZ, 0xfc, !PT ;  /* 0x6400640008097812 */ /* 0x000fe200078efcff */
[----:B------:R-:W-:Y:S01]  /*0e40*/  HFMA2.MMA R8, R39, R20, RZ ;  /* 0x0000001427087235 */ /* 0x000fe200000000ff */
[--C-:B------:R-:W-:Y:S02]  /*0e50*/  SHF.R.U32.HI R30, RZ, 0xc, R11.reuse ;  /* 0x0000000cff1e7819 */ /* 0x100fe4000001160b */
[----:B------:R-:W-:Y:S01]  /*0e60*/  LOP3.LUT R38, R38, 0x64006400, RZ, 0xfc, !PT ;  /* 0x6400640026267812 */ /* 0x000fe200078efcff */
[----:B------:R-:W-:Y:S01]  /*0e70*/  HADD2 R40, R9, -1056, -1056 ;  /* 0xe420e42009287430 */ /* 0x000fe20000000000 */
[----:B------:R-:W-:-:S02]  /*0e80*/  SHF.R.U32.HI R11, RZ, 0x6, R11 ;  /* 0x00000006ff0b7819 */ /* 0x000fc4000001160b */
[----:B------:R-:W-:Y:S01]  /*0e90*/  LOP3.LUT R36, R36, 0x64006400, RZ, 0xfc, !PT ;  /* 0x6400640024247812 */ /* 0x000fe200078efcff */
[----:B------:R-:W-:Y:S01]  /*0ea0*/  HADD2 R41, R38, -1056, -1056 ;  /* 0xe420e42026297430 */ /* 0x000fe20000000000 */
[----:B------:R-:W-:Y:S02]  /*0eb0*/  LOP3.LUT R10, R10, 0x3f003f, RZ, 0xc0, !PT ;  /* 0x003f003f0a0a7812 */ /* 0x000fe400078ec0ff */
[----:B------:R-:W-:Y:S01]  /*0ec0*/  LOP3.LUT R9, R11, 0x3f003f, RZ, 0xc0, !PT ;  /* 0x003f003f0b097812 */ /* 0x000fe200078ec0ff */
[----:B------:R-:W-:Y:S01]  /*0ed0*/  HADD2 R39, R36, -1056, -1056 ;  /* 0xe420e42024277430 */ /* 0x000fe20000000000 */
[----:B------:R-:W-:Y:S01]  /*0ee0*/  LOP3.LUT R11, R10, 0x64006400, RZ, 0xfc, !PT ;  /* 0x640064000a0b7812 */ /* 0x000fe200078efcff */
[-C--:B------:R-:W-:Y:S01]  /*0ef0*/  HFMA2 R38, R41, R20.reuse, RZ.H0_H0 ;  /* 0x0000001429267231 */ /* 0x080fe200000400ff */
[----:B------:R-:W-:Y:S01]  /*0f00*/  LOP3.LUT R36, R9, 0x64006400, RZ, 0xfc, !PT ;  /* 0x6400640009247812 */ /* 0x000fe200078efcff */
[----:B------:R-:W-:Y:S01]  /*0f10*/  HFMA2 R20, R37, R20, RZ.H0_H0 ;  /* 0x0000001425147231 */ /* 0x000fe200000400ff */
[-C--:B------:R-:W-:Y:S01]  /*0f20*/  HFMA2.MMA R37, R40, R21.reuse, R35 ;  /* 0x0000001528257235 */ /* 0x080fe20000000023 */
[----:B------:R-:W-:Y:S01]  /*0f30*/  HADD2 R11, R11, -1056, -1056 ;  /* 0xe420e4200b0b7430 */ /* 0x000fe20000000000 */
[----:B------:R-:W-:Y:S01]  /*0f40*/  LOP3.LUT R45, R31, 0xf000f, RZ, 0xc0, !PT ;  /* 0x000f000f1f2d7812 */ /* 0x000fe200078ec0ff */
[-C--:B------:R-:W-:Y:S01]  /*0f50*/  HFMA2 R38, R39, R21.reuse, R38 ;  /* 0x0000001527267231 */ /* 0x080fe20000000026 */
[----:B------:R-:W-:Y:S01]  /*0f60*/  LOP3.LUT R47, R28, 0xf000f, RZ, 0xc0, !PT ;  /* 0x000f000f1c2f7812 */ /* 0x000fe200078ec0ff */
[----:B------:R-:W-:Y:S01]  /*0f70*/  HADD2 R39, R36, -1056, -1056 ;  /* 0xe420e42024277430 */ /* 0x000fe20000000000 */
[----:B------:R-:W-:Y:S01]  /*0f80*/  LOP3.LUT R48, R29, 0xf000f, RZ, 0xc0, !PT ;  /* 0x000f000f1d307812 */ /* 0x000fe200078ec0ff */
[----:B------:R-:W-:Y:S01]  /*0f90*/  HFMA2.MMA R11, R11, R21, R8 ;  /* 0x000000150b0b7235 */ /* 0x000fe20000000008 */
[----:B------:R-:W-:Y:S01]  /*0fa0*/  PRMT R3, R3, 0x5410, R4 ;  /* 0x0000541003037816 */ /* 0x000fe20000000004 */
[----:B------:R-:W-:Y:S01]  /*0fb0*/  HFMA2 R39, R39, R21, R20 ;  /* 0x0000001527277231 */ /* 0x000fe20000000014 */
[----:B0-----:R-:W-:-:S02]  /*0fc0*/  PRMT R5, R5, 0x5410, R6 ;  /* 0x0000541005057816 */ /* 0x001fc40000000006 */
[----:B----4-:R-:W-:Y:S02]  /*0fd0*/  LOP3.LUT R9, R12, 0x3f003f, RZ, 0xc0, !PT ;  /* 0x003f003f0c097812 */ /* 0x010fe400078ec0ff */
        /* <DEDUP_REMOVED lines=8> */
[----:B--2---:R-:W-:Y:S01]  /*1060*/  SHF.R.U32.HI R44, RZ, 0x8, R16 ;  /* 0x00000008ff2c7819 */ /* 0x004fe20000011610 */
[----:B------:R-:W-:Y:S01]  /*1070*/  HADD2 R10, R35, -1056, -1056 ;  /* 0xe420e420230a7430 */ /* 0x000fe20000000000 */
[----:B------:R-:W-:Y:S01]  /*1080*/  LOP3.LUT R35, R15, 0x3f003f, RZ, 0xc0, !PT ;  /* 0x003f003f0f237812 */ /* 0x000fe200078ec0ff */
[----:B------:R-:W-:Y:S01]  /*1090*/  HFMA2 R20, R9, R22, R38 ;  /* 0x0000001609147231 */ /* 0x000fe20000000026 */
[----:B------:R-:W-:Y:S01]  /*10a0*/  SHF.R.U32.HI R9, RZ, 0x6, R12 ;  /* 0x00000006ff097819 */ /* 0x000fe2000001160c */
[-C--:B------:R-:W-:Y:S01]  /*10b0*/  HFMA2.MMA R8, R8, R22.reuse, R37 ;  /* 0x0000001608087235 */ /* 0x080fe20000000025 */
[----:B------:R-:W-:Y:S01]  /*10c0*/  LOP3.LUT R35, R35, 0x64006400, RZ, 0xfc, !PT ;  /* 0x6400640023237812 */ /* 0x000fe200078efcff */
[----:B------:R-:W-:Y:S01]  /*10d0*/  HFMA2.MMA R21, R10, R22, R11 ;  /* 0x000000160a157235 */ /* 0x000fe2000000000b */
[----:B------:R-:W-:-:S02]  /*10e0*/  SHF.R.U32.HI R10, RZ, 0x6, R13 ;  /* 0x00000006ff0a7819 */ /* 0x000fc4000001160d */
[----:B------:R-:W-:Y:S01]  /*10f0*/  SHF.R.U32.HI R11, RZ, 0x6, R14 ;  /* 0x00000006ff0b7819 */ /* 0x000fe2000001160e */
[----:B------:R-:W-:Y:S01]  /*1100*/  HADD2 R38, R35, -1056, -1056 ;  /* 0xe420e42023267430 */ /* 0x000fe20000000000 */
[----:B------:R-:W-:Y:S02]  /*1110*/  LOP3.LUT R10, R10, 0x3f003f, RZ, 0xc0, !PT ;  /* 0x003f003f0a0a7812 */ /* 0x000fe400078ec0ff */
[----:B------:R-:W-:Y:S01]  /*1120*/  LOP3.LUT R9, R9, 0x3f003f, RZ, 0xc0, !PT ;  /* 0x003f003f09097812 */ /* 0x000fe200078ec0ff */
[----:B------:R-:W-:Y:S01]  /*1130*/  HFMA2 R39, R38, R22, R39 ;  /* 0x0000001626277231 */ /* 0x000fe20000000027 */
        /* <DEDUP_REMOVED lines=10> */
[----:B------:R-:W-:Y:S01]  /*11e0*/  HFMA2 R20, R35, R23, R20 ;  /* 0x0000001723147231 */ /* 0x000fe20000000014 */
[----:B------:R-:W-:Y:S01]  /*11f0*/  SHF.R.U32.HI R14, RZ, 0xc, R14 ;  /* 0x0000000cff0e7819 */ /* 0x000fe2000001160e */
[-C--:B------:R-:W-:Y:S01]  /*1200*/  HFMA2.MMA R22, R9, R23.reuse, R8 ;  /* 0x0000001709167235 */ /* 0x080fe20000000008 */
[----:B------:R-:W-:Y:S01]  /*1210*/  LOP3.LUT R35, R18, 0x3f003f, RZ, 0xc0, !PT ;  /* 0x003f003f12237812 */ /* 0x000fe200078ec0ff */
[----:B------:R-:W-:Y:S01]  /*1220*/  HFMA2.MMA R21, R10, R23, R21 ;  /* 0x000000170a157235 */ /* 0x000fe20000000015 */
[----:B------:R-:W-:Y:S01]  /*1230*/  HADD2 R36, R36, -1056, -1056 ;  /* 0xe420e42024247430 */ /* 0x000fe20000000000 */
[----:B------:R-:W0:Y:S01]  /*1240*/  LDS.128 R8, [UR4+0x10] ;  /* 0x00001004ff087984 */ /* 0x000e220008000c00 */
[----:B------:R-:W-:-:S02]  /*1250*/  SHF.R.U32.HI R41, RZ, 0xa, R16 ;  /* 0x0000000aff297819 */ /* 0x000fc40000011610 */
[----:B------:R-:W-:Y:S01]  /*1260*/  HFMA2 R23, R36, R23, R39 ;  /* 0x0000001724177231 */ /* 0x000fe20000000027 */
[----:B------:R-:W-:Y:S02]  /*1270*/  SHF.R.U32.HI R16, RZ, 0x6, R16 ;  /* 0x00000006ff107819 */ /* 0x000fe40000011610 */
[--C-:B------:R-:W-:Y:S02]  /*1280*/  SHF.R.U32.HI R43, RZ, 0x8, R18.reuse ;  /* 0x00000008ff2b7819 */ /* 0x100fe40000011612 */
[--C-:B------:R-:W-:Y:S02]  /*1290*/  SHF.R.U32.HI R39, RZ, 0xa, R18.reuse ;  /* 0x0000000aff277819 */ /* 0x100fe40000011612 */
[----:B------:R-:W-:Y:S02]  /*12a0*/  LOP3.LUT R37, R37, 0x64006400, RZ, 0xfc, !PT ;  /* 0x6400640025257812 */ /* 0x000fe400078efcff */
[----:B------:R-:W-:Y:S02]  /*12b0*/  SHF.R.U32.HI R18, RZ, 0x6, R18 ;  /* 0x00000006ff127819 */ /* 0x000fe40000011612 */
[----:B------:R-:W-:Y:S01]  /*12c0*/  LOP3.LUT R14, R14, 0xf000f, RZ, 0xc0, !PT ;  /* 0x000f000f0e0e7812 */ /* 0x000fe200078ec0ff */
[----:B------:R-:W-:Y:S01]  /*12d0*/  HADD2 R37, R37, -1056, -1056 ;  /* 0xe420e42025257430 */ /* 0x000fe20000000000 */
[----:B------:R-:W-:-:S02]  /*12e0*/  LOP3.LUT R35, R35, 0x64006400, RZ, 0xfc, !PT ;  /* 0x6400640023237812 */ /* 0x000fc400078efcff */
[--C-:B------:R-:W-:Y:S02]  /*12f0*/  SHF.R.U32.HI R46, RZ, 0x8, R17.reuse ;  /* 0x00000008ff2e7819 */ /* 0x100fe40000011611 */
[----:B------:R-:W-:Y:S02]  /*1300*/  SHF.R.U32.HI R38, RZ, 0xa, R17 ;  /* 0x0000000aff267819 */ /* 0x000fe40000011611 */
[----:B------:R-:W-:Y:S02]  /*1310*/  LOP3.LUT R31, R17, 0x3f003f, RZ, 0xc0, !PT ;  /* 0x003f003f111f7812 */ /* 0x000fe400078ec0ff */
[--C-:B------:R-:W-:Y:S02]  /*1320*/  SHF.R.U32.HI R42, RZ, 0x8, R19.reuse ;  /* 0x00000008ff2a7819 */ /* 0x100fe40000011613 */
[----:B------:R-:W-:Y:S02]  /*1330*/  SHF.R.U32.HI R40, RZ, 0xa, R19 ;  /* 0x0000000aff287819 */ /* 0x000fe40000011613 */
[----:B------:R-:W-:-:S02]  /*1340*/  LOP3.LUT R36, R19, 0x3f003f, RZ, 0xc0, !PT ;  /* 0x003f003f13247812 */ /* 0x000fc400078ec0ff */
[----:B------:R-:W-:Y:S02]  /*1350*/  SHF.R.U32.HI R17, RZ, 0x6, R17 ;  /* 0x00000006ff117819 */ /* 0x000fe40000011611 */
[----:B------:R-:W-:Y:S02]  /*1360*/  SHF.R.U32.HI R19, RZ, 0x6, R19 ;  /* 0x00000006ff137819 */ /* 0x000fe40000011613 */
[----:B------:R-:W-:Y:S02]  /*1370*/  SHF.R.U32.HI R13, RZ, 0xc, R13 ;  /* 0x0000000cff0d7819 */ /* 0x000fe4000001160d */
[----:B------:R-:W-:Y:S02]  /*1380*/  LOP3.LUT R16, R16, 0x3f003f, RZ, 0xc0, !PT ;  /* 0x003f003f10107812 */ /* 0x000fe400078ec0ff */
[----:B------:R-:W-:Y:S01]  /*1390*/  LOP3.LUT R39, R14, 0x300030, R39, 0xf8, !PT ;  /* 0x003000300e277812 */ /* 0x000fe200078ef827 */
[----:B------:R-:W-:Y:S01]  /*13a0*/  HADD2 R14, R35, -1056, -1056 ;  /* 0xe420e420230e7430 */ /* 0x000fe20000000000 */
[----:B------:R-:W-:Y:S01]  /*13b0*/  LOP3.LUT R18, R18, 0x3f003f, RZ, 0xc0, !PT ;  /* 0x003f003f12127812 */ /* 0x000fe200078ec0ff */
[----:B0-----:R-:W-:Y:S01]  /*13c0*/  HFMA2.MMA R22, R37, R8, R22 ;  /* 0x0000000825167235 */ /* 0x001fe20000000016 */
[----:B------:R-:W-:-:S02]  /*13d0*/  LOP3.LUT R31, R31, 0x64006400, RZ, 0xfc, !PT ;  /* 0x640064001f1f7812 */ /* 0x000fc400078efcff */
[----:B------:R-:W-:Y:S01]  /*13e0*/  LOP3.LUT R36, R36, 0x64006400, RZ, 0xfc, !PT ;  /* 0x6400640024247812 */ /* 0x000fe200078efcff */
[----:B------:R-:W-:Y:S01]  /*13f0*/  HFMA2.MMA R21, R14, R8, R21 ;  /* 0x000000080e157235 */ /* 0x000fe20000000015 */
        /* <DEDUP_REMOVED lines=9> */
[----:B------:R-:W-:Y:S02]  /*1490*/  SHF.R.U32.HI R12, RZ, 0xc, R12 ;  /* 0x0000000cff0c7819 */ /* 0x000fe4000001160c */
[----:B------:R-:W-:Y:S01]  /*14a0*/  LOP3.LUT R17, R17, 0x64006400, RZ, 0xfc, !PT ;  /* 0x6400640011117812 */ /* 0x000fe200078efcff */
[----:B------:R-:W-:Y:S01]  /*14b0*/  HADD2 R18, R18, -1056, -1056 ;  /* 0xe420e42012127430 */ /* 0x000fe20000000000 */
[----:B------:R-:W-:Y:S02]  /*14c0*/  LOP3.LUT R19, R19, 0x64006400, RZ, 0xfc, !PT ;  /* 0x6400640013137812 */ /* 0x000fe400078efcff */
[----:B------:R-:W-:Y:S01]  /*14d0*/  LOP3.LUT R28, R45, 0x300030, R44, 0xf8, !PT ;  /* 0x003000302d1c7812 */ /* 0x000fe200078ef82c */
[----:B------:R-:W-:Y:S01]  /*14e0*/  HADD2 R17, R17, -1056, -1056 ;  /* 0xe420e42011117430 */ /* 0x000fe20000000000 */
[----:B------:R-:W-:Y:S01]  /*14f0*/  LOP3.LUT R38, R13, 0x300030, R38, 0xf8, !PT ;  /* 0x003000300d267812 */ /* 0x000fe200078ef826 */
[----:B------:R-:W-:Y:S01]  /*1500*/  HADD2 R13, R16, -1056, -1056 ;  /* 0xe420e420100d7430 */ /* 0x000fe20000000000 */
[----:B------:R-:W-:Y:S01]  /*1510*/  LOP3.LUT R44, R12, 0xf000f, RZ, 0xc0, !PT ;  /* 0x000f000f0c2c7812 */ /* 0x000fe200078ec0ff */
[----:B------:R-:W-:Y:S01]  /*1520*/  HADD2 R8, R19, -1056, -1056 ;  /* 0xe420e42013087430 */ /* 0x000fe20000000000 */
[----:B------:R-:W-:Y:S01]  /*1530*/  LOP3.LUT R12, R48, 0x300030, R43, 0xf8, !PT ;  /* 0x00300030300c7812 */ /* 0x000fe200078ef82b */
[-C--:B------:R-:W-:Y:S01]  /*1540*/  HFMA2 R20, R17, R9.reuse, R20 ;  /* 0x0000000911147231 */ /* 0x080fe20000000014 */
[----:B------:R-:W-:Y:S01]  /*1550*/  LOP3.LUT R28, R28, 0x64006400, RZ, 0xfc, !PT ;  /* 0x640064001c1c7812 */ /* 0x000fe200078efcff */
[-C--:B------:R-:W-:Y:S01]  /*1560*/  HFMA2.MMA R22, R13, R9.reuse, R22 ;  /* 0x000000090d167235 */ /* 0x080fe20000000016 */
[----:B------:R-:W-:Y:S01]  /*1570*/  LOP3.LUT R12, R12, 0x64006400, RZ, 0xfc, !PT ;  /* 0x640064000c0c7812 */ /* 0x000fe200078efcff */
[----:B------:R-:W-:Y:S01]  /*1580*/  HFMA2.MMA R21, R18, R9, R21 ;  /* 0x0000000912157235 */ /* 0x000fe20000000015 */
[----:B------:R-:W-:Y:S01]  /*1590*/  LOP3.LUT R41, R44, 0x300030, R41, 0xf8, !PT ;  /* 0x003000302c297812 */ /* 0x000fe200078ef829 */
[----:B------:R-:W-:Y:S01]  /*15a0*/  HFMA2 R23, R8, R9, R23 ;  /* 0x0000000908177231 */ /* 0x000fe20000000017 */
[----:B------:R-:W-:Y:S01]  /*15b0*/  SHF.R.U32.HI R15, RZ, 0xc, R15 ;  /* 0x0000000cff0f7819 */ /* 0x000fe2000001160f */
[----:B------:R-:W-:Y:S01]  /*15c0*/  HADD2 R9, R28, -1056, -1056 ;  /* 0xe420e4201c097430 */ /* 0x000fe20000000000 */
[----:B------:R-:W-:Y:S01]  /*15d0*/  LOP3.LUT R45, R30, 0xf000f, RZ, 0xc0, !PT ;  /* 0x000f000f1e2d7812 */ /* 0x000fe200078ec0ff */
[----:B------:R-:W-:Y:S01]  /*15e0*/  HADD2 R12, R12, -1056, -1056 ;  /* 0xe420e4200c0c7430 */ /* 0x000fe20000000000 */
[----:B------:R-:W-:-:S02]  /*15f0*/  LOP3.LUT R29, R47, 0x300030, R46, 0xf8, !PT ;  /* 0x003000302f1d7812 */ /* 0x000fc400078ef82e */
[----:B------:R-:W-:Y:S01]  /*1600*/  LOP3.LUT R41, R41, 0x64006400, RZ, 0xfc, !PT ;  /* 0x6400640029297812 */ /* 0x000fe200078efcff */
[-C--:B------:R-:W-:Y:S01]  /*1610*/  HFMA2.MMA R22, R9, R10.reuse, R22 ;  /* 0x0000000a09167235 */ /* 0x080fe20000000016 */
[----:B------:R-:W-:Y:S01]  /*1620*/  LOP3.LUT R30, R45, 0x300030, R42, 0xf8, !PT ;  /* 0x003000302d1e7812 */ /* 0x000fe200078ef82a */
[----:B------:R-:W-:Y:S01]  /*1630*/  HFMA2.MMA R21, R12, R10, R21 ;  /* 0x0000000a0c157235 */ /* 0x000fe20000000015 */
[----:B------:R-:W-:Y:S01]  /*1640*/  LOP3.LUT R15, R15, 0xf000f, RZ, 0xc0, !PT ;  /* 0x000f000f0f0f7812 */ /* 0x000fe200078ec0ff */
[----:B------:R-:W-:Y:S01]  /*1650*/  HADD2 R41, R41, -1056, -1056 ;  /* 0xe420e42029297430 */ /* 0x000fe20000000000 */
[----:B------:R-:W-:Y:S02]  /*1660*/  LOP3.LUT R39, R39, 0x64006400, RZ, 0xfc, !PT ;  /* 0x6400640027277812 */ /* 0x000fe400078efcff */
[----:B------:R-:W-:Y:S02]  /*1670*/  LOP3.LUT R29, R29, 0x64006400, RZ, 0xfc, !PT ;  /* 0x640064001d1d7812 */ /* 0x000fe400078efcff */
[----:B------:R-:W-:Y:S01]  /*1680*/  LOP3.LUT R40, R15, 0x300030, R40, 0xf8, !PT ;  /* 0x003000300f287812 */ /* 0x000fe200078ef828 */
[----:B------:R-:W-:Y:S01]  /*1690*/  HADD2 R8, R39, -1056, -1056 ;  /* 0xe420e42027087430 */ /* 0x000fe20000000000 */
[----:B------:R-:W-:Y:S01]  /*16a0*/  LOP3.LUT R30, R30, 0x64006400, RZ, 0xfc, !PT ;  /* 0x640064001e1e7812 */ /* 0x000fe200078efcff */
[----:B------:R-:W-:Y:S01]  /*16b0*/  HADD2 R29, R29, -1056, -1056 ;  /* 0xe420e4201d1d7430 */ /* 0x000fe20000000000 */
[----:B------:R-:W-:Y:S01]  /*16c0*/  LOP3.LUT R38, R38, 0x64006400, RZ, 0xfc, !PT ;  /* 0x6400640026267812 */ /* 0x000fe200078efcff */
[-C--:B------:R-:W-:Y:S01]  /*16d0*/  HFMA2.MMA R22, R41, R11.reuse, R22 ;  /* 0x0000000b29167235 */ /* 0x080fe20000000016 */
[----:B------:R-:W-:Y:S01]  /*16e0*/  LOP3.LUT R40, R40, 0x64006400, RZ, 0xfc, !PT ;  /* 0x6400640028287812 */ /* 0x000fe200078efcff */
[----:B------:R-:W-:Y:S01]  /*16f0*/  HADD2 R30, R30, -1056, -1056 ;  /* 0xe420e4201e1e7430 */ /* 0x000fe20000000000 */
[----:B------:R-:W-:Y:S01]  /*1700*/  HFMA2.MMA R21, R8, R11, R21 ;  /* 0x0000000b08157235 */ /* 0x000fe20000000015 */
[----:B------:R-:W-:-:S02]  /*1710*/  HFMA2 R20, R29, R10, R20 ;  /* 0x0000000a1d147231 */ /* 0x000fc40000000014 */
[----:B------:R-:W-:Y:S02]  /*1720*/  HADD2 R9, R38, -1056, -1056 ;  /* 0xe420e42026097430 */ /* 0x000fe40000000000 */
[----:B------:R-:W-:Y:S02]  /*1730*/  HFMA2 R23, R30, R10, R23 ;  /* 0x0000000a1e177231 */ /* 0x000fe40000000017 */
        /* <DEDUP_REMOVED lines=11> */
.L_x_3471:
[----:B------:R-:W-:Y:S05]  /*17f0*/  @P2 BRA `(.L_x_3472) ;  /* 0x0000000800e02947 */ /* 0x000fea0003800000 */
[----:B-----5:R-:W-:Y:S01]  /*1800*/  IMAD R9, R24, 0xc, RZ ;  /* 0x0000000c18097824 */ /* 0x020fe200078e02ff */
[----:B------:R-:W1:Y:S01]  /*1810*/  LDS.128 R20, [UR4+0x20] ;  /* 0x00002004ff147984 */ /* 0x000e620008000c00 */
[----:B------:R-:W-:-:S04]  /*1820*/  IMAD.WIDE.U32 R36, R2, 0xc, R26 ;  /* 0x0000000c02247825 */ /* 0x000fc800078e001a */
[----:B------:R-:W-:-:S05]  /*1830*/  IMAD.IADD R37, R37, 0x1, R9 ;  /* 0x0000000125257824 */ /* 0x000fca00078e0209 */
[----:B------:R-:W3:Y:S01]  /*1840*/  LDG.E.128.CONSTANT R8, desc[UR6][R36.64] ;  /* 0x0000000624087981 */ /* 0x000ee2000c1e9d00 */
[----:B------:R-:W-:-:S05]  /*1850*/  IMAD.WIDE R38, R2, 0x4, R36 ;  /* 0x0000000402267825 */ /* 0x000fca00078e0224 */
[----:B------:R4:W2:Y:S01]  /*1860*/  LDG.E.128.CONSTANT R12, desc[UR6][R38.64] ;  /* 0x00000006260c7981 */ /* 0x0008a2000c1e9d00 */
[----:B------:R-:W-:-:S06]  /*1870*/  IMAD.WIDE R16, R2, 0x4, R38 ;  /* 0x0000000402107825 */ /* 0x000fcc00078e0226 */
[----:B------:R-:W2:Y:S01]  /*1880*/  LDG.E.128.CONSTANT R16, desc[UR6][R16.64] ;  /* 0x0000000610107981 */ /* 0x000ea2000c1e9d00 */
[----:B------:R-:W-:Y:S02]  /*1890*/  PRMT R3, R3, 0x5410, R4 ;  /* 0x0000541003037816 */ /* 0x000fe40000000004 */
[----:B0-----:R-:W-:Y:S02]  /*18a0*/  PRMT R5, R5, 0x5410, R6 ;  /* 0x0000541005057816 */ /* 0x001fe40000000006 */
[----:B---3--:R-:W-:Y:S02]  /*18b0*/  LOP3.LUT R35, R8, 0x3f003f, RZ, 0xc0, !PT ;  /* 0x003f003f08237812 */ /* 0x008fe400078ec0ff */
[--C-:B------:R-:W-:Y:S02]  /*18c0*/  SHF.R.U32.HI R31, RZ, 0xc, R8.reuse ;  /* 0x0000000cff1f7819 */ /* 0x100fe40000011608 */
[----:B------:R-:W-:Y:S02]  /*18d0*/  SHF.R.U32.HI R8, RZ, 0x6, R8 ;  /* 0x00000006ff087819 */ /* 0x000fe40000011608 */
[----:B------:R-:W-:-:S02]  /*18e0*/  LOP3.LUT R37, R11, 0x3f003f, RZ, 0xc0, !PT ;  /* 0x003f003f0b257812 */ /* 0x000fc400078ec0ff */
[----:B------:R-:W-:Y:S02]  /*18f0*/  LOP3.LUT R35, R35, 0x64006400, RZ, 0xfc, !PT ;  /* 0x6400640023237812 */ /* 0x000fe400078efcff */
[----:B------:R-:W-:Y:S02]  /*1900*/  LOP3.LUT R40, R9, 0x3f003f, RZ, 0xc0, !PT ;  /* 0x003f003f09287812 */ /* 0x000fe400078ec0ff */
[--C-:B------:R-:W-:Y:S01]  /*1910*/  SHF.R.U32.HI R28, RZ, 0xc, R9.reuse ;  /* 0x0000000cff1c7819 */ /* 0x100fe20000011609 */
[----:B------:R-:W-:Y:S01]  /*1920*/  HADD2 R35, R35, -1056, -1056 ;  /* 0xe420e42023237430 */ /* 0x000fe20000000000 */
[----:B------:R-:W-:Y:S02]  /*1930*/  LOP3.LUT R8, R8, 0x3f003f, RZ, 0xc0, !PT ;  /* 0x003f003f08087812 */ /* 0x000fe400078ec0ff */
[----:B------:R-:W-:Y:S02]  /*1940*/  SHF.R.U32.HI R9, RZ, 0x6, R9 ;  /* 0x00000006ff097819 */ /* 0x000fe40000011609 */
[----:B------:R-:W-:-:S02]  /*1950*/  LOP3.LUT R36, R10, 0x3f003f, RZ, 0xc0, !PT ;  /* 0x003f003f0a247812 */ /* 0x000fc400078ec0ff */
[----:B------:R-:W-:Y:S02]  /*1960*/  LOP3.LUT R37, R37, 0x64006400, RZ, 0xfc, !PT ;  /* 0x6400640025257812 */ /* 0x000fe400078efcff */
[----:B------:R-:W-:Y:S02]  /*1970*/  LOP3.LUT R8, R8, 0x64006400, RZ, 0xfc, !PT ;  /* 0x6400640008087812 */ /* 0x000fe400078efcff */
[----:B------:R-:W-:Y:S01]  /*1980*/  LOP3.LUT R9, R9, 0x3f003f, RZ, 0xc0, !PT ;  /* 0x003f003f09097812 */ /* 0x000fe200078ec0ff */
[----:B------:R-:W-:Y:S01]  /*1990*/  HADD2 R43, R37, -1056, -1056 ;  /* 0xe420e420252b7430 */ /* 0x000fe20000000000 */
[--C-:B------:R-:W-:Y:S01]  /*19a0*/  SHF.R.U32.HI R29, RZ, 0xc, R10.reuse ;  /* 0x0000000cff1d7819 */ /* 0x100fe2000001160a */
[----:B------:R-:W-:Y:S01]  /*19b0*/  HADD2 R37, R8, -1056, -1056 ;  /* 0xe420e42008257430 */ /* 0x000fe20000000000 */
[----:B------:R-:W-:Y:S01]  /*19c0*/  LOP3.LUT R40, R40, 0x64006400, RZ, 0xfc, !PT ;  /* 0x6400640028287812 */ /* 0x000fe200078efcff */
[----:B-1----:R-:W-:Y:S01]  /*19d0*/  HFMA2.MMA R8, R35, R20, RZ ;  /* 0x0000001423087235 */ /* 0x002fe200000000ff */
[----:B------:R-:W-:-:S02]  /*19e0*/  SHF.R.U32.HI R10, RZ, 0x6, R10 ;  /* 0x00000006ff0a7819 */ /* 0x000fc4000001160a */
[----:B------:R-:W-:Y:S01]  /*19f0*/  LOP3.LUT R36, R36, 0x64006400, RZ, 0xfc, !PT ;  /* 0x6400640024247812 */ /* 0x000fe200078efcff */
[----:B----4-:R-:W-:Y:S01]  /*1a00*/  HADD2 R39, R40, -1056, -1056 ;  /* 0xe420e42028277430 */ /* 0x010fe20000000000 */
[----:B------:R-:W-:Y:S02]  /*1a10*/  LOP3.LUT R9, R9, 0x64006400, RZ, 0xfc, !PT ;  /* 0x6400640009097812 */ /* 0x000fe400078efcff */
[----:B------:R-:W-:Y:S01]  /*1a20*/  LOP3.LUT R10, R10, 0x3f003f, RZ, 0xc0, !PT ;  /* 0x003f003f0a0a7812 */ /* 0x000fe200078ec0ff */
[----:B------:R-:W-:Y:S01]  /*1a30*/  HADD2 R41, R36, -1056, -1056 ;  /* 0xe420e42024297430 */ /* 0x000fe20000000000 */
[--C-:B------:R-:W-:Y:S01]  /*1a40*/  SHF.R.U32.HI R30, RZ, 0xc, R11.reuse ;  /* 0x0000000cff1e7819 */ /* 0x100fe2000001160b */
[----:B------:R-:W-:Y:S01]  /*1a50*/  HADD2 R40, R9, -1056, -1056 ;  /* 0xe420e42009287430 */ /* 0x000fe20000000000 */
[----:B------:R-:W-:Y:S01]  /*1a60*/  SHF.R.U32.HI R11, RZ, 0x6, R11 ;  /* 0x00000006ff0b7819 */ /* 0x000fe2000001160b */
[-C--:B------:R-:W-:Y:S01]  /*1a70*/  HFMA2 R9, R39, R20.reuse, RZ.H0_H0 ;  /* 0x0000001427097231 */ /* 0x080fe200000400ff */
[----:B------:R-:W-:Y:S01]  /*1a80*/  LOP3.LUT R10, R10, 0x64006400, RZ, 0xfc, !PT ;  /* 0x640064000a0a7812 */ /* 0x000fe200078efcff */
[----:B------:R-:W-:Y:S01]  /*1a90*/  HFMA2.MMA R38, R41, R20, RZ ;  /* 0x0000001429267235 */ /* 0x000fe200000000ff */
[----:B------:R-:W-:Y:S01]  /*1aa0*/  LOP3.LUT R35, R11, 0x3f003f, RZ, 0xc0, !PT ;  /* 0x003f003f0b237812 */ /* 0x000fe200078ec0ff */
[----:B------:R-:W-:Y:S01]  /*1ab0*/  HFMA2.MMA R36, R37, R21, R8 ;  /* 0x0000001525247235 */ /* 0x000fe20000000008 */
[----:B------:R-:W-:Y:S01]  /*1ac0*/  HFMA2 R37, R40, R21, R9 ;  /* 0x0000001528257231 */ /* 0x000fe20000000009 */
[----:B--2---:R-:W-:Y:S01]  /*1ad0*/  LOP3.LUT R11, R14, 0x3f003f, RZ, 0xc0, !PT ;  /* 0x003f003f0e0b7812 */ /* 0x004fe200078ec0ff */
[----:B------:R-:W-:Y:S01]  /*1ae0*/  HADD2 R39, R10, -1056, -1056 ;  /* 0xe420e4200a277430 */ /* 0x000fe20000000000 */
[----:B------:R-:W-:Y:S01]  /*1af0*/  LOP3.LUT R9, R13, 0x3f003f, RZ, 0xc0, !PT ;  /* 0x003f003f0d097812 */ /* 0x000fe200078ec0ff */
[----:B------:R-:W-:Y:S01]  /*1b00*/  HFMA2 R20, R43, R20, RZ.H0_H0 ;  /* 0x000000142b147231 */ /* 0x000fe200000400ff */
[----:B------:R-:W-:-:S02]  /*1b10*/  LOP3.LUT R8, R12, 0x3f003f, RZ, 0xc0, !PT ;  /* 0x003f003f0c087812 */ /* 0x000fc400078ec0ff */
        /* <DEDUP_REMOVED lines=11> */
[----:B------:R-:W-:Y:S01]  /*1bd0*/  SHF.R.U32.HI R41, RZ, 0xa, R16 ;  /* 0x0000000aff297819 */ /* 0x000fe20000011610 */
[----:B------:R-:W-:Y:S01]  /*1be0*/  HFMA2 R39, R39, R21, R20 ;  /* 0x0000001527277231 */ /* 0x000fe20000000014 */
[-C--:B------:R-:W-:Y:S01]  /*1bf0*/  HFMA2.MMA R21, R11, R22.reuse, R38 ;  /* 0x000000160b157235 */ /* 0x080fe20000000026 */
[----:B------:R-:W-:Y:S01]  /*1c00*/  HFMA2 R20, R10, R22, R37 ;  /* 0x000000160a147231 */ /* 0x000fe20000000025 */
[----:B------:R-:W-:Y:S01]  /*1c10*/  SHF.R.U32.HI R10, RZ, 0x6, R13 ;  /* 0x00000006ff0a7819 */ /* 0x000fe2000001160d */
[----:B------:R-:W-:Y:S01]  /*1c20*/  HFMA2.MMA R8, R35, R22, R36 ;  /* 0x0000001623087235 */ /* 0x000fe20000000024 */
        /* <DEDUP_REMOVED lines=11> */
[----:B------:R-:W-:Y:S01]  /*1ce0*/  SHF.R.U32.HI R36, RZ, 0x6, R15 ;  /* 0x00000006ff247819 */ /* 0x000fe2000001160f */
        /* <DEDUP_REMOVED lines=9> */
[----:B------:R-:W-:Y:S01]  /*1d80*/  HFMA2 R20, R35, R23, R20 ;  /* 0x0000001723147231 */ /* 0x000fe20000000014 */
[----:B------:R-:W0:Y:S01]  /*1d90*/  LDS.128 R8, [UR4+0x30] ;  /* 0x00003004ff087984 */ /* 0x000e220008000c00 */
[----:B------:R-:W-:Y:S01]  /*1da0*/  LOP3.LUT R35, R18, 0x3f003f, RZ, 0xc0, !PT ;  /* 0x003f003f12237812 */ /* 0x000fe200078ec0ff */
[----:B------:R-:W-:Y:S01]  /*1db0*/  HADD2 R36, R36, -1056, -1056 ;  /* 0xe420e42024247430 */ /* 0x000fe20000000000 */
[----:B------:R-:W-:-:S02]  /*1dc0*/  SHF.R.U32.HI R16, RZ, 0x6, R16 ;  /* 0x00000006ff107819 */ /* 0x000fc40000011610 */
[--C-:B------:R-:W-:Y:S01]  /*1dd0*/  SHF.R.U32.HI R43, RZ, 0x8, R18.reuse ;  /* 0x00000008ff2b7819 */ /* 0x100fe20000011612 */
[----:B------:R-:W-:Y:S01]  /*1de0*/  HFMA2 R23, R36, R23, R39 ;  /* 0x0000001724177231 */ /* 0x000fe20000000027 */
[--C-:B------:R-:W-:Y:S02]  /*1df0*/  SHF.R.U32.HI R39, RZ, 0xa, R18.reuse ;  /* 0x0000000aff277819 */ /* 0x100fe40000011612 */
[----:B------:R-:W-:Y:S02]  /*1e00*/  LOP3.LUT R37, R37, 0x64006400, RZ, 0xfc, !PT ;  /* 0x6400640025257812 */ /* 0x000fe400078efcff */
[----:B------:R-:W-:Y:S02]  /*1e10*/  LOP3.LUT R45, R31, 0xf000f, RZ, 0xc0, !PT ;  /* 0x000f000f1f2d7812 */ /* 0x000fe400078ec0ff */
[----:B------:R-:W-:Y:S01]  /*1e20*/  SHF.R.U32.HI R18, RZ, 0x6, R18 ;  /* 0x00000006ff127819 */ /* 0x000fe20000011612 */
[----:B------:R-:W-:Y:S01]  /*1e30*/  HADD2 R37, R37, -1056, -1056 ;  /* 0xe420e42025257430 */ /* 0x000fe20000000000 */
[----:B------:R-:W-:-:S02]  /*1e40*/  LOP3.LUT R14, R14, 0xf000f, RZ, 0xc0, !PT ;  /* 0x000f000f0e0e7812 */ /* 0x000fc400078ec0ff */
[----:B------:R-:W-:Y:S02]  /*1e50*/  LOP3.LUT R35, R35, 0x64006400, RZ, 0xfc, !PT ;  /* 0x6400640023237812 */ /* 0x000fe400078efcff */
[--C-:B------:R-:W-:Y:S02]  /*1e60*/  SHF.R.U32.HI R46, RZ, 0x8, R17.reuse ;  /* 0x00000008ff2e7819 */ /* 0x100fe40000011611 */
[----:B------:R-:W-:Y:S02]  /*1e70*/  SHF.R.U32.HI R38, RZ, 0xa, R17 ;  /* 0x0000000aff267819 */ /* 0x000fe40000011611 */
[----:B------:R-:W-:Y:S02]  /*1e80*/  LOP3.LUT R31, R17, 0x3f003f, RZ, 0xc0, !PT ;  /* 0x003f003f111f7812 */ /* 0x000fe400078ec0ff */
[--C-:B------:R-:W-:Y:S02]  /*1e90*/  SHF.R.U32.HI R42, RZ, 0x8, R19.reuse ;  /* 0x00000008ff2a7819 */ /* 0x100fe40000011613 */
[----:B------:R-:W-:-:S02]  /*1ea0*/  SHF.R.U32.HI R40, RZ, 0xa, R19 ;  /* 0x0000000aff287819 */ /* 0x000fc40000011613 */
[----:B------:R-:W-:Y:S02]  /*1eb0*/  LOP3.LUT R36, R19, 0x3f003f, RZ, 0xc0, !PT ;  /* 0x003f003f13247812 */ /* 0x000fe400078ec0ff */
        /* <DEDUP_REMOVED lines=24> */
[----:B------:R-:W-:Y:S02]  /*2040*/  LOP3.LUT R17, R17, 0x64006400, RZ, 0xfc, !PT ;  /* 0x6400640011117812 */ /* 0x000fe400078efcff */
[----:B------:R-:W-:Y:S01]  /*2050*/  LOP3.LUT R19, R19, 0x64006400, RZ, 0xfc, !PT ;  /* 0x6400640013137812 */ /* 0x000fe200078efcff */
[-C--:B------:R-:W-:Y:S01]  /*2060*/  HFMA2.MMA R21, R18, R9.reuse, R21 ;  /* 0x0000000912157235 */ /* 0x080fe20000000015 */
        /* <DEDUP_REMOVED lines=9> */
[----:B------:R-:W-:Y:S01]  /*2100*/  HFMA2.MMA R22, R13, R9, R22 ;  /* 0x000000090d167235 */ /* 0x000fe20000000016 */
[----:B------:R-:W-:Y:S01]  /*2110*/  LOP3.LUT R12, R12, 0x64006400, RZ, 0xfc, !PT ;  /* 0x640064000c0c7812 */ /* 0x000fe200078efcff */
[----:B------:R-:W-:Y:S01]  /*2120*/  HFMA2 R23, R8, R9, R23 ;  /* 0x0000000908177231 */ /* 0x000fe20000000017 */
[----:B------:R-:W-:Y:S01]  /*2130*/  LOP3.LUT R41, R44, 0x300030, R41, 0xf8, !PT ;  /* 0x003000302c297812 */ /* 0x000fe200078ef829 */
[----:B------:R-:W-:Y:S01]  /*2140*/  HADD2 R9, R28, -1056, -1056 ;  /* 0xe420e4201c097430 */ /* 0x000fe20000000000 */
[----:B------:R-:W-:Y:S01]  /*2150*/  SHF.R.U32.HI R15, RZ, 0xc, R15 ;  /* 0x0000000cff0f7819 */ /* 0x000fe2000001160f */
[----:B------:R-:W-:Y:S01]  /*2160*/  HADD2 R12, R12, -1056, -1056 ;  /* 0xe420e4200c0c7430 */ /* 0x000fe20000000000 */
[----:B------:R-:W-:-:S02]  /*2170*/  LOP3.LUT R45, R30, 0xf000f, RZ, 0xc0, !PT ;  /* 0x000f000f1e2d7812 */ /* 0x000fc400078ec0ff */
[----:B------:R-:W-:Y:S01]  /*2180*/  LOP3.LUT R29, R47, 0x300030, R46, 0xf8, !PT ;  /* 0x003000302f1d7812 */ /* 0x000fe200078ef82e */
[-C--:B------:R-:W-:Y:S01]  /*2190*/  HFMA2.MMA R22, R9, R10.reuse, R22 ;  /* 0x0000000a09167235 */ /* 0x080fe20000000016 */
[----:B------:R-:W-:Y:S01]  /*21a0*/  LOP3.LUT R41, R41, 0x64006400, RZ, 0xfc, !PT ;  /* 0x6400640029297812 */ /* 0x000fe200078efcff */
[----:B------:R-:W-:Y:S01]  /*21b0*/  HFMA2.MMA R21, R12, R10, R21 ;  /* 0x0000000a0c157235 */ /* 0x000fe20000000015 */
[----:B------:R-:W-:Y:S02]  /*21c0*/  LOP3.LUT R30, R45, 0x300030, R42, 0xf8, !PT ;  /* 0x003000302d1e7812 */ /* 0x000fe400078ef82a */
[----:B------:R-:W-:Y:S01]  /*21d0*/  LOP3.LUT R15, R15, 0xf000f, RZ, 0xc0, !PT ;  /* 0x000f000f0f0f7812 */ /* 0x000fe200078ec0ff */
[----:B------:R-:W-:Y:S01]  /*21e0*/  HADD2 R41, R41, -1056, -1056 ;  /* 0xe420e42029297430 */ /* 0x000fe20000000000 */
[----:B------:R-:W-:Y:S02]  /*21f0*/  LOP3.LUT R39, R39, 0x64006400, RZ, 0xfc, !PT ;  /* 0x6400640027277812 */ /* 0x000fe400078efcff */
[----:B------:R-:W-:-:S02]  /*2200*/  LOP3.LUT R29, R29, 0x64006400, RZ, 0xfc, !PT ;  /* 0x640064001d1d7812 */ /* 0x000fc400078efcff */
        /* <DEDUP_REMOVED lines=9> */
[----:B------:R-:W-:Y:S02]  /*22a0*/  HFMA2 R20, R29, R10, R20 ;  /* 0x0000000a1d147231 */ /* 0x000fe40000000014 */
[----:B------:R-:W-:-:S02]  /*22b0*/  HADD2 R9, R38, -1056, -1056 ;  /* 0xe420e42026097430 */ /* 0x000fc40000000000 */
        /* <DEDUP_REMOVED lines=12> */
.L_x_3472:
[----:B------:R-:W-:Y:S01]  /*2380*/  VIADD R34, R34, 0x20 ;  /* 0x0000002022227836 */ /* 0x000fe20000000000 */
[----:B------:R-:W-:Y:S01]  /*2390*/  UIADD3 UR4, UR4, 0x40, URZ ;  /* 0x0000004004047890 */ /* 0x000fe2000fffe03f */
[----:B--2---:R-:W-:-:S03]  /*23a0*/  IMAD.WIDE.U32 R26, R2, 0x18, R26 ;  /* 0x00000018021a7825 */ /* 0x004fc600078e001a */
[----:B------:R-:W-:Y:S01]  /*23b0*/  ISETP.GE.AND P1, PT, R34, UR5, PT ;  /* 0x0000000522007c0c */ /* 0x000fe2000bf26270 */
[----:B-----5:R-:W-:Y:S01]  /*23c0*/  IMAD R9, R24, 0x18, RZ ;  /* 0x0000001818097824 */ /* 0x020fe200078e02ff */
[----:B------:R-:W-:-:S03]  /*23d0*/  ISETP.LT.AND P3, PT, R34, R33, PT ;  /* 0x000000212200720c */ /* 0x000fc60003f61270 */
[----:B------:R-:W-:-:S10]  /*23e0*/  IMAD.IADD R27, R27, 0x1, R9 ;  /* 0x000000011b1b7824 */ /* 0x000fd400078e0209 */
[----:B------:R-:W-:Y:S05]  /*23f0*/  @!P1 BRA P3, `(.L_x_3473) ;  /* 0xffffffe800209947 */ /* 0x000fea000183ffff */
.L_x_3470:
[----:B------:R-:W-:Y:S01]  /*2400*/  ISETP.GE.AND P1, PT, R34, R33, PT ;  /* 0x000000212200720c */ /* 0x000fe20003f26270 */
[----:B------:R-:W-:-:S03]  /*2410*/  ULDC UR5, c[0x0][0x260] ;  /* 0x0000980000057ab9 */ /* 0x000fc60000000800 */
[----:B------:R-:W-:-:S13]  /*2420*/  ISETP.GE.OR P1, PT, R34, UR5, P1 ;  /* 0x0000000522007c0c */ /* 0x000fda0008f26670 */
[----:B------:R-:W-:Y:S05]  /*2430*/  @P1 BRA `(.L_x_3474) ;  /* 0x0000001400841947 */ /* 0x000fea0003800000 */
[----:B------:R-:W-:Y:S01]  /*2440*/  PRMT R2, R0, 0x9910, RZ ;  /* 0x0000991000027816 */ /* 0x000fe200000000ff */
[----:B------:R-:W-:-:S03]  /*2450*/  ULDC UR5, c[0x0][0x260] ;  /* 0x0000980000057ab9 */ /* 0x000fc60000000800 */
[----:B------:R-:W-:-:S13]  /*2460*/  ISETP.EQ.OR P0, PT, R2, RZ, !P0 ;  /* 0x000000ff0200720c */ /* 0x000fda0004702670 */
.L_x_3476:
[----:B------:R-:W1:Y:S01]  /*2470*/  LDC R2, c[0x0][0x23c] ;  /* 0x00008f00ff027b82 */ /* 0x000e620000000800 */
[----:B------:R-:W-:Y:S02]  /*2480*/  IMAD.MOV.U32 R28, RZ, RZ, R26 ;  /* 0x000000ffff1c7224 */ /* 0x000fe400078e001a */
[----:B------:R-:W-:Y:S02]  /*2490*/  IMAD.MOV.U32 R29, RZ, RZ, R27 ;  /* 0x000000ffff1d7224 */ /* 0x000fe400078e001b */
[----:B-1----:R-:W-:-:S04]  /*24a0*/  IMAD.WIDE R24, R2, 0x4, R28 ;  /* 0x0000000402187825 */ /* 0x002fc800078e021c */
[----:B------:R-:W5:Y:S01]  /*24b0*/  LDG.E.128.CONSTANT R28, desc[UR6][R28.64] ;  /* 0x000000061c1c7981 */ /* 0x000f62000c1e9d00 */
[----:B------:R-:W-:-:S03]  /*24c0*/  IMAD.WIDE R16, R2, 0x4, R24 ;  /* 0x0000000402107825 */ /* 0x000fc600078e0218 */
[----:B------:R-:W5:Y:S01]  /*24d0*/  LDG.E.128.CONSTANT R24, desc[UR6][R24.64] ;  /* 0x0000000618187981 */ /* 0x000f62000c1e9d00 */
[----:B------:R-:W-:-:S03]  /*24e0*/  IMAD.WIDE R8, R2, 0x4, R16 ;  /* 0x0000000402087825 */ /* 0x000fc600078e0210 */
[----:B------:R-:W5:Y:S04]  /*24f0*/  LDG.E.128.CONSTANT R16, desc[UR6][R16.64] ;  /* 0x0000000610107981 */ /* 0x000f68000c1e9d00 */
[----:B------:R1:W5:Y:S01]  /*2500*/  LDG.E.128.CONSTANT R20, desc[UR6][R8.64] ;  /* 0x0000000608147981 */ /* 0x000362000c1e9d00 */
[----:B------:R-:W-:-:S04]  /*2510*/  IMAD.WIDE R12, R2, 0x4, R8 ;  /* 0x00000004020c7825 */ /* 0x000fc800078e0208 */
[----:B------:R-:W-:Y:S02]  /*2520*/  VIADD R36, R34, 0x20 ;  /* 0x0000002022247836 */ /* 0x000fe40000000000 */
[----:B------:R-:W-:-:S03]  /*2530*/  IMAD.WIDE R34, R2, 0x4, R12 ;  /* 0x0000000402227825 */ /* 0x000fc600078e020c */
[----:B------:R-:W-:Y:S01]  /*2540*/  ISETP.GE.AND P1, PT, R36, UR5, PT ;  /* 0x0000000524007c0c */ /* 0x000fe2000bf26270 */
[----:B-1----:R-:W-:-:S12]  /*2550*/  @P0 BRA `(.L_x_3475) ;  /* 0x0000001400240947 */ /* 0x002fd80003800000 */
[----:B------:R-:W2:Y:S01]  /*2560*/  LDG.E.128.CONSTANT R12, desc[UR6][R12.64] ;  /* 0x000000060c0c7981 */ /* 0x000ea2000c1e9d00 */
[----:B-----5:R-:W-:Y:S01]  /*2570*/  SHF.R.U32.HI R37, RZ, 0xf, R28 ;  /* 0x0000000fff257819 */ /* 0x020fe2000001161c */
[----:B------:R-:W-:Y:S01]  /*2580*/  IMAD.MOV.U32 R39, RZ, RZ, 0x2800 ;  /* 0x00002800ff277424 */ /* 0x000fe200078e00ff */
[----:B------:R-:W-:Y:S01]  /*2590*/  SHF.R.U32.HI R38, RZ, 0xe, R24 ;  /* 0x0000000eff267819 */ /* 0x000fe20000011618 */
[----:B------:R-:W1:Y:S01]  /*25a0*/  LDS.128 R8, [UR4] ;  /* 0x00000004ff087984 */ /* 0x000e620008000c00 */
[----:B------:R-:W-:Y:S02]  /*25b0*/  LOP3.LUT R37, R37, 0x10001, RZ, 0xc0, !PT ;  /* 0x0001000125257812 */ /* 0x000fe400078ec0ff */
[----:B------:R-:W-:Y:S02]  /*25c0*/  PRMT R3, R3, 0x5410, R39 ;  /* 0x0000541003037816 */ /* 0x000fe40000000027 */
[----:B------:R-:W-:Y:S02]  /*25d0*/  SHF.R.U32.HI R39, RZ, 0xf, R30 ;  /* 0x0000000fff277819 */ /* 0x000fe4000001161e */
[----:B------:R-:W-:-:S02]  /*25e0*/  LOP3.LUT R42, R37, 0x20002, R38, 0xf8, !PT ;  /* 0x00020002252a7812 */ /* 0x000fc400078ef826 */
[----:B------:R-:W-:Y:S02]  /*25f0*/  SHF.R.U32.HI R37, RZ, 0xf, R29 ;  /* 0x0000000fff257819 */ /* 0x000fe4000001161d */
[----:B------:R-:W-:Y:S02]  /*2600*/  SHF.R.U32.HI R43, RZ, 0xf, R31 ;  /* 0x0000000fff2b7819 */ /* 0x000fe4000001161f */
        /* <DEDUP_REMOVED lines=17> */
[----:B------:R-:W-:Y:S01]  /*2720*/  HADD2 R41, R41, -1040, -1040 ;  /* 0xe410e41029297430 */ /* 0x000fe20000000000 */
[----:B------:R-:W-:Y:S02]  /*2730*/  SHF.R.U32.HI R43, RZ, 0xd, R17 ;  /* 0x0000000dff2b7819 */ /* 0x000fe40000011611 */
[----:B------:R-:W-:Y:S01]  /*2740*/  LOP3.LUT R42, R42, 0x64006400, RZ, 0xfc, !PT ;  /* 0x640064002a2a7812 */ /* 0x000fe200078efcff */
[----:B------:R-:W-:Y:S01]  /*2750*/  HADD2 R47, R44, -1040, -1040 ;  /* 0xe410e4102c2f7430 */ /* 0x000fe20000000000 */
[----:B------:R-:W-:Y:S02]  /*2760*/  LOP3.LUT R45, R45, 0x64006400, RZ, 0xfc, !PT ;  /* 0x640064002d2d7812 */ /* 0x000fe400078efcff */
[----:B------:R-:W-:Y:S01]  /*2770*/  LOP3.LUT R38, R38, 0x40004, R43, 0xf8, !PT ;  /* 0x0004000426267812 */ /* 0x000fe200078ef82b */
[----:B------:R-:W-:Y:S01]  /*2780*/  HADD2 R43, R42, -1040, -1040 ;  /* 0xe410e4102a2b7430 */ /* 0x000fe20000000000 */
[----:B------:R-:W-:Y:S01]  /*2790*/  SHF.R.U32.HI R46, RZ, 0xa, R28 ;  /* 0x0000000aff2e7819 */ /* 0x000fe2000001161c */
[----:B------:R-:W-:Y:S01]  /*27a0*/  HADD2 R49, R45, -1040, -1040 ;  /* 0xe410e4102d317430 */ /* 0x000fe20000000000 */
[-C--:B-1----:R-:W-:Y:S01]  /*27b0*/  HFMA2.MMA R45, R41, R8.reuse, RZ ;  /* 0x00000008292d7235 */ /* 0x082fe200000000ff */
[----:B------:R-:W-:Y:S01]  /*27c0*/  LOP3.LUT R41, R28, 0x3e003e0, RZ, 0xc0, !PT ;  /* 0x03e003e01c297812 */ /* 0x000fe200078ec0ff */
[-C--:B------:R-:W-:Y:S01]  /*27d0*/  HFMA2 R44, R43, R8.reuse, RZ.H0_H0 ;  /* 0x000000082b2c7231 */ /* 0x080fe200000400ff */
[----:B------:R-:W-:Y:S01]  /*27e0*/  HFMA2.MMA R43, R47, R8, RZ ;  /* 0x000000082f2b7235 */ /* 0x000fe200000000ff */
[----:B------:R-:W-:Y:S01]  /*27f0*/  HFMA2 R42, R49, R8, RZ.H0_H0 ;  /* 0x00000008312a7231 */ /* 0x000fe200000400ff */
[----:B------:R-:W-:-:S02]  /*2800*/  LOP3.LUT R49, R30, 0x3e003e0, RZ, 0xc0, !PT ;  /* 0x03e003e01e317812 */ /* 0x000fc400078ec0ff */
[----:B------:R-:W-:Y:S02]  /*2810*/  SHF.R.U32.HI R8, RZ, 0xa, R30 ;  /* 0x0000000aff087819 */ /* 0x000fe4000001161e */
[----:B------:R-:W-:Y:S02]  /*2820*/  LOP3.LUT R30, R41, 0x64006400, RZ, 0xfc, !PT ;  /* 0x64006400291e7812 */ /* 0x000fe400078efcff */
[----:B------:R-:W-:Y:S02]  /*2830*/  LOP3.LUT R47, R29, 0x3e003e0, RZ, 0xc0, !PT ;  /* 0x03e003e01d2f7812 */ /* 0x000fe400078ec0ff */
[----:B------:R-:W-:Y:S01]  /*2840*/  LOP3.LUT R28, R31, 0x3e003e0, RZ, 0xc0, !PT ;  /* 0x03e003e01f1c7812 */ /* 0x000fe200078ec0ff */
[----:B------:R-:W-:Y:S01]  /*2850*/  HFMA2 R30, R30, R3.H1_H1, -48, -48 ;  /* 0xd200d2001e1e7431 */ /* 0x000fe20000060003 */
[----:B------:R-:W-:Y:S02]  /*2860*/  LOP3.LUT R46, R46, 0x1f001f, RZ, 0xc0, !PT ;  /* 0x001f001f2e2e7812 */ /* 0x000fe400078ec0ff */
[----:B------:R-:W-:-:S02]  /*2870*/  LOP3.LUT R48, R47, 0x64006400, RZ, 0xfc, !PT ;  /* 0x640064002f307812 */ /* 0x000fc400078efcff */
[----:B------:R-:W-:Y:S01]  /*2880*/  LOP3.LUT R28, R28, 0x64006400, RZ, 0xfc, !PT ;  /* 0x640064001c1c7812 */ /* 0x000fe200078efcff */
[-C--:B------:R-:W-:Y:S01]  /*2890*/  HFMA2.MMA R45, R30, R9.reuse, R45 ;  /* 0x000000091e2d7235 */ /* 0x080fe2000000002d */
[----:B------:R-:W-:Y:S02]  /*28a0*/  LOP3.LUT R50, R49, 0x64006400, RZ, 0xfc, !PT ;  /* 0x6400640031327812 */ /* 0x000fe400078efcff */
[----:B------:R-:W-:Y:S01]  /*28b0*/  LOP3.LUT R46, R46, 0x64006400, RZ, 0xfc, !PT ;  /* 0x640064002e2e7812 */ /* 0x000fe200078efcff */
[-C--:B------:R-:W-:Y:S01]  /*28c0*/  HFMA2 R47, R28, R3.reuse.H1_H1, -48, -48 ;  /* 0xd200d2001c2f7431 */ /* 0x080fe20000060003 */
[----:B------:R-:W-:Y:S01]  /*28d0*/  SHF.R.U32.HI R41, RZ, 0xa, R31 ;  /* 0x0000000aff297819 */ /* 0x000fe2000001161f */
[-C--:B------:R-:W-:Y:S01]  /*28e0*/  HFMA2 R31, R48, R3.reuse.H1_H1, -48, -48 ;  /* 0xd200d200301f7431 */ /* 0x080fe20000060003 */
[----:B------:R-:W-:Y:S01]  /*28f0*/  SHF.R.U32.HI R29, RZ, 0xa, R29 ;  /* 0x0000000aff1d7819 */ /* 0x000fe2000001161d */
[----:B------:R-:W-:Y:S01]  /*2900*/  HFMA2 R50, R50, R3.H1_H1, -48, -48 ;  /* 0xd200d20032327431 */ /* 0x000fe20000060003 */
[----:B------:R-:W-:Y:S01]  /*2910*/  LOP3.LUT R52, R18, 0x3e003e0, RZ, 0xc0, !PT ;  /* 0x03e003e012347812 */ /* 0x000fe200078ec0ff */
[----:B------:R-:W-:Y:S01]  /*2920*/  HADD2 R28, R46, -1040, -1040 ;  /* 0xe410e4102e1c7430 */ /* 0x000fe20000000000 */
[-C--:B------:R-:W-:Y:S01]  /*2930*/  HFMA2.MMA R42, R47, R9.reuse, R42 ;  /* 0x000000092f2a7235 */ /* 0x080fe2000000002a */
[----:B------:R-:W-:Y:S01]  /*2940*/  HFMA2 R43, R50, R9, R43 ;  /* 0x00000009322b7231 */ /* 0x000fe2000000002b */
[----:B------:R-:W-:Y:S01]  /*2950*/  HFMA2.MMA R44, R31, R9, R44 ;  /* 0x000000091f2c7235 */ /* 0x000fe2000000002c */
[----:B------:R-:W-:Y:S01]  /*2960*/  LOP3.LUT R46, R29, 0x1f001f, RZ, 0xc0, !PT ;  /* 0x001f001f1d2e7812 */ /* 0x000fe200078ec0ff */
[----:B------:R-:W-:Y:S01]  /*2970*/  HFMA2 R9, R28, R10, R45 ;  /* 0x0000000a1c097231 */ /* 0x000fe2000000002d */
[----:B------:R-:W-:Y:S01]  /*2980*/  LOP3.LUT R47, R41, 0x1f001f, RZ, 0xc0, !PT ;  /* 0x001f001f292f7812 */ /* 0x000fe200078ec0ff */
[----:B------:R-:W1:Y:S01]  /*2990*/  LDS.128 R28, [UR4+0x10] ;  /* 0x00001004ff1c7984 */ /* 0x000e620008000c00 */
        /* <DEDUP_REMOVED lines=9> */
[----:B------:R-:W-:Y:S01]  /*2a30*/  LOP3.LUT R8, R8, 0x64006400, RZ, 0xfc, !PT ;  /* 0x6400640008087812 */ /* 0x000fe200078efcff */
[----:B------:R-:W-:Y:S01]  /*2a40*/  HADD2 R48, R45, -1040, -1040 ;  /* 0xe410e4102d307430 */ /* 0x000fe20000000000 */
[----:B------:R-:W-:Y:S01]  /*2a50*/  LOP3.LUT R50, R21, 0x3e003e0, RZ, 0xc0, !PT ;  /* 0x03e003e015327812 */ /* 0x000fe200078ec0ff */
[----:B------:R-:W-:Y:S01]  /*2a60*/  HADD2 R45, R41, -1040, -1040 ;  /* 0xe410e410292d7430 */ /* 0x000fe20000000000 */
[-C--:B------:R-:W-:Y:S01]  /*2a70*/  HFMA2.MMA R41, R47, R10.reuse, R42 ;  /* 0x0000000a2f297235 */ /* 0x080fe2000000002a */
[----:B------:R-:W-:Y:S01]  /*2a80*/  HADD2 R46, R8, -1040, -1040 ;  /* 0xe410e410082e7430 */ /* 0x000fe20000000000 */
[----:B------:R-:W-:Y:S01]  /*2a90*/  LOP3.LUT R42, R26, 0x1f001f, RZ, 0xc0, !PT ;  /* 0x001f001f1a2a7812 */ /* 0x000fe200078ec0ff */
[----:B------:R-:W-:Y:S01]  /*2aa0*/  HFMA2.MMA R44, R49, R10, R44 ;  /* 0x0000000a312c7235 */ /* 0x000fe2000000002c */
[----:B------:R-:W-:Y:S01]  /*2ab0*/  HFMA2 R8, R48, R10, R43 ;  /* 0x0000000a30087231 */ /* 0x000fe2000000002b */
[----:B------:R-:W-:Y:S01]  /*2ac0*/  LOP3.LUT R47, R27, 0x1f001f, RZ, 0xc0, !PT ;  /* 0x001f001f1b2f7812 */ /* 0x000fe200078ec0ff */
[----:B------:R-:W-:Y:S01]  /*2ad0*/  HFMA2 R10, R46, R11, R9 ;  /* 0x0000000b2e0a7231 */ /* 0x000fe20000000009 */
[----:B------:R-:W-:-:S02]  /*2ae0*/  LOP3.LUT R46, R42, 0x64006400, RZ, 0xfc, !PT ;  /* 0x640064002a2e7812 */ /* 0x000fc400078efcff */
[----:B------:R-:W-:Y:S02]  /*2af0*/  LOP3.LUT R43, R26, 0x3e003e0, RZ, 0xc0, !PT ;  /* 0x03e003e01a2b7812 */ /* 0x000fe400078ec0ff */
[----:B------:R-:W-:Y:S01]  /*2b00*/  HFMA2.MMA R9, R45, R11, R44 ;  /* 0x0000000b2d097235 */ /* 0x000fe2000000002c */
[----:B------:R-:W-:Y:S01]  /*2b10*/  LOP3.LUT R47, R47, 0x64006400, RZ, 0xfc, !PT ;  /* 0x640064002f2f7812 */ /* 0x000fe200078efcff */
[----:B------:R-:W-:Y:S01]  /*2b20*/  HADD2 R49, R46, -1040, -1040 ;  /* 0xe410e4102e317430 */ /* 0x000fe20000000000 */
[----:B------:R-:W-:Y:S02]  /*2b30*/  LOP3.LUT R44, R25, 0x3e003e0, RZ, 0xc0, !PT ;  /* 0x03e003e0192c7812 */ /* 0x000fe400078ec0ff */
[----:B------:R-:W-:Y:S02]  /*2b40*/  LOP3.LUT R45, R24, 0x3e003e0, RZ, 0xc0, !PT ;  /* 0x03e003e0182d7812 */ /* 0x000fe400078ec0ff */
[----:B------:R-:W-:Y:S01]  /*2b50*/  LOP3.LUT R48, R43, 0x64006400, RZ, 0xfc, !PT ;  /* 0x640064002b307812 */ /* 0x000fe200078efcff */
[----:B------:R-:W-:Y:S01]  /*2b60*/  HFMA2 R43, R49, R11, R8 ;  /* 0x0000000b312b7231 */ /* 0x000fe20000000008 */
[----:B------:R-:W-:Y:S01]  /*2b70*/  LOP3.LUT R42, R27, 0x3e003e0, RZ, 0xc0, !PT ;  /* 0x03e003e01b2a7812 */ /* 0x000fe200078ec0ff */
[----:B------:R-:W-:Y:S01]  /*2b80*/  HADD2 R8, R47, -1040, -1040 ;  /* 0xe410e4102f087430 */ /* 0x000fe20000000000 */
[----:B------:R-:W-:Y:S01]  /*2b90*/  SHF.R.U32.HI R25, RZ, 0xa, R25 ;  /* 0x0000000aff197819 */ /* 0x000fe20000011619 */
[----:B------:R-:W-:Y:S01]  /*2ba0*/  HFMA2 R48, R48, R3.H1_H1, -48, -48 ;  /* 0xd200d20030307431 */ /* 0x000fe20000060003 */
[----:B------:R-:W-:-:S02]  /*2bb0*/  LOP3.LUT R44, R44, 0x64006400, RZ, 0xfc, !PT ;  /* 0x640064002c2c7812 */ /* 0x000fc400078efcff */
[----:B------:R-:W-:Y:S01]  /*2bc0*/  LOP3.LUT R46, R45, 0x64006400, RZ, 0xfc, !PT ;  /* 0x640064002d2e7812 */ /* 0x000fe200078efcff */
[----:B------:R-:W-:Y:S01]  /*2bd0*/  HFMA2.MMA R41, R8, R11, R41 ;  /* 0x0000000b08297235 */ /* 0x000fe20000000029 */
[----:B------:R-:W-:Y:S01]  /*2be0*/  SHF.R.U32.HI R24, RZ, 0xa, R24 ;  /* 0x0000000aff187819 */ /* 0x000fe20000011618 */
[-C--:B------:R-:W-:Y:S01]  /*2bf0*/  HFMA2 R44, R44, R3.reuse.H1_H1, -48, -48 ;  /* 0xd200d2002c2c7431 */ /* 0x080fe20000060003 */
[----:B------:R-:W-:Y:S01]  /*2c00*/  SHF.R.U32.HI R27, RZ, 0xa, R27 ;  /* 0x0000000aff1b7819 */ /* 0x000fe2000001161b */
[-C--:B------:R-:W-:Y:S01]  /*2c10*/  HFMA2 R45, R46, R3.reuse.H1_H1, -48, -48 ;  /* 0xd200d2002e2d7431 */ /* 0x080fe20000060003 */
[----:B------:R-:W-:Y:S01]  /*2c20*/  LOP3.LUT R42, R42, 0x64006400, RZ, 0xfc, !PT ;  /* 0x640064002a2a7812 */ /* 0x000fe200078efcff */
[-C--:B-1----:R-:W-:Y:S01]  /*2c30*/  HFMA2 R43, R48, R28.reuse, R43 ;  /* 0x0000001c302b7231 */ /* 0x082fe2000000002b */
[----:B------:R-:W-:Y:S01]  /*2c40*/  LOP3.LUT R25, R25, 0x1f001f, RZ, 0xc0, !PT ;  /* 0x001f001f19197812 */ /* 0x000fe200078ec0ff */
[----:B------:R-:W-:Y:S01]  /*2c50*/  HFMA2 R8, R45, R28, R10 ;  /* 0x0000001c2d087231 */ /* 0x000fe2000000000a */
[----:B------:R-:W-:Y:S01]  /*2c60*/  SHF.R.U32.HI R26, RZ, 0xa, R26 ;  /* 0x0000000aff1a7819 */ /* 0x000fe2000001161a */
[----:B------:R-:W-:Y:S01]  /*2c70*/  HFMA2 R42, R42, R3.H1_H1, -48, -48 ;  /* 0xd200d2002a2a7431 */ /* 0x000fe20000060003 */
[----:B------:R-:W-:Y:S01]  /*2c80*/  LOP3.LUT R24, R24, 0x1f001f, RZ, 0xc0, !PT ;  /* 0x001f001f18187812 */ /* 0x000fe200078ec0ff */
[----:B------:R-:W-:Y:S01]  /*2c90*/  HFMA2.MMA R10, R44, R28, R9 ;  /* 0x0000001c2c0a7235 */ /* 0x000fe20000000009 */
[----:B------:R-:W-:-:S02]  /*2ca0*/  LOP3.LUT R27, R27, 0x1f001f, RZ, 0xc0, !PT ;  /* 0x001f001f1b1b7812 */ /* 0x000fc400078ec0ff */
[----:B------:R-:W-:Y:S01]  /*2cb0*/  LOP3.LUT R25, R25, 0x64006400, RZ, 0xfc, !PT ;  /* 0x6400640019197812 */ /* 0x000fe200078efcff */
[----:B------:R-:W-:Y:S01]  /*2cc0*/  HFMA2.MMA R41, R42, R28, R41 ;  /* 0x0000001c2a297235 */ /* 0x000fe20000000029 */
        /* <DEDUP_REMOVED lines=8> */
[C---:B------:R-:W-:Y:S01]  /*2d50*/  LOP3.LUT R49, R17.reuse, 0x1f001f, RZ, 0xc0, !PT ;  /* 0x001f001f11317812 */ /* 0x040fe200078ec0ff */
[----:B------:R-:W-:Y:S01]  /*2d60*/  HADD2 R26, R26, -1040, -1040 ;  /* 0xe410e4101a1a7430 */ /* 0x000fe20000000000 */
[----:B------:R-:W-:Y:S01]  /*2d70*/  LOP3.LUT R46, R17, 0x3e003e0, RZ, 0xc0, !PT ;  /* 0x03e003e0112e7812 */ /* 0x000fe200078ec0ff */
[-C--:B------:R-:W-:Y:S01]  /*2d80*/  HFMA2.MMA R10, R25, R29.reuse, R10 ;  /* 0x0000001d190a7235 */ /* 0x080fe2000000000a */
[----:B------:R-:W-:Y:S01]  /*2d90*/  LOP3.LUT R11, R16, 0x1f001f, RZ, 0xc0, !PT ;  /* 0x001f001f100b7812 */ /* 0x000fe200078ec0ff */
[-C--:B------:R-:W-:Y:S01]  /*2da0*/  HFMA2 R9, R9, R29.reuse, R8 ;  /* 0x0000001d09097231 */ /* 0x080fe20000000008 */
[----:B------:R-:W-:Y:S01]  /*2db0*/  LOP3.LUT R50, R50, 0x64006400, RZ, 0xfc, !PT ;  /* 0x6400640032327812 */ /* 0x000fe200078efcff */
[----:B------:R-:W-:Y:S01]  /*2dc0*/  HFMA2 R43, R26, R29, R43 ;  /* 0x0000001d1a2b7231 */ /* 0x000fe2000000002b */
[----:B------:R-:W-:Y:S01]  /*2dd0*/  SHF.R.U32.HI R51, RZ, 0xd, R18 ;  /* 0x0000000dff337819 */ /* 0x000fe20000011612 */
[----:B------:R-:W-:Y:S01]  /*2de0*/  HFMA2.MMA R45, R24, R29, R41 ;  /* 0x0000001d182d7235 */ /* 0x000fe20000000029 */
        /* <DEDUP_REMOVED lines=9> */
[----:B------:R-:W-:Y:S01]  /*2e80*/  LOP3.LUT R11, R40, 0x40004, R51, 0xf8, !PT ;  /* 0x00040004280b7812 */ /* 0x000fe200078ef833 */
[----:B------:R-:W-:Y:S01]  /*2e90*/  HFMA2 R46, R52, R3.H1_H1, -48, -48 ;  /* 0xd200d200342e7431 */ /* 0x000fe20000060003 */
[----:B------:R-:W-:Y:S02]  /*2ea0*/  SHF.R.U32.HI R40, RZ, 0xd, R19 ;  /* 0x0000000dff287819 */ /* 0x000fe40000011613 */
[----:B------:R-:W-:-:S02]  /*2eb0*/  LOP3.LUT R8, R16, 0x3e003e0, RZ, 0xc0, !PT ;  /* 0x03e003e010087812 */ /* 0x000fc400078ec0ff */
[----:B------:R-:W-:Y:S01]  /*2ec0*/  LOP3.LUT R37, R37, 0x40004, R40, 0xf8, !PT ;  /* 0x0004000425257812 */ /* 0x000fe200078ef828 */
[----:B------:R-:W-:Y:S01]  /*2ed0*/  HFMA2 R40, R49, R30, R10 ;  /* 0x0000001e31287231 */ /* 0x000fe2000000000a */
[----:B------:R-:W-:Y:S02]  /*2ee0*/  LOP3.LUT R10, R18, 0x1f001f, RZ, 0xc0, !PT ;  /* 0x001f001f120a7812 */ /* 0x000fe400078ec0ff */
[----:B------:R-:W-:Y:S01]  /*2ef0*/  LOP3.LUT R8, R8, 0x64006400, RZ, 0xfc, !PT ;  /* 0x6400640008087812 */ /* 0x000fe200078efcff */
[----:B------:R-:W-:Y:S01]  /*2f00*/  HFMA2 R40, R44, R31, R40 ;  /* 0x0000001f2c287231 */ /* 0x000fe20000000028 */
[----:B------:R-:W-:Y:S02]  /*2f10*/  LOP3.LUT R10, R10, 0x64006400, RZ, 0xfc, !PT ;  /* 0x640064000a0a7812 */ /* 0x000fe400078efcff */
[----:B------:R-:W-:Y:S01]  /*2f20*/  SHF.R.U32.HI R49, RZ, 0xc, R21 ;  /* 0x0000000cff317819 */ /* 0x000fe20000011615 */
[----:B------:R-:W-:Y:S01]  /*2f30*/  HFMA2 R8, R8, R3.H1_H1, -48, -48 ;  /* 0xd200d20008087431 */ /* 0x000fe20000060003 */
[----:B------:R-:W-:Y:S01]  /*2f40*/  LOP3.LUT R48, R19, 0x3e003e0, RZ, 0xc0, !PT ;  /* 0x03e003e013307812 */ /* 0x000fe200078ec0ff */
[----:B------:R-:W-:Y:S01]  /*2f50*/  HADD2 R10, R10, -1040, -1040 ;  /* 0xe410e4100a0a7430 */ /* 0x000fe20000000000 */
[----:B------:R-:W-:-:S02]  /*2f60*/  LOP3.LUT R49, R38, 0x80008, R49, 0xf8, !PT ;  /* 0x0008000826317812 */ /* 0x000fc400078ef831 */
[----:B------:R-:W-:Y:S02]  /*2f70*/  SHF.R.U32.HI R38, RZ, 0xc, R22 ;  /* 0x0000000cff267819 */ /* 0x000fe40000011616 */
[----:B------:R-:W-:Y:S01]  /*2f80*/  LOP3.LUT R48, R48, 0x64006400, RZ, 0xfc, !PT ;  /* 0x6400640030307812 */ /* 0x000fe200078efcff */
[----:B------:R-:W-:Y:S01]  /*2f90*/  HFMA2.MMA R43, R10, R30, R43 ;  /* 0x0000001e0a2b7235 */ /* 0x000fe2000000002b */
[----:B------:R-:W-:Y:S02]  /*2fa0*/  LOP3.LUT R38, R11, 0x80008, R38, 0xf8, !PT ;  /* 0x000800080b267812 */ /* 0x000fe400078ef826 */
[----:B------:R-:W-:Y:S01]  /*2fb0*/  SHF.R.U32.HI R16, RZ, 0xa, R16 ;  /* 0x0000000aff107819 */ /* 0x000fe20000011610 */
[----:B------:R-:W-:Y:S01]  /*2fc0*/  HFMA2 R48, R48, R3.H1_H1, -48, -48 ;  /* 0xd200d20030307431 */ /* 0x000fe20000060003 */
[----:B------:R-:W-:Y:S02]  /*2fd0*/  SHF.R.U32.HI R18, RZ, 0xa, R18 ;  /* 0x0000000aff127819 */ /* 0x000fe40000011612 */
[----:B------:R-:W-:Y:S01]  /*2fe0*/  SHF.R.U32.HI R17, RZ, 0xa, R17 ;  /* 0x0000000aff117819 */ /* 0x000fe20000011611 */
        /* <DEDUP_REMOVED lines=13> */
[----:B------:R-:W-:Y:S01]  /*30c0*/  SHF.R.U32.HI R21, RZ, 0xa, R21 ;  /* 0x0000000aff157819 */ /* 0x000fe20000011615 */
[----:B------:R-:W-:Y:S01]  /*30d0*/  HFMA2 R27, R27, R3.H1_H1, -48, -48 ;  /* 0xd200d2001b1b7431 */ /* 0x000fe20000060003 */
[----:B0-----:R-:W-:Y:S02]  /*30e0*/  PRMT R5, R5, 0x5410, R6 ;  /* 0x0000541005057816 */ /* 0x001fe40000000006 */
[----:B------:R-:W-:-:S04]  /*30f0*/  LOP3.LUT R21, R21, 0x1f001f, RZ, 0xc0, !PT ;  /* 0x001f001f15157812 */ /* 0x000fc800078ec0ff */
[----:B------:R-:W-:-:S05]  /*3100*/  LOP3.LUT R21, R21, 0x64006400, RZ, 0xfc, !PT ;  /* 0x6400640015157812 */ /* 0x000fca00078efcff */
[----:B------:R-:W-:Y:S01]  /*3110*/  HADD2 R21, R21, -1040, -1040 ;  /* 0xe410e41015157430 */ /* 0x000fe20000000000 */
[----:B--2---:R-:W-:Y:S02]  /*3120*/  LOP3.LUT R25, R12, 0x3e003e0, RZ, 0xc0, !PT ;  /* 0x03e003e00c197812 */ /* 0x004fe400078ec0ff */
[----:B------:R-:W-:Y:S02]  /*3130*/  LOP3.LUT R28, R14, 0x3e003e0, RZ, 0xc0, !PT ;  /* 0x03e003e00e1c7812 */ /* 0x000fe400078ec0ff */
[----:B------:R-:W-:Y:S01]  /*3140*/  LOP3.LUT R50, R25, 0x64006400, RZ, 0xfc, !PT ;  /* 0x6400640019327812 */ /* 0x000fe200078efcff */
[-C--:B------:R-:W-:Y:S01]  /*3150*/  HFMA2 R25, R24, R3.reuse.H1_H1, -48, -48 ;  /* 0xd200d20018197431 */ /* 0x080fe20000060003 */
[----:B------:R-:W-:Y:S02]  /*3160*/  LOP3.LUT R52, R28, 0x64006400, RZ, 0xfc, !PT ;  /* 0x640064001c347812 */ /* 0x000fe400078efcff */
[----:B------:R-:W-:Y:S01]  /*3170*/  LOP3.LUT R42, R15, 0x3e003e0, RZ, 0xc0, !PT ;  /* 0x03e003e00f2a7812 */ /* 0x000fe200078ec0ff */
[-C--:B------:R-:W-:Y:S01]  /*3180*/  HFMA2 R28, R50, R3.reuse.H1_H1, -48, -48 ;  /* 0xd200d200321c7431 */ /* 0x080fe20000060003 */
[----:B------:R-:W-:Y:S01]  /*3190*/  LOP3.LUT R26, R13, 0x3e003e0, RZ, 0xc0, !PT ;  /* 0x03e003e00d1a7812 */ /* 0x000fe200078ec0ff */
[----:B------:R-:W-:Y:S01]  /*31a0*/  HADD2 R50, R47, -1040, -1040 ;  /* 0xe410e4102f327430 */ /* 0x000fe20000000000 */
[----:B------:R-:W-:Y:S01]  /*31b0*/  LOP3.LUT R47, R19, 0x1f001f, RZ, 0xc0, !PT ;  /* 0x001f001f132f7812 */ /* 0x000fe200078ec0ff */
[----:B------:R-:W-:Y:S01]  /*31c0*/  HFMA2 R24, R52, R3.H1_H1, -48, -48 ;  /* 0xd200d20034187431 */ /* 0x000fe20000060003 */
[----:B------:R-:W-:-:S02]  /*31d0*/  SHF.R.U32.HI R19, RZ, 0xa, R19 ;  /* 0x0000000aff137819 */ /* 0x000fc40000011613 */
[----:B------:R-:W-:Y:S01]  /*31e0*/  LOP3.LUT R47, R47, 0x64006400, RZ, 0xfc, !PT ;  /* 0x640064002f2f7812 */ /* 0x000fe200078efcff */
[----:B------:R-:W-:Y:S01]  /*31f0*/  HFMA2.MMA R9, R50, R30, R9 ;  /* 0x0000001e32097235 */ /* 0x000fe20000000009 */
[----:B------:R-:W-:Y:S02]  /*3200*/  SHF.R.U32.HI R50, RZ, 0xc, R20 ;  /* 0x0000000cff327819 */ /* 0x000fe40000011614 */
[----:B------:R-:W-:Y:S02]  /*3210*/  LOP3.LUT R19, R19, 0x1f001f, RZ, 0xc0, !PT ;  /* 0x001f001f13137812 */ /* 0x000fe400078ec0ff */
[----:B------:R-:W-:Y:S01]  /*3220*/  LOP3.LUT R39, R39, 0x80008, R50, 0xf8, !PT ;  /* 0x0008000827277812 */ /* 0x000fe200078ef832 */
[----:B------:R-:W-:Y:S01]  /*3230*/  HADD2 R50, R47, -1040, -1040 ;  /* 0xe410e4102f327430 */ /* 0x000fe20000000000 */
[----:B------:R-:W-:Y:S01]  /*3240*/  LOP3.LUT R19, R19, 0x64006400, RZ, 0xfc, !PT ;  /* 0x6400640013137812 */ /* 0x000fe200078efcff */
[----:B------:R-:W-:Y:S01]  /*3250*/  HFMA2.MMA R47, R8, R31, R9 ;  /* 0x0000001f082f7235 */ /* 0x000fe20000000009 */
[----:B------:R-:W-:Y:S01]  /*3260*/  SHF.R.U32.HI R20, RZ, 0xa, R20 ;  /* 0x0000000aff147819 */ /* 0x000fe20000011614 */
[----:B------:R-:W0:Y:S01]  /*3270*/  LDS.128 R8, [UR4+0x20] ;  /* 0x00002004ff087984 */ /* 0x000e220008000c00 */
[----:B------:R-:W-:Y:S01]  /*3280*/  HFMA2 R45, R50, R30, R45 ;  /* 0x0000001e322d7231 */ /* 0x000fe2000000002d */
[----:B------:R-:W-:-:S02]  /*3290*/  SHF.R.U32.HI R30, RZ, 0xc, R23 ;  /* 0x0000000cff1e7819 */ /* 0x000fc40000011617 */
[----:B------:R-:W-:Y:S01]  /*32a0*/  SHF.R.U32.HI R50, RZ, 0xb, R13 ;  /* 0x0000000bff327819 */ /* 0x000fe2000001160d */
[----:B------:R-:W-:Y:S01]  /*32b0*/  HFMA2 R45, R48, R31, R45 ;  /* 0x0000001f302d7231 */ /* 0x000fe2000000002d */
[----:B------:R-:W-:Y:S02]  /*32c0*/  LOP3.LUT R37, R37, 0x80008, R30, 0xf8, !PT ;  /* 0x0008000825257812 */ /* 0x000fe400078ef81e */
[----:B------:R-:W-:Y:S02]  /*32d0*/  SHF.R.U32.HI R30, RZ, 0xb, R12 ;  /* 0x0000000bff1e7819 */ /* 0x000fe4000001160c */
[----:B------:R-:W-:Y:S02]  /*32e0*/  LOP3.LUT R31, R16, 0x1f001f, RZ, 0xc0, !PT ;  /* 0x001f001f101f7812 */ /* 0x000fe400078ec0ff */
[----:B------:R-:W-:Y:S02]  /*32f0*/  LOP3.LUT R48, R17, 0x1f001f, RZ, 0xc0, !PT ;  /* 0x001f001f11307812 */ /* 0x000fe400078ec0ff */
[----:B------:R-:W-:-:S02]  /*3300*/  LOP3.LUT R39, R39, 0x100010, R30, 0xf8, !PT ;  /* 0x0010001027277812 */ /* 0x000fc400078ef81e */
[----:B------:R-:W-:Y:S02]  /*3310*/  LOP3.LUT R30, R49, 0x100010, R50, 0xf8, !PT ;  /* 0x00100010311e7812 */ /* 0x000fe400078ef832 */
[----:B------:R-:W-:Y:S02]  /*3320*/  SHF.R.U32.HI R50, RZ, 0xb, R15 ;  /* 0x0000000bff327819 */ /* 0x000fe4000001160f */
[----:B------:R-:W-:Y:S02]  /*3330*/  LOP3.LUT R17, R31, 0x64006400, RZ, 0xfc, !PT ;  /* 0x640064001f117812 */ /* 0x000fe400078efcff */
[----:B------:R-:W-:Y:S02]  /*3340*/  LOP3.LUT R48, R48, 0x64006400, RZ, 0xfc, !PT ;  /* 0x6400640030307812 */ /* 0x000fe400078efcff */
[----:B------:R-:W-:Y:S01]  /*3350*/  LOP3.LUT R37, R37, 0x100010, R50, 0xf8, !PT ;  /* 0x0010001025257812 */ /* 0x000fe200078ef832 */
[----:B------:R-:W-:Y:S01]  /*3360*/  HADD2 R50, R17, -1040, -1040 ;  /* 0xe410e41011327430 */ /* 0x000fe20000000000 */
        /* <DEDUP_REMOVED lines=9> */
[-C--:B0-----:R-:W-:Y:S01]  /*3400*/  HFMA2 R40, R17, R8.reuse, R40 ;  /* 0x0000000811287231 */ /* 0x081fe20000000028 */
[-C--:B------:R-:W-:Y:S01]  /*3410*/  HFMA2.MMA R17, R18, R8.reuse, R43 ;  /* 0x0000000812117235 */ /* 0x080fe2000000002b */
[----:B------:R-:W-:Y:S01]  /*3420*/  HADD2 R18, R19, -1040, -1040 ;  /* 0xe410e41013127430 */ /* 0x000fe20000000000 */
[----:B------:R-:W-:Y:S01]  /*3430*/  HFMA2.MMA R47, R50, R8, R47 ;  /* 0x00000008322f7235 */ /* 0x000fe2000000002f */
[----:B------:R-:W-:Y:S01]  /*3440*/  HADD2 R19, R46, -1040, -1040 ;  /* 0xe410e4102e137430 */ /* 0x000fe20000000000 */
[----:B------:R-:W-:Y:S01]  /*3450*/  LOP3.LUT R23, R23, 0x1f001f, RZ, 0xc0, !PT ;  /* 0x001f001f17177812 */ /* 0x000fe200078ec0ff */
[----:B------:R-:W-:Y:S01]  /*3460*/  HFMA2 R45, R18, R8, R45 ;  /* 0x00000008122d7231 */ /* 0x000fe2000000002d */
[----:B------:R-:W-:Y:S01]  /*3470*/  LOP3.LUT R20, R20, 0x64006400, RZ, 0xfc, !PT ;  /* 0x6400640014147812 */ /* 0x000fe200078efcff */
[-C--:B------:R-:W-:Y:S01]  /*3480*/  HFMA2 R40, R19, R9.reuse, R40 ;  /* 0x0000000913287231 */ /* 0x080fe20000000028 */
[-C--:B------:R-:W-:Y:S01]  /*3490*/  HFMA2.MMA R8, R16, R9.reuse, R17 ;  /* 0x0000000910087235 */ /* 0x080fe20000000011 */
[----:B------:R-:W-:Y:S01]  /*34a0*/  LOP3.LUT R22, R22, 0x64006400, RZ, 0xfc, !PT ;  /* 0x6400640016167812 */ /* 0x000fe200078efcff */
[----:B------:R-:W0:Y:S01]  /*34b0*/  LDS.128 R16, [UR4+0x30] ;  /* 0x00003004ff107984 */ /* 0x000e220008000c00 */
[----:B------:R-:W-:Y:S01]  /*34c0*/  HFMA2.MMA R43, R44, R9, R47 ;  /* 0x000000092c2b7235 */ /* 0x000fe2000000002f */
[----:B------:R-:W-:Y:S01]  /*34d0*/  LOP3.LUT R47, R31, 0x64006400, RZ, 0xfc, !PT ;  /* 0x640064001f2f7812 */ /* 0x000fe200078efcff */
[----:B------:R-:W-:Y:S01]  /*34e0*/  HADD2 R20, R20, -1040, -1040 ;  /* 0xe410e41014147430 */ /* 0x000fe20000000000 */
[----:B------:R-:W-:Y:S01]  /*34f0*/  LOP3.LUT R23, R23, 0x64006400, RZ, 0xfc, !PT ;  /* 0x6400640017177812 */ /* 0x000fe200078efcff */
[-C--:B------:R-:W-:Y:S01]  /*3500*/  HFMA2 R40, R29, R10.reuse, R40 ;  /* 0x0000000a1d287231 */ /* 0x080fe20000000028 */
[----:B------:R-:W-:Y:S01]  /*3510*/  LOP3.LUT R31, R12, 0x1f001f, RZ, 0xc0, !PT ;  /* 0x001f001f0c1f7812 */ /* 0x000fe200078ec0ff */
[----:B------:R-:W-:Y:S01]  /*3520*/  HADD2 R48, R47, -1040, -1040 ;  /* 0xe410e4102f307430 */ /* 0x000fe20000000000 */
[-C--:B------:R-:W-:Y:S01]  /*3530*/  HFMA2.MMA R8, R27, R10.reuse, R8 ;  /* 0x0000000a1b087235 */ /* 0x080fe20000000008 */
[----:B------:R-:W-:Y:S01]  /*3540*/  LOP3.LUT R46, R14, 0x1f001f, RZ, 0xc0, !PT ;  /* 0x001f001f0e2e7812 */ /* 0x000fe200078ec0ff */
[----:B------:R-:W-:Y:S01]  /*3550*/  HFMA2.MMA R43, R41, R10, R43 ;  /* 0x0000000a292b7235 */ /* 0x000fe2000000002b */
[----:B------:R-:W-:Y:S01]  /*3560*/  HFMA2 R45, R48, R9, R45 ;  /* 0x00000009302d7231 */ /* 0x000fe2000000002d */
[----:B------:R-:W-:Y:S01]  /*3570*/  LOP3.LUT R31, R31, 0x64006400, RZ, 0xfc, !PT ;  /* 0x640064001f1f7812 */ /* 0x000fe200078efcff */
[----:B------:R-:W-:Y:S01]  /*3580*/  HADD2 R9, R22, -1040, -1040 ;  /* 0xe410e41016097430 */ /* 0x000fe20000000000 */
[----:B------:R-:W-:Y:S01]  /*3590*/  LOP3.LUT R46, R46, 0x64006400, RZ, 0xfc, !PT ;  /* 0x640064002e2e7812 */ /* 0x000fe200078efcff */
[----:B------:R-:W-:Y:S01]  /*35a0*/  HFMA2 R45, R25, R10, R45 ;  /* 0x0000000a192d7231 */ /* 0x000fe2000000002d */
[----:B------:R-:W-:Y:S01]  /*35b0*/  LOP3.LUT R44, R13, 0x1f001f, RZ, 0xc0, !PT ;  /* 0x001f001f0d2c7812 */ /* 0x000fe200078ec0ff */
[----:B------:R-:W-:Y:S01]  /*35c0*/  HADD2 R10, R23, -1040, -1040 ;  /* 0xe410e410170a7430 */ /* 0x000fe20000000000 */
[-C--:B------:R-:W-:Y:S01]  /*35d0*/  HFMA2.MMA R43, R20, R11.reuse, R43 ;  /* 0x0000000b142b7235 */ /* 0x080fe2000000002b */
[----:B------:R-:W-:Y:S01]  /*35e0*/  LOP3.LUT R47, R15, 0x1f001f, RZ, 0xc0, !PT ;  /* 0x001f001f0f2f7812 */ /* 0x000fe200078ec0ff */
[----:B------:R-:W-:Y:S01]  /*35f0*/  HFMA2.MMA R8, R9, R11, R8 ;  /* 0x0000000b09087235 */ /* 0x000fe20000000008 */
[-C--:B------:R-:W-:Y:S01]  /*3600*/  HFMA2 R45, R10, R11.reuse, R45 ;  /* 0x0000000b0a2d7231 */ /* 0x080fe2000000002d */
[----:B------:R-:W-:Y:S01]  /*3610*/  SHF.R.U32.HI R12, RZ, 0xa, R12 ;  /* 0x0000000aff0c7819 */ /* 0x000fe2000001160c */
[----:B------:R-:W-:Y:S01]  /*3620*/  HADD2 R10, R31, -1040, -1040 ;  /* 0xe410e4101f0a7430 */ /* 0x000fe20000000000 */
[----:B------:R-:W-:Y:S01]  /*3630*/  LOP3.LUT R44, R44, 0x64006400, RZ, 0xfc, !PT ;  /* 0x640064002c2c7812 */ /* 0x000fe200078efcff */
[----:B------:R-:W-:Y:S01]  /*3640*/  HFMA2 R40, R21, R11, R40 ;  /* 0x0000000b15287231 */ /* 0x000fe20000000028 */
[--C-:B------:R-:W-:Y:S01]  /*3650*/  SHF.R.U32.HI R49, RZ, 0xb, R14.reuse ;  /* 0x0000000bff317819 */ /* 0x100fe2000001160e */
[----:B------:R-:W-:Y:S01]  /*3660*/  HADD2 R11, R46, -1040, -1040 ;  /* 0xe410e4102e0b7430 */ /* 0x000fe20000000000 */
[----:B------:R-:W-:Y:S01]  /*3670*/  SHF.R.U32.HI R14, RZ, 0xa, R14 ;  /* 0x0000000aff0e7819 */ /* 0x000fe2000001160e */
[----:B------:R-:W-:Y:S01]  /*3680*/  HADD2 R9, R44, -1040, -1040 ;  /* 0xe410e4102c097430 */ /* 0x000fe20000000000 */
[----:B------:R-:W-:-:S02]  /*3690*/  SHF.R.U32.HI R15, RZ, 0xa, R15 ;  /* 0x0000000aff0f7819 */ /* 0x000fc4000001160f */
[----:B------:R-:W-:Y:S02]  /*36a0*/  LOP3.LUT R47, R47, 0x64006400, RZ, 0xfc, !PT ;  /* 0x640064002f2f7812 */ /* 0x000fe400078efcff */
[----:B------:R-:W-:Y:S02]  /*36b0*/  LOP3.LUT R12, R12, 0x1f001f, RZ, 0xc0, !PT ;  /* 0x001f001f0c0c7812 */ /* 0x000fe400078ec0ff */
[----:B------:R-:W-:Y:S01]  /*36c0*/  SHF.R.U32.HI R13, RZ, 0xa, R13 ;  /* 0x0000000aff0d7819 */ /* 0x000fe2000001160d */
[----:B------:R-:W-:Y:S01]  /*36d0*/  HADD2 R20, R47, -1040, -1040 ;  /* 0xe410e4102f147430 */ /* 0x000fe20000000000 */
[----:B------:R-:W-:Y:S01]  /*36e0*/  LOP3.LUT R42, R42, 0x64006400, RZ, 0xfc, !PT ;  /* 0x640064002a2a7812 */ /* 0x000fe200078efcff */
[-C--:B0-----:R-:W-:Y:S01]  /*36f0*/  HFMA2.MMA R43, R10, R16.reuse, R43 ;  /* 0x000000100a2b7235 */ /* 0x081fe2000000002b */
[----:B------:R-:W-:Y:S01]  /*3700*/  LOP3.LUT R14, R14, 0x1f001f, RZ, 0xc0, !PT ;  /* 0x001f001f0e0e7812 */ /* 0x000fe200078ec0ff */
[----:B------:R-:W-:Y:S01]  /*3710*/  HFMA2.MMA R8, R11, R16, R8 ;  /* 0x000000100b087235 */ /* 0x000fe20000000008 */
[----:B------:R-:W-:Y:S01]  /*3720*/  LOP3.LUT R15, R15, 0x1f001f, RZ, 0xc0, !PT ;  /* 0x001f001f0f0f7812 */ /* 0x000fe200078ec0ff */
[-C--:B------:R-:W-:Y:S01]  /*3730*/  HFMA2 R40, R9, R16.reuse, R40 ;  /* 0x0000001009287231 */ /* 0x080fe20000000028 */
[----:B------:R-:W-:Y:S01]  /*3740*/  LOP3.LUT R12, R12, 0x64006400, RZ, 0xfc, !PT ;  /* 0x640064000c0c7812 */ /* 0x000fe200078efcff */
[-C--:B------:R-:W-:Y:S01]  /*3750*/  HFMA2 R42, R42, R3.reuse.H1_H1, -48, -48 ;  /* 0xd200d2002a2a7431 */ /* 0x080fe20000060003 */
        /* <DEDUP_REMOVED lines=9> */
[----:B------:R-:W-:Y:S01]  /*37f0*/  HFMA2 R26, R26, R3.H1_H1, -48, -48 ;  /* 0xd200d2001a1a7431 */ /* 0x000fe20000060003 */
[----:B------:R-:W-:Y:S01]  /*3800*/  LOP3.LUT R38, R38, 0x100010, R49, 0xf8, !PT ;  /* 0x0010001026267812 */ /* 0x000fe200078ef831 */
[----:B------:R-:W-:Y:S01]  /*3810*/  HADD2 R11, R14, -1040, -1040 ;  /* 0xe410e4100e0b7430 */ /* 0x000fe20000000000 */
[----:B------:R-:W-:Y:S01]  /*3820*/  LOP3.LUT R39, R39, 0x64006400, RZ, 0xfc, !PT ;  /* 0x6400640027277812 */ /* 0x000fe200078efcff */
[-C--:B------:R-:W-:Y:S01]  /*3830*/  HFMA2 R21, R42, R17.reuse, R21 ;  /* 0x000000112a157231 */ /* 0x080fe20000000015 */
[-C--:B------:R-:W-:Y:S01]  /*3840*/  HFMA2.MMA R9, R12, R18.reuse, R9 ;  /* 0x000000120c097235 */ /* 0x080fe20000000009 */
[----:B------:R-:W-:Y:S01]  /*3850*/  HADD2 R10, R15, -1040, -1040 ;  /* 0xe410e4100f0a7430 */ /* 0x000fe20000000000 */
[----:B------:R-:W-:Y:S01]  /*3860*/  LOP3.LUT R38, R38, 0x64006400, RZ, 0xfc, !PT ;  /* 0x6400640026267812 */ /* 0x000fe200078efcff */
[----:B------:R-:W-:Y:S01]  /*3870*/  HFMA2 R40, R26, R17, R40 ;  /* 0x000000111a287231 */ /* 0x000fe20000000028 */
[----:B------:R-:W-:Y:S01]  /*3880*/  HFMA2.MMA R8, R11, R18, R8 ;  /* 0x000000120b087235 */ /* 0x000fe20000000008 */
[----:B------:R-:W-:Y:S01]  /*3890*/  HADD2 R13, R13, -1040, -1040 ;  /* 0xe410e4100d0d7430 */ /* 0x000fe20000000000 */
[----:B------:R-:W-:Y:S01]  /*38a0*/  LOP3.LUT R30, R30, 0x64006400, RZ, 0xfc, !PT ;  /* 0x640064001e1e7812 */ /* 0x000fe200078efcff */
[-C--:B------:R-:W-:Y:S01]  /*38b0*/  HFMA2 R21, R10, R18.reuse, R21 ;  /* 0x000000120a157231 */ /* 0x080fe20000000015 */
[----:B------:R-:W-:Y:S01]  /*38c0*/  LOP3.LUT R37, R37, 0x64006400, RZ, 0xfc, !PT ;  /* 0x6400640025257812 */ /* 0x000fe200078efcff */
[----:B------:R-:W-:Y:S01]  /*38d0*/  HADD2 R10, R39, -1040, -1040 ;  /* 0xe410e410270a7430 */ /* 0x000fe20000000000 */
[----:B------:R-:W-:Y:S01]  /*38e0*/  PRMT R3, R3, 0x5410, R4 ;  /* 0x0000541003037816 */ /* 0x000fe20000000004 */
[----:B------:R-:W-:-:S02]  /*38f0*/  HFMA2 R40, R13, R18, R40 ;  /* 0x000000120d287231 */ /* 0x000fc40000000028 */
[----:B------:R-:W-:Y:S02]  /*3900*/  HADD2 R13, R38, -1040, -1040 ;  /* 0xe410e410260d7430 */ /* 0x000fe40000000000 */
[-C--:B------:R-:W-:Y:S01]  /*3910*/  HFMA2.MMA R9, R10, R19.reuse, R9 ;  /* 0x000000130a097235 */ /* 0x080fe20000000009 */
[----:B------:R-:W-:Y:S02]  /*3920*/  HADD2 R11, R30, -1040, -1040 ;  /* 0xe410e4101e0b7430 */ /* 0x000fe40000000000 */
[----:B------:R-:W-:Y:S01]  /*3930*/  HADD2 R12, R37, -1040, -1040 ;  /* 0xe410e410250c7430 */ /* 0x000fe20000000000 */
[----:B------:R-:W-:Y:S01]  /*3940*/  HFMA2.MMA R8, R13, R19, R8 ;  /* 0x000000130d087235 */ /* 0x000fe20000000008 */
        /* <DEDUP_REMOVED lines=10> */
.L_x_3475:
[----:B------:R-:W-:Y:S01]  /*39f0*/  ISETP.LT.AND P2, PT, R36, R33, PT ;  /* 0x000000212400720c */ /* 0x000fe20003f41270 */
[----:B------:R-:W-:Y:S01]  /*3a00*/  UIADD3 UR4, UR4, 0x40, URZ ;  /* 0x0000004004047890 */ /* 0x000fe2000fffe03f */
[----:B-----5:R-:W-:Y:S02]  /*3a10*/  IMAD.MOV.U32 R26, RZ, RZ, R34 ;  /* 0x000000ffff1a7224 */ /* 0x020fe400078e0022 */
[----:B------:R-:W-:Y:S02]  /*3a20*/  IMAD.MOV.U32 R27, RZ, RZ, R35 ;  /* 0x000000ffff1b7224 */ /* 0x000fe400078e0023 */
[----:B------:R-:W-:-:S07]  /*3a30*/  IMAD.MOV.U32 R34, RZ, RZ, R36 ;  /* 0x000000ffff227224 */ /* 0x000fce00078e0024 */
[----:B------:R-:W-:Y:S05]  /*3a40*/  @!P1 BRA P2, `(.L_x_3476) ;  /* 0xffffffe800889947 */ /* 0x000fea000103ffff */
.L_x_3474:
[----:B------:R-:W1:Y:S08]  /*3a50*/  S2UR UR4, SR_CTAID.Y ;  /* 0x00000000000479c3 */ /* 0x000e700000002600 */
[----:B------:R-:W1:Y:S02]  /*3a60*/  LDC R3, c[0x0][0x238] ;  /* 0x00008e00ff037b82 */ /* 0x000e640000000800 */
[----:B-1----:R-:W-:-:S05]  /*3a70*/  VIADD R3, R3, -UR4 ;  /* 0x8000000403037c36 */ /* 0x002fca0008000000 */
[----:B------:R-:W-:-:S13]  /*3a80*/  ISETP.GE.AND P0, PT, R3, 0x1, PT ;  /* 0x000000010300780c */ /* 0x000fda0003f06270 */
[----:B------:R-:W-:Y:S05]  /*3a90*/  @!P0 EXIT ;  /* 0x000000000000894d */ /* 0x000fea0003800000 */
        /* <DEDUP_REMOVED lines=16> */
.L_x_3480:
[----:B------:R-:W0:Y:S02]  /*3ba0*/  LDS R2, [R0] ;  /* 0x0000000000027984 */ /* 0x000e240000000800 */
[----:B0-----:R-:W-:-:S10]  /*3bb0*/  HFMA2.MMA R3, R2, 1, 1, R9 ;  /* 0x3c003c0002037835 */ /* 0x001fd40000000009 */
[----:B------:R-:W0:Y:S02]  /*3bc0*/  ATOMS.CAST.SPIN R3, [R0], R2, R3 ;  /* 0x000000020003738d */ /* 0x000e240001800003 */
[----:B0-----:R-:W-:-:S13]  /*3bd0*/  ISETP.EQ.U32.AND P0, PT, R3, 0x1, PT ;  /* 0x000000010300780c */ /* 0x001fda0003f02070 */
[----:B------:R-:W-:Y:S05]  /*3be0*/  @!P0 BRA `(.L_x_3480) ;  /* 0xfffffffc00ec8947 */ /* 0x000fea000383ffff */
[----:B------:R-:W-:Y:S05]  /*3bf0*/  BRA `(.L_x_3478) ;  /* 0x00000000000c7947 */ /* 0x000fea0003800000 */
.L_x_3479:
[----:B------:R-:W2:Y:S02]  /*3c00*/  LD.E R0, desc[UR6][R4.64] ;  /* 0x0000000604007980 */ /* 0x000ea4000c101900 */
[----:B--2---:R-:W-:-:S05]  /*3c10*/  IMAD.IADD R3, R9, 0x1, R0 ;  /* 0x0000000109037824 */ /* 0x004fca00078e0200 */
[----:B------:R0:W-:Y:S02]  /*3c20*/  ST.E desc[UR6][R4.64], R3 ;  /* 0x0000000304007985 */ /* 0x0001e4000c101906 */
.L_x_3478:
[----:B------:R-:W-:Y:S05]  /*3c30*/  BSYNC B0 ;  /* 0x0000000000007941 */ /* 0x000fea0003800000 */
.L_x_3477:
[----:B------:R1:W-:Y:S02]  /*3c40*/  ATOM.E.ADD.F16x2.RN.STRONG.GPU P0, RZ, desc[UR6][R4.64+0x4], R7 ;  /* 0x0000040704ff79a2 */ /* 0x0003e4000810e1c6 */
[----:B-1----:R-:W-:Y:S05]  /*3c50*/  @P0 EXIT ;  /* 0x000000000000094d */ /* 0x002fea0003800000 */
[----:B------:R-:W1:Y:S02]  /*3c60*/  QSPC.E.S P0, RZ, [R4+0x4] ;  /* 0x0000040004ff73aa */ /* 0x000e640000000500 */
[----:B-1----:R-:W-:Y:S05]  /*3c70*/  @!P0 BRA `(.L_x_3481) ;  /* 0x0000000000208947 */ /* 0x002fea0003800000 */
[----:B------:R-:W-:-:S05]  /*3c80*/  IMAD.MOV.U32 R2, RZ, RZ, R4 ;  /* 0x000000ffff027224 */ /* 0x000fca00078e0004 */
[----:B------:R-:W-:-:S07]  /*3c90*/  MOV R0, R2 ;  /* 0x0000000200007202 */ /* 0x000fce0000000f00 */
.L_x_3482:
[----:B------:R-:W0:Y:S02]  /*3ca0*/  LDS R2, [R0+0x4] ;  /* 0x0000040000027984 */ /* 0x000e240000000800 */
[----:B0-----:R-:W-:-:S06]  /*3cb0*/  HADD2 R3, R2, R7 ;  /* 0x0000000702037230 */ /* 0x001fcc0000000000 */
[----:B------:R-:W0:Y:S02]  /*3cc0*/  ATOMS.CAST.SPIN R3, [R0+0x4], R2, R3 ;  /* 0x000004020003738d */ /* 0x000e240001800003 */
[----:B0-----:R-:W-:-:S13]  /*3cd0*/  ISETP.EQ.U32.AND P0, PT, R3, 0x1, PT ;  /* 0x000000010300780c */ /* 0x001fda0003f02070 */
[----:B------:R-:W-:Y:S05]  /*3ce0*/  @!P0 BRA `(.L_x_3482) ;  /* 0xfffffffc00ec8947 */ /* 0x000fea000383ffff */
[----:B------:R-:W-:Y:S05]  /*3cf0*/  EXIT ;  /* 0x000000000000794d */ /* 0x000fea0003800000 */
.L_x_3481:
[----:B------:R-:W0:Y:S02]  /*3d00*/  LD.E R0, desc[UR6][R4.64+0x4] ;  /* 0x0000040604007980 */ /* 0x000e24000c101900 */
[----:B0-----:R-:W-:-:S05]  /*3d10*/  IMAD.IADD R3, R7, 0x1, R0 ;  /* 0x0000000107037824 */ /* 0x001fca00078e0200 */
[----:B------:R-:W-:Y:S01]  /*3d20*/  ST.E desc[UR6][R4.64+0x4], R3 ;  /* 0x0000040304007985 */ /* 0x000fe2000c101906 */
[----:B------:R-:W-:Y:S05]  /*3d30*/  EXIT ;  /* 0x000000000000794d */ /* 0x000fea0003800000 */
.L_x_3483:
        /* <DEDUP_REMOVED lines=12> */
.L_x_3731:


//--------------------- .text._Z23gemm_half_q_half_kernelILi1ELi16ELb1ELb1ELi32EEvPK6__halfPKjS4_S2_PS0_iiiiPKtS7_iiiiiibS2_i --------------------------
	.section	.text._Z23gemm_half_q_half_kernelILi1ELi16ELb1ELb1ELi32EEvPK6__halfPKjS4_S2_PS0_iiiiPKtS7_iiiiiibS2_i,"ax",@progbits
	.align	128
        .global         _Z23gemm_half_q_half_kernelILi1ELi16ELb1ELb1ELi32EEvPK6__halfPKjS4_S2_PS0_iiiiPKtS7_iiiiiibS2_i
        .type           _Z23gemm_half_q_half_kernelILi1ELi16ELb1ELb1ELi32EEvPK6__halfPKjS4_S2_PS0_iiiiPKtS7_iiiiiibS2_i,@function
        .size           _Z23gemm_half_q_half_kernelILi1ELi16ELb1ELb1ELi32EEvPK6__halfPKjS4_S2_PS0_iiiiPKtS7_iiiiiibS2_i,(.L_x_3732 - _Z23gemm_half_q_half_kernelILi1ELi16ELb1ELb1ELi32EEvPK6__halfPKjS4_S2_PS0_iiiiPKtS7_iiiiiibS2_i)
        .other          _Z23gemm_half_q_half_kernelILi1ELi16ELb1ELb1ELi32EEvPK6__halfPKjS4_S2_PS0_iiiiPKtS7_iiiiiibS2_i,@"STO_CUDA_ENTRY STV_DEFAULT"
_Z23gemm_half_q_half_kernelILi1ELi16ELb1ELb1ELi32EEvPK6__halfPKjS4_S2_PS0_iiiiPKtS7_iiiiiibS2_i:
.text._Z23gemm_half_q_half_kernelILi1ELi16ELb1ELb1ELi32EEvPK6__halfPKjS4_S2_PS0_iiiiPKtS7_iiiiiibS2_i:
        /* <DEDUP_REMOVED lines=48> */
.L_x_3485:
[----:B------:R-:W-:Y:S05]  /*0300*/  BSYNC B0 ;  /* 0x0000000000007941 */ /* 0x000fea0003800000 */
.L_x_3484:
        /* <DEDUP_REMOVED lines=19> */
[----:B0-----:R-:W0:Y:S01]  /*0440*/  LDC.64 R2, c[0x0][0x248] ;  /* 0x00009200ff027b82 */ /* 0x001e220000000a00 */
[----:B------:R-:W-:-:S07]  /*0450*/  IMAD.SHL.U32 R17, R17, 0x40, RZ ;  /* 0x0000004011117824 */ /* 0x000fce00078e00ff */
[----:B------:R-:W1:Y:S08]  /*0460*/  LDC.64 R4, c[0x0][0x220] ;  /* 0x00008800ff047b82 */ /* 0x000e700000000a00 */
[----:B------:R-:W2:Y:S01]  /*0470*/  LDC.64 R6, c[0x0][0x228] ;  /* 0x00008a00ff067b82 */ /* 0x000ea20000000a00 */
[----:B0-----:R-:W-:-:S05]  /*0480*/  IMAD.WIDE R16, R17, 0x2, R2 ;  /* 0x0000000211107825 */ /* 0x001fca00078e0202 */
[----:B------:R0:W5:Y:S01]  /*0490*/  LDG.E.U16.CONSTANT R9, desc[UR6][R16.64] ;  /* 0x0000000610097981 */ /* 0x000162000c1e9500 */
[----:B------:R-:W-:Y:S01]  /*04a0*/  SHF.R.S32.HI R11, RZ, 0x1f, R8 ;  /* 0x0000001fff0b7819 */ /* 0x000fe20000011408 */
[----:B------:R-:W-:Y:S01]  /*04b0*/  IMAD.SHL.U32 R13, R8, 0x4, RZ ;  /* 0x00000004080d7824 */ /* 0x000fe200078e00ff */
[----:B------:R-:W-:Y:S02]  /*04c0*/  UMOV UR4, URZ ;  /* 0x0000003f00047c82 */ /* 0x000fe40008000000 */
[----:B------:R-:W-:Y:S01]  /*04d0*/  LEA.HI R14, R11, R8, RZ, 0x3 ;  /* 0x000000080b0e7211 */ /* 0x000fe200078f18ff */
[----:B------:R-:W-:Y:S01]  /*04e0*/  IMAD.MOV.U32 R11, RZ, RZ, R35 ;  /* 0x000000ffff0b7224 */ /* 0x000fe200078e0023 */
[----:B------:R-:W-:Y:S02]  /*04f0*/  LOP3.LUT R13, R13, 0x10, RZ, 0xc0, !PT ;  /* 0x000000100d0d7812 */ /* 0x000fe400078ec0ff */
[----:B-1----:R-:W-:-:S07]  /*0500*/  SHF.R.S32.HI R14, RZ, 0x3, R14 ;  /* 0x00000003ff0e7819 */ /* 0x002fce000001140e */
.L_x_3487:
[----:B-----5:R-:W-:-:S04]  /*0510*/  VIADD R18, R9, UR4 ;  /* 0x0000000409127c36 */ /* 0x020fc80008000000 */
[----:B------:R-:W-:-:S05]  /*0520*/  IMAD R15, R18, R29, RZ ;  /* 0x0000001d120f7224 */ /* 0x000fca00078e02ff */
[----:B0-----:R-:W-:-:S04]  /*0530*/  SHF.R.S32.HI R16, RZ, 0x1f, R15 ;  /* 0x0000001fff107819 */ /* 0x001fc8000001140f */
[----:B------:R-:W-:-:S04]  /*0540*/  LEA.HI R15, R16, R15, RZ, 0x3 ;  /* 0x0000000f100f7211 */ /* 0x000fc800078f18ff */
[----:B------:R-:W-:-:S05]  /*0550*/  LEA.HI.SX32 R15, R15, R14, 0x1d ;  /* 0x0000000e0f0f7211 */ /* 0x000fca00078feaff */
[----:B------:R-:W-:-:S06]  /*0560*/  IMAD.WIDE R16, R15, 0x4, R4 ;  /* 0x000000040f107825 */ /* 0x000fcc00078e0204 */
[----:B------:R-:W3:Y:S01]  /*0570*/  LDG.E.CONSTANT R16, desc[UR6][R16.64] ;  /* 0x0000000610107981 */ /* 0x000ee2000c1e9900 */
[----:B------:R-:W-:-:S05]  /*0580*/  LEA R21, R11, 0x1, 0x1 ;  /* 0x000000010b157811 */ /* 0x000fca00078e08ff */
[----:B------:R-:W-:-:S06]  /*0590*/  IMAD.WIDE R20, R21, 0x2, R2 ;  /* 0x0000000215147825 */ /* 0x000fcc00078e0202 */
[----:B------:R-:W4:Y:S01]  /*05a0*/  LDG.E.U16.CONSTANT R20, desc[UR6][R20.64] ;  /* 0x0000000614147981 */ /* 0x000f22000c1e9500 */
[----:B--2---:R-:W-:-:S06]  /*05b0*/  IMAD.WIDE R18, R18, 0x2, R6 ;  /* 0x0000000212127825 */ /* 0x004fcc00078e0206 */
        /* <DEDUP_REMOVED lines=9> */
[----:B----4-:R-:W-:Y:S01]  /*0650*/  IMAD.IADD R11, R20, 0x1, R11 ;  /* 0x00000001140b7824 */ /* 0x010fe200078e020b */
[----:B------:R-:W-:Y:S01]  /*0660*/  LOP3.LUT R16, R16, 0xf, RZ, 0xc0, !PT ;  /* 0x0000000f10107812 */ /* 0x000fe200078ec0ff */
[----:B------:R-:W-:Y:S01]  /*0670*/  IMAD R22, R22, R22, RZ ;  /* 0x0000001616167224 */ /* 0x000fe200078e02ff */
[----:B------:R-:W-:Y:S01]  /*0680*/  LOP3.LUT R15, R15, 0xf, RZ, 0xc0, !PT ;  /* 0x0000000f0f0f7812 */ /* 0x000fe200078ec0ff */
[----:B------:R-:W-:Y:S01]  /*0690*/  VIADD R23, R23, 0x1 ;  /* 0x0000000117177836 */ /* 0x000fe20000000000 */
[----:B------:R-:W-:Y:S01]  /*06a0*/  ISETP.GE.AND P2, PT, R11, R28, PT ;  /* 0x0000001c0b00720c */ /* 0x000fe20003f46270 */
[----:B------:R-:W-:Y:S01]  /*06b0*/  VIADD R16, R16, 0x1 ;  /* 0x0000000110107836 */ /* 0x000fe20000000000 */
[----:B------:R-:W2:Y:S01]  /*06c0*/  I2F.F16 R17, R22 ;  /* 0x0000001600117306 */ /* 0x000ea20000200c00 */
[----:B------:R-:W-:-:S02]  /*06d0*/  VIADD R15, R15, 0x1 ;  /* 0x000000010f0f7836 */ /* 0x000fc40000000000 */
[----:B------:R-:W-:Y:S02]  /*06e0*/  IMAD R23, R23, R23, RZ ;  /* 0x0000001717177224 */ /* 0x000fe400078e02ff */
[----:B------:R-:W-:Y:S02]  /*06f0*/  IMAD R16, R16, R16, RZ ;  /* 0x0000001010107224 */ /* 0x000fe400078e02ff */
[----:B------:R-:W-:Y:S01]  /*0700*/  IMAD R15, R15, R15, RZ ;  /* 0x0000000f0f0f7224 */ /* 0x000fe200078e02ff */
        /* <DEDUP_REMOVED lines=8> */
.L_x_3486:
[----:B------:R-:W-:Y:S01]  /*0790*/  ULDC UR4, c[0x0][0x258] ;  /* 0x0000960000047ab9 */ /* 0x000fe20000000800 */
[C---:B------:R-:W-:Y:S02]  /*07a0*/  ISETP.GT.AND P3, PT, R35.reuse, R10, PT ;  /* 0x0000000a2300720c */ /* 0x040fe40003f64270 */
[----:B0-----:R-:W-:Y:S02]  /*07b0*/  CS2R R2, SRZ ;  /* 0x0000000000027805 */ /* 0x001fe4000001ff00 */
        /* <DEDUP_REMOVED lines=8> */
[----:B------:R-:W-:-:S07]  /*0840*/  IMAD R3, R4, 0x6, RZ ;  /* 0x0000000604037824 */ /* 0x000fce00078e02ff */
.L_x_3488:
        /* <DEDUP_REMOVED lines=8> */
.L_x_3489:
[----:B------:R-:W-:Y:S01]  /*08d0*/  ULDC UR5, c[0x0][0x260] ;  /* 0x0000980000057ab9 */ /* 0x000fe20000000800 */
[C---:B------:R-:W-:Y:S02]  /*08e0*/  ISETP.GT.AND P3, PT, R35.reuse, R12, PT ;  /* 0x0000000c2300720c */ /* 0x040fe40003f64270 */
[----:B------:R-:W-:Y:S02]  /*08f0*/  CS2R R4, SRZ ;  /* 0x0000000000047805 */ /* 0x000fe4000001ff00 */
        /* <DEDUP_REMOVED lines=9> */
.L_x_3490:
        /* <DEDUP_REMOVED lines=8> */
.L_x_3491:
        /* <DEDUP_REMOVED lines=11> */
.L_x_3492:
        /* <DEDUP_REMOVED lines=11> */
[----:B------:R-:W0:Y:S01]  /*0b70*/  S2UR UR5, SR_CgaCtaId ;  /* 0x00000000000579c3 */ /* 0x000e220000008800 */
[----:B------:R-:W-:Y:S01]  /*0b80*/  IMAD R29, R2, R29, RZ ;  /* 0x0000001d021d7224 */ /* 0x000fe200078e02ff */
[----:B------:R-:W-:Y:S01]  /*0b90*/  ULDC.64 UR8, c[0x0][0x218] ;  /* 0x0000860000087ab9 */ /* 0x000fe20000000a00 */
[----:B------:R-:W-:Y:S01]  /*0ba0*/  PRMT R2, R0, 0x9910, RZ ;  /* 0x0000991000027816 */ /* 0x000fe200000000ff */
[----:B------:R-:W-:Y:S01]  /*0bb0*/  UMOV UR4, 0x400 ;  /* 0x0000040000047882 */ /* 0x000fe20000000000 */
[----:B------:R-:W-:Y:S02]  /*0bc0*/  PRMT R34, RZ, 0x5410, RZ ;  /* 0x00005410ff227816 */ /* 0x000fe400000000ff */
[----:B------:R-:W-:Y:S02]  /*0bd0*/  SHF.R.S32.HI R3, RZ, 0x1f, R29 ;  /* 0x0000001fff037819 */ /* 0x000fe4000001141d */
[----:B------:R-:W-:Y:S02]  /*0be0*/  IADD3 R25, P1, R8, R29, RZ ;  /* 0x0000001d08197210 */ /* 0x000fe40007f3e0ff */
[----:B------:R-:W-:-:S02]  /*0bf0*/  ISETP.EQ.OR P0, PT, R2, RZ, !P0 ;  /* 0x000000ff0200720c */ /* 0x000fc40004702670 */
[----:B------:R-:W-:Y:S02]  /*0c00*/  LEA.HI.X.SX32 R8, R8, R3, 0x1, P1 ;  /* 0x0000000308087211 */ /* 0x000fe400008f0eff */
[C---:B------:R-:W-:Y:S02]  /*0c10*/  LEA R24, P1, R25.reuse, UR8, 0x2 ;  /* 0x0000000819187c11 */ /* 0x040fe4000f8210ff */
[----:B------:R-:W-:Y:S02]  /*0c20*/  PRMT R36, RZ, 0x5410, RZ ;  /* 0x00005410ff247816 */ /* 0x000fe400000000ff */
[----:B------:R-:W-:Y:S01]  /*0c30*/  LEA.HI.X R25, R25, UR9, R8, 0x2, P1 ;  /* 0x0000000919197c11 */ /* 0x000fe200088f1408 */
[----:B0-----:R-:W-:-:S03]  /*0c40*/  ULEA UR4, UR5, UR4, 0x18 ;  /* 0x0000000405047291 */ /* 0x001fc6000f8ec03f */
[----:B------:R-:W-:-:S09]  /*0c50*/  ULDC UR5, c[0x0][0x260] ;  /* 0x0000980000057ab9 */ /* 0x000fd20000000800 */
.L_x_3495:
[----:B------:R-:W0:Y:S02]  /*0c60*/  LDC R29, c[0x0][0x23c] ;  /* 0x00008f00ff1d7b82 */ /* 0x000e240000000800 */
[C---:B0-----:R-:W-:Y:S02]  /*0c70*/  IMAD.WIDE R16, R29.reuse, 0x4, R24 ;  /* 0x000000041d107825 */ /* 0x041fe400078e0218 */
[----:B------:R-:W5:Y:S02]  /*0c80*/  LDG.E.128.CONSTANT R24, desc[UR6][R24.64] ;  /* 0x0000000618187981 */ /* 0x000f64000c1e9d00 */
[C---:B------:R-:W-:Y:S02]  /*0c90*/  IMAD.WIDE R8, R29.reuse, 0x4, R16 ;  /* 0x000000041d087825 */ /* 0x040fe400078e0210 */
[----:B------:R-:W5:Y:S02]  /*0ca0*/  LDG.E.128.CONSTANT R16, desc[UR6][R16.64] ;  /* 0x0000000610107981 */ /* 0x000f64000c1e9d00 */
[----:B------:R-:W-:-:S02]  /*0cb0*/  IMAD.WIDE R4, R29, 0x4, R8 ;  /* 0x000000041d047825 */ /* 0x000fc400078e0208 */
[----:B------:R-:W5:Y:S04]  /*0cc0*/  LDG.E.128.CONSTANT R8, desc[UR6][R8.64] ;  /* 0x0000000608087981 */ /* 0x000f68000c1e9d00 */
[----:B------:R0:W5:Y:S01]  /*0cd0*/  LDG.E.128.CONSTANT R12, desc[UR6][R4.64] ;  /* 0x00000006040c7981 */ /* 0x000162000c1e9d00 */
[----:B------:R-:W-:-:S04]  /*0ce0*/  IMAD.WIDE R6, R29, 0x4, R4 ;  /* 0x000000041d067825 */ /* 0x000fc800078e0204 */
[----:B------:R-:W-:Y:S02]  /*0cf0*/  VIADD R35, R35, 0x20 ;  /* 0x0000002023237836 */ /* 0x000fe40000000000 */
[----:B------:R-:W-:-:S03]  /*0d00*/  IMAD.WIDE R2, R29, 0x4, R6 ;  /* 0x000000041d027825 */ /* 0x000fc600078e0206 */
[----:B------:R-:W-:Y:S01]  /*0d10*/  ISETP.GE.AND P1, PT, R35, UR5, PT ;  /* 0x0000000523007c0c */ /* 0x000fe2000bf26270 */
[----:B0-----:R-:W-:-:S12]  /*0d20*/  @P0 BRA `(.L_x_3494) ;  /* 0x0000001400240947 */ /* 0x001fd80003800000 */
[----:B------:R-:W2:Y:S01]  /*0d30*/  LDG.E.128.CONSTANT R4, desc[UR6][R6.64] ;  /* 0x0000000606047981 */ /* 0x000ea2000c1e9d00 */
[----:B-----5:R-:W-:Y:S01]  /*0d40*/  SHF.R.U32.HI R37, RZ, 0xf, R24 ;  /* 0x0000000fff257819 */ /* 0x020fe20000011618 */
[----:B------:R-:W-:Y:S01]  /*0d50*/  IMAD.MOV.U32 R39, RZ, RZ, 0x2800 ;  /* 0x00002800ff277424 */ /* 0x000fe200078e00ff */
[----:B------:R-:W-:Y:S01]  /*0d60*/  SHF.R.U32.HI R38, RZ, 0xe, R16 ;  /* 0x0000000eff267819 */ /* 0x000fe20000011610 */
[----:B------:R-:W0:Y:S01]  /*0d70*/  LDS.128 R20, [UR4] ;  /* 0x00000004ff147984 */ /* 0x000e220008000c00 */
        /* <DEDUP_REMOVED lines=12> */
[----:B------:R-:W-:Y:S02]  /*0e40*/  LOP3.LUT R40, R40, 0x20002, R41, 0xf8, !PT ;  /* 0x0002000228287812 */ /* 0x000fe400078ef829 */
        /* <DEDUP_REMOVED lines=19> */
[-C--:B0-----:R-:W-:Y:S01]  /*0f80*/  HFMA2.MMA R45, R41, R20.reuse, RZ ;  /* 0x00000014292d7235 */ /* 0x081fe200000000ff */
[----:B------:R-:W-:Y:S01]  /*0f90*/  LOP3.LUT R41, R24, 0x3e003e0, RZ, 0xc0, !PT ;  /* 0x03e003e018297812 */ /* 0x000fe200078ec0ff */
[-C--:B------:R-:W-:Y:S01]  /*0fa0*/  HFMA2 R44, R43, R20.reuse, RZ.H0_H0 ;  /* 0x000000142b2c7231 */ /* 0x080fe200000400ff */
[----:B------:R-:W-:Y:S01]  /*0fb0*/  HFMA2.MMA R43, R47, R20, RZ ;  /* 0x000000142f2b7235 */ /* 0x000fe200000000ff */
[----:B------:R-:W-:Y:S01]  /*0fc0*/  HFMA2 R42, R49, R20, RZ.H0_H0 ;  /* 0x00000014312a7231 */ /* 0x000fe200000400ff */
[----:B------:R-:W-:-:S02]  /*0fd0*/  LOP3.LUT R47, R41, 0x64006400, RZ, 0xfc, !PT ;  /* 0x64006400292f7812 */ /* 0x000fc400078efcff */
[----:B------:R-:W-:Y:S02]  /*0fe0*/  LOP3.LUT R49, R26, 0x3e003e0, RZ, 0xc0, !PT ;  /* 0x03e003e01a317812 */ /* 0x000fe400078ec0ff */
[----:B------:R-:W-:Y:S01]  /*0ff0*/  SHF.R.U32.HI R20, RZ, 0xa, R26 ;  /* 0x0000000aff147819 */ /* 0x000fe2000001161a */
[----:B------:R-:W-:Y:S01]  /*1000*/  HFMA2 R26, R47, R30.H1_H1, -48, -48 ;  /* 0xd200d2002f1a7431 */ /* 0x000fe2000006001e */
[----:B------:R-:W-:Y:S02]  /*1010*/  LOP3.LUT R48, R25, 0x3e003e0, RZ, 0xc0, !PT ;  /* 0x03e003e019307812 */ /* 0x000fe400078ec0ff */
[----:B------:R-:W-:Y:S02]  /*1020*/  LOP3.LUT R24, R27, 0x3e003e0, RZ, 0xc0, !PT ;  /* 0x03e003e01b187812 */ /* 0x000fe400078ec0ff */
[----:B------:R-:W-:Y:S01]  /*1030*/  LOP3.LUT R46, R46, 0x1f001f, RZ, 0xc0, !PT ;  /* 0x001f001f2e2e7812 */ /* 0x000fe200078ec0ff */
[----:B------:R-:W-:Y:S01]  /*1040*/  HFMA2.MMA R45, R26, R21, R45 ;  /* 0x000000151a2d7235 */ /* 0x000fe2000000002d */
[----:B------:R-:W-:-:S02]  /*1050*/  SHF.R.U32.HI R41, RZ, 0xa, R27 ;  /* 0x0000000aff297819 */ /* 0x000fc4000001161b */
[----:B------:R-:W-:Y:S02]  /*1060*/  LOP3.LUT R27, R48, 0x64006400, RZ, 0xfc, !PT ;  /* 0x64006400301b7812 */ /* 0x000fe400078efcff */
[----:B------:R-:W-:Y:S02]  /*1070*/  LOP3.LUT R47, R24, 0x64006400, RZ, 0xfc, !PT ;  /* 0x64006400182f7812 */ /* 0x000fe400078efcff */
[----:B------:R-:W-:Y:S01]  /*1080*/  LOP3.LUT R49, R49, 0x64006400, RZ, 0xfc, !PT ;  /* 0x6400640031317812 */ /* 0x000fe200078efcff */
[-C--:B------:R-:W-:Y:S01]  /*1090*/  HFMA2 R27, R27, R30.reuse.H1_H1, -48, -48 ;  /* 0xd200d2001b1b7431 */ /* 0x080fe2000006001e */
[----:B------:R-:W-:Y:S01]  /*10a0*/  LOP3.LUT R46, R46, 0x64006400, RZ, 0xfc, !PT ;  /* 0x640064002e2e7812 */ /* 0x000fe200078efcff */
        /* <DEDUP_REMOVED lines=11> */
[----:B------:R-:W0:Y:S01]  /*1160*/  LDS.128 R24, [UR4+0x10] ;  /* 0x00001004ff187984 */ /* 0x000e220008000c00 */
        /* <DEDUP_REMOVED lines=14> */
[----:B------:R-:W-:Y:S01]  /*1250*/  LOP3.LUT R47, R19, 0x1f001f, RZ, 0xc0, !PT ;  /* 0x001f001f132f7812 */ /* 0x000fe200078ec0ff */
[----:B------:R-:W-:Y:S01]  /*1260*/  HADD2 R46, R20, -1040, -1040 ;  /* 0xe410e410142e7430 */ /* 0x000fe20000000000 */
[----:B------:R-:W-:Y:S01]  /*1270*/  LOP3.LUT R42, R18, 0x1f001f, RZ, 0xc0, !PT ;  /* 0x001f001f122a7812 */ /* 0x000fe200078ec0ff */
[----:B------:R-:W-:Y:S01]  /*1280*/  HFMA2.MMA R44, R49, R22, R44 ;  /* 0x00000016312c7235 */ /* 0x000fe2000000002c */
[----:B------:R-:W-:Y:S01]  /*1290*/  HFMA2 R20, R48, R22, R43 ;  /* 0x0000001630147231 */ /* 0x000fe2000000002b */
[----:B------:R-:W-:Y:S01]  /*12a0*/  LOP3.LUT R48, R47, 0x64006400, RZ, 0xfc, !PT ;  /* 0x640064002f307812 */ /* 0x000fe200078efcff */
[----:B------:R-:W-:Y:S01]  /*12b0*/  HFMA2 R22, R46, R23, R21 ;  /* 0x000000172e167231 */ /* 0x000fe20000000015 */
[----:B------:R-:W-:-:S02]  /*12c0*/  LOP3.LUT R46, R42, 0x64006400, RZ, 0xfc, !PT ;  /* 0x640064002a2e7812 */ /* 0x000fc400078efcff */
[----:B------:R-:W-:Y:S01]  /*12d0*/  LOP3.LUT R43, R18, 0x3e003e0, RZ, 0xc0, !PT ;  /* 0x03e003e0122b7812 */ /* 0x000fe200078ec0ff */
[----:B------:R-:W-:Y:S01]  /*12e0*/  HADD2 R48, R48, -1040, -1040 ;  /* 0xe410e41030307430 */ /* 0x000fe20000000000 */
[-C--:B------:R-:W-:Y:S01]  /*12f0*/  HFMA2.MMA R21, R45, R23.reuse, R44 ;  /* 0x000000172d157235 */ /* 0x080fe2000000002c */
[----:B------:R-:W-:Y:S01]  /*1300*/  HADD2 R49, R46, -1040, -1040 ;  /* 0xe410e4102e317430 */ /* 0x000fe20000000000 */
[----:B------:R-:W-:Y:S01]  /*1310*/  LOP3.LUT R43, R43, 0x64006400, RZ, 0xfc, !PT ;  /* 0x640064002b2b7812 */ /* 0x000fe200078efcff */
[-C--:B------:R-:W-:Y:S01]  /*1320*/  HFMA2 R46, R51, R30.reuse.H1_H1, -48, -48 ;  /* 0xd200d200332e7431 */ /* 0x080fe2000006001e */
[----:B------:R-:W-:Y:S01]  /*1330*/  LOP3.LUT R44, R17, 0x3e003e0, RZ, 0xc0, !PT ;  /* 0x03e003e0112c7812 */ /* 0x000fe200078ec0ff */
[----:B------:R-:W-:Y:S01]  /*1340*/  HFMA2 R20, R49, R23, R20 ;  /* 0x0000001731147231 */ /* 0x000fe20000000014 */
[----:B------:R-:W-:Y:S01]  /*1350*/  LOP3.LUT R42, R19, 0x3e003e0, RZ, 0xc0, !PT ;  /* 0x03e003e0132a7812 */ /* 0x000fe200078ec0ff */
[----:B------:R-:W-:Y:S01]  /*1360*/  HFMA2.MMA R41, R48, R23, R41 ;  /* 0x0000001730297235 */ /* 0x000fe20000000029 */
[----:B------:R-:W-:Y:S01]  /*1370*/  LOP3.LUT R45, R16, 0x3e003e0, RZ, 0xc0, !PT ;  /* 0x03e003e0102d7812 */ /* 0x000fe200078ec0ff */
[----:B------:R-:W-:Y:S01]  /*1380*/  HFMA2 R43, R43, R30.H1_H1, -48, -48 ;  /* 0xd200d2002b2b7431 */ /* 0x000fe2000006001e */
[----:B------:R-:W-:-:S02]  /*1390*/  SHF.R.U32.HI R16, RZ, 0xa, R16 ;  /* 0x0000000aff107819 */ /* 0x000fc40000011610 */
[----:B------:R-:W-:Y:S01]  /*13a0*/  SHF.R.U32.HI R17, RZ, 0xa, R17 ;  /* 0x0000000aff117819 */ /* 0x000fe20000011611 */
[----:B0-----:R-:W-:Y:S01]  /*13b0*/  HFMA2 R43, R43, R24, R20 ;  /* 0x000000182b2b7231 */ /* 0x001fe20000000014 */
[----:B------:R-:W-:Y:S02]  /*13c0*/  SHF.R.U32.HI R19, RZ, 0xa, R19 ;  /* 0x0000000aff137819 */ /* 0x000fe40000011613 */
[----:B------:R-:W-:Y:S02]  /*13d0*/  LOP3.LUT R47, R44, 0x64006400, RZ, 0xfc, !PT ;  /* 0x640064002c2f7812 */ /* 0x000fe400078efcff */
[----:B------:R-:W-:Y:S02]  /*13e0*/  LOP3.LUT R23, R42, 0x64006400, RZ, 0xfc, !PT ;  /* 0x640064002a177812 */ /* 0x000fe400078efcff */
[----:B------:R-:W-:Y:S01]  /*13f0*/  SHF.R.U32.HI R18, RZ, 0xa, R18 ;  /* 0x0000000aff127819 */ /* 0x000fe20000011612 */
[-C--:B------:R-:W-:Y:S01]  /*1400*/  HFMA2 R44, R47, R30.reuse.H1_H1, -48, -48 ;  /* 0xd200d2002f2c7431 */ /* 0x080fe2000006001e */
[----:B------:R-:W-:Y:S01]  /*1410*/  LOP3.LUT R45, R45, 0x64006400, RZ, 0xfc, !PT ;  /* 0x640064002d2d7812 */ /* 0x000fe200078efcff */
[----:B------:R-:W-:Y:S01]  /*1420*/  HFMA2 R20, R23, R30.H1_H1, -48, -48 ;  /* 0xd200d20017147431 */ /* 0x000fe2000006001e */
[----:B------:R-:W-:-:S02]  /*1430*/  LOP3.LUT R16, R16, 0x1f001f, RZ, 0xc0, !PT ;  /* 0x001f001f10107812 */ /* 0x000fc400078ec0ff */
[----:B------:R-:W-:Y:S01]  /*1440*/  LOP3.LUT R17, R17, 0x1f001f, RZ, 0xc0, !PT ;  /* 0x001f001f11117812 */ /* 0x000fe200078ec0ff */
[----:B------:R-:W-:Y:S01]  /*1450*/  HFMA2 R45, R45, R30.H1_H1, -48, -48 ;  /* 0xd200d2002d2d7431 */ /* 0x000fe2000006001e */
[----:B------:R-:W-:Y:S01]  /*1460*/  LOP3.LUT R19, R19, 0x1f001f, RZ, 0xc0, !PT ;  /* 0x001f001f13137812 */ /* 0x000fe200078ec0ff */
[-C--:B------:R-:W-:Y:S01]  /*1470*/  HFMA2.MMA R21, R44, R24.reuse, R21 ;  /* 0x000000182c157235 */ /* 0x080fe20000000015 */
        /* <DEDUP_REMOVED lines=15> */
[-C--:B------:R-:W-:Y:S01]  /*1570*/  HFMA2.MMA R18, R16, R25.reuse, R21 ;  /* 0x0000001910127235 */ /* 0x080fe20000000015 */
[----:B------:R-:W-:Y:S01]  /*1580*/  HFMA2 R43, R20, R25, R43 ;  /* 0x00000019142b7231 */ /* 0x000fe2000000002b */
[----:B------:R-:W-:Y:S01]  /*1590*/  HFMA2.MMA R45, R24, R25, R41 ;  /* 0x00000019182d7235 */ /* 0x000fe20000000029 */
[----:B------:R-:W-:-:S02]  /*15a0*/  LOP3.LUT R25, R9, 0x3e003e0, RZ, 0xc0, !PT ;  /* 0x03e003e009197812 */ /* 0x000fc400078ec0ff */
[----:B------:R-:W-:Y:S02]  /*15b0*/  LOP3.LUT R47, R47, 0x64006400, RZ, 0xfc, !PT ;  /* 0x640064002f2f7812 */ /* 0x000fe400078efcff */
[----:B------:R-:W-:Y:S02]  /*15c0*/  LOP3.LUT R25, R25, 0x64006400, RZ, 0xfc, !PT ;  /* 0x6400640019197812 */ /* 0x000fe400078efcff */
[C---:B------:R-:W-:Y:S01]  /*15d0*/  LOP3.LUT R19, R8.reuse, 0x1f001f, RZ, 0xc0, !PT ;  /* 0x001f001f08137812 */ /* 0x040fe200078ec0ff */
[-C--:B------:R-:W-:Y:S01]  /*15e0*/  HFMA2 R48, R47, R30.reuse.H1_H1, -48, -48 ;  /* 0xd200d2002f307431 */ /* 0x080fe2000006001e */
[----:B------:R-:W-:Y:S01]  /*15f0*/  LOP3.LUT R23, R8, 0x3e003e0, RZ, 0xc0, !PT ;  /* 0x03e003e008177812 */ /* 0x000fe200078ec0ff */
[-C--:B------:R-:W-:Y:S01]  /*1600*/  HFMA2 R44, R25, R30.reuse.H1_H1, -48, -48 ;  /* 0xd200d200192c7431 */ /* 0x080fe2000006001e */
[----:B------:R-:W-:Y:S01]  /*1610*/  SHF.R.U32.HI R8, RZ, 0xa, R8 ;  /* 0x0000000aff087819 */ /* 0x000fe20000011608 */
[----:B------:R-:W-:Y:S01]  /*1620*/  HFMA2 R25, R49, R30.H1_H1, -48, -48 ;  /* 0xd200d20031197431 */ /* 0x000fe2000006001e */
[----:B------:R-:W-:-:S02]  /*1630*/  LOP3.LUT R23, R23, 0x64006400, RZ, 0xfc, !PT ;  /* 0x6400640017177812 */ /* 0x000fc400078efcff */
        /* <DEDUP_REMOVED lines=8> */
[----:B------:R-:W-:Y:S01]  /*16c0*/  PRMT R32, R32, 0x5410, R33 ;  /* 0x0000541020207816 */ /* 0x000fe20000000021 */
[-C--:B------:R-:W-:Y:S02]  /*16d0*/  HFMA2 R23, R53, R30.reuse.H1_H1, -48, -48 ;  /* 0xd200d20035177431 */ /* 0x080fe4000006001e */
[----:B------:R-:W-:Y:S01]  /*16e0*/  HFMA2 R21, R21, R30.H1_H1, -48, -48 ;  /* 0xd200d20015157431 */ /* 0x000fe2000006001e */
[----:B--2---:R-:W-:Y:S02]  /*16f0*/  LOP3.LUT R22, R5, 0x3e003e0, RZ, 0xc0, !PT ;  /* 0x03e003e005167812 */ /* 0x004fe400078ec0ff */
[----:B------:R-:W-:Y:S02]  /*1700*/  LOP3.LUT R24, R6, 0x3e003e0, RZ, 0xc0, !PT ;  /* 0x03e003e006187812 */ /* 0x000fe400078ec0ff */
[----:B------:R-:W-:Y:S02]  /*1710*/  LOP3.LUT R49, R22, 0x64006400, RZ, 0xfc, !PT ;  /* 0x6400640016317812 */ /* 0x000fe400078efcff */
[----:B------:R-:W-:-:S02]  /*1720*/  LOP3.LUT R20, R4, 0x3e003e0, RZ, 0xc0, !PT ;  /* 0x03e003e004147812 */ /* 0x000fc400078ec0ff */
[----:B------:R-:W-:Y:S01]  /*1730*/  LOP3.LUT R51, R24, 0x64006400, RZ, 0xfc, !PT ;  /* 0x6400640018337812 */ /* 0x000fe200078efcff */
[-C--:B------:R-:W-:Y:S01]  /*1740*/  HFMA2 R22, R49, R30.reuse.H1_H1, -48, -48 ;  /* 0xd200d20031167431 */ /* 0x080fe2000006001e */
[----:B------:R-:W-:Y:S02]  /*1750*/  LOP3.LUT R47, R20, 0x64006400, RZ, 0xfc, !PT ;  /* 0x64006400142f7812 */ /* 0x000fe400078efcff */
[----:B------:R-:W-:Y:S01]  /*1760*/  LOP3.LUT R49, R9, 0x1f001f, RZ, 0xc0, !PT ;  /* 0x001f001f09317812 */ /* 0x000fe200078ec0ff */
[-C--:B------:R-:W-:Y:S01]  /*1770*/  HFMA2 R20, R51, R30.reuse.H1_H1, -48, -48 ;  /* 0xd200d20033147431 */ /* 0x080fe2000006001e */
[----:B------:R-:W-:Y:S01]  /*1780*/  SHF.R.U32.HI R51, RZ, 0xd, R10 ;  /* 0x0000000dff337819 */ /* 0x000fe2000001160a */
[----:B------:R-:W-:Y:S01]  /*1790*/  HFMA2 R24, R47, R30.H1_H1, -48, -48 ;  /* 0xd200d2002f187431 */ /* 0x000fe2000006001e */
[----:B------:R-:W-:Y:S02]  /*17a0*/  LOP3.LUT R49, R49, 0x64006400, RZ, 0xfc, !PT ;  /* 0x6400640031317812 */ /* 0x000fe400078efcff */
[----:B------:R-:W-:-:S02]  /*17b0*/  LOP3.LUT R47, R19, 0x64006400, RZ, 0xfc, !PT ;  /* 0x64006400132f7812 */ /* 0x000fc400078efcff */
[----:B------:R-:W-:Y:S01]  /*17c0*/  LOP3.LUT R19, R40, 0x40004, R51, 0xf8, !PT ;  /* 0x0004000428137812 */ /* 0x000fe200078ef833 */
[----:B------:R-:W-:Y:S01]  /*17d0*/  HADD2 R49, R49, -1040, -1040 ;  /* 0xe410e41031317430 */ /* 0x000fe20000000000 */
[----:B------:R-:W-:Y:S01]  /*17e0*/  SHF.R.U32.HI R40, RZ, 0xd, R11 ;  /* 0x0000000dff287819 */ /* 0x000fe2000001160b */
[----:B------:R-:W-:Y:S01]  /*17f0*/  HADD2 R50, R47, -1040, -1040 ;  /* 0xe410e4102f327430 */ /* 0x000fe20000000000 */
[----:B------:R-:W-:Y:S02]  /*1800*/  LOP3.LUT R47, R11, 0x1f001f, RZ, 0xc0, !PT ;  /* 0x001f001f0b2f7812 */ /* 0x000fe400078ec0ff */
[----:B------:R-:W-:Y:S01]  /*1810*/  LOP3.LUT R37, R37, 0x40004, R40, 0xf8, !PT ;  /* 0x0004000425257812 */ /* 0x000fe200078ef828 */
[----:B------:R-:W-:Y:S01]  /*1820*/  HFMA2 R40, R49, R26, R18 ;  /* 0x0000001a31287231 */ /* 0x000fe20000000012 */
[----:B------:R-:W-:Y:S01]  /*1830*/  LOP3.LUT R18, R10, 0x1f001f, RZ, 0xc0, !PT ;  /* 0x001f001f0a127812 */ /* 0x000fe200078ec0ff */
[----:B------:R-:W-:Y:S01]  /*1840*/  HFMA2.MMA R17, R50, R26, R17 ;  /* 0x0000001a32117235 */ /* 0x000fe20000000011 */
[----:B------:R-:W-:Y:S01]  /*1850*/  SHF.R.U32.HI R49, RZ, 0xc, R13 ;  /* 0x0000000cff317819 */ /* 0x000fe2000001160d */
[----:B------:R-:W-:Y:S01]  /*1860*/  HFMA2 R40, R44, R27, R40 ;  /* 0x0000001b2c287231 */ /* 0x000fe20000000028 */
[----:B------:R-:W-:-:S02]  /*1870*/  LOP3.LUT R18, R18, 0x64006400, RZ, 0xfc, !PT ;  /* 0x6400640012127812 */ /* 0x000fc400078efcff */
[----:B------:R-:W-:Y:S02]  /*1880*/  SHF.R.U32.HI R50, RZ, 0xc, R12 ;  /* 0x0000000cff327819 */ /* 0x000fe4000001160c */
[----:B------:R-:W-:Y:S01]  /*1890*/  LOP3.LUT R47, R47, 0x64006400, RZ, 0xfc, !PT ;  /* 0x640064002f2f7812 */ /* 0x000fe200078efcff */
[----:B------:R-:W-:Y:S01]  /*18a0*/  HADD2 R18, R18, -1040, -1040 ;  /* 0xe410e41012127430 */ /* 0x000fe20000000000 */
[----:B------:R-:W-:Y:S02]  /*18b0*/  LOP3.LUT R49, R38, 0x80008, R49, 0xf8, !PT ;  /* 0x0008000826317812 */ /* 0x000fe400078ef831 */
[----:B------:R-:W-:Y:S02]  /*18c0*/  SHF.R.U32.HI R38, RZ, 0xc, R14 ;  /* 0x0000000cff267819 */ /* 0x000fe4000001160e */
[----:B------:R-:W-:Y:S01]  /*18d0*/  LOP3.LUT R39, R39, 0x80008, R50, 0xf8, !PT ;  /* 0x0008000827277812 */ /* 0x000fe200078ef832 */
[----:B------:R-:W-:Y:S01]  /*18e0*/  HADD2 R50, R47, -1040, -1040 ;  /* 0xe410e4102f327430 */ /* 0x000fe20000000000 */
[----:B------:R-:W-:Y:S01]  /*18f0*/  LOP3.LUT R38, R19, 0x80008, R38, 0xf8, !PT ;  /* 0x0008000813267812 */ /* 0x000fe200078ef826 */
[----:B------:R-:W-:Y:S01]  /*1900*/  HFMA2.MMA R43, R18, R26, R43 ;  /* 0x0000001a122b7235 */ /* 0x000fe2000000002b */
[----:B------:R-:W-:Y:S01]  /*1910*/  SHF.R.U32.HI R10, RZ, 0xa, R10 ;  /* 0x0000000aff0a7819 */ /* 0x000fe2000001160a */
[----:B------:R-:W-:Y:S01]  /*1920*/  HFMA2.MMA R47, R16, R27, R17 ;  /* 0x0000001b102f7235 */ /* 0x000fe20000000011 */
[----:B------:R-:W-:Y:S01]  /*1930*/  HFMA2 R45, R50, R26, R45 ;  /* 0x0000001a322d7231 */ /* 0x000fe2000000002d */
[----:B------:R-:W0:Y:S01]  /*1940*/  LDS.128 R16, [UR4+0x20] ;  /* 0x00002004ff107984 */ /* 0x000e220008000c00 */
[----:B------:R-:W-:-:S02]  /*1950*/  SHF.R.U32.HI R26, RZ, 0xc, R15 ;  /* 0x0000000cff1a7819 */ /* 0x000fc4000001160f */
[----:B------:R-:W-:Y:S01]  /*1960*/  SHF.R.U32.HI R9, RZ, 0xa, R9 ;  /* 0x0000000aff097819 */ /* 0x000fe20000011609 */
[----:B------:R-:W-:Y:S01]  /*1970*/  HFMA2.MMA R43, R46, R27, R43 ;  /* 0x0000001b2e2b7235 */ /* 0x000fe2000000002b */
[----:B------:R-:W-:Y:S01]  /*1980*/  LOP3.LUT R37, R37, 0x80008, R26, 0xf8, !PT ;  /* 0x0008000825257812 */ /* 0x000fe200078ef81a */
[----:B------:R-:W-:Y:S01]  /*1990*/  HFMA2 R45, R48, R27, R45 ;  /* 0x0000001b302d7231 */ /* 0x000fe2000000002d */
[----:B------:R-:W-:Y:S02]  /*19a0*/  SHF.R.U32.HI R26, RZ, 0xb, R4 ;  /* 0x0000000bff1a7819 */ /* 0x000fe40000011604 */
[----:B------:R-:W-:Y:S02]  /*19b0*/  SHF.R.U32.HI R50, RZ, 0xb, R5 ;  /* 0x0000000bff327819 */ /* 0x000fe40000011605 */
[----:B------:R-:W-:Y:S02]  /*19c0*/  LOP3.LUT R27, R8, 0x1f001f, RZ, 0xc0, !PT ;  /* 0x001f001f081b7812 */ /* 0x000fe400078ec0ff */
        /* <DEDUP_REMOVED lines=8> */
[----:B------:R-:W-:Y:S01]  /*1a50*/  LOP3.LUT R48, R48, 0x64006400, RZ, 0xfc, !PT ;  /* 0x6400640030307812 */ /* 0x000fe200078efcff */
[----:B------:R-:W-:Y:S01]  /*1a60*/  HADD2 R10, R10, -1040, -1040 ;  /* 0xe410e4100a0a7430 */ /* 0x000fe20000000000 */
[----:B------:R-:W-:Y:S01]  /*1a70*/  LOP3.LUT R37, R37, 0x100010, R50, 0xf8, !PT ;  /* 0x0010001025257812 */ /* 0x000fe200078ef832 */
[----:B------:R-:W-:Y:S01]  /*1a80*/  HADD2 R50, R9, -1040, -1040 ;  /* 0xe410e41009327430 */ /* 0x000fe20000000000 */
[----:B------:R-:W-:Y:S01]  /*1a90*/  LOP3.LUT R8, R14, 0x1f001f, RZ, 0xc0, !PT ;  /* 0x001f001f0e087812 */ /* 0x000fe200078ec0ff */
[----:B------:R-:W-:Y:S01]  /*1aa0*/  HADD2 R9, R48, -1040, -1040 ;  /* 0xe410e41030097430 */ /* 0x000fe20000000000 */
[----:B------:R-:W-:Y:S02]  /*1ab0*/  LOP3.LUT R11, R11, 0x1f001f, RZ, 0xc0, !PT ;  /* 0x001f001f0b0b7812 */ /* 0x000fe400078ec0ff */
[----:B------:R-:W-:-:S02]  /*1ac0*/  LOP3.LUT R46, R13, 0x1f001f, RZ, 0xc0, !PT ;  /* 0x001f001f0d2e7812 */ /* 0x000fc400078ec0ff */
[----:B------:R-:W-:Y:S01]  /*1ad0*/  LOP3.LUT R11, R11, 0x64006400, RZ, 0xfc, !PT ;  /* 0x640064000b0b7812 */ /* 0x000fe200078efcff */
[-C--:B0-----:R-:W-:Y:S01]  /*1ae0*/  HFMA2 R40, R9, R16.reuse, R40 ;  /* 0x0000001009287231 */ /* 0x081fe20000000028 */
[----:B------:R-:W-:Y:S01]  /*1af0*/  LOP3.LUT R8, R8, 0x64006400, RZ, 0xfc, !PT ;  /* 0x6400640008087812 */ /* 0x000fe200078efcff */
[-C--:B------:R-:W-:Y:S01]  /*1b00*/  HFMA2.MMA R9, R10, R16.reuse, R43 ;  /* 0x000000100a097235 */ /* 0x080fe2000000002b */
[----:B------:R-:W-:Y:S01]  /*1b10*/  LOP3.LUT R46, R46, 0x64006400, RZ, 0xfc, !PT ;  /* 0x640064002e2e7812 */ /* 0x000fe200078efcff */
[----:B------:R-:W-:Y:S01]  /*1b20*/  HADD2 R10, R11, -1040, -1040 ;  /* 0xe410e4100b0a7430 */ /* 0x000fe20000000000 */
[----:B------:R-:W-:Y:S01]  /*1b30*/  LOP3.LUT R44, R12, 0x1f001f, RZ, 0xc0, !PT ;  /* 0x001f001f0c2c7812 */ /* 0x000fe200078ec0ff */
[----:B------:R-:W-:Y:S01]  /*1b40*/  HADD2 R8, R8, -1040, -1040 ;  /* 0xe410e41008087430 */ /* 0x000fe20000000000 */
[----:B------:R-:W-:Y:S01]  /*1b50*/  HFMA2.MMA R47, R50, R16, R47 ;  /* 0x00000010322f7235 */ /* 0x000fe2000000002f */
[----:B------:R-:W-:Y:S01]  /*1b60*/  HADD2 R11, R46, -1040, -1040 ;  /* 0xe410e4102e0b7430 */ /* 0x000fe20000000000 */
[----:B------:R-:W-:Y:S01]  /*1b70*/  LOP3.LUT R44, R44, 0x64006400, RZ, 0xfc, !PT ;  /* 0x640064002c2c7812 */ /* 0x000fe200078efcff */
[----:B------:R-:W-:Y:S01]  /*1b80*/  HFMA2 R45, R10, R16, R45 ;  /* 0x000000100a2d7231 */ /* 0x000fe2000000002d */
[----:B------:R-:W-:Y:S01]  /*1b90*/  SHF.R.U32.HI R12, RZ, 0xa, R12 ;  /* 0x0000000aff0c7819 */ /* 0x000fe2000001160c */
[----:B------:R-:W-:Y:S01]  /*1ba0*/  HFMA2 R40, R11, R17, R40 ;  /* 0x000000110b287231 */ /* 0x000fe20000000028 */
[----:B------:R-:W-:Y:S01]  /*1bb0*/  HFMA2.MMA R16, R8, R17, R9 ;  /* 0x0000001108107235 */ /* 0x000fe20000000009 */
[----:B------:R-:W-:Y:S01]  /*1bc0*/  HADD2 R44, R44, -1040, -1040 ;  /* 0xe410e4102c2c7430 */ /* 0x000fe20000000000 */
[----:B------:R-:W0:Y:S01]  /*1bd0*/  LDS.128 R8, [UR4+0x30] ;  /* 0x00003004ff087984 */ /* 0x000e220008000c00 */
[----:B------:R-:W-:Y:S01]  /*1be0*/  LOP3.LUT R27, R15, 0x1f001f, RZ, 0xc0, !PT ;  /* 0x001f001f0f1b7812 */ /* 0x000fe200078ec0ff */
[----:B------:R-:W-:Y:S01]  /*1bf0*/  HFMA2 R40, R25, R18, R40 ;  /* 0x0000001219287231 */ /* 0x000fe20000000028 */
[----:B------:R-:W-:-:S02]  /*1c00*/  LOP3.LUT R12, R12, 0x1f001f, RZ, 0xc0, !PT ;  /* 0x001f001f0c0c7812 */ /* 0x000fc400078ec0ff */
[----:B------:R-:W-:Y:S01]  /*1c10*/  HFMA2.MMA R43, R44, R17, R47 ;  /* 0x000000112c2b7235 */ /* 0x000fe2000000002f */
[----:B------:R-:W-:Y:S01]  /*1c20*/  SHF.R.U32.HI R14, RZ, 0xa, R14 ;  /* 0x0000000aff0e7819 */ /* 0x000fe2000001160e */
[-C--:B------:R-:W-:Y:S01]  /*1c30*/  HFMA2.MMA R16, R23, R18.reuse, R16 ;  /* 0x0000001217107235 */ /* 0x080fe20000000010 */
[----:B------:R-:W-:Y:S02]  /*1c40*/  SHF.R.U32.HI R15, RZ, 0xa, R15 ;  /* 0x0000000aff0f7819 */ /* 0x000fe4000001160f */
[----:B------:R-:W-:Y:S02]  /*1c50*/  LOP3.LUT R47, R27, 0x64006400, RZ, 0xfc, !PT ;  /* 0x640064001b2f7812 */ /* 0x000fe400078efcff */
[----:B------:R-:W-:Y:S01]  /*1c60*/  LOP3.LUT R12, R12, 0x64006400, RZ, 0xfc, !PT ;  /* 0x640064000c0c7812 */ /* 0x000fe200078efcff */
[----:B------:R-:W-:Y:S01]  /*1c70*/  HFMA2.MMA R43, R41, R18, R43 ;  /* 0x00000012292b7235 */ /* 0x000fe2000000002b */
[----:B------:R-:W-:Y:S01]  /*1c80*/  LOP3.LUT R14, R14, 0x1f001f, RZ, 0xc0, !PT ;  /* 0x001f001f0e0e7812 */ /* 0x000fe200078ec0ff */
[----:B------:R-:W-:Y:S01]  /*1c90*/  HADD2 R48, R47, -1040, -1040 ;  /* 0xe410e4102f307430 */ /* 0x000fe20000000000 */
[----:B------:R-:W-:Y:S01]  /*1ca0*/  LOP3.LUT R15, R15, 0x1f001f, RZ, 0xc0, !PT ;  /* 0x001f001f0f0f7812 */ /* 0x000fe200078ec0ff */
[----:B------:R-:W-:Y:S01]  /*1cb0*/  HADD2 R12, R12, -1040, -1040 ;  /* 0xe410e4100c0c7430 */ /* 0x000fe20000000000 */
[----:B------:R-:W-:Y:S01]  /*1cc0*/  LOP3.LUT R14, R14, 0x64006400, RZ, 0xfc, !PT ;  /* 0x640064000e0e7812 */ /* 0x000fe200078efcff */
[----:B------:R-:W-:Y:S01]  /*1cd0*/  HFMA2 R45, R48, R17, R45 ;  /* 0x00000011302d7231 */ /* 0x000fe2000000002d */
[----:B------:R-:W-:-:S02]  /*1ce0*/  LOP3.LUT R15, R15, 0x64006400, RZ, 0xfc, !PT ;  /* 0x640064000f0f7812 */ /* 0x000fc400078efcff */
[----:B------:R-:W-:Y:S01]  /*1cf0*/  LOP3.LUT R27, R4, 0x1f001f, RZ, 0xc0, !PT ;  /* 0x001f001f041b7812 */ /* 0x000fe200078ec0ff */
[-C--:B------:R-:W-:Y:S01]  /*1d00*/  HFMA2.MMA R43, R12, R19.reuse, R43 ;  /* 0x000000130c2b7235 */ /* 0x080fe2000000002b */
[----:B------:R-:W-:Y:S01]  /*1d10*/  SHF.R.U32.HI R13, RZ, 0xa, R13 ;  /* 0x0000000aff0d7819 */ /* 0x000fe2000001160d */
[----:B------:R-:W-:Y:S01]  /*1d20*/  HFMA2 R45, R21, R18, R45 ;  /* 0x00000012152d7231 */ /* 0x000fe2000000002d */
[----:B------:R-:W-:Y:S01]  /*1d30*/  LOP3.LUT R46, R6, 0x1f001f, RZ, 0xc0, !PT ;  /* 0x001f001f062e7812 */ /* 0x000fe200078ec0ff */
[----:B------:R-:W-:Y:S01]  /*1d40*/  HADD2 R17, R14, -1040, -1040 ;  /* 0xe410e4100e117430 */ /* 0x000fe20000000000 */
[----:B------:R-:W-:Y:S01]  /*1d50*/  LOP3.LUT R27, R27, 0x64006400, RZ, 0xfc, !PT ;  /* 0x640064001b1b7812 */ /* 0x000fe200078efcff */
[----:B------:R-:W-:Y:S01]  /*1d60*/  HADD2 R12, R15, -1040, -1040 ;  /* 0xe410e4100f0c7430 */ /* 0x000fe20000000000 */
[----:B------:R-:W-:Y:S02]  /*1d70*/  LOP3.LUT R13, R13, 0x1f001f, RZ, 0xc0, !PT ;  /* 0x001f001f0d0d7812 */ /* 0x000fe400078ec0ff */
[----:B------:R-:W-:Y:S01]  /*1d80*/  LOP3.LUT R46, R46, 0x64006400, RZ, 0xfc, !PT ;  /* 0x640064002e2e7812 */ /* 0x000fe200078efcff */
[-C--:B------:R-:W-:Y:S01]  /*1d90*/  HFMA2 R45, R12, R19.reuse, R45 ;  /* 0x000000130c2d7231 */ /* 0x080fe2000000002d */
[----:B------:R-:W-:Y:S01]  /*1da0*/  LOP3.LUT R13, R13, 0x64006400, RZ, 0xfc, !PT ;  /* 0x640064000d0d7812 */ /* 0x000fe200078efcff */
[----:B------:R-:W-:Y:S01]  /*1db0*/  HADD2 R12, R27, -1040, -1040 ;  /* 0xe410e4101b0c7430 */ /* 0x000fe20000000000 */
[----:B------:R-:W-:Y:S01]  /*1dc0*/  HFMA2.MMA R16, R17, R19, R16 ;  /* 0x0000001311107235 */ /* 0x000fe20000000010 */
[----:B------:R-:W-:Y:S01]  /*1dd0*/  LOP3.LUT R44, R5, 0x1f001f, RZ, 0xc0, !PT ;  /* 0x001f001f052c7812 */ /* 0x000fe200078ec0ff */
[----:B------:R-:W-:Y:S01]  /*1de0*/  HADD2 R15, R46, -1040, -1040 ;  /* 0xe410e4102e0f7430 */ /* 0x000fe20000000000 */
[----:B------:R-:W-:Y:S01]  /*1df0*/  SHF.R.U32.HI R4, RZ, 0xa, R4 ;  /* 0x0000000aff047819 */ /* 0x000fe20000011604 */
[----:B------:R-:W-:Y:S01]  /*1e00*/  HADD2 R13, R13, -1040, -1040 ;  /* 0xe410e4100d0d7430 */ /* 0x000fe20000000000 */
[--C-:B------:R-:W-:Y:S01]  /*1e10*/  SHF.R.U32.HI R49, RZ, 0xb, R6.reuse ;  /* 0x0000000bff317819 */ /* 0x100fe20000011606 */
[-C--:B0-----:R-:W-:Y:S01]  /*1e20*/  HFMA2.MMA R12, R12, R8.reuse, R43 ;  /* 0x000000080c0c7235 */ /* 0x081fe2000000002b */
[----:B------:R-:W-:Y:S01]  /*1e30*/  SHF.R.U32.HI R6, RZ, 0xa, R6 ;  /* 0x0000000aff067819 */ /* 0x000fe20000011606 */
[----:B------:R-:W-:Y:S01]  /*1e40*/  HFMA2.MMA R16, R15, R8, R16 ;  /* 0x000000080f107235 */ /* 0x000fe20000000010 */
[----:B------:R-:W-:Y:S01]  /*1e50*/  LOP3.LUT R44, R44, 0x64006400, RZ, 0xfc, !PT ;  /* 0x640064002c2c7812 */ /* 0x000fe200078efcff */
[----:B------:R-:W-:Y:S01]  /*1e60*/  HFMA2 R40, R13, R19, R40 ;  /* 0x000000130d287231 */ /* 0x000fe20000000028 */
[----:B------:R-:W-:-:S02]  /*1e70*/  LOP3.LUT R4, R4, 0x1f001f, RZ, 0xc0, !PT ;  /* 0x001f001f04047812 */ /* 0x000fc400078ec0ff */
[C---:B------:R-:W-:Y:S01]  /*1e80*/  LOP3.LUT R47, R7.reuse, 0x1f001f, RZ, 0xc0, !PT ;  /* 0x001f001f072f7812 */ /* 0x040fe200078ec0ff */
[----:B------:R-:W-:Y:S01]  /*1e90*/  HADD2 R13, R44, -1040, -1040 ;  /* 0xe410e4102c0d7430 */ /* 0x000fe20000000000 */
[----:B------:R-:W-:Y:S01]  /*1ea0*/  LOP3.LUT R6, R6, 0x1f001f, RZ, 0xc0, !PT ;  /* 0x001f001f06067812 */ /* 0x000fe200078ec0ff */
[-C--:B------:R-:W-:Y:S01]  /*1eb0*/  HFMA2.MMA R12, R24, R9.reuse, R12 ;  /* 0x00000009180c7235 */ /* 0x080fe2000000000c */
[----:B------:R-:W-:Y:S01]  /*1ec0*/  LOP3.LUT R4, R4, 0x64006400, RZ, 0xfc, !PT ;  /* 0x6400640004047812 */ /* 0x000fe200078efcff */
[----:B------:R-:W-:Y:S01]  /*1ed0*/  HFMA2 R40, R13, R8, R40 ;  /* 0x000000080d287231 */ /* 0x000fe20000000028 */
[----:B------:R-:W-:Y:S01]  /*1ee0*/  SHF.R.U32.HI R5, RZ, 0xa, R5 ;  /* 0x0000000aff057819 */ /* 0x000fe20000011605 */
[----:B------:R-:W-:Y:S01]  /*1ef0*/  HFMA2.MMA R16, R20, R9, R16 ;  /* 0x0000000914107235 */ /* 0x000fe20000000010 */
[----:B------:R-:W-:Y:S01]  /*1f00*/  LOP3.LUT R42, R7, 0x3e003e0, RZ, 0xc0, !PT ;  /* 0x03e003e0072a7812 */ /* 0x000fe200078ec0ff */
[----:B------:R-:W-:Y:S01]  /*1f10*/  HADD2 R13, R4, -1040, -1040 ;  /* 0xe410e410040d7430 */ /* 0x000fe20000000000 */
[----:B------:R-:W-:Y:S01]  /*1f20*/  LOP3.LUT R47, R47, 0x64006400, RZ, 0xfc, !PT ;  /* 0x640064002f2f7812 */ /* 0x000fe200078efcff */
[----:B------:R-:W-:Y:S01]  /*1f30*/  HFMA2 R40, R22, R9, R40 ;  /* 0x0000000916287231 */ /* 0x000fe20000000028 */
[----:B------:R-:W-:-:S02]  /*1f40*/  LOP3.LUT R6, R6, 0x64006400, RZ, 0xfc, !PT ;  /* 0x6400640006067812 */ /* 0x000fc400078efcff */
[----:B------:R-:W-:Y:S01]  /*1f50*/  LOP3.LUT R5, R5, 0x1f001f, RZ, 0xc0, !PT ;  /* 0x001f001f05057812 */ /* 0x000fe200078ec0ff */
[----:B------:R-:W-:Y:S01]  /*1f60*/  HADD2 R14, R47, -1040, -1040 ;  /* 0xe410e4102f0e7430 */ /* 0x000fe20000000000 */
[----:B------:R-:W-:Y:S01]  /*1f70*/  LOP3.LUT R53, R42, 0x64006400, RZ, 0xfc, !PT ;  /* 0x640064002a357812 */ /* 0x000fe200078efcff */
[----:B------:R-:W-:Y:S01]  /*1f80*/  HADD2 R17, R6, -1040, -1040 ;  /* 0xe410e41006117430 */ /* 0x000fe20000000000 */
[----:B------:R-:W-:Y:S01]  /*1f90*/  SHF.R.U32.HI R7, RZ, 0xa, R7 ;  /* 0x0000000aff077819 */ /* 0x000fe20000011607 */
[----:B------:R-:W-:Y:S01]  /*1fa0*/  HFMA2 R21, R14, R8, R45 ;  /* 0x000000080e157231 */ /* 0x000fe2000000002d */
[----:B------:R-:W-:Y:S01]  /*1fb0*/  LOP3.LUT R38, R38, 0x100010, R49, 0xf8, !PT ;  /* 0x0010001026267812 */ /* 0x000fe200078ef831 */
[----:B------:R-:W-:Y:S01]  /*1fc0*/  HFMA2 R42, R53, R30.H1_H1, -48, -48 ;  /* 0xd200d200352a7431 */ /* 0x000fe2000006001e */
[----:B------:R-:W-:Y:S01]  /*1fd0*/  LOP3.LUT R39, R39, 0x64006400, RZ, 0xfc, !PT ;  /* 0x6400640027277812 */ /* 0x000fe200078efcff */
[-C--:B------:R-:W-:Y:S01]  /*1fe0*/  HFMA2.MMA R12, R13, R10.reuse, R12 ;  /* 0x0000000a0d0c7235 */ /* 0x080fe2000000000c */
        /* <DEDUP_REMOVED lines=8> */
[----:B------:R-:W-:Y:S01]  /*2070*/  LOP3.LUT R26, R26, 0x64006400, RZ, 0xfc, !PT ;  /* 0x640064001a1a7812 */ /* 0x000fe200078efcff */
[----:B------:R-:W-:Y:S01]  /*2080*/  HADD2 R9, R38, -1040, -1040 ;  /* 0xe410e41026097430 */ /* 0x000fe20000000000 */
[----:B------:R-:W-:Y:S01]  /*2090*/  LOP3.LUT R37, R37, 0x64006400, RZ, 0xfc, !PT ;  /* 0x6400640025257812 */ /* 0x000fe200078efcff */
[----:B------:R-:W-:Y:S01]  /*20a0*/  HADD2 R4, R7, -1040, -1040 ;  /* 0xe410e41007047430 */ /* 0x000fe20000000000 */
[-C--:B------:R-:W-:Y:S01]  /*20b0*/  HFMA2.MMA R12, R39, R11.reuse, R12 ;  /* 0x0000000b270c7235 */ /* 0x080fe2000000000c */
[-C--:B------:R-:W-:Y:S01]  /*20c0*/  HFMA2 R40, R15, R10.reuse, R40 ;  /* 0x0000000a0f287231 */ /* 0x080fe20000000028 */
[----:B------:R-:W-:Y:S01]  /*20d0*/  PRMT R30, R30, 0x5410, R31 ;  /* 0x000054101e1e7816 */ /* 0x000fe2000000001f */
[----:B------:R-:W-:Y:S01]  /*20e0*/  HADD2 R7, R26, -1040, -1040 ;  /* 0xe410e4101a077430 */ /* 0x000fe20000000000 */
[----:B------:R-:W-:Y:S01]  /*20f0*/  HFMA2.MMA R16, R9, R11, R16 ;  /* 0x0000000b09107235 */ /* 0x000fe20000000010 */
        /* <DEDUP_REMOVED lines=12> */
.L_x_3494:
[----:B------:R-:W-:Y:S01]  /*21c0*/  ISETP.LT.AND P2, PT, R35, R28, PT ;  /* 0x0000001c2300720c */ /* 0x000fe20003f41270 */
[----:B------:R-:W-:Y:S01]  /*21d0*/  UIADD3 UR4, UR4, 0x40, URZ ;  /* 0x0000004004047890 */ /* 0x000fe2000fffe03f */
[----:B-----5:R-:W-:Y:S02]  /*21e0*/  IMAD.MOV.U32 R24, RZ, RZ, R2 ;  /* 0x000000ffff187224 */ /* 0x020fe400078e0002 */
[----:B------:R-:W-:-:S09]  /*21f0*/  IMAD.MOV.U32 R25, RZ, RZ, R3 ;  /* 0x000000ffff197224 */ /* 0x000fd200078e0003 */
[----:B------:R-:W-:Y:S05]  /*2200*/  @!P1 BRA P2, `(.L_x_3495) ;  /* 0xffffffe800949947 */ /* 0x000fea000103ffff */
.L_x_3493:
[----:B------:R-:W0:Y:S08]  /*2210*/  S2UR UR4, SR_CTAID.Y ;  /* 0x00000000000479c3 */ /* 0x000e300000002600 */
[----:B------:R-:W0:Y:S02]  /*2220*/  LDC R2, c[0x0][0x238] ;  /* 0x00008e00ff027b82 */ /* 0x000e240000000800 */
[----:B0-----:R-:W-:-:S05]  /*2230*/  VIADD R2, R2, -UR4 ;  /* 0x8000000402027c36 */ /* 0x001fca0008000000 */
[----:B------:R-:W-:-:S13]  /*2240*/  ISETP.GE.AND P0, PT, R2, 0x1, PT ;  /* 0x000000010200780c */ /* 0x000fda0003f06270 */
[----:B------:R-:W-:Y:S05]  /*2250*/  @!P0 EXIT ;  /* 0x000000000000894d */ /* 0x000fea0003800000 */
[----:B------:R-:W0:Y:S01]  /*2260*/  S2R R4, SR_CTAID.X ;  /* 0x0000000000047919 */ /* 0x000e220000002500 */
[----:B------:R-:W1:Y:S01]  /*2270*/  LDC.64 R2, c[0x0][0x230] ;  /* 0x00008c00ff027b82 */ /* 0x000e620000000a00 */
[----:B------:R-:W-:Y:S01]  /*2280*/  HMUL2 R7, R36, R0.H0_H0 ;  /* 0x2000000024077232 */ /* 0x000fe20000000000 */
[----:B------:R-:W0:Y:S02]  /*2290*/  S2R R5, SR_TID.X ;  /* 0x0000000000057919 */ /* 0x000e240000002100 */
[----:B0-----:R-:W-:-:S04]  /*22a0*/  IMAD R4, R4, 0x20, R5 ;  /* 0x0000002004047824 */ /* 0x001fc800078e0205 */
[----:B------:R-:W-:-:S04]  /*22b0*/  IMAD.SHL.U32 R4, R4, 0x4, RZ ;  /* 0x0000000404047824 */ /* 0x000fc800078e00ff */
[----:B------:R-:W-:-:S04]  /*22c0*/  IMAD R5, R29, UR4, R4 ;  /* 0x000000041d057c24 */ /* 0x000fc8000f8e0204 */
[----:B-1----:R-:W-:-:S05]  /*22d0*/  IMAD.WIDE R4, R5, 0x2, R2 ;  /* 0x0000000205047825 */ /* 0x002fca00078e0202 */
        /* <DEDUP_REMOVED lines=8> */
.L_x_3499:
[----:B------:R-:W0:Y:S02]  /*2360*/  LDS R2, [R0] ;  /* 0x0000000000027984 */ /* 0x000e240000000800 */
[----:B0-----:R-:W-:-:S10]  /*2370*/  HFMA2.MMA R3, R2, 1, 1, R7 ;  /* 0x3c003c0002037835 */ /* 0x001fd40000000007 */
[----:B------:R-:W0:Y:S02]  /*2380*/  ATOMS.CAST.SPIN R3, [R0], R2, R3 ;  /* 0x000000020003738d */ /* 0x000e240001800003 */
[----:B0-----:R-:W-:-:S13]  /*2390*/  ISETP.EQ.U32.AND P0, PT, R3, 0x1, PT ;  /* 0x000000010300780c */ /* 0x001fda0003f02070 */
[----:B------:R-:W-:Y:S05]  /*23a0*/  @!P0 BRA `(.L_x_3499) ;  /* 0xfffffffc00ec8947 */ /* 0x000fea000383ffff */
[----:B------:R-:W-:Y:S05]  /*23b0*/  BRA `(.L_x_3497) ;  /* 0x00000000000c7947 */ /* 0x000fea0003800000 */
.L_x_3498:
[----:B------:R-:W2:Y:S02]  /*23c0*/  LD.E R0, desc[UR6][R4.64] ;  /* 0x0000000604007980 */ /* 0x000ea4000c101900 */
[----:B--2---:R-:W-:-:S05]  /*23d0*/  IMAD.IADD R3, R7, 0x1, R0 ;  /* 0x0000000107037824 */ /* 0x004fca00078e0200 */
[----:B------:R0:W-:Y:S02]  /*23e0*/  ST.E desc[UR6][R4.64], R3 ;  /* 0x0000000304007985 */ /* 0x0001e4000c101906 */
.L_x_3497:
[----:B------:R-:W-:Y:S05]  /*23f0*/  BSYNC B0 ;  /* 0x0000000000007941 */ /* 0x000fea0003800000 */
.L_x_3496:
[----:B------:R1:W-:Y:S02]  /*2400*/  ATOM.E.ADD.F16x2.RN.STRONG.GPU P0, RZ, desc[UR6][R4.64+0x4], R9 ;  /* 0x0000040904ff79a2 */ /* 0x0003e4000810e1c6 */
[----:B-1----:R-:W-:Y:S05]  /*2410*/  @P0 EXIT ;  /* 0x000000000000094d */ /* 0x002fea0003800000 */
[----:B------:R-:W1:Y:S02]  /*2420*/  QSPC.E.S P0, RZ, [R4+0x4] ;  /* 0x0000040004ff73aa */ /* 0x000e640000000500 */
[----:B-1----:R-:W-:Y:S05]  /*2430*/  @!P0 BRA `(.L_x_3500) ;  /* 0x0000000000208947 */ /* 0x002fea0003800000 */
[----:B------:R-:W-:-:S05]  /*2440*/  IMAD.MOV.U32 R2, RZ, RZ, R4 ;  /* 0x000000ffff027224 */ /* 0x000fca00078e0004 */
[----:B------:R-:W-:-:S07]  /*2450*/  MOV R0, R2 ;  /* 0x0000000200007202 */ /* 0x000fce0000000f00 */
.L_x_3501:
[----:B------:R-:W0:Y:S02]  /*2460*/  LDS R2, [R0+0x4] ;  /* 0x0000040000027984 */ /* 0x000e240000000800 */
[----:B0-----:R-:W-:-:S06]  /*2470*/  HADD2 R3, R2, R9 ;  /* 0x0000000902037230 */ /* 0x001fcc0000000000 */
[----:B------:R-:W0:Y:S02]  /*2480*/  ATOMS.CAST.SPIN R3, [R0+0x4], R2, R3 ;  /* 0x000004020003738d */ /* 0x000e240001800003 */
[----:B0-----:R-:W-:-:S13]  /*2490*/  ISETP.EQ.U32.AND P0, PT, R3, 0x1, PT ;  /* 0x000000010300780c */ /* 0x001fda0003f02070 */
[----:B------:R-:W-:Y:S05]  /*24a0*/  @!P0 BRA `(.L_x_3501) ;  /* 0xfffffffc00ec8947 */ /* 0x000fea000383ffff */
[----:B------:R-:W-:Y:S05]  /*24b0*/  EXIT ;  /* 0x000000000000794d */ /* 0x000fea0003800000 */
.L_x_3500:
[----:B------:R-:W0:Y:S02]  /*24c0*/  LD.E R0, desc[UR6][R4.64+0x4] ;  /* 0x0000040604007980 */ /* 0x000e24000c101900 */
[----:B0-----:R-:W-:-:S05]  /*24d0*/  IMAD.IADD R3, R9, 0x1, R0 ;  /* 0x0000000109037824 */ /* 0x001fca00078e0200 */
[----:B------:R-:W-:Y:S01]  /*24e0*/  ST.E desc[UR6][R4.64+0x4], R3 ;  /* 0x0000040304007985 */ /* 0x000fe2000c101906 */
[----:B------:R-:W-:Y:S05]  /*24f0*/  EXIT ;  /* 0x000000000000794d */ /* 0x000fea0003800000 */
.L_x_3502:
        /* <DEDUP_REMOVED lines=16> */
.L_x_3732:


//--------------------- .text._Z23gemm_half_q_half_kernelILi1ELi24ELb1ELb1ELi32EEvPK6__halfPKjS4_S2_PS0_iiiiPKtS7_iiiiiibS2_i --------------------------
	.section	.text._Z23gemm_half_q_half_kernelILi1ELi24ELb1ELb1ELi32EEvPK6__halfPKjS4_S2_PS0_iiiiPKtS7_iiiiiibS2_i,"ax",@progbits
	.align	128
        .global         _Z23gemm_half_q_half_kernelILi1ELi24ELb1ELb1ELi32EEvPK6__halfPKjS4_S2_PS0_iiiiPKtS7_iiiiiibS2_i
        .type           _Z23gemm_half_q_half_kernelILi1ELi24ELb1ELb1ELi32EEvPK6__halfPKjS4_S2_PS0_iiiiPKtS7_iiiiiibS2_i,@function
        .size           _Z23gemm_half_q_half_kernelILi1ELi24ELb1ELb1ELi32EEvPK6__halfPKjS4_S2_PS0_iiiiPKtS7_iiiiiibS2_i,(.L_x_3733 - _Z23gemm_half_q_half_kernelILi1ELi24ELb1ELb1ELi32EEvPK6__halfPKjS4_S2_PS0_iiiiPKtS7_iiiiiibS2_i)
        .other          _Z23gemm_half_q_half_kernelILi1ELi24ELb1ELb1ELi32EEvPK6__halfPKjS4_S2_PS0_iiiiPKtS7_iiiiiibS2_i,@"STO_CUDA_ENTRY STV_DEFAULT"
_Z23gemm_half_q_half_kernelILi1ELi24ELb1ELb1ELi32EEvPK6__halfPKjS4_S2_PS0_iiiiPKtS7_iiiiiibS2_i:
.text._Z23gemm_half_q_half_kernelILi1ELi24ELb1ELb1ELi32EEvPK6__halfPKjS4_S2_PS0_iiiiPKtS7_iiiiiibS2_i:
[----:B------:R-:W-:Y:S08]  /*0000*/  LDC R1, c[0x0][0x28] ;  /* 0x00000a00ff017b82 */ /* 0x000ff00000000800 */
[----:B------:R-:W0:Y:S01]  /*0010*/  S2UR UR8, SR_CTAID.Y ;  /* 0x00000000000879c3 */ /* 0x000e220000002600 */
[----:B------:R-:W-:Y:S01]  /*0020*/  PRMT R31, RZ, 0x7610, R31 ;  /* 0x00007610ff1f7816 */ /* 0x000fe2000000001f */
[----:B------:R-:W-:-:S06]  /*0030*/  ULDC.64 UR6, c[0x0][0x208] ;  /* 0x0000820000067ab9 */ /* 0x000fcc0000000a00 */
[----:B------:R-:W0:Y:S02]  /*0040*/  LDC R8, c[0x0][0x238] ;  /* 0x00008e00ff087b82 */ /* 0x000e240000000800 */
[----:B0-----:R-:W-:-:S04]  /*0050*/  IADD3 R8, R8, -UR8, RZ ;  /* 0x8000000808087c10 */ /* 0x001fc8000fffe0ff */
        /* <DEDUP_REMOVED lines=42> */
.L_x_3504:
[----:B------:R-:W-:Y:S05]  /*0300*/  BSYNC B0 ;  /* 0x0000000000007941 */ /* 0x000fea0003800000 */
.L_x_3503:
[----:B------:R-:W-:Y:S01]  /*0310*/  ULDC UR4, c[0x0][0x23c] ;  /* 0x00008f0000047ab9 */ /* 0x000fe20000000800 */
[----:B------:R-:W-:Y:S02]  /*0320*/  SHF.L.U32 R9, R10, 0x2, RZ ;  /* 0x000000020a097819 */ /* 0x000fe400000006ff */
[----:B0-----:R-:W-:-:S04]  /*0330*/  MOV R0, UR4 ;  /* 0x0000000400007c02 */ /* 0x001fc80008000f00 */
        /* <DEDUP_REMOVED lines=17> */
[----:B------:R-:W-:-:S07]  /*0450*/  SHF.L.U32 R15, R57, 0x6, RZ ;  /* 0x00000006390f7819 */ /* 0x000fce00000006ff */
[----:B------:R-:W1:Y:S08]  /*0460*/  LDC.64 R4, c[0x0][0x220] ;  /* 0x00008800ff047b82 */ /* 0x000e700000000a00 */
[----:B------:R-:W2:Y:S01]  /*0470*/  LDC.64 R6, c[0x0][0x228] ;  /* 0x00008a00ff067b82 */ /* 0x000ea20000000a00 */
        /* <DEDUP_REMOVED lines=8> */
[----:B012---:R-:W-:-:S07]  /*0500*/  SHF.R.S32.HI R12, RZ, 0x3, R12 ;  /* 0x00000003ff0c7819 */ /* 0x007fce000001140c */
.L_x_3506:
        /* <DEDUP_REMOVED lines=10> */
[----:B------:R-:W-:-:S06]  /*05b0*/  IMAD.WIDE R16, R17, 0x2, R6 ;  /* 0x0000000211107825 */ /* 0x000fcc00078e0206 */
        /* <DEDUP_REMOVED lines=29> */
.L_x_3505:
[----:B------:R-:W-:Y:S01]  /*0790*/  ULDC UR4, c[0x0][0x258] ;  /* 0x0000960000047ab9 */ /* 0x000fe20000000800 */
[C---:B------:R-:W-:Y:S02]  /*07a0*/  ISETP.GT.AND P3, PT, R36.reuse, R13, PT ;  /* 0x0000000d2400720c */ /* 0x040fe40003f64270 */
[----:B0-----:R-:W-:Y:S02]  /*07b0*/  CS2R R2, SRZ ;  /* 0x0000000000027805 */ /* 0x001fe4000001ff00 */
[----:B------:R-:W-:-:S13]  /*07c0*/  ISETP.GT.AND P2, PT, R36, UR4, PT ;  /* 0x0000000424007c0c */ /* 0x000fda000bf44270 */
[----:B------:R-:W-:Y:S05]  /*07d0*/  @!P2 BRA `(.L_x_3507) ;  /* 0x00000000001ca947 */ /* 0x000fea0003800000 */
[----:B------:R-:W0:Y:S02]  /*07e0*/  LDC R3, c[0x0][0x25c] ;  /* 0x00009700ff037b82 */ /* 0x000e240000000800 */
[----:B0-----:R-:W-:-:S04]  /*07f0*/  VIMNMX R3, R36, R3, PT ;  /* 0x0000000324037248 */ /* 0x001fc80003fe0100 */
[----:B------:R-:W-:-:S04]  /*0800*/  IADD3 R3, R3, -UR4, RZ ;  /* 0x8000000403037c10 */ /* 0x000fc8000fffe0ff */
[----:B------:R-:W-:-:S04]  /*0810*/  SHF.R.S32.HI R4, RZ, 0x1f, R3 ;  /* 0x0000001fff047819 */ /* 0x000fc80000011403 */
[----:B------:R-:W-:-:S04]  /*0820*/  LEA.HI R4, R4, R3, RZ, 0x5 ;  /* 0x0000000304047211 */ /* 0x000fc800078f28ff */
[----:B------:R-:W-:-:S05]  /*0830*/  SHF.R.S32.HI R4, RZ, 0x5, R4 ;  /* 0x00000005ff047819 */ /* 0x000fca0000011404 */
[----:B------:R-:W-:-:S07]  /*0840*/  IMAD R3, R4, 0x6, RZ ;  /* 0x0000000604037824 */ /* 0x000fce00078e02ff */
.L_x_3507:
        /* <DEDUP_REMOVED lines=8> */
.L_x_3508:
[----:B------:R-:W-:Y:S01]  /*08d0*/  ULDC UR10, c[0x0][0x260] ;  /* 0x00009800000a7ab9 */ /* 0x000fe20000000800 */
[C---:B------:R-:W-:Y:S02]  /*08e0*/  ISETP.GT.AND P3, PT, R36.reuse, R11, PT ;  /* 0x0000000b2400720c */ /* 0x040fe40003f64270 */
        /* <DEDUP_REMOVED lines=10> */
.L_x_3509:
        /* <DEDUP_REMOVED lines=8> */
.L_x_3510:
        /* <DEDUP_REMOVED lines=11> */
.L_x_3511:
[C---:B------:R-:W-:Y:S01]  /*0ac0*/  VIMNMX R6, R36.reuse, UR4, PT ;  /* 0x0000000424067c48 */ /* 0x040fe2000bfe0100 */
[----:B------:R-:W0:Y:S01]  /*0ad0*/  S2UR UR5, SR_CgaCtaId ;  /* 0x00000000000579c3 */ /* 0x000e220000008800 */
[----:B------:R-:W-:Y:S01]  /*0ae0*/  ISETP.GE.OR P0, PT, R36, UR10, P0 ;  /* 0x0000000a24007c0c */ /* 0x000fe20008706670 */
[----:B------:R-:W-:Y:S01]  /*0af0*/  ULDC.64 UR8, c[0x0][0x218] ;  /* 0x0000860000087ab9 */ /* 0x000fe20000000a00 */
[----:B------:R-:W-:Y:S01]  /*0b00*/  SHF.R.S32.HI R11, RZ, 0x1f, R6 ;  /* 0x0000001fff0b7819 */ /* 0x000fe20000011406 */
[----:B------:R-:W-:Y:S01]  /*0b10*/  UMOV UR4, 0x400 ;  /* 0x0000040000047882 */ /* 0x000fe20000000000 */
[----:B------:R-:W-:Y:S02]  /*0b20*/  PRMT R29, RZ, 0x5410, RZ ;  /* 0x00005410ff1d7816 */ /* 0x000fe400000000ff */
[----:B------:R-:W-:Y:S02]  /*0b30*/  LEA.HI R11, R11, R6, RZ, 0x5 ;  /* 0x000000060b0b7211 */ /* 0x000fe400078f28ff */
[----:B------:R-:W-:-:S02]  /*0b40*/  PRMT R28, RZ, 0x5410, RZ ;  /* 0x00005410ff1c7816 */ /* 0x000fc400000000ff */
[----:B------:R-:W-:-:S04]  /*0b50*/  SHF.R.S32.HI R6, RZ, 0x5, R11 ;  /* 0x00000005ff067819 */ /* 0x000fc8000001140b */
[----:B------:R-:W-:-:S04]  /*0b60*/  LEA R3, R6, R3, 0x3 ;  /* 0x0000000306037211 */ /* 0x000fc800078e18ff */
[----:B------:R-:W-:Y:S02]  /*0b70*/  IADD3 R2, R5, R3, R2 ;  /* 0x0000000305027210 */ /* 0x000fe40007ffe002 */
[----:B------:R-:W-:Y:S02]  /*0b80*/  SHF.R.S32.HI R3, RZ, 0x1f, R9 ;  /* 0x0000001fff037819 */ /* 0x000fe40000011409 */
[----:B------:R-:W-:Y:S01]  /*0b90*/  IADD3 R7, R7, R2, R4 ;  /* 0x0000000207077210 */ /* 0x000fe20007ffe004 */
[----:B0-----:R-:W-:-:S04]  /*0ba0*/  ULEA UR4, UR5, UR4, 0x18 ;  /* 0x0000000405047291 */ /* 0x001fc8000f8ec03f */
[----:B------:R-:W-:-:S05]  /*0bb0*/  IMAD R2, R7, R0, RZ ;  /* 0x0000000007027224 */ /* 0x000fca00078e02ff */
[----:B------:R-:W-:-:S04]  /*0bc0*/  IADD3 R7, P2, R9, R2, RZ ;  /* 0x0000000209077210 */ /* 0x000fc80007f5e0ff */
[----:B------:R-:W-:Y:S02]  /*0bd0*/  LEA.HI.X.SX32 R2, R2, R3, 0x1, P2 ;  /* 0x0000000302027211 */ /* 0x000fe400010f0eff */
[----:B------:R-:W-:-:S04]  /*0be0*/  LEA R6, P2, R7, UR8, 0x2 ;  /* 0x0000000807067c11 */ /* 0x000fc8000f8410ff */
[----:B------:R-:W-:Y:S01]  /*0bf0*/  LEA.HI.X R7, R7, UR9, R2, 0x2, P2 ;  /* 0x0000000907077c11 */ /* 0x000fe200090f1402 */
[----:B------:R-:W-:Y:S08]  /*0c00*/  @P0 BRA `(.L_x_3512) ;  /* 0x0000001400900947 */ /* 0x000ff00003800000 */
[----:B------:R-:W-:Y:S01]  /*0c10*/  PRMT R28, RZ, 0x5410, RZ ;  /* 0x00005410ff1c7816 */ /* 0x000fe200000000ff */
[----:B------:R-:W-:Y:S01]  /*0c20*/  ULDC UR5, c[0x0][0x260] ;  /* 0x0000980000057ab9 */ /* 0x000fe20000000800 */
[----:B------:R-:W-:Y:S01]  /*0c30*/  PRMT R29, RZ, 0x5410, RZ ;  /* 0x00005410ff1d7816 */ /* 0x000fe200000000ff */
[----:B------:R-:W-:-:S06]  /*0c40*/  ULDC UR8, c[0x0][0x240] ;  /* 0x0000900000087ab9 */ /* 0x000fcc0000000800 */
.L_x_3514:
[----:B------:R-:W0:Y:S01]  /*0c50*/  LDC R0, c[0x0][0x23c] ;  /* 0x00008f00ff007b82 */ /* 0x000e220000000800 */
[----:B------:R-:W-:Y:S02]  /*0c60*/  MOV R40, R6 ;  /* 0x0000000600287202 */ /* 0x000fe40000000f00 */
[----:B------:R-:W-:-:S05]  /*0c70*/  MOV R41, R7 ;  /* 0x0000000700297202 */ /* 0x000fca0000000f00 */
[----:B------:R-:W2:Y:S01]  /*0c80*/  LDG.E.128.CONSTANT R24, desc[UR6][R40.64] ;  /* 0x0000000628187981 */ /* 0x000ea2000c1e9d00 */
[----:B0-----:R-:W-:-:S05]  /*0c90*/  IMAD.WIDE R20, R0, 0x4, R40 ;  /* 0x0000000400147825 */ /* 0x001fca00078e0228 */
[----:B------:R0:W3:Y:S01]  /*0ca0*/  LDG.E.128.CONSTANT R8, desc[UR6][R20.64] ;  /* 0x0000000614087981 */ /* 0x0000e2000c1e9d00 */
[----:B------:R-:W-:-:S05]  /*0cb0*/  IMAD.WIDE R22, R0, 0x4, R20 ;  /* 0x0000000400167825 */ /* 0x000fca00078e0214 */
[----:B------:R-:W4:Y:S01]  /*0cc0*/  LDG.E.128.CONSTANT R12, desc[UR6][R22.64] ;  /* 0x00000006160c7981 */ /* 0x000f22000c1e9d00 */
[----:B------:R-:W-:-:S05]  /*0cd0*/  IMAD.WIDE R38, R0, 0x4, R22 ;  /* 0x0000000400267825 */ /* 0x000fca00078e0216 */
[----:B------:R-:W5:Y:S01]  /*0ce0*/  LDG.E.128.CONSTANT R16, desc[UR6][R38.64] ;  /* 0x0000000626107981 */ /* 0x000f62000c1e9d00 */
[----:B------:R-:W-:-:S05]  /*0cf0*/  IMAD.WIDE R2, R0, 0x4, R38 ;  /* 0x0000000400027825 */ /* 0x000fca00078e0226 */
[----:B------:R1:W5:Y:S01]  /*0d00*/  LDG.E.128.CONSTANT R4, desc[UR6][R2.64] ;  /* 0x0000000602047981 */ /* 0x000362000c1e9d00 */
[----:B------:R-:W-:Y:S01]  /*0d10*/  LEA R37, R57, 0x20, 0x5 ;  /* 0x0000002039257811 */ /* 0x000fe200078e28ff */
[----:B------:R-:W-:Y:S01]  /*0d20*/  HFMA2.MMA R43, -RZ, RZ, 0, 0.03125 ;  /* 0x00002800ff2b7435 */ /* 0x000fe200000001ff */
[----:B------:R-:W-:Y:S02]  /*0d30*/  IADD3 R36, R36, 0x20, RZ ;  /* 0x0000002024247810 */ /* 0x000fe40007ffe0ff */
[----:B------:R-:W-:Y:S02]  /*0d40*/  VIMNMX R37, R37, UR8, PT ;  /* 0x0000000825257c48 */ /* 0x000fe4000bfe0100 */
[----:B0-----:R-:W-:Y:S02]  /*0d50*/  PRMT R20, R31, 0x9910, RZ ;  /* 0x000099101f147816 */ /* 0x001fe400000000ff */
[----:B------:R-:W-:Y:S01]  /*0d60*/  ISETP.LT.AND P2, PT, R36, R37, PT ;  /* 0x000000252400720c */ /* 0x000fe20003f41270 */
[----:B-1----:R-:W-:Y:S01]  /*0d70*/  IMAD.WIDE R2, R0, 0x4, R2 ;  /* 0x0000000400027825 */ /* 0x002fe200078e0202 */
[----:B------:R-:W-:-:S02]  /*0d80*/  ISETP.EQ.OR P0, PT, R20, RZ, !P1 ;  /* 0x000000ff1400720c */ /* 0x000fc40004f02670 */
[----:B--2---:R-:W-:Y:S02]  /*0d90*/  SHF.R.U32.HI R23, RZ, 0xf, R26 ;  /* 0x0000000fff177819 */ /* 0x004fe4000001161a */
[----:B------:R-:W-:Y:S02]  /*0da0*/  SHF.R.U32.HI R21, RZ, 0xf, R25 ;  /* 0x0000000fff157819 */ /* 0x000fe40000011619 */
[----:B------:R-:W-:Y:S02]  /*0db0*/  SHF.R.U32.HI R38, RZ, 0xf, R27 ;  /* 0x0000000fff267819 */ /* 0x000fe4000001161b */
[----:B------:R-:W-:Y:S02]  /*0dc0*/  LOP3.LUT R37, R23, 0x10001, RZ, 0xc0, !PT ;  /* 0x0001000117257812 */ /* 0x000fe400078ec0ff */
[----:B------:R-:W-:Y:S02]  /*0dd0*/  SHF.R.U32.HI R20, RZ, 0xf, R24 ;  /* 0x0000000fff147819 */ /* 0x000fe40000011618 */
[----:B------:R-:W-:-:S02]  /*0de0*/  LOP3.LUT R22, R21, 0x10001, RZ, 0xc0, !PT ;  /* 0x0001000115167812 */ /* 0x000fc400078ec0ff */
[----:B------:R-:W-:Y:S02]  /*0df0*/  LOP3.LUT R39, R38, 0x10001, RZ, 0xc0, !PT ;  /* 0x0001000126277812 */ /* 0x000fe400078ec0ff */
[----:B------:R-:W-:Y:S02]  /*0e00*/  LOP3.LUT R20, R20, 0x10001, RZ, 0xc0, !PT ;  /* 0x0001000114147812 */ /* 0x000fe400078ec0ff */
[----:B---3--:R-:W-:Y:S02]  /*0e10*/  SHF.R.U32.HI R23, RZ, 0xe, R9 ;  /* 0x0000000eff177819 */ /* 0x008fe40000011609 */
[----:B------:R-:W-:Y:S02]  /*0e20*/  SHF.R.U32.HI R21, RZ, 0xe, R8 ;  /* 0x0000000eff157819 */ /* 0x000fe40000011608 */
[----:B------:R-:W-:Y:S02]  /*0e30*/  SHF.R.U32.HI R38, RZ, 0xe, R10 ;  /* 0x0000000eff267819 */ /* 0x000fe4000001160a */
[----:B------:R-:W-:-:S02]  /*0e40*/  LOP3.LUT R23, R22, 0x20002, R23, 0xf8, !PT ;  /* 0x0002000216177812 */ /* 0x000fc400078ef817 */
[----:B------:R-:W-:Y:S02]  /*0e50*/  SHF.R.U32.HI R40, RZ, 0xe, R11 ;  /* 0x0000000eff287819 */ /* 0x000fe4000001160b */
[----:B----4-:R-:W-:Y:S02]  /*0e60*/  SHF.R.U32.HI R22, RZ, 0xd, R13 ;  /* 0x0000000dff167819 */ /* 0x010fe4000001160d */
[----:B------:R-:W-:Y:S02]  /*0e70*/  LOP3.LUT R21, R20, 0x20002, R21, 0xf8, !PT ;  /* 0x0002000214157812 */ /* 0x000fe400078ef815 */
[----:B------:R-:W-:Y:S02]  /*0e80*/  LOP3.LUT R38, R37, 0x20002, R38, 0xf8, !PT ;  /* 0x0002000225267812 */ /* 0x000fe400078ef826 */
[----:B------:R-:W-:Y:S02]  /*0e90*/  LOP3.LUT R40, R39, 0x20002, R40, 0xf8, !PT ;  /* 0x0002000227287812 */ /* 0x000fe400078ef828 */
[----:B------:R-:W-:-:S02]  /*0ea0*/  SHF.R.U32.HI R20, RZ, 0xd, R12 ;  /* 0x0000000dff147819 */ /* 0x000fc4000001160c */
[----:B------:R-:W-:Y:S02]  /*0eb0*/  SHF.R.U32.HI R37, RZ, 0xd, R14 ;  /* 0x0000000dff257819 */ /* 0x000fe4000001160e */
[----:B------:R-:W-:Y:S02]  /*0ec0*/  LOP3.LUT R23, R23, 0x40004, R22, 0xf8, !PT ;  /* 0x0004000417177812 */ /* 0x000fe400078ef816 */
[----:B------:R-:W-:Y:S02]  /*0ed0*/  SHF.R.U32.HI R39, RZ, 0xd, R15 ;  /* 0x0000000dff277819 */ /* 0x000fe4000001160f */
[----:B-----5:R-:W-:Y:S02]  /*0ee0*/  SHF.R.U32.HI R22, RZ, 0xc, R17 ;  /* 0x0000000cff167819 */ /* 0x020fe40000011611 */
[----:B------:R-:W-:Y:S02]  /*0ef0*/  LOP3.LUT R21, R21, 0x40004, R20, 0xf8, !PT ;  /* 0x0004000415157812 */ /* 0x000fe400078ef814 */
[----:B------:R-:W-:-:S02]  /*0f00*/  LOP3.LUT R38, R38, 0x40004, R37, 0xf8, !PT ;  /* 0x0004000426267812 */ /* 0x000fc400078ef825 */
[----:B------:R-:W-:Y:S02]  /*0f10*/  LOP3.LUT R40, R40, 0x40004, R39, 0xf8, !PT ;  /* 0x0004000428287812 */ /* 0x000fe400078ef827 */
[----:B------:R-:W-:Y:S02]  /*0f20*/  SHF.R.U32.HI R20, RZ, 0xc, R16 ;  /* 0x0000000cff147819 */ /* 0x000fe40000011610 */
[----:B------:R-:W-:Y:S02]  /*0f30*/  SHF.R.U32.HI R37, RZ, 0xc, R18 ;  /* 0x0000000cff257819 */ /* 0x000fe40000011612 */
[----:B------:R-:W-:Y:S02]  /*0f40*/  LOP3.LUT R23, R23, 0x80008, R22, 0xf8, !PT ;  /* 0x0008000817177812 */ /* 0x000fe400078ef816 */
[----:B------:R-:W-:Y:S02]  /*0f50*/  SHF.R.U32.HI R42, RZ, 0xb, R5 ;  /* 0x0000000bff2a7819 */ /* 0x000fe40000011605 */
[----:B------:R-:W-:-:S02]  /*0f60*/  SHF.R.U32.HI R39, RZ, 0xc, R19 ;  /* 0x0000000cff277819 */ /* 0x000fc40000011613 */
[----:B------:R-:W-:Y:S02]  /*0f70*/  LOP3.LUT R20, R21, 0x80008, R20, 0xf8, !PT ;  /* 0x0008000815147812 */ /* 0x000fe400078ef814 */
[----:B------:R-:W-:Y:S02]  /*0f80*/  LOP3.LUT R38, R38, 0x80008, R37, 0xf8, !PT ;  /* 0x0008000826267812 */ /* 0x000fe400078ef825 */
[----:B------:R-:W-:Y:S02]  /*0f90*/  SHF.R.U32.HI R41, RZ, 0xb, R6 ;  /* 0x0000000bff297819 */ /* 0x000fe40000011606 */
[----:B------:R-:W-:Y:S02]  /*0fa0*/  LOP3.LUT R42, R23, 0x100010, R42, 0xf8, !PT ;  /* 0x00100010172a7812 */ /* 0x000fe400078ef82a */
[----:B------:R-:W-:Y:S02]  /*0fb0*/  LOP3.LUT R39, R40, 0x80008, R39, 0xf8, !PT ;  /* 0x0008000828277812 */ /* 0x000fe400078ef827 */
[----:B------:R-:W-:-:S02]  /*0fc0*/  LOP3.LUT R21, R25, 0x3e003e0, RZ, 0xc0, !PT ;  /* 0x03e003e019157812 */ /* 0x000fc400078ec0ff */
[----:B------:R-:W-:Y:S02]  /*0fd0*/  LOP3.LUT R23, R27, 0x3e003e0, RZ, 0xc0, !PT ;  /* 0x03e003e01b177812 */ /* 0x000fe400078ec0ff */
[----:B------:R-:W-:Y:S02]  /*0fe0*/  SHF.R.U32.HI R40, RZ, 0xb, R7 ;  /* 0x0000000bff287819 */ /* 0x000fe40000011607 */
[----:B------:R-:W-:Y:S02]  /*0ff0*/  LOP3.LUT R41, R38, 0x100010, R41, 0xf8, !PT ;  /* 0x0010001026297812 */ /* 0x000fe400078ef829 */
[----:B------:R-:W-:Y:S02]  /*1000*/  LOP3.LUT R58, R21, 0x64006400, RZ, 0xfc, !PT ;  /* 0x64006400153a7812 */ /* 0x000fe400078efcff */
[----:B------:R-:W-:Y:S02]  /*1010*/  LOP3.LUT R38, R23, 0x64006400, RZ, 0xfc, !PT ;  /* 0x6400640017267812 */ /* 0x000fe400078efcff */
[----:B------:R-:W-:Y:S01]  /*1020*/  SHF.R.U32.HI R37, RZ, 0xb, R4 ;  /* 0x0000000bff257819 */ /* 0x000fe20000011604 */
[-C--:B------:R-:W-:Y:S01]  /*1030*/  HFMA2 R58, R58, R43.reuse.H0_H0, -48, -48 ;  /* 0xd200d2003a3a7431 */ /* 0x080fe2000004002b */
[----:B------:R-:W-:Y:S01]  /*1040*/  LOP3.LUT R40, R39, 0x100010, R40, 0xf8, !PT ;  /* 0x0010001027287812 */ /* 0x000fe200078ef828 */
[----:B------:R-:W-:Y:S01]  /*1050*/  HFMA2 R59, R38, R43.H0_H0, -48, -48 ;  /* 0xd200d200263b7431 */ /* 0x000fe2000004002b */
[----:B------:R-:W-:-:S02]  /*1060*/  LOP3.LUT R22, R26, 0x3e003e0, RZ, 0xc0, !PT ;  /* 0x03e003e01a167812 */ /* 0x000fc400078ec0ff */
[----:B------:R-:W-:Y:S02]  /*1070*/  LOP3.LUT R21, R8, 0x3e003e0, RZ, 0xc0, !PT ;  /* 0x03e003e008157812 */ /* 0x000fe400078ec0ff */
[----:B------:R-:W-:Y:S02]  /*1080*/  LOP3.LUT R23, R10, 0x3e003e0, RZ, 0xc0, !PT ;  /* 0x03e003e00a177812 */ /* 0x000fe400078ec0ff */
[----:B------:R-:W-:Y:S02]  /*1090*/  LOP3.LUT R39, R11, 0x3e003e0, RZ, 0xc0, !PT ;  /* 0x03e003e00b277812 */ /* 0x000fe400078ec0ff */
[----:B------:R-:W-:Y:S02]  /*10a0*/  LOP3.LUT R37, R20, 0x100010, R37, 0xf8, !PT ;  /* 0x0010001014257812 */ /* 0x000fe400078ef825 */
        /* <DEDUP_REMOVED lines=62> */
[----:B------:R-:W-:Y:S01]  /*1490*/  SHF.R.U32.HI R24, RZ, 0xa, R24 ;  /* 0x0000000aff187819 */ /* 0x000fe20000011618 */
[----:B------:R-:W-:Y:S01]  /*14a0*/  HADD2 R63, R63, -1040, -1040 ;  /* 0xe410e4103f3f7430 */ /* 0x000fe20000000000 */
[----:B------:R-:W-:Y:S01]  /*14b0*/  SHF.R.U32.HI R25, RZ, 0xa, R25 ;  /* 0x0000000aff197819 */ /* 0x000fe20000011619 */
[----:B------:R-:W-:Y:S01]  /*14c0*/  HADD2 R69, R65, -1040, -1040 ;  /* 0xe410e41041457430 */ /* 0x000fe20000000000 */
        /* <DEDUP_REMOVED lines=14> */
[-C--:B------:R-:W-:Y:S01]  /*15b0*/  HFMA2 R58, R58, R21.reuse, R64 ;  /* 0x000000153a3a7231 */ /* 0x080fe20000000040 */
[----:B------:R-:W-:Y:S01]  /*15c0*/  PRMT R32, R32, 0x5410, R33 ;  /* 0x0000541020207816 */ /* 0x000fe20000000021 */
[----:B------:R-:W-:Y:S01]  /*15d0*/  HFMA2 R61, R59, R21, R61 ;  /* 0x000000153b3d7231 */ /* 0x000fe2000000003d */
[----:B------:R-:W-:Y:S01]  /*15e0*/  LOP3.LUT R59, R26, 0x64006400, RZ, 0xfc, !PT ;  /* 0x640064001a3b7812 */ /* 0x000fe200078efcff */
[----:B------:R-:W-:Y:S01]  /*15f0*/  HADD2 R40, R40, -1040, -1040 ;  /* 0xe410e41028287430 */ /* 0x000fe20000000000 */
[-C--:B------:R-:W-:Y:S01]  /*1600*/  HFMA2.MMA R20, R62, R21.reuse, R65 ;  /* 0x000000153e147235 */ /* 0x080fe20000000041 */
[----:B------:R-:W-:Y:S01]  /*1610*/  HADD2 R65, R24, -1040, -1040 ;  /* 0xe410e41018417430 */ /* 0x000fe20000000000 */
[----:B------:R-:W-:Y:S01]  /*1620*/  HFMA2.MMA R63, R60, R21, R63 ;  /* 0x000000153c3f7235 */ /* 0x000fe2000000003f */
[----:B------:R-:W-:Y:S01]  /*1630*/  LOP3.LUT R60, R27, 0x1f001f, RZ, 0xc0, !PT ;  /* 0x001f001f1b3c7812 */ /* 0x000fe200078ec0ff */
[----:B------:R-:W-:Y:S01]  /*1640*/  HADD2 R62, R59, -1040, -1040 ;  /* 0xe410e4103b3e7430 */ /* 0x000fe20000000000 */
[----:B------:R-:W-:-:S02]  /*1650*/  LOP3.LUT R21, R25, 0x64006400, RZ, 0xfc, !PT ;  /* 0x6400640019157812 */ /* 0x000fc400078efcff */
[----:B------:R-:W0:Y:S01]  /*1660*/  LDS.128 R24, [UR4+0x10] ;  /* 0x00001004ff187984 */ /* 0x000e220008000c00 */
[----:B------:R-:W-:Y:S01]  /*1670*/  LOP3.LUT R60, R60, 0x64006400, RZ, 0xfc, !PT ;  /* 0x640064003c3c7812 */ /* 0x000fe200078efcff */
[-C--:B------:R-:W-:Y:S01]  /*1680*/  HFMA2.MMA R20, R65, R22.reuse, R20 ;  /* 0x0000001641147235 */ /* 0x080fe20000000014 */
[----:B------:R-:W-:Y:S01]  /*1690*/  HADD2 R21, R21, -1040, -1040 ;  /* 0xe410e41015157430 */ /* 0x000fe20000000000 */
[----:B------:R-:W-:Y:S02]  /*16a0*/  LOP3.LUT R59, R8, 0x1f001f, RZ, 0xc0, !PT ;  /* 0x001f001f083b7812 */ /* 0x000fe400078ec0ff */
[----:B------:R-:W-:Y:S01]  /*16b0*/  HADD2 R60, R60, -1040, -1040 ;  /* 0xe410e4103c3c7430 */ /* 0x000fe20000000000 */
[----:B------:R-:W-:Y:S01]  /*16c0*/  SHF.R.U32.HI R8, RZ, 0xa, R8 ;  /* 0x0000000aff087819 */ /* 0x000fe20000011608 */
[-C--:B------:R-:W-:Y:S01]  /*16d0*/  HFMA2 R58, R21, R22.reuse, R58 ;  /* 0x00000016153a7231 */ /* 0x080fe2000000003a */
[----:B------:R-:W-:Y:S01]  /*16e0*/  HFMA2.MMA R21, R62, R22, R63 ;  /* 0x000000163e157235 */ /* 0x000fe2000000003f */
[----:B------:R-:W-:Y:S01]  /*16f0*/  HFMA2 R22, R60, R22, R61 ;  /* 0x000000163c167231 */ /* 0x000fe2000000003d */
[----:B------:R-:W-:-:S02]  /*1700*/  LOP3.LUT R61, R10, 0x1f001f, RZ, 0xc0, !PT ;  /* 0x001f001f0a3d7812 */ /* 0x000fc400078ec0ff */
[----:B------:R-:W-:Y:S02]  /*1710*/  LOP3.LUT R60, R9, 0x1f001f, RZ, 0xc0, !PT ;  /* 0x001f001f093c7812 */ /* 0x000fe400078ec0ff */
[----:B------:R-:W-:Y:S02]  /*1720*/  LOP3.LUT R61, R61, 0x64006400, RZ, 0xfc, !PT ;  /* 0x640064003d3d7812 */ /* 0x000fe400078efcff */
[----:B------:R-:W-:Y:S02]  /*1730*/  LOP3.LUT R62, R11, 0x1f001f, RZ, 0xc0, !PT ;  /* 0x001f001f0b3e7812 */ /* 0x000fe400078ec0ff */
[----:B------:R-:W-:Y:S01]  /*1740*/  LOP3.LUT R60, R60, 0x64006400, RZ, 0xfc, !PT ;  /* 0x640064003c3c7812 */ /* 0x000fe200078efcff */
[----:B------:R-:W-:Y:S01]  /*1750*/  HADD2 R64, R61, -1040, -1040 ;  /* 0xe410e4103d407430 */ /* 0x000fe20000000000 */
[----:B------:R-:W-:Y:S02]  /*1760*/  LOP3.LUT R62, R62, 0x64006400, RZ, 0xfc, !PT ;  /* 0x640064003e3e7812 */ /* 0x000fe400078efcff */
[----:B------:R-:W-:Y:S01]  /*1770*/  SHF.R.U32.HI R9, RZ, 0xa, R9 ;  /* 0x0000000aff097819 */ /* 0x000fe20000011609 */
[----:B------:R-:W-:Y:S01]  /*1780*/  HADD2 R63, R60, -1040, -1040 ;  /* 0xe410e4103c3f7430 */ /* 0x000fe20000000000 */
[----:B------:R-:W-:Y:S01]  /*1790*/  SHF.R.U32.HI R10, RZ, 0xa, R10 ;  /* 0x0000000aff0a7819 */ /* 0x000fe2000001160a */
[----:B------:R-:W-:Y:S01]  /*17a0*/  HADD2 R65, R62, -1040, -1040 ;  /* 0xe410e4103e417430 */ /* 0x000fe20000000000 */
[----:B------:R-:W-:Y:S01]  /*17b0*/  LOP3.LUT R8, R8, 0x1f001f, RZ, 0xc0, !PT ;  /* 0x001f001f08087812 */ /* 0x000fe200078ec0ff */
[----:B------:R-:W-:Y:S01]  /*17c0*/  HFMA2.MMA R62, R64, R23, R21 ;  /* 0x00000017403e7235 */ /* 0x000fe20000000015 */
[----:B------:R-:W-:Y:S01]  /*17d0*/  LOP3.LUT R59, R59, 0x64006400, RZ, 0xfc, !PT ;  /* 0x640064003b3b7812 */ /* 0x000fe200078efcff */
[-C--:B------:R-:W-:Y:S01]  /*17e0*/  HFMA2 R61, R63, R23.reuse, R58 ;  /* 0x000000173f3d7231 */ /* 0x080fe2000000003a */
[----:B------:R-:W-:Y:S01]  /*17f0*/  LOP3.LUT R9, R9, 0x1f001f, RZ, 0xc0, !PT ;  /* 0x001f001f09097812 */ /* 0x000fe200078ec0ff */
[----:B------:R-:W-:Y:S01]  /*1800*/  HFMA2 R58, R65, R23, R22 ;  /* 0x00000017413a7231 */ /* 0x000fe20000000016 */
[----:B------:R-:W-:Y:S01]  /*1810*/  LOP3.LUT R10, R10, 0x1f001f, RZ, 0xc0, !PT ;  /* 0x001f001f0a0a7812 */ /* 0x000fe200078ec0ff */
[----:B------:R-:W-:Y:S01]  /*1820*/  HADD2 R59, R59, -1040, -1040 ;  /* 0xe410e4103b3b7430 */ /* 0x000fe20000000000 */
[----:B------:R-:W-:-:S02]  /*1830*/  SHF.R.U32.HI R11, RZ, 0xa, R11 ;  /* 0x0000000aff0b7819 */ /* 0x000fc4000001160b */
[----:B------:R-:W-:Y:S02]  /*1840*/  LOP3.LUT R8, R8, 0x64006400, RZ, 0xfc, !PT ;  /* 0x6400640008087812 */ /* 0x000fe400078efcff */
[----:B------:R-:W-:Y:S01]  /*1850*/  LOP3.LUT R9, R9, 0x64006400, RZ, 0xfc, !PT ;  /* 0x6400640009097812 */ /* 0x000fe200078efcff */
[-C--:B0-----:R-:W-:Y:S01]  /*1860*/  HFMA2 R58, R53, R24.reuse, R58 ;  /* 0x00000018353a7231 */ /* 0x081fe2000000003a */
[----:B------:R-:W-:Y:S01]  /*1870*/  LOP3.LUT R10, R10, 0x64006400, RZ, 0xfc, !PT ;  /* 0x640064000a0a7812 */ /* 0x000fe200078efcff */
[----:B------:R-:W-:Y:S01]  /*1880*/  HFMA2.MMA R62, R55, R24, R62 ;  /* 0x00000018373e7235 */ /* 0x000fe2000000003e */
[----:B------:R-:W-:Y:S01]  /*1890*/  LOP3.LUT R11, R11, 0x1f001f, RZ, 0xc0, !PT ;  /* 0x001f001f0b0b7812 */ /* 0x000fe200078ec0ff */
[----:B------:R-:W-:Y:S01]  /*18a0*/  HADD2 R53, R8, -1040, -1040 ;  /* 0xe410e41008357430 */ /* 0x000fe20000000000 */
[----:B------:R-:W-:Y:S01]  /*18b0*/  HFMA2.MMA R60, R59, R23, R20 ;  /* 0x000000173b3c7235 */ /* 0x000fe20000000014 */
[----:B------:R-:W-:Y:S01]  /*18c0*/  HADD2 R8, R9, -1040, -1040 ;  /* 0xe410e41009087430 */ /* 0x000fe20000000000 */
[----:B------:R-:W-:Y:S01]  /*18d0*/  LOP3.LUT R11, R11, 0x64006400, RZ, 0xfc, !PT ;  /* 0x640064000b0b7812 */ /* 0x000fe200078efcff */
[----:B------:R-:W-:Y:S01]  /*18e0*/  HADD2 R9, R10, -1040, -1040 ;  /* 0xe410e4100a097430 */ /* 0x000fe20000000000 */
[----:B------:R-:W-:Y:S01]  /*18f0*/  LOP3.LUT R23, R12, 0x1f001f, RZ, 0xc0, !PT ;  /* 0x001f001f0c177812 */ /* 0x000fe200078ec0ff */
[----:B------:R-:W-:Y:S01]  /*1900*/  HFMA2 R61, R54, R24, R61 ;  /* 0x00000018363d7231 */ /* 0x000fe2000000003d */
[----:B------:R-:W-:Y:S01]  /*1910*/  SHF.R.U32.HI R20, RZ, 0xa, R12 ;  /* 0x0000000aff147819 */ /* 0x000fe2000001160c */
[----:B------:R-:W-:Y:S01]  /*1920*/  HADD2 R63, R11, -1040, -1040 ;  /* 0xe410e4100b3f7430 */ /* 0x000fe20000000000 */
[----:B------:R-:W-:Y:S01]  /*1930*/  HFMA2.MMA R60, R56, R24, R60 ;  /* 0x00000018383c7235 */ /* 0x000fe2000000003c */
[-C--:B------:R-:W-:Y:S01]  /*1940*/  HFMA2 R61, R8, R25.reuse, R61 ;  /* 0x00000019083d7231 */ /* 0x080fe2000000003d */
[-C--:B------:R-:W-:Y:S01]  /*1950*/  HFMA2.MMA R62, R9, R25.reuse, R62 ;  /* 0x00000019093e7235 */ /* 0x080fe2000000003e */
        /* <DEDUP_REMOVED lines=8> */
[----:B------:R-:W-:Y:S01]  /*19e0*/  SHF.R.U32.HI R53, RZ, 0xa, R5 ;  /* 0x0000000aff357819 */ /* 0x000fe20000011605 */
[----:B------:R-:W-:Y:S01]  /*19f0*/  HADD2 R23, R23, -1040, -1040 ;  /* 0xe410e41017177430 */ /* 0x000fe20000000000 */
[----:B------:R-:W-:Y:S02]  /*1a00*/  LOP3.LUT R5, R13, 0x64006400, RZ, 0xfc, !PT ;  /* 0x640064000d057812 */ /* 0x000fe400078efcff */
[----:B------:R-:W-:Y:S02]  /*1a10*/  SHF.R.U32.HI R22, RZ, 0xa, R14 ;  /* 0x0000000aff167819 */ /* 0x000fe4000001160e */
[----:B------:R-:W-:Y:S01]  /*1a20*/  SHF.R.U32.HI R24, RZ, 0xa, R4 ;  /* 0x0000000aff187819 */ /* 0x000fe20000011604 */
[----:B------:R-:W-:Y:S01]  /*1a30*/  HADD2 R65, R5, -1040, -1040 ;  /* 0xe410e41005417430 */ /* 0x000fe20000000000 */
[----:B------:R-:W-:Y:S01]  /*1a40*/  HFMA2.MMA R60, R23, R26, R60 ;  /* 0x0000001a173c7235 */ /* 0x000fe2000000003c */
[----:B------:R-:W-:-:S02]  /*1a50*/  LOP3.LUT R23, R4, 0x1f001f, RZ, 0xc0, !PT ;  /* 0x001f001f04177812 */ /* 0x000fc400078ec0ff */
[----:B------:R-:W-:Y:S02]  /*1a60*/  LOP3.LUT R14, R15, 0x1f001f, RZ, 0xc0, !PT ;  /* 0x001f001f0f0e7812 */ /* 0x000fe400078ec0ff */
[----:B------:R-:W-:Y:S02]  /*1a70*/  LOP3.LUT R4, R12, 0x64006400, RZ, 0xfc, !PT ;  /* 0x640064000c047812 */ /* 0x000fe400078efcff */
[----:B------:R-:W-:Y:S02]  /*1a80*/  LOP3.LUT R58, R6, 0x1f001f, RZ, 0xc0, !PT ;  /* 0x001f001f063a7812 */ /* 0x000fe400078ec0ff */
[----:B------:R-:W-:Y:S01]  /*1a90*/  SHF.R.U32.HI R12, RZ, 0xa, R6 ;  /* 0x0000000aff0c7819 */ /* 0x000fe20000011606 */
[----:B------:R-:W-:Y:S01]  /*1aa0*/  HFMA2.MMA R6, R65, R26, R62 ;  /* 0x0000001a41067235 */ /* 0x000fe2000000003e */
[----:B------:R-:W-:Y:S01]  /*1ab0*/  LOP3.LUT R20, R20, 0x1f001f, RZ, 0xc0, !PT ;  /* 0x001f001f14147812 */ /* 0x000fe200078ec0ff */
[----:B------:R-:W-:Y:S01]  /*1ac0*/  HADD2 R4, R4, -1040, -1040 ;  /* 0xe410e41004047430 */ /* 0x000fe20000000000 */
[----:B------:R-:W-:-:S02]  /*1ad0*/  LOP3.LUT R21, R21, 0x1f001f, RZ, 0xc0, !PT ;  /* 0x001f001f15157812 */ /* 0x000fc400078ec0ff */
[----:B------:R-:W-:Y:S01]  /*1ae0*/  LOP3.LUT R14, R14, 0x64006400, RZ, 0xfc, !PT ;  /* 0x640064000e0e7812 */ /* 0x000fe200078efcff */
[-C--:B------:R-:W-:Y:S01]  /*1af0*/  HFMA2 R5, R4, R26.reuse, R61 ;  /* 0x0000001a04057231 */ /* 0x080fe2000000003d */
[----:B------:R-:W-:Y:S01]  /*1b00*/  LOP3.LUT R22, R22, 0x1f001f, RZ, 0xc0, !PT ;  /* 0x001f001f16167812 */ /* 0x000fe200078ec0ff */
[-C--:B------:R-:W-:Y:S01]  /*1b10*/  HFMA2.MMA R4, R52, R27.reuse, R60 ;  /* 0x0000001b34047235 */ /* 0x080fe2000000003c */
[----:B------:R-:W-:Y:S01]  /*1b20*/  SHF.R.U32.HI R15, RZ, 0xa, R15 ;  /* 0x0000000aff0f7819 */ /* 0x000fe2000001160f */
[----:B------:R-:W-:Y:S01]  /*1b30*/  HADD2 R64, R14, -1040, -1040 ;  /* 0xe410e4100e407430 */ /* 0x000fe20000000000 */
[----:B------:R-:W-:Y:S01]  /*1b40*/  LOP3.LUT R20, R20, 0x64006400, RZ, 0xfc, !PT ;  /* 0x6400640014147812 */ /* 0x000fe200078efcff */
[----:B------:R-:W-:Y:S01]  /*1b50*/  HFMA2.MMA R6, R50, R27, R6 ;  /* 0x0000001b32067235 */ /* 0x000fe20000000006 */
[----:B------:R-:W-:Y:S01]  /*1b60*/  LOP3.LUT R21, R21, 0x64006400, RZ, 0xfc, !PT ;  /* 0x6400640015157812 */ /* 0x000fe200078efcff */
[----:B------:R-:W-:Y:S01]  /*1b70*/  HFMA2 R5, R51, R27, R5 ;  /* 0x0000001b33057231 */ /* 0x000fe20000000005 */
[----:B------:R-:W-:Y:S01]  /*1b80*/  LOP3.LUT R22, R22, 0x64006400, RZ, 0xfc, !PT ;  /* 0x6400640016167812 */ /* 0x000fe200078efcff */
[----:B------:R-:W-:Y:S01]  /*1b90*/  HFMA2 R63, R64, R26, R63 ;  /* 0x0000001a403f7231 */ /* 0x000fe2000000003f */
[----:B------:R-:W-:-:S02]  /*1ba0*/  LOP3.LUT R15, R15, 0x1f001f, RZ, 0xc0, !PT ;  /* 0x001f001f0f0f7812 */ /* 0x000fc400078ec0ff */
[----:B------:R-:W-:Y:S01]  /*1bb0*/  LOP3.LUT R13, R7, 0x1f001f, RZ, 0xc0, !PT ;  /* 0x001f001f070d7812 */ /* 0x000fe200078ec0ff */
[----:B------:R-:W-:Y:S01]  /*1bc0*/  HFMA2 R63, R49, R27, R63 ;  /* 0x0000001b313f7231 */ /* 0x000fe2000000003f */
[----:B------:R-:W-:Y:S01]  /*1bd0*/  SHF.R.U32.HI R14, RZ, 0xa, R7 ;  /* 0x0000000aff0e7819 */ /* 0x000fe20000011607 */
        /* <DEDUP_REMOVED lines=9> */
[----:B------:R-:W-:Y:S01]  /*1c70*/  LOP3.LUT R54, R54, 0x64006400, RZ, 0xfc, !PT ;  /* 0x6400640036367812 */ /* 0x000fe200078efcff */
[----:B------:R-:W-:Y:S01]  /*1c80*/  HFMA2.MMA R21, R21, R8, R6 ;  /* 0x0000000815157235 */ /* 0x000fe20000000006 */
[----:B------:R-:W-:Y:S01]  /*1c90*/  LOP3.LUT R56, R56, 0x64006400, RZ, 0xfc, !PT ;  /* 0x6400640038387812 */ /* 0x000fe200078efcff */
[----:B------:R-:W0:Y:S01]  /*1ca0*/  LDS.128 R4, [UR4+0x30] ;  /* 0x00003004ff047984 */ /* 0x000e220008000c00 */
[----:B------:R-:W-:Y:S01]  /*1cb0*/  LOP3.LUT R59, R19, 0x1f001f, RZ, 0xc0, !PT ;  /* 0x001f001f133b7812 */ /* 0x000fe200078ec0ff */
[----:B------:R-:W-:Y:S01]  /*1cc0*/  HADD2 R54, R54, -1040, -1040 ;  /* 0xe410e41036367430 */ /* 0x000fe20000000000 */
[----:B------:R-:W-:Y:S01]  /*1cd0*/  SHF.R.U32.HI R16, RZ, 0xa, R16 ;  /* 0x0000000aff107819 */ /* 0x000fe20000011610 */
[----:B------:R-:W-:Y:S01]  /*1ce0*/  HADD2 R56, R56, -1040, -1040 ;  /* 0xe410e41038387430 */ /* 0x000fe20000000000 */
[----:B------:R-:W-:Y:S01]  /*1cf0*/  SHF.R.U32.HI R18, RZ, 0xa, R18 ;  /* 0x0000000aff127819 */ /* 0x000fe20000011612 */
        /* <DEDUP_REMOVED lines=8> */
[----:B------:R-:W-:Y:S01]  /*1d80*/  LOP3.LUT R19, R19, 0x1f001f, RZ, 0xc0, !PT ;  /* 0x001f001f13137812 */ /* 0x000fe200078ec0ff */
[-C--:B------:R-:W-:Y:S01]  /*1d90*/  HFMA2.MMA R15, R48, R10.reuse, R15 ;  /* 0x0000000a300f7235 */ /* 0x080fe2000000000f */
[----:B------:R-:W-:Y:S01]  /*1da0*/  LOP3.LUT R16, R16, 0x64006400, RZ, 0xfc, !PT ;  /* 0x6400640010107812 */ /* 0x000fe200078efcff */
[----:B------:R-:W-:Y:S01]  /*1db0*/  HFMA2 R63, R8, R9, R63 ;  /* 0x00000009083f7231 */ /* 0x000fe2000000003f */
[----:B------:R-:W-:Y:S01]  /*1dc0*/  LOP3.LUT R18, R18, 0x64006400, RZ, 0xfc, !PT ;  /* 0x6400640012127812 */ /* 0x000fe200078efcff */
[----:B------:R-:W-:Y:S01]  /*1dd0*/  HFMA2.MMA R21, R45, R10, R21 ;  /* 0x0000000a2d157235 */ /* 0x000fe20000000015 */
[----:B------:R-:W-:Y:S01]  /*1de0*/  LOP3.LUT R19, R19, 0x64006400, RZ, 0xfc, !PT ;  /* 0x6400640013137812 */ /* 0x000fe200078efcff */
[----:B------:R-:W-:Y:S01]  /*1df0*/  HADD2 R16, R16, -1040, -1040 ;  /* 0xe410e41010107430 */ /* 0x000fe20000000000 */
[----:B------:R-:W-:Y:S01]  /*1e00*/  LOP3.LUT R55, R17, 0x1f001f, RZ, 0xc0, !PT ;  /* 0x001f001f11377812 */ /* 0x000fe200078ec0ff */
[-C--:B------:R-:W-:Y:S01]  /*1e10*/  HFMA2 R63, R47, R10.reuse, R63 ;  /* 0x0000000a2f3f7231 */ /* 0x080fe2000000003f */
[----:B------:R-:W-:Y:S01]  /*1e20*/  LOP3.LUT R23, R23, 0x64006400, RZ, 0xfc, !PT ;  /* 0x6400640017177812 */ /* 0x000fe200078efcff */
[----:B------:R-:W-:Y:S01]  /*1e30*/  HADD2 R18, R18, -1040, -1040 ;  /* 0xe410e41012127430 */ /* 0x000fe20000000000 */
        /* <DEDUP_REMOVED lines=14> */
[-C--:B0-----:R-:W-:Y:S01]  /*1f20*/  HFMA2.MMA R15, R8, R4.reuse, R15 ;  /* 0x00000004080f7235 */ /* 0x081fe2000000000f */
[----:B------:R-:W-:Y:S01]  /*1f30*/  LOP3.LUT R25, R25, 0x64006400, RZ, 0xfc, !PT ;  /* 0x6400640019197812 */ /* 0x000fe200078efcff */
[----:B------:R-:W-:Y:S01]  /*1f40*/  HADD2 R17, R17, -1040, -1040 ;  /* 0xe410e41011117430 */ /* 0x000fe20000000000 */
        /* <DEDUP_REMOVED lines=9> */
[----:B------:R-:W-:Y:S01]  /*1fe0*/  LOP3.LUT R14, R14, 0x1f001f, RZ, 0xc0, !PT ;  /* 0x001f001f0e0e7812 */ /* 0x000fe200078ec0ff */
[-C--:B------:R-:W-:Y:S01]  /*1ff0*/  HFMA2.MMA R15, R44, R5.reuse, R15 ;  /* 0x000000052c0f7235 */ /* 0x080fe2000000000f */
[----:B------:R-:W-:Y:S01]  /*2000*/  LOP3.LUT R12, R12, 0x64006400, RZ, 0xfc, !PT ;  /* 0x640064000c0c7812 */ /* 0x000fe200078efcff */
[----:B------:R-:W-:Y:S01]  /*2010*/  HADD2 R24, R24, -1040, -1040 ;  /* 0xe410e41018187430 */ /* 0x000fe20000000000 */
[----:B------:R-:W-:Y:S01]  /*2020*/  HFMA2.MMA R21, R38, R5, R21 ;  /* 0x0000000526157235 */ /* 0x000fe20000000015 */
[----:B------:R-:W-:Y:S01]  /*2030*/  LOP3.LUT R53, R53, 0x64006400, RZ, 0xfc, !PT ;  /* 0x6400640035357812 */ /* 0x000fe200078efcff */
[-C--:B------:R-:W-:Y:S01]  /*2040*/  HFMA2 R20, R25, R4.reuse, R20 ;  /* 0x0000000419147231 */ /* 0x080fe20000000014 */
[----:B------:R-:W-:Y:S01]  /*2050*/  LOP3.LUT R14, R14, 0x64006400, RZ, 0xfc, !PT ;  /* 0x640064000e0e7812 */ /* 0x000fe200078efcff */
[----:B------:R-:W-:Y:S01]  /*2060*/  HFMA2 R63, R10, R4, R63 ;  /* 0x000000040a3f7231 */ /* 0x000fe2000000003f */
[----:B------:R-:W-:Y:S01]  /*2070*/  HFMA2.MMA R15, R24, R6, R15 ;  /* 0x00000006180f7235 */ /* 0x000fe2000000000f */
[----:B------:R-:W-:Y:S01]  /*2080*/  HADD2 R12, R12, -1040, -1040 ;  /* 0xe410e4100c0c7430 */ /* 0x000fe20000000000 */
[----:B------:R-:W-:Y:S01]  /*2090*/  PRMT R34, R34, 0x5410, R35 ;  /* 0x0000541022227816 */ /* 0x000fe20000000023 */
[----:B------:R-:W-:-:S02]  /*20a0*/  HFMA2 R20, R39, R5, R20 ;  /* 0x0000000527147231 */ /* 0x000fc40000000014 */
[----:B------:R-:W-:Y:S02]  /*20b0*/  HFMA2 R63, R43, R5, R63 ;  /* 0x000000052b3f7231 */ /* 0x000fe4000000003f */
[----:B------:R-:W-:Y:S01]  /*20c0*/  HADD2 R53, R53, -1040, -1040 ;  /* 0xe410e41035357430 */ /* 0x000fe20000000000 */
[----:B------:R-:W-:Y:S01]  /*20d0*/  HFMA2.MMA R21, R12, R6, R21 ;  /* 0x000000060c157235 */ /* 0x000fe20000000015 */
[----:B------:R-:W-:Y:S02]  /*20e0*/  HADD2 R14, R14, -1040, -1040 ;  /* 0xe410e4100e0e7430 */ /* 0x000fe40000000000 */
[----:B------:R-:W-:Y:S02]  /*20f0*/  HADD2 R4, R37, -1040, -1040 ;  /* 0xe410e41025047430 */ /* 0x000fe40000000000 */
[-C--:B------:R-:W-:Y:S02]  /*2100*/  HFMA2 R20, R53, R6.reuse, R20 ;  /* 0x0000000635147231 */ /* 0x080fe40000000014 */
[----:B------:R-:W-:-:S02]  /*2110*/  HFMA2 R63, R14, R6, R63 ;  /* 0x000000060e3f7231 */ /* 0x000fc4000000003f */
[----:B------:R-:W-:Y:S01]  /*2120*/  HADD2 R6, R41, -1040, -1040 ;  /* 0xe410e41029067430 */ /* 0x000fe20000000000 */
[-C--:B------:R-:W-:Y:S01]  /*2130*/  HFMA2.MMA R15, R4, R7.reuse, R15 ;  /* 0x00000007040f7235 */ /* 0x080fe2000000000f */
[----:B------:R-:W-:Y:S02]  /*2140*/  HADD2 R5, R42, -1040, -1040 ;  /* 0xe410e4102a057430 */ /* 0x000fe40000000000 */
[-C--:B------:R-:W-:Y:S02]  /*2150*/  HFMA2 R63, R40, R7.reuse, R63 ;  /* 0x00000007283f7231 */ /* 0x080fe4000000003f */
[----:B------:R-:W-:Y:S01]  /*2160*/  HFMA2.MMA R21, R6, R7, R21 ;  /* 0x0000000706157235 */ /* 0x000fe20000000015 */
[----:B------:R-:W-:Y:S02]  /*2170*/  HFMA2 R20, R5, R7, R20 ;  /* 0x0000000705147231 */ /* 0x000fe40000000014 */
[----:B------:R-:W-:Y:S02]  /*2180*/  HADD2 R63, R63.H0_H0, R63.H1_H1 ;  /* 0x3000003f3f3f7230 */ /* 0x000fe40000000800 */
[----:B------:R-:W-:-:S02]  /*2190*/  HADD2 R15, R15.H0_H0, R15.H1_H1 ;  /* 0x3000000f0f0f7230 */ /* 0x000fc40000000800 */
[----:B------:R-:W-:-:S03]  /*21a0*/  HADD2 R20, R20.H0_H0, R20.H1_H1 ;  /* 0x3000001414147230 */ /* 0x000fc60000000800 */
[----:B------:R-:W-:Y:S02]  /*21b0*/  HADD2 R21, R21.H0_H0, R21.H1_H1 ;  /* 0x3000001515157230 */ /* 0x000fe40000000800 */
[----:B------:R-:W-:-:S03]  /*21c0*/  PRMT R15, R15, 0x5410, R20 ;  /* 0x000054100f0f7816 */ /* 0x000fc60000000014 */
[----:B------:R-:W-:-:S03]  /*21d0*/  PRMT R21, R21, 0x5410, R63 ;  /* 0x0000541015157816 */ /* 0x000fc6000000003f */
[----:B------:R-:W-:Y:S02]  /*21e0*/  HFMA2.MMA R29, R15, R32, R29 ;  /* 0x000000200f1d7235 */ /* 0x000fe4000000001d */
[----:B------:R-:W-:-:S09]  /*21f0*/  HFMA2 R28, R21, R34, R28 ;  /* 0x00000022151c7231 */ /* 0x000fd2000000001c */
.L_x_3513:
[----:B------:R-:W-:Y:S01]  /*2200*/  ISETP.GE.AND P0, PT, R36, UR5, PT ;  /* 0x0000000524007c0c */ /* 0x000fe2000bf06270 */
[----:B------:R-:W-:Y:S01]  /*2210*/  UIADD3 UR4, UR4, 0x40, URZ ;  /* 0x0000004004047890 */ /* 0x000fe2000fffe03f */
[----:B------:R-:W-:Y:S02]  /*2220*/  MOV R6, R2 ;  /* 0x0000000200067202 */ /* 0x000fe40000000f00 */
[----:B------:R-:W-:-:S09]  /*2230*/  MOV R7, R3 ;  /* 0x0000000300077202 */ /* 0x000fd20000000f00 */
[----:B------:R-:W-:Y:S05]  /*2240*/  @!P0 BRA P2, `(.L_x_3514) ;  /* 0xffffffe800808947 */ /* 0x000fea000103ffff */
.L_x_3512:
[----:B------:R-:W-:Y:S01]  /*2250*/  ISETP.GE.AND P0, PT, R36, R30, PT ;  /* 0x0000001e2400720c */ /* 0x000fe20003f06270 */
[----:B------:R-:W-:-:S03]  /*2260*/  ULDC UR5, c[0x0][0x264] ;  /* 0x0000990000057ab9 */ /* 0x000fc60000000800 */
[----:B------:R-:W-:-:S13]  /*2270*/  ISETP.GE.OR P0, PT, R36, UR5, P0 ;  /* 0x0000000524007c0c */ /* 0x000fda0008706670 */
[----:B------:R-:W-:Y:S05]  /*2280*/  @P0 BRA `(.L_x_3515) ;  /* 0x00000024001c0947 */ /* 0x000fea0003800000 */
[----:B------:R-:W-:Y:S01]  /*2290*/  SHF.R.S32.HI R15, RZ, 0x1f, R0 ;  /* 0x0000001fff0f7819 */ /* 0x000fe20000011400 */
[----:B------:R-:W-:Y:S01]  /*22a0*/  HADD2.F32 R32, -RZ, R32.H0_H0 ;  /* 0x20000020ff207230 */ /* 0x000fe20000004100 */
[C---:B------:R-:W-:Y:S01]  /*22b0*/  SHF.L.U32 R17, R0.reuse, 0x4, RZ ;  /* 0x0000000400117819 */ /* 0x040fe200000006ff */
[----:B------:R-:W-:Y:S01]  /*22c0*/  HADD2.F32 R33, -RZ, R33.H0_H0 ;  /* 0x20000021ff217230 */ /* 0x000fe20000004100 */
[----:B------:R-:W-:Y:S01]  /*22d0*/  SHF.L.U64.HI R15, R0, 0x4, R15 ;  /* 0x00000004000f7819 */ /* 0x000fe2000001020f */
[----:B------:R-:W-:Y:S01]  /*22e0*/  HADD2.F32 R34, -RZ, R34.H0_H0 ;  /* 0x20000022ff227230 */ /* 0x000fe20000004100 */
[----:B------:R-:W-:Y:S01]  /*22f0*/  ULDC UR5, c[0x0][0x264] ;  /* 0x0000990000057ab9 */ /* 0x000fe20000000800 */
[----:B------:R-:W-:-:S07]  /*2300*/  HADD2.F32 R35, -RZ, R35.H0_H0 ;  /* 0x20000023ff237230 */ /* 0x000fce0000004100 */
.L_x_3520:
[----:B------:R-:W-:Y:S05]  /*2310*/  @!P1 BRA `(.L_x_3516) ;  /* 0x0000002000dc9947 */ /* 0x000fea0003800000 */
        /* <DEDUP_REMOVED lines=52> */
[----:B------:R-:W-:-:S02]  /*2660*/  HFMA2 R38, R24, R5.H0_H0, -72, -72 ;  /* 0xd480d48018267431 */ /* 0x000fc40000040005 */
[----:B------:R-:W-:Y:S02]  /*2670*/  HADD2.F32 R4, -RZ, R39.H0_H0 ;  /* 0x20000027ff047230 */ /* 0x000fe40000004100 */
[-C--:B------:R-:W-:Y:S02]  /*2680*/  HFMA2 R26, R26, R5.reuse.H0_H0, -72, -72 ;  /* 0xd480d4801a1a7431 */ /* 0x080fe40000040005 */
[----:B------:R-:W-:Y:S01]  /*2690*/  FFMA.FTZ R25, R22, R25, R43 ;  /* 0x0000001916197223 */ /* 0x000fe2000001002b */
[----:B------:R-:W-:Y:S02]  /*26a0*/  HFMA2 R27, R0, R5.H0_H0, -72, -72 ;  /* 0xd480d480001b7431 */ /* 0x000fe40000040005 */
[----:B------:R-:W-:Y:S02]  /*26b0*/  HADD2.F32 R2, -RZ, R38.H0_H0 ;  /* 0x20000026ff027230 */ /* 0x000fe40000004100 */
[----:B------:R-:W-:Y:S01]  /*26c0*/  FFMA.FTZ R4, R18, R4, R3 ;  /* 0x0000000412047223 */ /* 0x000fe20000010003 */
[----:B------:R-:W-:Y:S01]  /*26d0*/  HADD2.F32 R24, -RZ, R26.H0_H0 ;  /* 0x2000001aff187230 */ /* 0x000fe20000004100 */
[----:B------:R-:W-:Y:S01]  /*26e0*/  SHF.R.U32.HI R10, RZ, 0x8, R10 ;  /* 0x00000008ff0a7819 */ /* 0x000fe2000001160a */
[----:B------:R-:W-:-:S02]  /*26f0*/  HADD2.F32 R3, -RZ, R27.H0_H0 ;  /* 0x2000001bff037230 */ /* 0x000fc40000004100 */
[----:B------:R-:W-:Y:S01]  /*2700*/  FFMA.FTZ R37, R2, R18, R37 ;  /* 0x0000001202257223 */ /* 0x000fe20000010025 */
[----:B------:R-:W-:Y:S02]  /*2710*/  HADD2.F32 R0, -RZ, R38.H1_H1 ;  /* 0x30000026ff007230 */ /* 0x000fe40000004100 */
[C---:B------:R-:W-:Y:S01]  /*2720*/  FFMA.FTZ R41, R18.reuse, R24, R41 ;  /* 0x0000001812297223 */ /* 0x040fe20000010029 */
[----:B------:R-:W-:Y:S02]  /*2730*/  HADD2.F32 R2, -RZ, R39.H1_H1 ;  /* 0x30000027ff027230 */ /* 0x000fe40000004100 */
[----:B------:R-:W-:Y:S01]  /*2740*/  FFMA.FTZ R3, R18, R3, R25 ;  /* 0x0000000312037223 */ /* 0x000fe20000010019 */
[----:B------:R-:W-:Y:S01]  /*2750*/  HADD2.F32 R22, -RZ, R26.H1_H1 ;  /* 0x3000001aff167230 */ /* 0x000fe20000004100 */
[----:B------:R-:W-:Y:S01]  /*2760*/  SHF.R.U32.HI R11, RZ, 0x8, R11 ;  /* 0x00000008ff0b7819 */ /* 0x000fe2000001160b */
[----:B------:R-:W-:Y:S02]  /*2770*/  HADD2.F32 R24, -RZ, R27.H1_H1 ;  /* 0x3000001bff187230 */ /* 0x000fe40000004100 */
[----:B------:R-:W-:Y:S01]  /*2780*/  FFMA.FTZ R37, R0, R23, R37 ;  /* 0x0000001700257223 */ /* 0x000fe20000010025 */
[----:B------:R-:W-:Y:S01]  /*2790*/  LOP3.LUT R0, R16, 0xf000f, RZ, 0xc0, !PT ;  /* 0x000f000f10007812 */ /* 0x000fe200078ec0ff */
[C---:B------:R-:W-:Y:S01]  /*27a0*/  FFMA.FTZ R25, R23.reuse, R2, R4 ;  /* 0x0000000217197223 */ /* 0x040fe20000010004 */
[C---:B------:R-:W-:Y:S01]  /*27b0*/  FFMA.FTZ R41, R23.reuse, R22, R41 ;  /* 0x0000001617297223 */ /* 0x040fe20000010029 */
[----:B------:R-:W-:Y:S01]  /*27c0*/  FFMA.FTZ R23, R23, R24, R3 ;  /* 0x0000001817177223 */ /* 0x000fe20000010003 */
[----:B------:R-:W-:Y:S01]  /*27d0*/  LOP3.LUT R3, R14, 0xf000f, RZ, 0xc0, !PT ;  /* 0x000f000f0e037812 */ /* 0x000fe200078ec0ff */
[--C-:B0-----:R-:W-:Y:S01]  /*27e0*/  HADD2.F32 R22, -RZ, R8.reuse.H0_H0 ;  /* 0x20000008ff167230 */ /* 0x101fe20000004100 */
[----:B------:R-:W-:Y:S01]  /*27f0*/  LOP3.LUT R4, R10, 0xf000f, RZ, 0xc0, !PT ;  /* 0x000f000f0a047812 */ /* 0x000fe200078ec0ff */
[----:B------:R-:W-:Y:S01]  /*2800*/  HADD2.F32 R8, -RZ, R8.H1_H1 ;  /* 0x30000008ff087230 */ /* 0x000fe20000004100 */
[----:B------:R-:W-:-:S02]  /*2810*/  LOP3.LUT R18, R11, 0xf000f, RZ, 0xc0, !PT ;  /* 0x000f000f0b127812 */ /* 0x000fc400078ec0ff */
[----:B------:R-:W-:Y:S01]  /*2820*/  LOP3.LUT R2, R0, 0x64006400, RZ, 0xfc, !PT ;  /* 0x6400640000027812 */ /* 0x000fe200078efcff */
[--C-:B------:R-:W-:Y:S01]  /*2830*/  HADD2.F32 R0, -RZ, R9.reuse.H0_H0 ;  /* 0x20000009ff007230 */ /* 0x100fe20000004100 */
[----:B------:R-:W-:Y:S01]  /*2840*/  LOP3.LUT R3, R3, 0x64006400, RZ, 0xfc, !PT ;  /* 0x6400640003037812 */ /* 0x000fe200078efcff */
[----:B------:R-:W-:Y:S01]  /*2850*/  HADD2.F32 R9, -RZ, R9.H1_H1 ;  /* 0x30000009ff097230 */ /* 0x000fe20000004100 */
        /* <DEDUP_REMOVED lines=8> */
[----:B------:R-:W-:Y:S01]  /*28e0*/  LOP3.LUT R16, R16, 0xf000f0, RZ, 0xc0, !PT ;  /* 0x00f000f010107812 */ /* 0x000fe200078ec0ff */
[----:B------:R-:W-:Y:S01]  /*28f0*/  HADD2.F32 R4, -RZ, R27.H0_H0 ;  /* 0x2000001bff047230 */ /* 0x000fe20000004100 */
[----:B------:R-:W-:Y:S01]  /*2900*/  LOP3.LUT R14, R14, 0xf000f0, RZ, 0xc0, !PT ;  /* 0x00f000f00e0e7812 */ /* 0x000fe200078ec0ff */
[----:B------:R-:W-:Y:S01]  /*2910*/  HADD2.F32 R18, -RZ, R38.H0_H0 ;  /* 0x20000026ff127230 */ /* 0x000fe20000004100 */
[----:B------:R-:W-:Y:S01]  /*2920*/  LOP3.LUT R10, R10, 0x64006400, RZ, 0xfc, !PT ;  /* 0x640064000a0a7812 */ /* 0x000fe200078efcff */
        /* <DEDUP_REMOVED lines=9> */
[----:B------:R-:W-:Y:S01]  /*29c0*/  FFMA.FTZ R3, R3, R8, R2 ;  /* 0x0000000803037223 */ /* 0x000fe20000010002 */
[----:B------:R-:W-:-:S02]  /*29d0*/  HADD2.F32 R23, -RZ, R27.H1_H1 ;  /* 0x3000001bff177230 */ /* 0x000fc40000004100 */
[-C--:B------:R-:W-:Y:S02]  /*29e0*/  HFMA2 R22, R10, R5.reuse.H0_H0, -72, -72 ;  /* 0xd480d4800a167431 */ /* 0x080fe40000040005 */
[----:B------:R-:W-:Y:S02]  /*29f0*/  HADD2.F32 R27, -RZ, R38.H1_H1 ;  /* 0x30000026ff1b7230 */ /* 0x000fe40000004100 */
[-C--:B------:R-:W-:Y:S01]  /*2a00*/  HFMA2 R16, R16, R5.reuse.H0_H0, -72, -72 ;  /* 0xd480d48010107431 */ /* 0x080fe20000040005 */
[----:B------:R-:W-:Y:S01]  /*2a10*/  LOP3.LUT R2, R11, 0x64006400, RZ, 0xfc, !PT ;  /* 0x640064000b027812 */ /* 0x000fe200078efcff */
[----:B------:R-:W-:Y:S02]  /*2a20*/  HFMA2 R18, R14, R5.H0_H0, -72, -72 ;  /* 0xd480d4800e127431 */ /* 0x000fe40000040005 */
[----:B------:R-:W-:Y:S02]  /*2a30*/  HADD2.F32 R14, -RZ, R22.H0_H0 ;  /* 0x20000016ff0e7230 */ /* 0x000fe40000004100 */
[----:B------:R-:W-:Y:S01]  /*2a40*/  FFMA.FTZ R27, R8, R27, R41 ;  /* 0x0000001b081b7223 */ /* 0x000fe20000010029 */
[----:B------:R-:W-:-:S02]  /*2a50*/  HADD2.F32 R4, -RZ, R16.H0_H0 ;  /* 0x20000010ff047230 */ /* 0x000fc40000004100 */
[----:B------:R-:W-:Y:S02]  /*2a60*/  HFMA2 R24, R2, R5.H0_H0, -72, -72 ;  /* 0xd480d48002187431 */ /* 0x000fe40000040005 */
[----:B------:R-:W-:Y:S02]  /*2a70*/  HADD2.F32 R11, -RZ, R39.H1_H1 ;  /* 0x30000027ff0b7230 */ /* 0x000fe40000004100 */
[----:B------:R-:W-:Y:S01]  /*2a80*/  FFMA.FTZ R23, R8, R23, R25 ;  /* 0x0000001708177223 */ /* 0x000fe20000010019 */
[----:B------:R-:W-:Y:S02]  /*2a90*/  HADD2.F32 R10, -RZ, R18.H0_H0 ;  /* 0x20000012ff0a7230 */ /* 0x000fe40000004100 */
[----:B------:R-:W-:Y:S01]  /*2aa0*/  FFMA.FTZ R27, R0, R14, R27 ;  /* 0x0000000e001b7223 */ /* 0x000fe2000001001b */
        /* <DEDUP_REMOVED lines=25> */
.L_x_3517:
        /* <DEDUP_REMOVED lines=101> */
[----:B------:R-:W-:-:S02]  /*3290*/  HFMA2 R20, R10, R5.H0_H0, -72, -72 ;  /* 0xd480d4800a147431 */ /* 0x000fc40000040005 */
[----:B------:R-:W-:Y:S02]  /*32a0*/  HADD2.F32 R23, -RZ, R38.H1_H1 ;  /* 0x30000026ff177230 */ /* 0x000fe40000004100 */
[-C--:B------:R-:W-:Y:S01]  /*32b0*/  HFMA2 R16, R16, R5.reuse.H0_H0, -72, -72 ;  /* 0xd480d48010107431 */ /* 0x080fe20000040005 */
[----:B------:R-:W-:Y:S01]  /*32c0*/  LOP3.LUT R2, R11, 0x64006400, RZ, 0xfc, !PT ;  /* 0x640064000b027812 */ /* 0x000fe200078efcff */
[-C--:B------:R-:W-:Y:S02]  /*32d0*/  HFMA2 R18, R14, R5.reuse.H0_H0, -72, -72 ;  /* 0xd480d4800e127431 */ /* 0x080fe40000040005 */
[----:B------:R-:W-:Y:S02]  /*32e0*/  HADD2.F32 R21, -RZ, R26.H1_H1 ;  /* 0x3000001aff157230 */ /* 0x000fe40000004100 */
[----:B------:R-:W-:Y:S01]  /*32f0*/  FFMA.FTZ R23, R8, R23, R37 ;  /* 0x0000001708177223 */ /* 0x000fe20000010025 */
[----:B------:R-:W-:Y:S02]  /*3300*/  HADD2.F32 R14, -RZ, R20.H0_H0 ;  /* 0x20000014ff0e7230 */ /* 0x000fe40000004100 */
[----:B------:R-:W-:-:S02]  /*3310*/  HFMA2 R22, R2, R5.H0_H0, -72, -72 ;  /* 0xd480d48002167431 */ /* 0x000fc40000040005 */
[----:B------:R-:W-:Y:S02]  /*3320*/  HADD2.F32 R4, -RZ, R16.H0_H0 ;  /* 0x20000010ff047230 */ /* 0x000fe40000004100 */
[----:B------:R-:W-:Y:S01]  /*3330*/  FFMA.FTZ R21, R8, R21, R25 ;  /* 0x0000001508157223 */ /* 0x000fe20000010019 */
[----:B------:R-:W-:Y:S02]  /*3340*/  HADD2.F32 R11, -RZ, R39.H1_H1 ;  /* 0x30000027ff0b7230 */ /* 0x000fe40000004100 */
        /* <DEDUP_REMOVED lines=27> */
.L_x_3518:
        /* <DEDUP_REMOVED lines=140> */
.L_x_3519:
[----:B------:R-:W-:Y:S05]  /*3dc0*/  @!P0 BRA `(.L_x_3516) ;  /* 0x0000000800308947 */ /* 0x000fea0003800000 */
[----:B------:R-:W-:Y:S02]  /*3dd0*/  IMAD.WIDE R8, R19, 0x4, R12 ;  /* 0x0000000413087825 */ /* 0x000fe400078e020c */
[----:B------:R-:W0:Y:S04]  /*3de0*/  LDS.64 R12, [UR4+0x30] ;  /* 0x00003004ff0c7984 */ /* 0x000e280008000a00 */
[----:B------:R-:W2:Y:S01]  /*3df0*/  LDG.E.128.CONSTANT R8, desc[UR6][R8.64] ;  /* 0x0000000608087981 */ /* 0x000ea2000c1e9d00 */
[--C-:B0-----:R-:W-:Y:S02]  /*3e00*/  HADD2.F32 R3, -RZ, R12.reuse.H0_H0 ;  /* 0x2000000cff037230 */ /* 0x101fe40000004100 */
[----:B------:R-:W-:Y:S01]  /*3e10*/  HADD2.F32 R12, -RZ, R12.H1_H1 ;  /* 0x3000000cff0c7230 */ /* 0x000fe20000004100 */
[----:B--2---:R-:W-:-:S02]  /*3e20*/  LOP3.LUT R2, R9, 0xf000f, RZ, 0xc0, !PT ;  /* 0x000f000f09027812 */ /* 0x004fc400078ec0ff */
[C---:B------:R-:W-:Y:S02]  /*3e30*/  LOP3.LUT R19, R8.reuse, 0xf000f0, RZ, 0xc0, !PT ;  /* 0x00f000f008137812 */ /* 0x040fe400078ec0ff */
[----:B------:R-:W-:Y:S02]  /*3e40*/  SHF.R.U32.HI R18, RZ, 0x8, R8 ;  /* 0x00000008ff127819 */ /* 0x000fe40000011608 */
        /* <DEDUP_REMOVED lines=12> */
[----:B------:R-:W0:Y:S01]  /*3f10*/  LDS.64 R8, [UR4+0x38] ;  /* 0x00003804ff087984 */ /* 0x000e220008000a00 */
[----:B------:R-:W-:Y:S01]  /*3f20*/  HADD2.F32 R24, -RZ, R23.H0_H0 ;  /* 0x20000017ff187230 */ /* 0x000fe20000004100 */
[----:B------:R-:W-:Y:S01]  /*3f30*/  LOP3.LUT R21, R10, 0xf000f0, RZ, 0xc0, !PT ;  /* 0x00f000f00a157812 */ /* 0x000fe200078ec0ff */
[----:B------:R-:W-:-:S02]  /*3f40*/  HADD2.F32 R4, -RZ, R39.H0_H0 ;  /* 0x20000027ff047230 */ /* 0x000fc40000004100 */
[----:B------:R-:W-:Y:S02]  /*3f50*/  HADD2 R26, R0, -1032, -1032 ;  /* 0xe408e408001a7430 */ /* 0x000fe40000000000 */
[----:B------:R-:W-:Y:S02]  /*3f60*/  HADD2.F32 R23, -RZ, R23.H1_H1 ;  /* 0x30000017ff177230 */ /* 0x000fe40000004100 */
[C---:B------:R-:W-:Y:S01]  /*3f70*/  FFMA.FTZ R25, R3.reuse, R24, RZ ;  /* 0x0000001803197223 */ /* 0x040fe200000100ff */
[----:B------:R-:W-:Y:S02]  /*3f80*/  HADD2.F32 R2, -RZ, R38.H0_H0 ;  /* 0x20000026ff027230 */ /* 0x000fe40000004100 */
[----:B------:R-:W-:Y:S01]  /*3f90*/  FFMA.FTZ R37, R3, R4, RZ ;  /* 0x0000000403257223 */ /* 0x000fe200000100ff */
[----:B------:R-:W-:Y:S02]  /*3fa0*/  HADD2.F32 R0, -RZ, R26.H0_H0 ;  /* 0x2000001aff007230 */ /* 0x000fe40000004100 */
[----:B------:R-:W-:Y:S01]  /*3fb0*/  FFMA.FTZ R4, R12, R23, R25 ;  /* 0x000000170c047223 */ /* 0x000fe20000010019 */
[----:B------:R-:W-:-:S02]  /*3fc0*/  HADD2.F32 R23, -RZ, R38.H1_H1 ;  /* 0x30000026ff177230 */ /* 0x000fc40000004100 */
[----:B------:R-:W-:Y:S01]  /*3fd0*/  FFMA.FTZ R27, R3, R2, RZ ;  /* 0x00000002031b7223 */ /* 0x000fe200000100ff */
        /* <DEDUP_REMOVED lines=32> */
[C---:B------:R-:W-:Y:S01]  /*41e0*/  FFMA.FTZ R19, R13.reuse, R2, R4 ;  /* 0x000000020d137223 */ /* 0x040fe20000010004 */
[----:B------:R-:W-:Y:S01]  /*41f0*/  LOP3.LUT R4, R16, 0xf000f, RZ, 0xc0, !PT ;  /* 0x000f000f10047812 */ /* 0x000fe200078ec0ff */
[----:B------:R-:W-:Y:S01]  /*4200*/  HADD2.F32 R22, -RZ, R22.H1_H1 ;  /* 0x30000016ff167230 */ /* 0x000fe20000004100 */
[----:B------:R-:W-:Y:S01]  /*4210*/  LOP3.LUT R3, R14, 0xf000f, RZ, 0xc0, !PT ;  /* 0x000f000f0e037812 */ /* 0x000fe200078ec0ff */
[C---:B------:R-:W-:Y:S01]  /*4220*/  FFMA.FTZ R21, R13.reuse, R12, R21 ;  /* 0x0000000c0d157223 */ /* 0x040fe20000010015 */
[--C-:B0-----:R-:W-:Y:S01]  /*4230*/  HADD2.F32 R12, -RZ, R8.reuse.H0_H0 ;  /* 0x20000008ff0c7230 */ /* 0x101fe20000004100 */
[----:B------:R-:W-:Y:S01]  /*4240*/  LOP3.LUT R2, R0, 0x64006400, RZ, 0xfc, !PT ;  /* 0x6400640000027812 */ /* 0x000fe200078efcff */
[----:B------:R-:W-:Y:S01]  /*4250*/  HADD2.F32 R20, -RZ, R8.H1_H1 ;  /* 0x30000008ff147230 */ /* 0x000fe20000004100 */
[----:B------:R-:W-:Y:S01]  /*4260*/  LOP3.LUT R8, R10, 0xf000f, RZ, 0xc0, !PT ;  /* 0x000f000f0a087812 */ /* 0x000fe200078ec0ff */
[----:B------:R-:W-:Y:S01]  /*4270*/  FFMA.FTZ R23, R13, R22, R23 ;  /* 0x000000160d177223 */ /* 0x000fe20000010017 */
[----:B------:R-:W-:Y:S01]  /*4280*/  LOP3.LUT R4, R4, 0x64006400, RZ, 0xfc, !PT ;  /* 0x6400640004047812 */ /* 0x000fe200078efcff */
[----:B------:R-:W-:Y:S01]  /*4290*/  HADD2 R13, R2, -1032, -1032 ;  /* 0xe408e408020d7430 */ /* 0x000fe20000000000 */
[----:B------:R-:W-:Y:S01]  /*42a0*/  LOP3.LUT R3, R3, 0x64006400, RZ, 0xfc, !PT ;  /* 0x6400640003037812 */ /* 0x000fe200078efcff */
[----:B------:R-:W-:Y:S01]  /*42b0*/  HADD2.F32 R0, -RZ, R9.H0_H0 ;  /* 0x20000009ff007230 */ /* 0x000fe20000004100 */
[----:B------:R-:W-:Y:S01]  /*42c0*/  LOP3.LUT R8, R8, 0x64006400, RZ, 0xfc, !PT ;  /* 0x6400640008087812 */ /* 0x000fe200078efcff */
[----:B------:R-:W-:Y:S01]  /*42d0*/  HADD2 R25, R4, -1032, -1032 ;  /* 0xe408e40804197430 */ /* 0x000fe20000000000 */
[----:B------:R-:W-:Y:S01]  /*42e0*/  LOP3.LUT R18, R18, 0xf000f0, RZ, 0xc0, !PT ;  /* 0x00f000f012127812 */ /* 0x000fe200078ec0ff */
[----:B------:R-:W-:Y:S01]  /*42f0*/  HADD2 R24, R3, -1032, -1032 ;  /* 0xe408e40803187430 */ /* 0x000fe20000000000 */
        /* <DEDUP_REMOVED lines=8> */
[----:B------:R-:W-:Y:S01]  /*4380*/  HADD2.F32 R3, -RZ, R13.H1_H1 ;  /* 0x3000000dff037230 */ /* 0x000fe20000004100 */
[----:B------:R-:W-:Y:S01]  /*4390*/  LOP3.LUT R10, R10, 0xf000f0, RZ, 0xc0, !PT ;  /* 0x00f000f00a0a7812 */ /* 0x000fe200078ec0ff */
[----:B------:R-:W-:Y:S01]  /*43a0*/  FFMA.FTZ R2, R2, R12, R11 ;  /* 0x0000000c02027223 */ /* 0x000fe2000001000b */
[----:B------:R-:W-:Y:S01]  /*43b0*/  LOP3.LUT R16, R16, 0x64006400, RZ, 0xfc, !PT ;  /* 0x6400640010107812 */ /* 0x000fe200078efcff */
[----:B------:R-:W-:-:S02]  /*43c0*/  HADD2.F32 R13, -RZ, R25.H1_H1 ;  /* 0x30000019ff0d7230 */ /* 0x000fc40000004100 */
[----:B------:R-:W-:Y:S01]  /*43d0*/  FFMA.FTZ R21, R12, R8, R21 ;  /* 0x000000080c157223 */ /* 0x000fe20000010015 */
[----:B------:R-:W-:Y:S02]  /*43e0*/  HADD2.F32 R11, -RZ, R24.H1_H1 ;  /* 0x30000018ff0b7230 */ /* 0x000fe40000004100 */
[-C--:B------:R-:W-:Y:S01]  /*43f0*/  HFMA2 R18, R18, R5.reuse.H0_H0, -72, -72 ;  /* 0xd480d48012127431 */ /* 0x080fe20000040005 */
[----:B------:R-:W-:Y:S01]  /*4400*/  LOP3.LUT R10, R10, 0x64006400, RZ, 0xfc, !PT ;  /* 0x640064000a0a7812 */ /* 0x000fe200078efcff */
[-C--:B------:R-:W-:Y:S02]  /*4410*/  HFMA2 R14, R14, R5.reuse.H0_H0, -72, -72 ;  /* 0xd480d4800e0e7431 */ /* 0x080fe40000040005 */
[----:B------:R-:W-:Y:S01]  /*4420*/  FFMA.FTZ R19, R12, R4, R19 ;  /* 0x000000040c137223 */ /* 0x000fe20000010013 */
[----:B------:R-:W-:Y:S02]  /*4430*/  HADD2.F32 R22, -RZ, R26.H0_H0 ;  /* 0x2000001aff167230 */ /* 0x000fe40000004100 */
[----:B------:R-:W-:-:S02]  /*4440*/  HFMA2 R16, R16, R5.H0_H0, -72, -72 ;  /* 0xd480d48010107431 */ /* 0x000fc40000040005 */
[----:B------:R-:W-:Y:S01]  /*4450*/  FFMA.FTZ R3, R3, R20, R2 ;  /* 0x0000001403037223 */ /* 0x000fe20000010002 */
[C---:B------:R-:W-:Y:S01]  /*4460*/  FFMA.FTZ R13, R20.reuse, R13, R21 ;  /* 0x0000000d140d7223 */ /* 0x040fe20000010015 */
[----:B------:R-:W-:Y:S01]  /*4470*/  FFMA.FTZ R11, R20, R11, R19 ;  /* 0x0000000b140b7223 */ /* 0x000fe20000010013 */
[----:B------:R-:W-:Y:S02]  /*4480*/  HADD2.F32 R2, -RZ, R18.H0_H0 ;  /* 0x20000012ff027230 */ /* 0x000fe40000004100 */
[----:B------:R-:W-:Y:S02]  /*4490*/  HFMA2 R21, R10, R5.H0_H0, -72, -72 ;  /* 0xd480d4800a157431 */ /* 0x000fe40000040005 */
        /* <DEDUP_REMOVED lines=31> */
.L_x_3516:
[----:B------:R-:W-:Y:S01]  /*4690*/  IADD3 R36, R36, 0x20, RZ ;  /* 0x0000002024247810 */ /* 0x000fe20007ffe0ff */
[----:B------:R-:W-:Y:S01]  /*46a0*/  UIADD3 UR4, UR4, 0x40, URZ ;  /* 0x0000004004047890 */ /* 0x000fe2000fffe03f */
[----:B------:R-:W-:Y:S02]  /*46b0*/  IADD3 R6, P2, R6, R17, RZ ;  /* 0x0000001106067210 */ /* 0x000fe40007f5e0ff */
[C---:B------:R-:W-:Y:S02]  /*46c0*/  ISETP.GE.AND P0, PT, R36.reuse, UR5, PT ;  /* 0x0000000524007c0c */ /* 0x040fe4000bf06270 */
[----:B------:R-:W-:Y:S02]  /*46d0*/  ISETP.LT.AND P3, PT, R36, R30, PT ;  /* 0x0000001e2400720c */ /* 0x000fe40003f61270 */
[----:B------:R-:W-:-:S11]  /*46e0*/  IADD3.X R7, R7, R15, RZ, P2, !PT ;  /* 0x0000000f07077210 */ /* 0x000fd600017fe4ff */
[----:B------:R-:W-:Y:S05]  /*46f0*/  @!P0 BRA P3, `(.L_x_3520) ;  /* 0xffffffdc00048947 */ /* 0x000fea000183ffff */
.L_x_3515:
[----:B------:R-:W-:Y:S05]  /*4700*/  @!P1 EXIT ;  /* 0x000000000000994d */ /* 0x000fea0003800000 */
        /* <DEDUP_REMOVED lines=18> */
.L_x_3524:
[----:B------:R-:W0:Y:S02]  /*4830*/  LDS R6, [R2] ;  /* 0x0000000002067984 */ /* 0x000e240000000800 */
[----:B0-----:R-:W-:-:S10]  /*4840*/  HFMA2.MMA R7, R6, 1, 1, R29 ;  /* 0x3c003c0006077835 */ /* 0x001fd4000000001d */
[----:B------:R-:W0:Y:S02]  /*4850*/  ATOMS.CAST.SPIN R7, [R2], R6, R7 ;  /* 0x000000060207738d */ /* 0x000e240001800007 */
[----:B0-----:R-:W-:-:S13]  /*4860*/  ISETP.EQ.U32.AND P0, PT, R7, 0x1, PT ;  /* 0x000000010700780c */ /* 0x001fda0003f02070 */
[----:B------:R-:W-:Y:S05]  /*4870*/  @!P0 BRA `(.L_x_3524) ;  /* 0xfffffffc00ec8947 */ /* 0x000fea000383ffff */
[----:B------:R-:W-:Y:S05]  /*4880*/  BRA `(.L_x_3522) ;  /* 0x00000000000c7947 */ /* 0x000fea0003800000 */
.L_x_3523:
[----:B------:R-:W2:Y:S02]  /*4890*/  LD.E R0, desc[UR6][R4.64] ;  /* 0x0000000604007980 */ /* 0x000ea4000c101900 */
[----:B--2---:R-:W-:-:S05]  /*48a0*/  IADD3 R3, R29, R0, RZ ;  /* 0x000000001d037210 */ /* 0x004fca0007ffe0ff */
[----:B------:R0:W-:Y:S02]  /*48b0*/  ST.E desc[UR6][R4.64], R3 ;  /* 0x0000000304007985 */ /* 0x0001e4000c101906 */
.L_x_3522:
[----:B------:R-:W-:Y:S05]  /*48c0*/  BSYNC B0 ;  /* 0x0000000000007941 */ /* 0x000fea0003800000 */
.L_x_3521:
[----:B------:R1:W-:Y:S02]  /*48d0*/  ATOM.E.ADD.F16x2.RN.STRONG.GPU P0, RZ, desc[UR6][R4.64+0x4], R31 ;  /* 0x0000041f04ff79a2 */ /* 0x0003e4000810e1c6 */
[----:B-1----:R-:W-:Y:S05]  /*48e0*/  @P0 EXIT ;  /* 0x000000000000094d */ /* 0x002fea0003800000 */
[----:B------:R-:W1:Y:S02]  /*48f0*/  QSPC.E.S P0, RZ, [R4+0x4] ;  /* 0x0000040004ff73aa */ /* 0x000e640000000500 */
[----:B-1----:R-:W-:Y:S05]  /*4900*/  @!P0 BRA `(.L_x_3525) ;  /* 0x0000000000208947 */ /* 0x002fea0003800000 */
[----:B------:R-:W-:-:S04]  /*4910*/  MOV R2, R4 ;  /* 0x0000000400027202 */ /* 0x000fc80000000f00 */
[----:B------:R-:W-:-:S07]  /*4920*/  MOV R2, R2 ;  /* 0x0000000200027202 */ /* 0x000fce0000000f00 */
.L_x_3526:
[----:B0-----:R-:W0:Y:S02]  /*4930*/  LDS R4, [R2+0x4] ;  /* 0x0000040002047984 */ /* 0x001e240000000800 */
[----:B0-----:R-:W-:-:S06]  /*4940*/  HADD2 R5, R4, R31 ;  /* 0x0000001f04057230 */ /* 0x001fcc0000000000 */
[----:B------:R-:W0:Y:S02]  /*4950*/  ATOMS.CAST.SPIN R5, [R2+0x4], R4, R5 ;  /* 0x000004040205738d */ /* 0x000e240001800005 */
[----:B0-----:R-:W-:-:S13]  /*4960*/  ISETP.EQ.U32.AND P0, PT, R5, 0x1, PT ;  /* 0x000000010500780c */ /* 0x001fda0003f02070 */
[----:B------:R-:W-:Y:S05]  /*4970*/  @!P0 BRA `(.L_x_3526) ;  /* 0xfffffffc00ec8947 */ /* 0x000fea000383ffff */
[----:B------:R-:W-:Y:S05]  /*4980*/  EXIT ;  /* 0x000000000000794d */ /* 0x000fea0003800000 */
.L_x_3525:
[----:B------:R-:W0:Y:S02]  /*4990*/  LD.E R0, desc[UR6][R4.64+0x4] ;  /* 0x0000040604007980 */ /* 0x000e24000c101900 */
[----:B0-----:R-:W-:-:S05]  /*49a0*/  IADD3 R3, R31, R0, RZ ;  /* 0x000000001f037210 */ /* 0x001fca0007ffe0ff */
[----:B------:R-:W-:Y:S01]  /*49b0*/  ST.E desc[UR6][R4.64+0x4], R3 ;  /* 0x0000040304007985 */ /* 0x000fe2000c101906 */
[----:B------:R-:W-:Y:S05]  /*49c0*/  EXIT ;  /* 0x000000000000794d */ /* 0x000fea0003800000 */
.L_x_3527:
        /* <DEDUP_REMOVED lines=11> */
.L_x_3733:


//--------------------- .text._Z23gemm_half_q_half_kernelILi1ELi8ELb1ELb1ELi32EEvPK6__halfPKjS4_S2_PS0_iiiiPKtS7_iiiiiibS2_i --------------------------
	.section	.text._Z23gemm_half_q_half_kernelILi1ELi8ELb1ELb1ELi32EEvPK6__halfPKjS4_S2_PS0_iiiiPKtS7_iiiiiibS2_i,"ax",@progbits
	.align	128
        .global         _Z23gemm_half_q_half_kernelILi1ELi8ELb1ELb1ELi32EEvPK6__halfPKjS4_S2_PS0_iiiiPKtS7_iiiiiibS2_i
        .type           _Z23gemm_half_q_half_kernelILi1ELi8ELb1ELb1ELi32EEvPK6__halfPKjS4_S2_PS0_iiiiPKtS7_iiiiiibS2_i,@function
        .size           _Z23gemm_half_q_half_kernelILi1ELi8ELb1ELb1ELi32EEvPK6__halfPKjS4_S2_PS0_iiiiPKtS7_iiiiiibS2_i,(.L_x_3734 - _Z23gemm_half_q_half_kernelILi1ELi8ELb1ELb1ELi32EEvPK6__halfPKjS4_S2_PS0_iiiiPKtS7_iiiiiibS2_i)
        .other          _Z23gemm_half_q_half_kernelILi1ELi8ELb1ELb1ELi32EEvPK6__halfPKjS4_S2_PS0_iiiiPKtS7_iiiiiibS2_i,@"STO_CUDA_ENTRY STV_DEFAULT"
_Z23gemm_half_q_half_kernelILi1ELi8ELb1ELb1ELi32EEvPK6__halfPKjS4_S2_PS0_iiiiPKtS7_iiiiiibS2_i:
.text._Z23gemm_half_q_half_kernelILi1ELi8ELb1ELb1ELi32EEvPK6__halfPKjS4_S2_PS0_iiiiPKtS7_iiiiiibS2_i:
[----:B------:R-:W-:Y:S08]  /*0000*/  LDC R1, c[0x0][0x28] ;  /* 0x00000a00ff017b82 */ /* 0x000ff00000000800 */
[----:B------:R-:W0:Y:S01]  /*0010*/  S2UR UR7, SR_CTAID.Y ;  /* 0x00000000000779c3 */ /* 0x000e220000002600 */
[----:B------:R-:W-:Y:S01]  /*0020*/  PRMT R2, RZ, 0x7610, R2 ;  /* 0x00007610ff027816 */ /* 0x000fe20000000002 */
[----:B------:R-:W-:-:S06]  /*0030*/  ULDC.64 UR10, c[0x0][0x208] ;  /* 0x00008200000a7ab9 */ /* 0x000fcc0000000a00 */
[----:B------:R-:W0:Y:S02]  /*0040*/  LDC R13, c[0x0][0x238] ;  /* 0x00008e00ff0d7b82 */ /* 0x000e240000000800 */
[----:B0-----:R-:W-:-:S13]  /*0050*/  ISETP.LE.AND P2, PT, R13, UR7, PT ;  /* 0x000000070d007c0c */ /* 0x001fda000bf43270 */
[----:B------:R-:W0:Y:S02]  /*0060*/  @!P2 LDC.64 R4, c[0x0][0x278] ;  /* 0x00009e00ff04ab82 */ /* 0x000e240000000a00 */
[----:B0-----:R-:W2:Y:S01]  /*0070*/  @!P2 LDG.E.U16 R2, desc[UR10][R4.64] ;  /* 0x0000000a0402a981 */ /* 0x001ea2000c1e1500 */
[----:B------:R-:W0:Y:S01]  /*0080*/  S2R R10, SR_TID.X ;  /* 0x00000000000a7919 */ /* 0x000e220000002100 */
[----:B------:R-:W1:Y:S01]  /*0090*/  S2R R3, SR_CTAID.X ;  /* 0x0000000000037919 */ /* 0x000e620000002500 */
[----:B--2---:R-:W-:-:S13]  /*00a0*/  ISETP.EQ.OR P0, PT, R2, RZ, P2 ;  /* 0x000000ff0200720c */ /* 0x004fda0001702670 */
[----:B01----:R-:W-:Y:S05]  /*00b0*/  @P0 EXIT ;  /* 0x000000000000094d */ /* 0x003fea0003800000 */
[----:B------:R-:W0:Y:S01]  /*00c0*/  S2UR UR6, SR_CTAID.Z ;  /* 0x00000000000679c3 */ /* 0x000e220000002700 */
[----:B------:R-:W-:Y:S01]  /*00d0*/  LEA R0, R3, R10, 0x5 ;  /* 0x0000000a03007211 */ /* 0x000fe200078e28ff */
[----:B------:R-:W-:Y:S01]  /*00e0*/  ULDC UR9, c[0x0][0x23c] ;  /* 0x00008f0000097ab9 */ /* 0x000fe20000000800 */
[----:B------:R-:W-:Y:S02]  /*00f0*/  BSSY B0, `(.L_x_3528) ;  /* 0x0000024000007945 */ /* 0x000fe40003800000 */
[----:B------:R-:W-:-:S03]  /*0100*/  SHF.L.U32 R0, R0, 0x2, RZ ;  /* 0x0000000200007819 */ /* 0x000fc600000006ff */
[----:B------:R-:W1:Y:S01]  /*0110*/  LDC R6, c[0x0][0x240] ;  /* 0x00009000ff067b82 */ /* 0x000e620000000800 */
[----:B------:R-:W-:Y:S01]  /*0120*/  ISETP.GE.AND P1, PT, R0, UR9, PT ;  /* 0x0000000900007c0c */ /* 0x000fe2000bf26270 */
[----:B0-----:R-:W-:-:S06]  /*0130*/  USHF.L.U32 UR8, UR6, 0x5, URZ ;  /* 0x0000000506087899 */ /* 0x001fcc000800063f */
[----:B------:R-:W-:Y:S02]  /*0140*/  MOV R5, UR8 ;  /* 0x0000000800057c02 */ /* 0x000fe40008000f00 */
[----:B------:R-:W-:Y:S02]  /*0150*/  IADD3 R9, R10, UR8, RZ ;  /* 0x000000080a097c10 */ /* 0x000fe4000fffe0ff */
[----:B-1----:R-:W-:-:S04]  /*0160*/  VIADDMNMX R3, R5, 0x20, R6, PT ;  /* 0x0000002005037846 */ /* 0x002fc80003800106 */
        /* <DEDUP_REMOVED lines=12> */
[----:B------:R-:W-:-:S04]  /*0230*/  @!P0 IADD3 R9, P3, R9, R6, RZ ;  /* 0x0000000609098210 */ /* 0x000fc80007f7e0ff */
[----:B------:R-:W-:Y:S02]  /*0240*/  @!P0 IADD3.X R12, R12, R7, RZ, P3, !PT ;  /* 0x000000070c0c8210 */ /* 0x000fe40001ffe4ff */
[----:B------:R-:W-:-:S04]  /*0250*/  @!P0 LEA R8, P3, R9, UR4, 0x1 ;  /* 0x0000000409088c11 */ /* 0x000fc8000f8608ff */
[----:B------:R-:W-:-:S06]  /*0260*/  @!P0 LEA.HI.X R9, R9, UR5, R12, 0x1, P3 ;  /* 0x0000000509098c11 */ /* 0x000fcc00098f0c0c */
[----:B------:R-:W3:Y:S01]  /*0270*/  @!P0 LDG.E.U16.CONSTANT R9, desc[UR10][R8.64] ;  /* 0x0000000a08098981 */ /* 0x000ee2000c1e9500 */
[----:B--2---:R-:W-:-:S04]  /*0280*/  @P0 IADD3 R11, P4, R6, R5, RZ ;  /* 0x00000005060b0210 */ /* 0x004fc80007f9e0ff */
[----:B------:R-:W-:Y:S02]  /*0290*/  @P0 IADD3.X R14, RZ, R7, RZ, P4, !PT ;  /* 0x00000007ff0e0210 */ /* 0x000fe400027fe4ff */
        /* <DEDUP_REMOVED lines=9> */
.L_x_3529:
[----:B------:R-:W-:Y:S05]  /*0330*/  BSYNC B0 ;  /* 0x0000000000007941 */ /* 0x000fea0003800000 */
.L_x_3528:
[----:B------:R-:W-:Y:S05]  /*0340*/  @P1 EXIT ;  /* 0x000000000000194d */ /* 0x000fea0003800000 */
[----:B0-----:R-:W0:Y:S01]  /*0350*/  LDC.U8 R4, c[0x0][0x270] ;  /* 0x00009c00ff047b82 */ /* 0x001e220000000000 */
[----:B------:R-:W1:Y:S07]  /*0360*/  S2R R7, SR_CTAID.Y ;  /* 0x0000000000077919 */ /* 0x000e6e0000002600 */
[----:B------:R-:W2:Y:S08]  /*0370*/  LDC R8, c[0x0][0x25c] ;  /* 0x00009700ff087b82 */ /* 0x000eb00000000800 */
[----:B------:R-:W3:Y:S01]  /*0380*/  LDC R9, c[0x0][0x264] ;  /* 0x00009900ff097b82 */ /* 0x000ee20000000800 */
[----:B0-----:R-:W-:-:S04]  /*0390*/  PRMT R4, R4, 0x8880, RZ ;  /* 0x0000888004047816 */ /* 0x001fc800000000ff */
[----:B------:R-:W-:-:S04]  /*03a0*/  ISETP.NE.AND P0, PT, R4, RZ, PT ;  /* 0x000000ff0400720c */ /* 0x000fc80003f05270 */
[----:B------:R-:W-:-:S04]  /*03b0*/  ISETP.NE.OR P0, PT, RZ, UR6, !P0 ;  /* 0x00000006ff007c0c */ /* 0x000fc8000c705670 */
[----:B------:R-:W-:Y:S02]  /*03c0*/  ISETP.LE.OR P1, PT, R13, UR7, P0 ;  /* 0x000000070d007c0c */ /* 0x000fe40008723670 */
[----:B------:R-:W-:-:S11]  /*03d0*/  ISETP.LE.AND P0, PT, R3, UR8, PT ;  /* 0x0000000803007c0c */ /* 0x000fd6000bf03270 */
[----:B------:R-:W0:Y:S01]  /*03e0*/  @!P1 LDC.64 R4, c[0x0][0x230] ;  /* 0x00008c00ff049b82 */ /* 0x000e220000000a00 */
[----:B-1----:R-:W-:-:S04]  /*03f0*/  @!P1 IMAD R7, R7, UR9, R0 ;  /* 0x0000000907079c24 */ /* 0x002fc8000f8e0200 */
[----:B0-----:R-:W-:-:S05]  /*0400*/  @!P1 IMAD.WIDE R4, R7, 0x2, R4 ;  /* 0x0000000207049825 */ /* 0x001fca00078e0204 */
[----:B------:R0:W-:Y:S01]  /*0410*/  @!P1 STG.E.64 desc[UR10][R4.64], RZ ;  /* 0x000000ff04009986 */ /* 0x0001e2000c101b0a */
[----:B------:R-:W-:Y:S06]  /*0420*/  BAR.SYNC.DEFER_BLOCKING 0x0 ;  /* 0x0000000000007b1d */ /* 0x000fec0000010000 */
[----:B--23--:R-:W-:Y:S05]  /*0430*/  @P0 BRA `(.L_x_3530) ;  /* 0x0000000000e80947 */ /* 0x00cfea0003800000 */
[----:B------:R-:W-:Y:S01]  /*0440*/  USHF.L.U32 UR4, UR6, 0x6, URZ ;  /* 0x0000000606047899 */ /* 0x000fe2000800063f */
[----:B------:R-:W1:Y:S01]  /*0450*/  LDC.64 R6, c[0x0][0x220] ;  /* 0x00008800ff067b82 */ /* 0x000e620000000a00 */
[----:B------:R-:W-:Y:S02]  /*0460*/  ULDC.64 UR12, c[0x0][0x248] ;  /* 0x00009200000c7ab9 */ /* 0x000fe40000000a00 */
[----:B------:R-:W-:-:S05]  /*0470*/  UIMAD.WIDE UR4, UR4, 0x2, UR12 ;  /* 0x00000002040478a5 */ /* 0x000fca000f8e020c */
[----:B0-----:R-:W0:Y:S01]  /*0480*/  LDC.64 R4, c[0x0][0x228] ;  /* 0x00008a00ff047b82 */ /* 0x001e220000000a00 */
[----:B------:R-:W-:Y:S02]  /*0490*/  MOV R14, UR4 ;  /* 0x00000004000e7c02 */ /* 0x000fe40008000f00 */
[----:B------:R-:W-:-:S05]  /*04a0*/  MOV R15, UR5 ;  /* 0x00000005000f7c02 */ /* 0x000fca0008000f00 */
[----:B------:R2:W5:Y:S01]  /*04b0*/  LDG.E.U16.CONSTANT R10, desc[UR10][R14.64] ;  /* 0x0000000a0e0a7981 */ /* 0x000562000c1e9500 */
[----:B------:R-:W-:Y:S01]  /*04c0*/  SHF.R.S32.HI R13, RZ, 0x1f, R0 ;  /* 0x0000001fff0d7819 */ /* 0x000fe20000011400 */
[----:B------:R-:W-:Y:S01]  /*04d0*/  UMOV UR4, URZ ;  /* 0x0000003f00047c82 */ /* 0x000fe20008000000 */
[----:B------:R-:W-:Y:S01]  /*04e0*/  SHF.L.U32 R11, R0, 0x2, RZ ;  /* 0x00000002000b7819 */ /* 0x000fe200000006ff */
[----:B------:R-:W-:Y:S01]  /*04f0*/  UMOV UR5, UR8 ;  /* 0x0000000800057c82 */ /* 0x000fe20008000000 */
[----:B------:R-:W-:Y:S02]  /*0500*/  LEA.HI R12, R13, R0, RZ, 0x3 ;  /* 0x000000000d0c7211 */ /* 0x000fe400078f18ff */
[----:B------:R-:W-:Y:S02]  /*0510*/  LOP3.LUT R11, R11, 0x10, RZ, 0xc0, !PT ;  /* 0x000000100b0b7812 */ /* 0x000fe400078ec0ff */
[----:B------:R-:W-:-:S07]  /*0520*/  SHF.R.S32.HI R12, RZ, 0x3, R12 ;  /* 0x00000003ff0c7819 */ /* 0x000fce000001140c */
.L_x_3531:
[----:B-----5:R-:W-:-:S05]  /*0530*/  IADD3 R19, R10, UR4, RZ ;  /* 0x000000040a137c10 */ /* 0x020fca000fffe0ff */
[----:B------:R-:W-:-:S05]  /*0540*/  IMAD R13, R19, UR9, RZ ;  /* 0x00000009130d7c24 */ /* 0x000fca000f8e02ff */
[----:B--2---:R-:W-:-:S04]  /*0550*/  SHF.R.S32.HI R14, RZ, 0x1f, R13 ;  /* 0x0000001fff0e7819 */ /* 0x004fc8000001140d */
[----:B------:R-:W-:Y:S01]  /*0560*/  LEA.HI R13, R14, R13, RZ, 0x3 ;  /* 0x0000000d0e0d7211 */ /* 0x000fe200078f18ff */
[----:B------:R-:W-:-:S03]  /*0570*/  ULEA UR6, UR5, 0x1, 0x1 ;  /* 0x0000000105067891 */ /* 0x000fc6000f8e083f */
[----:B------:R-:W-:Y:S01]  /*0580*/  LEA.HI.SX32 R13, R13, R12, 0x1d ;  /* 0x0000000c0d0d7211 */ /* 0x000fe200078feaff */
[----:B------:R-:W-:-:S04]  /*0590*/  UIMAD.WIDE UR6, UR6, 0x2, UR12 ;  /* 0x00000002060678a5 */ /* 0x000fc8000f8e020c */
[----:B-1----:R-:W-:Y:S02]  /*05a0*/  IMAD.WIDE R16, R13, 0x4, R6 ;  /* 0x000000040d107825 */ /* 0x002fe400078e0206 */
[----:B------:R-:W-:Y:S02]  /*05b0*/  MOV R14, UR6 ;  /* 0x00000006000e7c02 */ /* 0x000fe40008000f00 */
[----:B------:R-:W-:Y:S02]  /*05c0*/  MOV R15, UR7 ;  /* 0x00000007000f7c02 */ /* 0x000fe40008000f00 */
[----:B------:R-:W2:Y:S04]  /*05d0*/  LDG.E.CONSTANT R16, desc[UR10][R16.64] ;  /* 0x0000000a10107981 */ /* 0x000ea8000c1e9900 */
[----:B------:R-:W3:Y:S01]  /*05e0*/  LDG.E.U16.CONSTANT R14, desc[UR10][R14.64] ;  /* 0x0000000a0e0e7981 */ /* 0x000ee2000c1e9500 */
[----:B0-----:R-:W-:-:S05]  /*05f0*/  IMAD.WIDE R18, R19, 0x2, R4 ;  /* 0x0000000213127825 */ /* 0x001fca00078e0204 */
[----:B------:R0:W4:Y:S01]  /*0600*/  LDG.E.U16.CONSTANT R13, desc[UR10][R18.64] ;  /* 0x0000000a120d7981 */ /* 0x000122000c1e9500 */
[----:B------:R-:W-:Y:S01]  /*0610*/  UIADD3 UR4, UR4, 0x1, URZ ;  /* 0x0000000104047890 */ /* 0x000fe2000fffe03f */
[----:B--2---:R-:W-:-:S04]  /*0620*/  SHF.R.U32.HI R20, RZ, R11, R16 ;  /* 0x0000000bff147219 */ /* 0x004fc80000011610 */
[----:B------:R-:W-:Y:S02]  /*0630*/  LOP3.LUT R21, R20, 0xf, RZ, 0xc0, !PT ;  /* 0x0000000f14157812 */ /* 0x000fe400078ec0ff */
[--C-:B------:R-:W-:Y:S02]  /*0640*/  SHF.R.U32.HI R22, RZ, 0x4, R20.reuse ;  /* 0x00000004ff167819 */ /* 0x100fe40000011614 */
[--C-:B------:R-:W-:Y:S02]  /*0650*/  SHF.R.U32.HI R16, RZ, 0x8, R20.reuse ;  /* 0x00000008ff107819 */ /* 0x100fe40000011614 */
[----:B------:R-:W-:Y:S02]  /*0660*/  SHF.R.U32.HI R20, RZ, 0xc, R20 ;  /* 0x0000000cff147819 */ /* 0x000fe40000011614 */
[----:B---3--:R-:W-:Y:S02]  /*0670*/  R2UR UR6, R14 ;  /* 0x000000000e0672ca */ /* 0x008fe400000e0000 */
[----:B------:R-:W-:-:S02]  /*0680*/  LOP3.LUT R22, R22, 0xf, RZ, 0xc0, !PT ;  /* 0x0000000f16167812 */ /* 0x000fc400078ec0ff */
[----:B------:R-:W-:Y:S02]  /*0690*/  LOP3.LUT R20, R20, 0xf, RZ, 0xc0, !PT ;  /* 0x0000000f14147812 */ /* 0x000fe400078ec0ff */
[----:B------:R-:W-:Y:S02]  /*06a0*/  LOP3.LUT R16, R16, 0xf, RZ, 0xc0, !PT ;  /* 0x0000000f10107812 */ /* 0x000fe400078ec0ff */
[----:B------:R-:W-:Y:S02]  /*06b0*/  IADD3 R22, R22, 0x1, RZ ;  /* 0x0000000116167810 */ /* 0x000fe40007ffe0ff */
[----:B------:R-:W-:Y:S02]  /*06c0*/  IADD3 R20, R20, 0x1, RZ ;  /* 0x0000000114147810 */ /* 0x000fe40007ffe0ff */
[----:B------:R-:W-:Y:S01]  /*06d0*/  IADD3 R21, R21, 0x1, RZ ;  /* 0x0000000115157810 */ /* 0x000fe20007ffe0ff */
[----:B------:R-:W-:Y:S01]  /*06e0*/  IMAD R22, R22, R22, RZ ;  /* 0x0000001616167224 */ /* 0x000fe200078e02ff */
[----:B------:R-:W-:Y:S01]  /*06f0*/  IADD3 R16, R16, 0x1, RZ ;  /* 0x0000000110107810 */ /* 0x000fe20007ffe0ff */
[----:B------:R-:W-:Y:S01]  /*0700*/  IMAD R20, R20, R20, RZ ;  /* 0x0000001414147224 */ /* 0x000fe200078e02ff */
[----:B------:R-:W-:Y:S01]  /*0710*/  UIADD3 UR5, UR6, UR5, URZ ;  /* 0x0000000506057290 */ /* 0x000fe2000fffe03f */
[----:B------:R-:W-:-:S02]  /*0720*/  IMAD R21, R21, R21, RZ ;  /* 0x0000001515157224 */ /* 0x000fc400078e02ff */
[----:B0-----:R-:W-:Y:S01]  /*0730*/  IMAD R18, R16, R16, RZ ;  /* 0x0000001010127224 */ /* 0x001fe200078e02ff */
[----:B------:R-:W4:Y:S02]  /*0740*/  I2F.F16 R22, R22 ;  /* 0x0000001600167306 */ /* 0x000f240000200c00 */
[----:B------:R-:W-:-:S06]  /*0750*/  ISETP.LE.AND P1, PT, R3, UR5, PT ;  /* 0x0000000503007c0c */ /* 0x000fcc000bf23270 */
        /* <DEDUP_REMOVED lines=8> */
.L_x_3530:
[----:B------:R-:W-:Y:S01]  /*07e0*/  ULDC UR6, c[0x0][0x258] ;  /* 0x0000960000067ab9 */ /* 0x000fe20000000800 */
[----:B------:R-:W-:Y:S01]  /*07f0*/  UMOV UR4, URZ ;  /* 0x0000003f00047c82 */ /* 0x000fe20008000000 */
[----:B------:R-:W-:Y:S01]  /*0800*/  UISETP.GT.AND UP0, UPT, UR8, UR6, UPT ;  /* 0x000000060800728c */ /* 0x000fe2000bf04270 */
[----:B0-----:R-:W-:Y:S01]  /*0810*/  HFMA2.MMA R4, -RZ, RZ, 0, 0 ;  /* 0x00000000ff047435 */ /* 0x001fe200000001ff */
[----:B------:R-:W-:-:S04]  /*0820*/  ISETP.LT.AND P1, PT, R8, UR8, PT ;  /* 0x0000000808007c0c */ /* 0x000fc8000bf21270 */
[----:B------:R-:W-:-:S13]  /*0830*/  PLOP3.LUT P3, PT, PT, PT, UP0, 0x80, 0x0 ;  /* 0x000000000000781c */ /* 0x000fda0003f6f008 */
[----:B------:R-:W-:Y:S05]  /*0840*/  @!P3 BRA `(.L_x_3532) ;  /* 0x000000000020b947 */ /* 0x000fea0003800000 */
[----:B------:R-:W-:Y:S02]  /*0850*/  ULDC UR4, c[0x0][0x25c] ;  /* 0x0000970000047ab9 */ /* 0x000fe40000000800 */
[----:B------:R-:W-:-:S04]  /*0860*/  UISETP.LT.AND UP0, UPT, UR8, UR4, UPT ;  /* 0x000000040800728c */ /* 0x000fc8000bf01270 */
[----:B------:R-:W-:-:S04]  /*0870*/  USEL UR4, UR8, UR4, UP0 ;  /* 0x0000000408047287 */ /* 0x000fc80008000000 */
[----:B------:R-:W-:-:S04]  /*0880*/  UIADD3 UR4, UR4, -UR6, URZ ;  /* 0x8000000604047290 */ /* 0x000fc8000fffe03f */
[----:B------:R-:W-:-:S04]  /*0890*/  USHF.R.S32.HI UR5, URZ, 0x1f, UR4 ;  /* 0x0000001f3f057899 */ /* 0x000fc80008011404 */
[----:B------:R-:W-:-:S04]  /*08a0*/  ULEA.HI UR5, UR5, UR4, URZ, 0x5 ;  /* 0x0000000405057291 */ /* 0x000fc8000f8f283f */
[----:B------:R-:W-:-:S04]  /*08b0*/  USHF.R.S32.HI UR5, URZ, 0x5, UR5 ;  /* 0x000000053f057899 */ /* 0x000fc80008011405 */
[----:B------:R-:W-:-:S12]  /*08c0*/  UIMAD UR4, UR5, 0x6, URZ ;  /* 0x00000006050478a4 */ /* 0x000fd8000f8e023f */
.L_x_3532:
[----:B------:R-:W-:Y:S05]  /*08d0*/  @!P1 BRA `(.L_x_3533) ;  /* 0x00000000001c9947 */ /* 0x000fea0003800000 */
[----:B------:R-:W0:Y:S02]  /*08e0*/  LDC R5, c[0x0][0x260] ;  /* 0x00009800ff057b82 */ /* 0x000e240000000800 */
[----:B0-----:R-:W-:-:S04]  /*08f0*/  VIMNMX R5, R5, UR8, PT ;  /* 0x0000000805057c48 */ /* 0x001fc8000bfe0100 */
[----:B------:R-:W-:-:S04]  /*0900*/  IADD3 R5, R5, -R8, RZ ;  /* 0x8000000805057210 */ /* 0x000fc80007ffe0ff */
[----:B------:R-:W-:-:S04]  /*0910*/  SHF.R.S32.HI R4, RZ, 0x1f, R5 ;  /* 0x0000001fff047819 */ /* 0x000fc80000011405 */
[----:B------:R-:W-:-:S04]  /*0920*/  LEA.HI R4, R4, R5, RZ, 0x5 ;  /* 0x0000000504047211 */ /* 0x000fc800078f28ff */
[----:B------:R-:W-:-:S04]  /*0930*/  SHF.R.S32.HI R4, RZ, 0x5, R4 ;  /* 0x00000005ff047819 */ /* 0x000fc80000011404 */
[----:B------:R-:W-:-:S07]  /*0940*/  LEA R4, R4, R4, 0x2 ;  /* 0x0000000404047211 */ /* 0x000fce00078e10ff */
.L_x_3533:
[----:B------:R-:W-:Y:S01]  /*0950*/  ULDC UR5, c[0x0][0x260] ;  /* 0x0000980000057ab9 */ /* 0x000fe20000000800 */
[----:B------:R-:W-:Y:S01]  /*0960*/  HFMA2.MMA R5, -RZ, RZ, 0, 0 ;  /* 0x00000000ff057435 */ /* 0x000fe200000001ff */
[----:B------:R-:W-:Y:S02]  /*0970*/  UISETP.GT.AND UP0, UPT, UR8, UR5, UPT ;  /* 0x000000050800728c */ /* 0x000fe4000bf04270 */
[----:B------:R-:W-:Y:S02]  /*0980*/  ISETP.LT.AND P1, PT, R9, UR8, PT ;  /* 0x0000000809007c0c */ /* 0x000fe4000bf21270 */
[----:B------:R-:W-:Y:S02]  /*0990*/  MOV R7, RZ ;  /* 0x000000ff00077202 */ /* 0x000fe40000000f00 */
[----:B------:R-:W-:-:S13]  /*09a0*/  PLOP3.LUT P3, PT, PT, PT, UP0, 0x80, 0x0 ;  /* 0x000000000000781c */ /* 0x000fda0003f6f008 */
[----:B------:R-:W-:Y:S05]  /*09b0*/  @!P3 BRA `(.L_x_3534) ;  /* 0x00000000001cb947 */ /* 0x000fea0003800000 */
[----:B------:R-:W0:Y:S02]  /*09c0*/  LDC R6, c[0x0][0x264] ;  /* 0x00009900ff067b82 */ /* 0x000e240000000800 */
[----:B0-----:R-:W-:-:S04]  /*09d0*/  VIMNMX R6, R6, UR8, PT ;  /* 0x0000000806067c48 */ /* 0x001fc8000bfe0100 */
[----:B------:R-:W-:-:S04]  /*09e0*/  IADD3 R6, R6, -UR5, RZ ;  /* 0x8000000506067c10 */ /* 0x000fc8000fffe0ff */
[----:B------:R-:W-:-:S04]  /*09f0*/  SHF.R.S32.HI R7, RZ, 0x1f, R6 ;  /* 0x0000001fff077819 */ /* 0x000fc80000011406 */
[----:B------:R-:W-:-:S04]  /*0a00*/  LEA.HI R7, R7, R6, RZ, 0x5 ;  /* 0x0000000607077211 */ /* 0x000fc800078f28ff */
[----:B------:R-:W-:-:S04]  /*0a10*/  SHF.R.S32.HI R7, RZ, 0x5, R7 ;  /* 0x00000005ff077819 */ /* 0x000fc80000011407 */
[----:B------:R-:W-:-:S07]  /*0a20*/  SHF.L.U32 R7, R7, 0x2, RZ ;  /* 0x0000000207077819 */ /* 0x000fce00000006ff */
.L_x_3534:
        /* <DEDUP_REMOVED lines=8> */
.L_x_3535:
[----:B------:R-:W-:Y:S01]  /*0ab0*/  ULDC UR5, c[0x0][0x268] ;  /* 0x00009a0000057ab9 */ /* 0x000fe20000000800 */
[----:B------:R-:W-:Y:S01]  /*0ac0*/  HFMA2.MMA R6, -RZ, RZ, 0, 0 ;  /* 0x00000000ff067435 */ /* 0x000fe200000001ff */
[----:B------:R-:W-:-:S06]  /*0ad0*/  UISETP.GT.AND UP0, UPT, UR8, UR5, UPT ;  /* 0x000000050800728c */ /* 0x000fcc000bf04270 */
        /* <DEDUP_REMOVED lines=9> */
.L_x_3536:
[----:B------:R-:W-:Y:S02]  /*0b70*/  UISETP.LT.AND UP0, UPT, UR8, UR6, UPT ;  /* 0x000000060800728c */ /* 0x000fe4000bf01270 */
[----:B------:R-:W-:Y:S02]  /*0b80*/  ISETP.LE.OR P0, PT, R9, UR8, P0 ;  /* 0x0000000809007c0c */ /* 0x000fe40008703670 */
[----:B------:R-:W-:Y:S01]  /*0b90*/  PRMT R13, RZ, 0x5410, RZ ;  /* 0x00005410ff0d7816 */ /* 0x000fe200000000ff */
[----:B------:R-:W-:-:S04]  /*0ba0*/  USEL UR5, UR8, UR6, UP0 ;  /* 0x0000000608057287 */ /* 0x000fc80008000000 */
[----:B------:R-:W-:-:S04]  /*0bb0*/  USHF.R.S32.HI UR6, URZ, 0x1f, UR5 ;  /* 0x0000001f3f067899 */ /* 0x000fc80008011405 */
[----:B------:R-:W-:-:S04]  /*0bc0*/  ULEA.HI UR6, UR6, UR5, URZ, 0x5 ;  /* 0x0000000506067291 */ /* 0x000fc8000f8f283f */
[----:B------:R-:W-:-:S04]  /*0bd0*/  USHF.R.S32.HI UR6, URZ, 0x5, UR6 ;  /* 0x000000053f067899 */ /* 0x000fc80008011406 */
[----:B------:R-:W-:-:S06]  /*0be0*/  ULEA UR4, UR6, UR4, 0x3 ;  /* 0x0000000406047291 */ /* 0x000fcc000f8e183f */
[----:B------:R-:W-:-:S04]  /*0bf0*/  IADD3 R4, R7, UR4, R4 ;  /* 0x0000000407047c10 */ /* 0x000fc8000fffe004 */
[----:B------:R-:W-:Y:S02]  /*0c00*/  IADD3 R5, R6, R4, R5 ;  /* 0x0000000406057210 */ /* 0x000fe40007ffe005 */
[----:B------:R-:W-:Y:S01]  /*0c10*/  PRMT R4, RZ, 0x5410, RZ ;  /* 0x00005410ff047816 */ /* 0x000fe200000000ff */
[----:B------:R-:W-:Y:S06]  /*0c20*/  @P0 BRA `(.L_x_3537) ;  /* 0x0000002400600947 */ /* 0x000fec0003800000 */
[----:B------:R-:W0:Y:S01]  /*0c30*/  S2UR UR6, SR_CgaCtaId ;  /* 0x00000000000679c3 */ /* 0x000e220000008800 */
[----:B------:R-:W-:Y:S01]  /*0c40*/  IMAD R5, R5, UR9, RZ ;  /* 0x0000000905057c24 */ /* 0x000fe2000f8e02ff */
[----:B------:R-:W-:Y:S01]  /*0c50*/  ULDC.64 UR4, c[0x0][0x218] ;  /* 0x0000860000047ab9 */ /* 0x000fe20000000a00 */
[----:B------:R-:W-:Y:S01]  /*0c60*/  HADD2.F32 R6, -RZ, R15.H0_H0 ;  /* 0x2000000fff067230 */ /* 0x000fe20000004100 */
[----:B------:R-:W-:Y:S01]  /*0c70*/  PRMT R4, RZ, 0x5410, RZ ;  /* 0x00005410ff047816 */ /* 0x000fe200000000ff */
[----:B------:R-:W-:Y:S01]  /*0c80*/  HADD2.F32 R12, -RZ, R17.H0_H0 ;  /* 0x20000011ff0c7230 */ /* 0x000fe20000004100 */
[----:B------:R-:W-:Y:S01]  /*0c90*/  SHF.R.S32.HI R7, RZ, 0x1f, R5 ;  /* 0x0000001fff077819 */ /* 0x000fe20000011405 */
[----:B------:R-:W-:Y:S01]  /*0ca0*/  ULDC UR7, c[0x0][0x264] ;  /* 0x0000990000077ab9 */ /* 0x000fe20000000800 */
[----:B------:R-:W-:Y:S01]  /*0cb0*/  IADD3 R19, P0, R0, R5, RZ ;  /* 0x0000000500137210 */ /* 0x000fe20007f1e0ff */
[----:B------:R-:W-:Y:S01]  /*0cc0*/  HADD2.F32 R5, -RZ, R16.H0_H0 ;  /* 0x20000010ff057230 */ /* 0x000fe20000004100 */
[----:B------:R-:W-:-:S02]  /*0cd0*/  PRMT R13, RZ, 0x5410, RZ ;  /* 0x00005410ff0d7816 */ /* 0x000fc400000000ff */
[----:B------:R-:W-:Y:S01]  /*0ce0*/  LEA.HI.X.SX32 R0, R0, R7, 0x1, P0 ;  /* 0x0000000700007211 */ /* 0x000fe200000f0eff */
[----:B------:R-:W-:Y:S01]  /*0cf0*/  HADD2.F32 R7, -RZ, R14.H0_H0 ;  /* 0x2000000eff077230 */ /* 0x000fe20000004100 */
[----:B------:R-:W-:Y:S01]  /*0d00*/  LEA R18, P0, R19, UR4, 0x2 ;  /* 0x0000000413127c11 */ /* 0x000fe2000f8010ff */
[----:B------:R-:W-:-:S03]  /*0d10*/  UMOV UR4, 0x400 ;  /* 0x0000040000047882 */ /* 0x000fc60000000000 */
[----:B------:R-:W-:Y:S01]  /*0d20*/  LEA.HI.X R19, R19, UR5, R0, 0x2, P0 ;  /* 0x0000000513137c11 */ /* 0x000fe200080f1400 */
[----:B------:R-:W-:-:S04]  /*0d30*/  USHF.R.S32.HI UR5, URZ, 0x1f, UR9 ;  /* 0x0000001f3f057899 */ /* 0x000fc80008011409 */
[----:B------:R-:W-:Y:S02]  /*0d40*/  USHF.L.U64.HI UR5, UR9, 0x4, UR5 ;  /* 0x0000000409057899 */ /* 0x000fe40008010205 */
[----:B0-----:R-:W-:-:S03]  /*0d50*/  ULEA UR4, UR6, UR4, 0x18 ;  /* 0x0000000406047291 */ /* 0x001fc6000f8ec03f */
[----:B------:R-:W-:-:S09]  /*0d60*/  ULDC UR6, c[0x0][0x23c] ;  /* 0x00008f0000067ab9 */ /* 0x000fd20000000800 */
.L_x_3542:
[----:B------:R-:W-:Y:S05]  /*0d70*/  @P2 BRA `(.L_x_3538) ;  /* 0x0000002000e82947 */ /* 0x000fea0003800000 */
[----:B------:R-:W-:Y:S01]  /*0d80*/  PRMT R0, R2, 0x9910, RZ ;  /* 0x0000991002007816 */ /* 0x000fe200000000ff */
[----:B------:R-:W-:-:S03]  /*0d90*/  UMOV UR9, UR6 ;  /* 0x0000000600097c82 */ /* 0x000fc60008000000 */
[----:B------:R-:W-:Y:S02]  /*0da0*/  ISETP.NE.AND P0, PT, R0, RZ, PT ;  /* 0x000000ff0000720c */ /* 0x000fe40003f05270 */
[----:B------:R-:W-:-:S11]  /*0db0*/  MOV R0, 0x2c00 ;  /* 0x00002c0000007802 */ /* 0x000fd60000000f00 */
[----:B------:R-:W-:Y:S05]  /*0dc0*/  @!P0 BRA `(.L_x_3539) ;  /* 0x00000008002c8947 */ /* 0x000fea0003800000 */
[----:B------:R-:W2:Y:S04]  /*0dd0*/  LDG.E.128.CONSTANT R8, desc[UR10][R18.64] ;  /* 0x0000000a12087981 */ /* 0x000ea8000c1e9d00 */
[----:B------:R-:W0:Y:S02]  /*0de0*/  LDS.64 R14, [UR4] ;  /* 0x00000004ff0e7984 */ /* 0x000e240008000a00 */
[--C-:B0-----:R-:W-:Y:S02]  /*0df0*/  HADD2.F32 R20, -RZ, R14.reuse.H0_H0 ;  /* 0x2000000eff147230 */ /* 0x101fe40000004100 */
[----:B------:R-:W-:Y:S01]  /*0e00*/  HADD2.F32 R14, -RZ, R14.H1_H1 ;  /* 0x3000000eff0e7230 */ /* 0x000fe20000004100 */
[----:B--2---:R-:W-:Y:S02]  /*0e10*/  LOP3.LUT R16, R8, 0xf000f, RZ, 0xc0, !PT ;  /* 0x000f000f08107812 */ /* 0x004fe400078ec0ff */
[----:B------:R-:W-:-:S02]  /*0e20*/  LOP3.LUT R17, R9, 0xf000f, RZ, 0xc0, !PT ;  /* 0x000f000f09117812 */ /* 0x000fc400078ec0ff */
[----:B------:R-:W-:Y:S02]  /*0e30*/  LOP3.LUT R16, R16, 0x64006400, RZ, 0xfc, !PT ;  /* 0x6400640010107812 */ /* 0x000fe400078efcff */
[----:B------:R-:W-:Y:S02]  /*0e40*/  LOP3.LUT R17, R17, 0x64006400, RZ, 0xfc, !PT ;  /* 0x6400640011117812 */ /* 0x000fe400078efcff */
[----:B------:R-:W-:Y:S01]  /*0e50*/  LOP3.LUT R22, R8, 0xf000f0, RZ, 0xc0, !PT ;  /* 0x00f000f008167812 */ /* 0x000fe200078ec0ff */
[----:B------:R-:W-:Y:S02]  /*0e60*/  HADD2 R16, R16, -1032, -1032 ;  /* 0xe408e40810107430 */ /* 0x000fe40000000000 */
[----:B------:R-:W-:-:S03]  /*0e70*/  HADD2 R21, R17, -1032, -1032 ;  /* 0xe408e40811157430 */ /* 0x000fc60000000000 */
[--C-:B------:R-:W-:Y:S02]  /*0e80*/  HADD2.F32 R17, -RZ, R16.reuse.H0_H0 ;  /* 0x20000010ff117230 */ /* 0x100fe40000004100 */
[----:B------:R-:W-:Y:S02]  /*0e90*/  HADD2.F32 R23, -RZ, R16.H1_H1 ;  /* 0x30000010ff177230 */ /* 0x000fe40000004100 */
[--C-:B------:R-:W-:Y:S02]  /*0ea0*/  HADD2.F32 R25, -RZ, R21.reuse.H0_H0 ;  /* 0x20000015ff197230 */ /* 0x100fe40000004100 */
[----:B------:R-:W-:Y:S01]  /*0eb0*/  FFMA.FTZ R24, R17, R20, RZ ;  /* 0x0000001411187223 */ /* 0x000fe200000100ff */
[----:B------:R-:W-:Y:S01]  /*0ec0*/  HADD2.F32 R21, -RZ, R21.H1_H1 ;  /* 0x30000015ff157230 */ /* 0x000fe20000004100 */
[----:B------:R-:W0:Y:S01]  /*0ed0*/  LDS.64 R16, [UR4+0x8] ;  /* 0x00000804ff107984 */ /* 0x000e220008000a00 */
[----:B------:R-:W-:Y:S01]  /*0ee0*/  FFMA.FTZ R27, R20, R25, RZ ;  /* 0x00000019141b7223 */ /* 0x000fe200000100ff */
[----:B------:R-:W-:Y:S01]  /*0ef0*/  LOP3.LUT R25, R22, 0x64006400, RZ, 0xfc, !PT ;  /* 0x6400640016197812 */ /* 0x000fe200078efcff */
[----:B------:R-:W-:-:S02]  /*0f00*/  FFMA.FTZ R22, R23, R14, R24 ;  /* 0x0000000e17167223 */ /* 0x000fc40000010018 */
[----:B------:R-:W-:Y:S01]  /*0f10*/  FFMA.FTZ R24, R14, R21, R27 ;  /* 0x000000150e187223 */ /* 0x000fe2000001001b */
[----:B------:R-:W-:Y:S01]  /*0f20*/  LOP3.LUT R21, R9, 0xf000f0, RZ, 0xc0, !PT ;  /* 0x00f000f009157812 */ /* 0x000fe200078ec0ff */
[-C--:B------:R-:W-:Y:S01]  /*0f30*/  HFMA2 R25, R25, R0.reuse.H0_H0, -72, -72 ;  /* 0xd480d48019197431 */ /* 0x080fe20000040000 */
[----:B------:R-:W-:Y:S02]  /*0f40*/  SHF.R.U32.HI R9, RZ, 0x8, R9 ;  /* 0x00000008ff097819 */ /* 0x000fe40000011609 */
[----:B------:R-:W-:Y:S01]  /*0f50*/  LOP3.LUT R23, R21, 0x64006400, RZ, 0xfc, !PT ;  /* 0x6400640015177812 */ /* 0x000fe200078efcff */
[----:B------:R-:W-:Y:S02]  /*0f60*/  HADD2.F32 R21, -RZ, R15.H0_H0 ;  /* 0x2000000fff157230 */ /* 0x000fe40000004100 */
[----:B------:R-:W-:Y:S02]  /*0f70*/  HADD2.F32 R27, -RZ, R25.H0_H0 ;  /* 0x20000019ff1b7230 */ /* 0x000fe40000004100 */
[----:B------:R-:W-:-:S02]  /*0f80*/  HFMA2 R23, R23, R0.H0_H0, -72, -72 ;  /* 0xd480d48017177431 */ /* 0x000fc40000040000 */
[----:B------:R-:W-:Y:S02]  /*0f90*/  HADD2.F32 R15, -RZ, R15.H1_H1 ;  /* 0x3000000fff0f7230 */ /* 0x000fe40000004100 */
[----:B------:R-:W-:Y:S02]  /*0fa0*/  HADD2.F32 R25, -RZ, R25.H1_H1 ;  /* 0x30000019ff197230 */ /* 0x000fe40000004100 */
[----:B------:R-:W-:Y:S01]  /*0fb0*/  FFMA.FTZ R26, R27, R21, R22 ;  /* 0x000000151b1a7223 */ /* 0x000fe20000010016 */
[----:B------:R-:W-:Y:S01]  /*0fc0*/  SHF.R.U32.HI R22, RZ, 0x8, R8 ;  /* 0x00000008ff167819 */ /* 0x000fe20000011608 */
[--C-:B------:R-:W-:Y:S02]  /*0fd0*/  HADD2.F32 R27, -RZ, R23.reuse.H0_H0 ;  /* 0x20000017ff1b7230 */ /* 0x100fe40000004100 */
        /* <DEDUP_REMOVED lines=11> */
[----:B------:R-:W-:-:S03]  /*1090*/  HADD2 R26, R26, -1032, -1032 ;  /* 0xe408e4081a1a7430 */ /* 0x000fc60000000000 */
[----:B------:R-:W-:Y:S02]  /*10a0*/  HADD2.F32 R28, -RZ, R24.H0_H0 ;  /* 0x20000018ff1c7230 */ /* 0x000fe40000004100 */
[----:B0-----:R-:W-:Y:S02]  /*10b0*/  HADD2.F32 R8, -RZ, R16.H0_H0 ;  /* 0x20000010ff087230 */ /* 0x001fe40000004100 */
[----:B------:R-:W-:Y:S02]  /*10c0*/  HADD2.F32 R27, -RZ, R26.H0_H0 ;  /* 0x2000001aff1b7230 */ /* 0x000fe40000004100 */
[----:B------:R-:W-:Y:S02]  /*10d0*/  HADD2.F32 R24, -RZ, R24.H1_H1 ;  /* 0x30000018ff187230 */ /* 0x000fe40000004100 */
[----:B------:R-:W-:Y:S01]  /*10e0*/  FFMA.FTZ R25, R28, R8, R25 ;  /* 0x000000081c197223 */ /* 0x000fe20000010019 */
[----:B------:R-:W-:Y:S02]  /*10f0*/  HADD2.F32 R16, -RZ, R16.H1_H1 ;  /* 0x30000010ff107230 */ /* 0x000fe40000004100 */
[----:B------:R-:W-:Y:S01]  /*1100*/  FFMA.FTZ R27, R8, R27, R23 ;  /* 0x0000001b081b7223 */ /* 0x000fe20000010017 */
[----:B------:R-:W-:-:S02]  /*1110*/  HADD2.F32 R23, -RZ, R26.H1_H1 ;  /* 0x3000001aff177230 */ /* 0x000fc40000004100 */
[----:B------:R-:W-:Y:S01]  /*1120*/  FFMA.FTZ R24, R24, R16, R25 ;  /* 0x0000001018187223 */ /* 0x000fe20000010019 */
[----:B------:R-:W-:Y:S02]  /*1130*/  LOP3.LUT R25, R22, 0x64006400, RZ, 0xfc, !PT ;  /* 0x6400640016197812 */ /* 0x000fe400078efcff */
[----:B------:R-:W-:Y:S01]  /*1140*/  FFMA.FTZ R26, R16, R23, R27 ;  /* 0x00000017101a7223 */ /* 0x000fe2000001001b */
[----:B------:R-:W-:Y:S02]  /*1150*/  LOP3.LUT R23, R10, 0xf000f, RZ, 0xc0, !PT ;  /* 0x000f000f0a177812 */ /* 0x000fe400078ec0ff */
[----:B------:R-:W-:Y:S01]  /*1160*/  LOP3.LUT R27, R9, 0x64006400, RZ, 0xfc, !PT ;  /* 0x64006400091b7812 */ /* 0x000fe200078efcff */
[-C--:B------:R-:W-:Y:S01]  /*1170*/  HFMA2 R25, R25, R0.reuse.H0_H0, -72, -72 ;  /* 0xd480d48019197431 */ /* 0x080fe20000040000 */
[----:B------:R-:W-:Y:S01]  /*1180*/  LOP3.LUT R23, R23, 0x64006400, RZ, 0xfc, !PT ;  /* 0x6400640017177812 */ /* 0x000fe200078efcff */
[----:B------:R-:W-:Y:S02]  /*1190*/  HADD2.F32 R9, -RZ, R17.H0_H0 ;  /* 0x20000011ff097230 */ /* 0x000fe40000004100 */
[----:B------:R-:W-:-:S02]  /*11a0*/  HFMA2 R22, R27, R0.H0_H0, -72, -72 ;  /* 0xd480d4801b167431 */ /* 0x000fc40000040000 */
[--C-:B------:R-:W-:Y:S02]  /*11b0*/  HADD2.F32 R28, -RZ, R25.reuse.H0_H0 ;  /* 0x20000019ff1c7230 */ /* 0x100fe40000004100 */
[----:B------:R-:W-:Y:S02]  /*11c0*/  HADD2 R23, R23, -1032, -1032 ;  /* 0xe408e40817177430 */ /* 0x000fe40000000000 */
[----:B------:R-:W-:Y:S02]  /*11d0*/  HADD2.F32 R25, -RZ, R25.H1_H1 ;  /* 0x30000019ff197230 */ /* 0x000fe40000004100 */
[----:B------:R-:W-:Y:S01]  /*11e0*/  FFMA.FTZ R27, R28, R9, R24 ;  /* 0x000000091c1b7223 */ /* 0x000fe20000010018 */
[--C-:B------:R-:W-:Y:S02]  /*11f0*/  HADD2.F32 R29, -RZ, R23.reuse.H0_H0 ;  /* 0x20000017ff1d7230 */ /* 0x100fe40000004100 */
[----:B------:R-:W-:Y:S02]  /*1200*/  HADD2.F32 R24, -RZ, R23.H1_H1 ;  /* 0x30000017ff187230 */ /* 0x000fe40000004100 */
[----:B------:R-:W-:-:S02]  /*1210*/  HADD2.F32 R23, -RZ, R22.H0_H0 ;  /* 0x20000016ff177230 */ /* 0x000fc40000004100 */
[----:B------:R-:W-:Y:S01]  /*1220*/  FFMA.FTZ R29, R20, R29, RZ ;  /* 0x0000001d141d7223 */ /* 0x000fe200000100ff */
[----:B------:R-:W-:Y:S02]  /*1230*/  HADD2.F32 R22, -RZ, R22.H1_H1 ;  /* 0x30000016ff167230 */ /* 0x000fe40000004100 */
[----:B------:R-:W-:Y:S01]  /*1240*/  FFMA.FTZ R23, R9, R23, R26 ;  /* 0x0000001709177223 */ /* 0x000fe2000001001a */
[----:B------:R-:W-:Y:S01]  /*1250*/  LOP3.LUT R26, R11, 0xf000f, RZ, 0xc0, !PT ;  /* 0x000f000f0b1a7812 */ /* 0x000fe200078ec0ff */
[----:B------:R-:W-:-:S03]  /*1260*/  FFMA.FTZ R24, R14, R24, R29 ;  /* 0x000000180e187223 */ /* 0x000fc6000001001d */
[----:B------:R-:W-:Y:S01]  /*1270*/  LOP3.LUT R28, R26, 0x64006400, RZ, 0xfc, !PT ;  /* 0x640064001a1c7812 */ /* 0x000fe200078efcff */
[----:B------:R-:W-:-:S04]  /*1280*/  HADD2.F32 R26, -RZ, R17.H1_H1 ;  /* 0x30000011ff1a7230 */ /* 0x000fc80000004100 */
[----:B------:R-:W-:Y:S02]  /*1290*/  HADD2 R17, R28, -1032, -1032 ;  /* 0xe408e4081c117430 */ /* 0x000fe40000000000 */
[----:B------:R-:W-:Y:S01]  /*12a0*/  FFMA.FTZ R28, R25, R26, R27 ;  /* 0x0000001a191c7223 */ /* 0x000fe2000001001b */
[----:B------:R-:W-:Y:S02]  /*12b0*/  FFMA.FTZ R23, R26, R22, R23 ;  /* 0x000000161a177223 */ /* 0x000fe40000010017 */
[--C-:B------:R-:W-:Y:S02]  /*12c0*/  HADD2.F32 R25, -RZ, R17.reuse.H0_H0 ;  /* 0x20000011ff197230 */ /* 0x100fe40000004100 */
[----:B------:R-:W-:Y:S01]  /*12d0*/  FMUL.FTZ R28, R5, R28 ;  /* 0x0000001c051c7220 */ /* 0x000fe20000410000 */
[----:B------:R-:W-:Y:S02]  /*12e0*/  HADD2.F32 R17, -RZ, R17.H1_H1 ;  /* 0x30000011ff117230 */ /* 0x000fe40000004100 */
[----:B------:R-:W-:Y:S01]  /*12f0*/  FMUL.FTZ R23, R6, R23 ;  /* 0x0000001706177220 */ /* 0x000fe20000410000 */
[----:B------:R-:W-:Y:S01]  /*1300*/  FFMA.FTZ R25, R20, R25, RZ ;  /* 0x0000001914197223 */ /* 0x000fe200000100ff */
[----:B------:R-:W-:-:S03]  /*1310*/  F2FP.F16.F32.PACK_AB R28, RZ, R28 ;  /* 0x0000001cff1c723e */ /* 0x000fc600000000ff */
[----:B------:R-:W-:Y:S01]  /*1320*/  F2FP.F16.F32.PACK_AB R23, RZ, R23 ;  /* 0x00000017ff17723e */ /* 0x000fe200000000ff */
[----:B------:R-:W-:Y:S01]  /*1330*/  FFMA.FTZ R20, R14, R17, R25 ;  /* 0x000000110e147223 */ /* 0x000fe20000010019 */
[----:B------:R-:W-:Y:S02]  /*1340*/  LOP3.LUT R14, R10, 0xf000f0, RZ, 0xc0, !PT ;  /* 0x00f000f00a0e7812 */ /* 0x000fe400078ec0ff */
[----:B------:R-:W-:Y:S02]  /*1350*/  LOP3.LUT R25, R11, 0xf000f0, RZ, 0xc0, !PT ;  /* 0x00f000f00b197812 */ /* 0x000fe400078ec0ff */
[----:B------:R-:W-:Y:S02]  /*1360*/  LOP3.LUT R17, R14, 0x64006400, RZ, 0xfc, !PT ;  /* 0x640064000e117812 */ /* 0x000fe400078efcff */
[----:B------:R-:W-:Y:S02]  /*1370*/  LOP3.LUT R25, R25, 0x64006400, RZ, 0xfc, !PT ;  /* 0x6400640019197812 */ /* 0x000fe400078efcff */
[----:B------:R-:W-:Y:S01]  /*1380*/  SHF.R.U32.HI R10, RZ, 0x8, R10 ;  /* 0x00000008ff0a7819 */ /* 0x000fe2000001160a */
[-C--:B------:R-:W-:Y:S01]  /*1390*/  HFMA2 R17, R17, R0.reuse.H0_H0, -72, -72 ;  /* 0xd480d48011117431 */ /* 0x080fe20000040000 */
[----:B------:R-:W-:Y:S01]  /*13a0*/  PRMT R28, R28, 0x5410, R23 ;  /* 0x000054101c1c7816 */ /* 0x000fe20000000017 */
[----:B------:R-:W-:-:S03]  /*13b0*/  HFMA2 R14, R25, R0.H0_H0, -72, -72 ;  /* 0xd480d480190e7431 */ /* 0x000fc60000040000 */
[--C-:B------:R-:W-:Y:S02]  /*13c0*/  HADD2.F32 R25, -RZ, R17.reuse.H0_H0 ;  /* 0x20000011ff197230 */ /* 0x100fe40000004100 */
[--C-:B------:R-:W-:Y:S01]  /*13d0*/  HADD2.F32 R27, -RZ, R14.reuse.H0_H0 ;  /* 0x2000000eff1b7230 */ /* 0x100fe20000004100 */
[----:B------:R-:W-:Y:S02]  /*13e0*/  HFMA2.MMA R13, R28, 1, 1, R13 ;  /* 0x3c003c001c0d7835 */ /* 0x000fe4000000000d */
[C---:B------:R-:W-:Y:S01]  /*13f0*/  FFMA.FTZ R24, R21.reuse, R25, R24 ;  /* 0x0000001915187223 */ /* 0x040fe20000010018 */
[----:B------:R-:W-:Y:S01]  /*1400*/  HADD2.F32 R25, -RZ, R17.H1_H1 ;  /* 0x30000011ff197230 */ /* 0x000fe20000004100 */
[----:B------:R-:W-:Y:S01]  /*1410*/  SHF.R.U32.HI R17, RZ, 0x8, R11 ;  /* 0x00000008ff117819 */ /* 0x000fe2000001160b */
[----:B------:R-:W-:Y:S01]  /*1420*/  FFMA.FTZ R20, R21, R27, R20 ;  /* 0x0000001b15147223 */ /* 0x000fe20000010014 */
[----:B------:R-:W-:Y:S02]  /*1430*/  LOP3.LUT R21, R10, 0xf000f, RZ, 0xc0, !PT ;  /* 0x000f000f0a157812 */ /* 0x000fe400078ec0ff */
[----:B------:R-:W-:Y:S01]  /*1440*/  FFMA.FTZ R11, R15, R25, R24 ;  /* 0x000000190f0b7223 */ /* 0x000fe20000010018 */
[----:B------:R-:W-:Y:S01]  /*1450*/  LOP3.LUT R24, R17, 0xf000f, RZ, 0xc0, !PT ;  /* 0x000f000f11187812 */ /* 0x000fe200078ec0ff */
[----:B------:R-:W-:Y:S01]  /*1460*/  HADD2.F32 R25, -RZ, R14.H1_H1 ;  /* 0x3000000eff197230 */ /* 0x000fe20000004100 */
[----:B------:R-:W-:-:S02]  /*1470*/  LOP3.LUT R21, R21, 0x64006400, RZ, 0xfc, !PT ;  /* 0x6400640015157812 */ /* 0x000fc400078efcff */
[----:B------:R-:W-:Y:S02]  /*1480*/  LOP3.LUT R24, R24, 0x64006400, RZ, 0xfc, !PT ;  /* 0x6400640018187812 */ /* 0x000fe400078efcff */
[----:B------:R-:W-:Y:S01]  /*1490*/  FFMA.FTZ R15, R15, R25, R20 ;  /* 0x000000190f0f7223 */ /* 0x000fe20000010014 */
[----:B------:R-:W-:Y:S01]  /*14a0*/  LOP3.LUT R20, R10, 0xf000f0, RZ, 0xc0, !PT ;  /* 0x00f000f00a147812 */ /* 0x000fe200078ec0ff */
[----:B------:R-:W-:Y:S02]  /*14b0*/  HADD2 R14, R21, -1032, -1032 ;  /* 0xe408e408150e7430 */ /* 0x000fe40000000000 */
[----:B------:R-:W-:Y:S01]  /*14c0*/  HADD2 R10, R24, -1032, -1032 ;  /* 0xe408e408180a7430 */ /* 0x000fe20000000000 */
[----:B------:R-:W-:Y:S02]  /*14d0*/  LOP3.LUT R24, R17, 0xf000f0, RZ, 0xc0, !PT ;  /* 0x00f000f011187812 */ /* 0x000fe400078ec0ff */
[----:B------:R-:W-:Y:S01]  /*14e0*/  HADD2.F32 R21, -RZ, R14.H0_H0 ;  /* 0x2000000eff157230 */ /* 0x000fe20000004100 */
[----:B------:R-:W-:Y:S01]  /*14f0*/  LOP3.LUT R25, R20, 0x64006400, RZ, 0xfc, !PT ;  /* 0x6400640014197812 */ /* 0x000fe200078efcff */
[----:B------:R-:W-:Y:S01]  /*1500*/  HADD2.F32 R17, -RZ, R10.H0_H0 ;  /* 0x2000000aff117230 */ /* 0x000fe20000004100 */
[----:B------:R-:W-:Y:S01]  /*1510*/  LOP3.LUT R27, R24, 0x64006400, RZ, 0xfc, !PT ;  /* 0x64006400181b7812 */ /* 0x000fe200078efcff */
[----:B------:R-:W-:-:S02]  /*1520*/  HADD2.F32 R14, -RZ, R14.H1_H1 ;  /* 0x3000000eff0e7230 */ /* 0x000fc40000004100 */
[C---:B------:R-:W-:Y:S01]  /*1530*/  FFMA.FTZ R21, R8.reuse, R21, R11 ;  /* 0x0000001508157223 */ /* 0x040fe2000001000b */
[-C--:B------:R-:W-:Y:S02]  /*1540*/  HFMA2 R11, R25, R0.reuse.H0_H0, -72, -72 ;  /* 0xd480d480190b7431 */ /* 0x080fe40000040000 */
[----:B------:R-:W-:Y:S01]  /*1550*/  FFMA.FTZ R20, R8, R17, R15 ;  /* 0x0000001108147223 */ /* 0x000fe2000001000f */
[----:B------:R-:W-:Y:S02]  /*1560*/  HADD2.F32 R15, -RZ, R10.H1_H1 ;  /* 0x3000000aff0f7230 */ /* 0x000fe40000004100 */
[----:B------:R-:W-:Y:S02]  /*1570*/  HFMA2 R8, R27, R0.H0_H0, -72, -72 ;  /* 0xd480d4801b087431 */ /* 0x000fe40000040000 */
[C---:B------:R-:W-:Y:S01]  /*1580*/  FFMA.FTZ R14, R16.reuse, R14, R21 ;  /* 0x0000000e100e7223 */ /* 0x040fe20000010015 */
[----:B------:R-:W-:Y:S02]  /*1590*/  HADD2.F32 R10, -RZ, R11.H0_H0 ;  /* 0x2000000bff0a7230 */ /* 0x000fe40000004100 */
[----:B------:R-:W-:Y:S01]  /*15a0*/  FFMA.FTZ R20, R16, R15, R20 ;  /* 0x0000000f10147223 */ /* 0x000fe20000010014 */
[----:B------:R-:W-:-:S02]  /*15b0*/  HADD2.F32 R15, -RZ, R8.H0_H0 ;  /* 0x20000008ff0f7230 */ /* 0x000fc40000004100 */
[----:B------:R-:W-:Y:S02]  /*15c0*/  HADD2.F32 R11, -RZ, R11.H1_H1 ;  /* 0x3000000bff0b7230 */ /* 0x000fe40000004100 */
[C---:B------:R-:W-:Y:S01]  /*15d0*/  FFMA.FTZ R10, R9.reuse, R10, R14 ;  /* 0x0000000a090a7223 */ /* 0x040fe2000001000e */
        /* <DEDUP_REMOVED lines=10> */
.L_x_3539:
[----:B------:R-:W-:Y:S02]  /*1680*/  MOV R9, UR9 ;  /* 0x0000000900097c02 */ /* 0x000fe40008000f00 */
[----:B------:R-:W-:-:S03]  /*1690*/  MOV R21, UR9 ;  /* 0x0000000900157c02 */ /* 0x000fc60008000f00 */
[----:B------:R-:W-:-:S04]  /*16a0*/  IMAD.WIDE R8, R9, 0x4, R18 ;  /* 0x0000000409087825 */ /* 0x000fc800078e0212 */
[----:B------:R-:W-:Y:S01]  /*16b0*/  IMAD.WIDE R20, R21, 0x4, R8 ;  /* 0x0000000415147825 */ /* 0x000fe200078e0208 */
[----:B------:R-:W-:Y:S06]  /*16c0*/  @!P0 BRA `(.L_x_3540) ;  /* 0x00000008002c8947 */ /* 0x000fec0003800000 */
[----:B------:R-:W2:Y:S04]  /*16d0*/  LDG.E.128.CONSTANT R8, desc[UR10][R8.64] ;  /* 0x0000000a08087981 */ /* 0x000ea8000c1e9d00 */
[----:B------:R-:W0:Y:S04]  /*16e0*/  LDS.64 R14, [UR4+0x10] ;  /* 0x00001004ff0e7984 */ /* 0x000e280008000a00 */
[----:B------:R-:W1:Y:S01]  /*16f0*/  LDS.64 R16, [UR4+0x18] ;  /* 0x00001804ff107984 */ /* 0x000e620008000a00 */
[C---:B--2---:R-:W-:Y:S02]  /*1700*/  LOP3.LUT R22, R8.reuse, 0xf000f, RZ, 0xc0, !PT ;  /* 0x000f000f08167812 */ /* 0x044fe400078ec0ff */
[----:B------:R-:W-:-:S02]  /*1710*/  LOP3.LUT R24, R8, 0xf000f0, RZ, 0xc0, !PT ;  /* 0x00f000f008187812 */ /* 0x000fc400078ec0ff */
[----:B------:R-:W-:Y:S02]  /*1720*/  LOP3.LUT R22, R22, 0x64006400, RZ, 0xfc, !PT ;  /* 0x6400640016167812 */ /* 0x000fe400078efcff */
[----:B------:R-:W-:-:S03]  /*1730*/  LOP3.LUT R25, R24, 0x64006400, RZ, 0xfc, !PT ;  /* 0x6400640018197812 */ /* 0x000fc600078efcff */
[----:B------:R-:W-:Y:S02]  /*1740*/  HADD2 R26, R22, -1032, -1032 ;  /* 0xe408e408161a7430 */ /* 0x000fe40000000000 */
[--C-:B0-----:R-:W-:Y:S02]  /*1750*/  HADD2.F32 R22, -RZ, R14.reuse.H0_H0 ;  /* 0x2000000eff167230 */ /* 0x101fe40000004100 */
[----:B------:R-:W-:Y:S02]  /*1760*/  HADD2.F32 R14, -RZ, R14.H1_H1 ;  /* 0x3000000eff0e7230 */ /* 0x000fe40000004100 */
[--C-:B------:R-:W-:Y:S02]  /*1770*/  HADD2.F32 R23, -RZ, R26.reuse.H0_H0 ;  /* 0x2000001aff177230 */ /* 0x100fe40000004100 */
[----:B------:R-:W-:-:S03]  /*1780*/  HADD2.F32 R27, -RZ, R26.H1_H1 ;  /* 0x3000001aff1b7230 */ /* 0x000fc60000004100 */
[----:B------:R-:W-:Y:S01]  /*1790*/  FFMA.FTZ R24, R23, R22, RZ ;  /* 0x0000001617187223 */ /* 0x000fe200000100ff */
[----:B------:R-:W-:-:S03]  /*17a0*/  HFMA2 R23, R25, R0.H0_H0, -72, -72 ;  /* 0xd480d48019177431 */ /* 0x000fc60000040000 */
[----:B------:R-:W-:Y:S01]  /*17b0*/  FFMA.FTZ R27, R27, R14, R24 ;  /* 0x0000000e1b1b7223 */ /* 0x000fe20000010018 */
[----:B------:R-:W-:Y:S01]  /*17c0*/  SHF.R.U32.HI R24, RZ, 0x8, R8 ;  /* 0x00000008ff187819 */ /* 0x000fe20000011608 */
[----:B------:R-:W-:Y:S02]  /*17d0*/  HADD2.F32 R8, -RZ, R15.H0_H0 ;  /* 0x2000000fff087230 */ /* 0x000fe40000004100 */
[----:B------:R-:W-:Y:S01]  /*17e0*/  HADD2.F32 R26, -RZ, R23.H0_H0 ;  /* 0x20000017ff1a7230 */ /* 0x000fe20000004100 */
[C---:B------:R-:W-:Y:S01]  /*17f0*/  LOP3.LUT R25, R24.reuse, 0xf000f, RZ, 0xc0, !PT ;  /* 0x000f000f18197812 */ /* 0x040fe200078ec0ff */
[----:B------:R-:W-:Y:S01]  /*1800*/  HADD2.F32 R15, -RZ, R15.H1_H1 ;  /* 0x3000000fff0f7230 */ /* 0x000fe20000004100 */
[----:B------:R-:W-:Y:S01]  /*1810*/  LOP3.LUT R24, R24, 0xf000f0, RZ, 0xc0, !PT ;  /* 0x00f000f018187812 */ /* 0x000fe200078ec0ff */
[----:B------:R-:W-:Y:S01]  /*1820*/  HADD2.F32 R23, -RZ, R23.H1_H1 ;  /* 0x30000017ff177230 */ /* 0x000fe20000004100 */
[----:B------:R-:W-:Y:S01]  /*1830*/  LOP3.LUT R25, R25, 0x64006400, RZ, 0xfc, !PT ;  /* 0x6400640019197812 */ /* 0x000fe200078efcff */
[----:B------:R-:W-:Y:S01]  /*1840*/  FFMA.FTZ R26, R26, R8, R27 ;  /* 0x000000081a1a7223 */ /* 0x000fe2000001001b */
[----:B------:R-:W-:-:S03]  /*1850*/  LOP3.LUT R29, R24, 0x64006400, RZ, 0xfc, !PT ;  /* 0x64006400181d7812 */ /* 0x000fc600078efcff */
[----:B------:R-:W-:Y:S02]  /*1860*/  HADD2 R25, R25, -1032, -1032 ;  /* 0xe408e40819197430 */ /* 0x000fe40000000000 */
[----:B------:R-:W-:Y:S01]  /*1870*/  FFMA.FTZ R26, R23, R15, R26 ;  /* 0x0000000f171a7223 */ /* 0x000fe2000001001a */
[--C-:B-1----:R-:W-:Y:S02]  /*1880*/  HADD2.F32 R23, -RZ, R16.reuse.H0_H0 ;  /* 0x20000010ff177230 */ /* 0x102fe40000004100 */
[----:B------:R-:W-:Y:S02]  /*1890*/  HADD2.F32 R16, -RZ, R16.H1_H1 ;  /* 0x30000010ff107230 */ /* 0x000fe40000004100 */
[--C-:B------:R-:W-:Y:S02]  /*18a0*/  HADD2.F32 R27, -RZ, R25.reuse.H0_H0 ;  /* 0x20000019ff1b7230 */ /* 0x100fe40000004100 */
[----:B------:R-:W-:Y:S02]  /*18b0*/  HADD2.F32 R24, -RZ, R25.H1_H1 ;  /* 0x30000019ff187230 */ /* 0x000fe40000004100 */
[----:B------:R-:W-:-:S02]  /*18c0*/  HADD2.F32 R25, -RZ, R17.H1_H1 ;  /* 0x30000011ff197230 */ /* 0x000fc40000004100 */
[----:B------:R-:W-:Y:S01]  /*18d0*/  FFMA.FTZ R27, R27, R23, R26 ;  /* 0x000000171b1b7223 */ /* 0x000fe2000001001a */
[----:B------:R-:W-:-:S03]  /*18e0*/  HFMA2 R26, R29, R0.H0_H0, -72, -72 ;  /* 0xd480d4801d1a7431 */ /* 0x000fc60000040000 */
[----:B------:R-:W-:Y:S01]  /*18f0*/  FFMA.FTZ R27, R24, R16, R27 ;  /* 0x00000010181b7223 */ /* 0x000fe2000001001b */
[----:B------:R-:W-:Y:S01]  /*1900*/  HADD2.F32 R24, -RZ, R17.H0_H0 ;  /* 0x20000011ff187230 */ /* 0x000fe20000004100 */
[----:B------:R-:W-:Y:S01]  /*1910*/  LOP3.LUT R17, R9, 0xf000f, RZ, 0xc0, !PT ;  /* 0x000f000f09117812 */ /* 0x000fe200078ec0ff */
[--C-:B------:R-:W-:Y:S02]  /*1920*/  HADD2.F32 R28, -RZ, R26.reuse.H0_H0 ;  /* 0x2000001aff1c7230 */ /* 0x100fe40000004100 */
[----:B------:R-:W-:Y:S01]  /*1930*/  HADD2.F32 R26, -RZ, R26.H1_H1 ;  /* 0x3000001aff1a7230 */ /* 0x000fe20000004100 */
[----:B------:R-:W-:Y:S02]  /*1940*/  LOP3.LUT R17, R17, 0x64006400, RZ, 0xfc, !PT ;  /* 0x6400640011117812 */ /* 0x000fe400078efcff */
[----:B------:R-:W-:-:S03]  /*1950*/  FFMA.FTZ R27, R28, R24, R27 ;  /* 0x000000181c1b7223 */ /* 0x000fc6000001001b */
[----:B------:R-:W-:Y:S02]  /*1960*/  HADD2 R28, R17, -1032, -1032 ;  /* 0xe408e408111c7430 */ /* 0x000fe40000000000 */
[----:B------:R-:W-:-:S03]  /*1970*/  FFMA.FTZ R26, R26, R25, R27 ;  /* 0x000000191a1a7223 */ /* 0x000fc6000001001b */
[--C-:B------:R-:W-:Y:S02]  /*1980*/  HADD2.F32 R27, -RZ, R28.reuse.H0_H0 ;  /* 0x2000001cff1b7230 */ /* 0x100fe40000004100 */
[----:B------:R-:W-:Y:S01]  /*1990*/  FMUL.FTZ R17, R5, R26 ;  /* 0x0000001a05117220 */ /* 0x000fe20000410000 */
[----:B------:R-:W-:Y:S01]  /*19a0*/  HADD2.F32 R29, -RZ, R28.H1_H1 ;  /* 0x3000001cff1d7230 */ /* 0x000fe20000004100 */
[----:B------:R-:W-:Y:S01]  /*19b0*/  LOP3.LUT R26, R9, 0xf000f0, RZ, 0xc0, !PT ;  /* 0x00f000f0091a7812 */ /* 0x000fe200078ec0ff */
[----:B------:R-:W-:Y:S01]  /*19c0*/  FFMA.FTZ R27, R22, R27, RZ ;  /* 0x0000001b161b7223 */ /* 0x000fe200000100ff */
[----:B------:R-:W-:Y:S02]  /*19d0*/  SHF.R.U32.HI R9, RZ, 0x8, R9 ;  /* 0x00000008ff097819 */ /* 0x000fe40000011609 */
[----:B------:R-:W-:Y:S01]  /*19e0*/  F2FP.F16.F32.PACK_AB R17, RZ, R17 ;  /* 0x00000011ff11723e */ /* 0x000fe200000000ff */
[----:B------:R-:W-:Y:S01]  /*19f0*/  FFMA.FTZ R27, R14, R29, R27 ;  /* 0x0000001d0e1b7223 */ /* 0x000fe2000001001b */
[----:B------:R-:W-:-:S05]  /*1a00*/  LOP3.LUT R29, R26, 0x64006400, RZ, 0xfc, !PT ;  /* 0x640064001a1d7812 */ /* 0x000fca00078efcff */
[----:B------:R-:W-:-:S05]  /*1a10*/  HFMA2 R29, R29, R0.H0_H0, -72, -72 ;  /* 0xd480d4801d1d7431 */ /* 0x000fca0000040000 */
[----:B------:R-:W-:-:S05]  /*1a20*/  HADD2.F32 R26, -RZ, R29.H0_H0 ;  /* 0x2000001dff1a7230 */ /* 0x000fca0000004100 */
[----:B------:R-:W-:Y:S01]  /*1a30*/  FFMA.FTZ R28, R8, R26, R27 ;  /* 0x0000001a081c7223 */ /* 0x000fe2000001001b */
[C---:B------:R-:W-:Y:S01]  /*1a40*/  LOP3.LUT R27, R9.reuse, 0xf000f, RZ, 0xc0, !PT ;  /* 0x000f000f091b7812 */ /* 0x040fe200078ec0ff */
[----:B------:R-:W-:Y:S01]  /*1a50*/  HADD2.F32 R26, -RZ, R29.H1_H1 ;  /* 0x3000001dff1a7230 */ /* 0x000fe20000004100 */
[----:B------:R-:W-:Y:S02]  /*1a60*/  LOP3.LUT R9, R9, 0xf000f0, RZ, 0xc0, !PT ;  /* 0x00f000f009097812 */ /* 0x000fe400078ec0ff */
[----:B------:R-:W-:Y:S02]  /*1a70*/  LOP3.LUT R27, R27, 0x64006400, RZ, 0xfc, !PT ;  /* 0x640064001b1b7812 */ /* 0x000fe400078efcff */
[----:B------:R-:W-:Y:S01]  /*1a80*/  LOP3.LUT R9, R9, 0x64006400, RZ, 0xfc, !PT ;  /* 0x6400640009097812 */ /* 0x000fe200078efcff */
[----:B------:R-:W-:Y:S02]  /*1a90*/  FFMA.FTZ R26, R15, R26, R28 ;  /* 0x0000001a0f1a7223 */ /* 0x000fe4000001001c */
[----:B------:R-:W-:-:S02]  /*1aa0*/  HADD2 R27, R27, -1032, -1032 ;  /* 0xe408e4081b1b7430 */ /* 0x000fc40000000000 */
[----:B------:R-:W-:-:S03]  /*1ab0*/  HFMA2 R9, R9, R0.H0_H0, -72, -72 ;  /* 0xd480d48009097431 */ /* 0x000fc60000040000 */
[--C-:B------:R-:W-:Y:S02]  /*1ac0*/  HADD2.F32 R28, -RZ, R27.reuse.H0_H0 ;  /* 0x2000001bff1c7230 */ /* 0x100fe40000004100 */
[----:B------:R-:W-:-:S03]  /*1ad0*/  HADD2.F32 R27, -RZ, R27.H1_H1 ;  /* 0x3000001bff1b7230 */ /* 0x000fc60000004100 */
[----:B------:R-:W-:Y:S01]  /*1ae0*/  FFMA.FTZ R29, R23, R28, R26 ;  /* 0x0000001c171d7223 */ /* 0x000fe2000001001a */
[--C-:B------:R-:W-:Y:S02]  /*1af0*/  HADD2.F32 R26, -RZ, R9.reuse.H0_H0 ;  /* 0x20000009ff1a7230 */ /* 0x100fe40000004100 */
[----:B------:R-:W-:Y:S02]  /*1b00*/  HADD2.F32 R9, -RZ, R9.H1_H1 ;  /* 0x30000009ff097230 */ /* 0x000fe40000004100 */
[----:B------:R-:W-:-:S04]  /*1b10*/  FFMA.FTZ R27, R16, R27, R29 ;  /* 0x0000001b101b7223 */ /* 0x000fc8000001001d */
[----:B------:R-:W-:Y:S01]  /*1b20*/  FFMA.FTZ R26, R24, R26, R27 ;  /* 0x0000001a181a7223 */ /* 0x000fe2000001001b */
[----:B------:R-:W-:-:S03]  /*1b30*/  LOP3.LUT R27, R10, 0xf000f, RZ, 0xc0, !PT ;  /* 0x000f000f0a1b7812 */ /* 0x000fc600078ec0ff */
[----:B------:R-:W-:Y:S01]  /*1b40*/  FFMA.FTZ R9, R25, R9, R26 ;  /* 0x0000000919097223 */ /* 0x000fe2000001001a */
[----:B------:R-:W-:Y:S02]  /*1b50*/  LOP3.LUT R27, R27, 0x64006400, RZ, 0xfc, !PT ;  /* 0x640064001b1b7812 */ /* 0x000fe400078efcff */
[----:B------:R-:W-:Y:S01]  /*1b60*/  LOP3.LUT R26, R11, 0xf000f, RZ, 0xc0, !PT ;  /* 0x000f000f0b1a7812 */ /* 0x000fe200078ec0ff */
[----:B------:R-:W-:Y:S02]  /*1b70*/  FMUL.FTZ R9, R6, R9 ;  /* 0x0000000906097220 */ /* 0x000fe40000410000 */
[----:B------:R-:W-:Y:S01]  /*1b80*/  HADD2 R28, R27, -1032, -1032 ;  /* 0xe408e4081b1c7430 */ /* 0x000fe20000000000 */
[----:B------:R-:W-:Y:S02]  /*1b90*/  LOP3.LUT R26, R26, 0x64006400, RZ, 0xfc, !PT ;  /* 0x640064001a1a7812 */ /* 0x000fe400078efcff */
[----:B------:R-:W-:Y:S02]  /*1ba0*/  F2FP.F16.F32.PACK_AB R9, RZ, R9 ;  /* 0x00000009ff09723e */ /* 0x000fe400000000ff */
[----:B------:R-:W-:-:S02]  /*1bb0*/  HADD2.F32 R27, -RZ, R28.H0_H0 ;  /* 0x2000001cff1b7230 */ /* 0x000fc40000004100 */
[----:B------:R-:W-:Y:S02]  /*1bc0*/  HADD2 R26, R26, -1032, -1032 ;  /* 0xe408e4081a1a7430 */ /* 0x000fe40000000000 */
[----:B------:R-:W-:Y:S01]  /*1bd0*/  HADD2.F32 R29, -RZ, R28.H1_H1 ;  /* 0x3000001cff1d7230 */ /* 0x000fe20000004100 */
[----:B------:R-:W-:Y:S01]  /*1be0*/  PRMT R17, R17, 0x5410, R9 ;  /* 0x0000541011117816 */ /* 0x000fe20000000009 */
[----:B------:R-:W-:-:S04]  /*1bf0*/  FFMA.FTZ R27, R22, R27, RZ ;  /* 0x0000001b161b7223 */ /* 0x000fc800000100ff */
[----:B------:R-:W-:Y:S01]  /*1c00*/  FFMA.FTZ R27, R14, R29, R27 ;  /* 0x0000001d0e1b7223 */ /* 0x000fe2000001001b */
[----:B------:R-:W-:Y:S01]  /*1c10*/  HADD2.F32 R29, -RZ, R26.H0_H0 ;  /* 0x2000001aff1d7230 */ /* 0x000fe20000004100 */
[----:B------:R-:W-:-:S04]  /*1c20*/  HFMA2.MMA R13, R17, 1, 1, R13 ;  /* 0x3c003c00110d7835 */ /* 0x000fc8000000000d */
[----:B------:R-:W-:Y:S01]  /*1c30*/  FFMA.FTZ R22, R22, R29, RZ ;  /* 0x0000001d16167223 */ /* 0x000fe200000100ff */
[----:B------:R-:W-:-:S05]  /*1c40*/  HADD2.F32 R29, -RZ, R26.H1_H1 ;  /* 0x3000001aff1d7230 */ /* 0x000fca0000004100 */
[----:B------:R-:W-:Y:S01]  /*1c50*/  FFMA.FTZ R29, R14, R29, R22 ;  /* 0x0000001d0e1d7223 */ /* 0x000fe20000010016 */
[----:B------:R-:W-:Y:S02]  /*1c60*/  LOP3.LUT R14, R10, 0xf000f0, RZ, 0xc0, !PT ;  /* 0x00f000f00a0e7812 */ /* 0x000fe400078ec0ff */
[----:B------:R-:W-:Y:S02]  /*1c70*/  LOP3.LUT R22, R11, 0xf000f0, RZ, 0xc0, !PT ;  /* 0x00f000f00b167812 */ /* 0x000fe400078ec0ff */
[----:B------:R-:W-:Y:S02]  /*1c80*/  LOP3.LUT R14, R14, 0x64006400, RZ, 0xfc, !PT ;  /* 0x640064000e0e7812 */ /* 0x000fe400078efcff */
[----:B------:R-:W-:Y:S02]  /*1c90*/  LOP3.LUT R22, R22, 0x64006400, RZ, 0xfc, !PT ;  /* 0x6400640016167812 */ /* 0x000fe400078efcff */
[----:B------:R-:W-:Y:S01]  /*1ca0*/  SHF.R.U32.HI R10, RZ, 0x8, R10 ;  /* 0x00000008ff0a7819 */ /* 0x000fe2000001160a */
[----:B------:R-:W-:-:S02]  /*1cb0*/  HFMA2 R14, R14, R0.H0_H0, -72, -72 ;  /* 0xd480d4800e0e7431 */ /* 0x000fc40000040000 */
[----:B------:R-:W-:-:S03]  /*1cc0*/  HFMA2 R22, R22, R0.H0_H0, -72, -72 ;  /* 0xd480d48016167431 */ /* 0x000fc60000040000 */
[----:B------:R-:W-:Y:S02]  /*1cd0*/  HADD2.F32 R26, -RZ, R14.H0_H0 ;  /* 0x2000000eff1a7230 */ /* 0x000fe40000004100 */
[----:B------:R-:W-:Y:S02]  /*1ce0*/  HADD2.F32 R28, -RZ, R22.H0_H0 ;  /* 0x20000016ff1c7230 */ /* 0x000fe40000004100 */
[----:B------:R-:W-:Y:S02]  /*1cf0*/  HADD2.F32 R14, -RZ, R14.H1_H1 ;  /* 0x3000000eff0e7230 */ /* 0x000fe40000004100 */
[C---:B------:R-:W-:Y:S01]  /*1d00*/  FFMA.FTZ R26, R8.reuse, R26, R27 ;  /* 0x0000001a081a7223 */ /* 0x040fe2000001001b */
[----:B------:R-:W-:Y:S02]  /*1d10*/  HADD2.F32 R27, -RZ, R22.H1_H1 ;  /* 0x30000016ff1b7230 */ /* 0x000fe40000004100 */
[----:B------:R-:W-:Y:S01]  /*1d20*/  FFMA.FTZ R8, R8, R28, R29 ;  /* 0x0000001c08087223 */ /* 0x000fe2000001001d */
[----:B------:R-:W-:Y:S01]  /*1d30*/  LOP3.LUT R22, R10, 0xf000f, RZ, 0xc0, !PT ;  /* 0x000f000f0a167812 */ /* 0x000fe200078ec0ff */
[----:B------:R-:W-:-:S02]  /*1d40*/  FFMA.FTZ R14, R15, R14, R26 ;  /* 0x0000000e0f0e7223 */ /* 0x000fc4000001001a */
[----:B------:R-:W-:Y:S01]  /*1d50*/  FFMA.FTZ R8, R15, R27, R8 ;  /* 0x0000001b0f087223 */ /* 0x000fe20000010008 */
[----:B------:R-:W-:Y:S02]  /*1d60*/  SHF.R.U32.HI R15, RZ, 0x8, R11 ;  /* 0x00000008ff0f7819 */ /* 0x000fe4000001160b */
[----:B------:R-:W-:Y:S02]  /*1d70*/  LOP3.LUT R11, R22, 0x64006400, RZ, 0xfc, !PT ;  /* 0x64006400160b7812 */ /* 0x000fe400078efcff */
[----:B------:R-:W-:-:S03]  /*1d80*/  LOP3.LUT R22, R15, 0xf000f, RZ, 0xc0, !PT ;  /* 0x000f000f0f167812 */ /* 0x000fc600078ec0ff */
[----:B------:R-:W-:Y:S01]  /*1d90*/  HADD2 R11, R11, -1032, -1032 ;  /* 0xe408e4080b0b7430 */ /* 0x000fe20000000000 */
[----:B------:R-:W-:Y:S02]  /*1da0*/  LOP3.LUT R26, R22, 0x64006400, RZ, 0xfc, !PT ;  /* 0x64006400161a7812 */ /* 0x000fe400078efcff */
[----:B------:R-:W-:Y:S02]  /*1db0*/  LOP3.LUT R22, R10, 0xf000f0, RZ, 0xc0, !PT ;  /* 0x00f000f00a167812 */ /* 0x000fe400078ec0ff */
[--C-:B------:R-:W-:Y:S02]  /*1dc0*/  HADD2.F32 R28, -RZ, R11.reuse.H0_H0 ;  /* 0x2000000bff1c7230 */ /* 0x100fe40000004100 */
[----:B------:R-:W-:Y:S01]  /*1dd0*/  HADD2 R10, R26, -1032, -1032 ;  /* 0xe408e4081a0a7430 */ /* 0x000fe20000000000 */
[----:B------:R-:W-:Y:S01]  /*1de0*/  LOP3.LUT R26, R15, 0xf000f0, RZ, 0xc0, !PT ;  /* 0x00f000f00f1a7812 */ /* 0x000fe200078ec0ff */
[----:B------:R-:W-:Y:S01]  /*1df0*/  HADD2.F32 R11, -RZ, R11.H1_H1 ;  /* 0x3000000bff0b7230 */ /* 0x000fe20000004100 */
[----:B------:R-:W-:Y:S01]  /*1e00*/  LOP3.LUT R27, R22, 0x64006400, RZ, 0xfc, !PT ;  /* 0x64006400161b7812 */ /* 0x000fe200078efcff */
[----:B------:R-:W-:Y:S01]  /*1e10*/  FFMA.FTZ R15, R23, R28, R14 ;  /* 0x0000001c170f7223 */ /* 0x000fe2000001000e */
[----:B------:R-:W-:Y:S01]  /*1e20*/  HADD2.F32 R22, -RZ, R10.H0_H0 ;  /* 0x2000000aff167230 */ /* 0x000fe20000004100 */
[----:B------:R-:W-:-:S02]  /*1e30*/  LOP3.LUT R29, R26, 0x64006400, RZ, 0xfc, !PT ;  /* 0x640064001a1d7812 */ /* 0x000fc400078efcff */
[-C--:B------:R-:W-:Y:S02]  /*1e40*/  HFMA2 R14, R27, R0.reuse.H0_H0, -72, -72 ;  /* 0xd480d4801b0e7431 */ /* 0x080fe40000040000 */
[----:B------:R-:W-:Y:S01]  /*1e50*/  FFMA.FTZ R11, R16, R11, R15 ;  /* 0x0000000b100b7223 */ /* 0x000fe2000001000f */
[----:B------:R-:W-:Y:S01]  /*1e60*/  FFMA.FTZ R22, R23, R22, R8 ;  /* 0x0000001617167223 */ /* 0x000fe20000010008 */
[----:B------:R-:W-:Y:S02]  /*1e70*/  HFMA2 R8, R29, R0.H0_H0, -72, -72 ;  /* 0xd480d4801d087431 */ /* 0x000fe40000040000 */
[----:B------:R-:W-:Y:S02]  /*1e80*/  HADD2.F32 R23, -RZ, R10.H1_H1 ;  /* 0x3000000aff177230 */ /* 0x000fe40000004100 */
[----:B------:R-:W-:Y:S02]  /*1e90*/  HADD2.F32 R10, -RZ, R14.H0_H0 ;  /* 0x2000000eff0a7230 */ /* 0x000fe40000004100 */
[----:B------:R-:W-:-:S02]  /*1ea0*/  HADD2.F32 R26, -RZ, R8.H0_H0 ;  /* 0x20000008ff1a7230 */ /* 0x000fc40000004100 */
[----:B------:R-:W-:Y:S01]  /*1eb0*/  FFMA.FTZ R23, R16, R23, R22 ;  /* 0x0000001710177223 */ /* 0x000fe20000010016 */
        /* <DEDUP_REMOVED lines=12> */
.L_x_3540:
[----:B------:R-:W-:Y:S05]  /*1f80*/  @!P0 BRA `(.L_x_3541) ;  /* 0x00000008002c8947 */ /* 0x000fea0003800000 */
        /* <DEDUP_REMOVED lines=139> */
.L_x_3541:
[----:B------:R-:W-:Y:S05]  /*2840*/  @!P0 BRA `(.L_x_3538) ;  /* 0x0000000800348947 */ /* 0x000fea0003800000 */
[----:B------:R-:W-:Y:S01]  /*2850*/  MOV R9, UR9 ;  /* 0x0000000900097c02 */ /* 0x000fe20008000f00 */
[----:B------:R-:W0:Y:S04]  /*2860*/  LDS.64 R14, [UR4+0x30] ;  /* 0x00003004ff0e7984 */ /* 0x000e280008000a00 */
[----:B------:R-:W-:-:S06]  /*2870*/  IMAD.WIDE R8, R9, 0x4, R20 ;  /* 0x0000000409087825 */ /* 0x000fcc00078e0214 */
[----:B------:R-:W2:Y:S01]  /*2880*/  LDG.E.128.CONSTANT R8, desc[UR10][R8.64] ;  /* 0x0000000a08087981 */ /* 0x000ea2000c1e9d00 */
[----:B0-----:R-:W-:Y:S01]  /*2890*/  HADD2.F32 R22, -RZ, R14.H1_H1 ;  /* 0x3000000eff167230 */ /* 0x001fe20000004100 */
[----:B--2---:R-:W-:Y:S02]  /*28a0*/  LOP3.LUT R17, R9, 0xf000f, RZ, 0xc0, !PT ;  /* 0x000f000f09117812 */ /* 0x004fe400078ec0ff */
[----:B------:R-:W-:Y:S02]  /*28b0*/  LOP3.LUT R16, R8, 0xf000f, RZ, 0xc0, !PT ;  /* 0x000f000f08107812 */ /* 0x000fe400078ec0ff */
[----:B------:R-:W-:Y:S02]  /*28c0*/  LOP3.LUT R17, R17, 0x64006400, RZ, 0xfc, !PT ;  /* 0x6400640011117812 */ /* 0x000fe400078efcff */
[----:B------:R-:W-:-:S03]  /*28d0*/  LOP3.LUT R16, R16, 0x64006400, RZ, 0xfc, !PT ;  /* 0x6400640010107812 */ /* 0x000fc600078efcff */
[----:B------:R-:W-:Y:S02]  /*28e0*/  HADD2 R20, R17, -1032, -1032 ;  /* 0xe408e40811147430 */ /* 0x000fe40000000000 */
[----:B------:R-:W-:-:S03]  /*28f0*/  HADD2 R16, R16, -1032, -1032 ;  /* 0xe408e40810107430 */ /* 0x000fc60000000000 */
[--C-:B------:R-:W-:Y:S02]  /*2900*/  HADD2.F32 R17, -RZ, R20.reuse.H0_H0 ;  /* 0x20000014ff117230 */ /* 0x100fe40000004100 */
[----:B------:R-:W-:Y:S02]  /*2910*/  HADD2.F32 R23, -RZ, R20.H1_H1 ;  /* 0x30000014ff177230 */ /* 0x000fe40000004100 */
[----:B------:R-:W-:Y:S01]  /*2920*/  HADD2.F32 R20, -RZ, R14.H0_H0 ;  /* 0x2000000eff147230 */ /* 0x000fe20000004100 */
[----:B------:R-:W-:Y:S01]  /*2930*/  LOP3.LUT R14, R9, 0xf000f0, RZ, 0xc0, !PT ;  /* 0x00f000f0090e7812 */ /* 0x000fe200078ec0ff */
[--C-:B------:R-:W-:Y:S01]  /*2940*/  HADD2.F32 R21, -RZ, R16.reuse.H0_H0 ;  /* 0x20000010ff157230 */ /* 0x100fe20000004100 */
[----:B------:R-:W-:Y:S01]  /*2950*/  SHF.R.U32.HI R9, RZ, 0x8, R9 ;  /* 0x00000008ff097819 */ /* 0x000fe20000011609 */
[----:B------:R-:W-:Y:S02]  /*2960*/  HADD2.F32 R25, -RZ, R16.H1_H1 ;  /* 0x30000010ff197230 */ /* 0x000fe40000004100 */
[----:B------:R-:W-:Y:S01]  /*2970*/  FFMA.FTZ R29, R20, R17, RZ ;  /* 0x00000011141d7223 */ /* 0x000fe200000100ff */
[----:B------:R-:W-:Y:S01]  /*2980*/  LOP3.LUT R27, R14, 0x64006400, RZ, 0xfc, !PT ;  /* 0x640064000e1b7812 */ /* 0x000fe200078efcff */
[----:B------:R-:W0:Y:S01]  /*2990*/  LDS.64 R16, [UR4+0x38] ;  /* 0x00003804ff107984 */ /* 0x000e220008000a00 */
[----:B------:R-:W-:Y:S01]  /*29a0*/  LOP3.LUT R14, R8, 0xf000f0, RZ, 0xc0, !PT ;  /* 0x00f000f0080e7812 */ /* 0x000fe200078ec0ff */
[----:B------:R-:W-:Y:S01]  /*29b0*/  FFMA.FTZ R24, R21, R20, RZ ;  /* 0x0000001415187223 */ /* 0x000fe200000100ff */
[----:B------:R-:W-:-:S02]  /*29c0*/  FFMA.FTZ R21, R22, R23, R29 ;  /* 0x0000001716157223 */ /* 0x000fc4000001001d */
[----:B------:R-:W-:Y:S01]  /*29d0*/  LOP3.LUT R23, R14, 0x64006400, RZ, 0xfc, !PT ;  /* 0x640064000e177812 */ /* 0x000fe200078efcff */
[----:B------:R-:W-:Y:S01]  /*29e0*/  FFMA.FTZ R25, R25, R22, R24 ;  /* 0x0000001619197223 */ /* 0x000fe20000010018 */
[-C--:B------:R-:W-:Y:S02]  /*29f0*/  HFMA2 R24, R27, R0.reuse.H0_H0, -72, -72 ;  /* 0xd480d4801b187431 */ /* 0x080fe40000040000 */
[--C-:B------:R-:W-:Y:S02]  /*2a00*/  HADD2.F32 R14, -RZ, R15.reuse.H0_H0 ;  /* 0x2000000fff0e7230 */ /* 0x100fe40000004100 */
[----:B------:R-:W-:Y:S02]  /*2a10*/  HFMA2 R23, R23, R0.H0_H0, -72, -72 ;  /* 0xd480d48017177431 */ /* 0x000fe40000040000 */
[----:B------:R-:W-:Y:S02]  /*2a20*/  HADD2.F32 R15, -RZ, R15.H1_H1 ;  /* 0x3000000fff0f7230 */ /* 0x000fe40000004100 */
[----:B------:R-:W-:-:S02]  /*2a30*/  HADD2.F32 R26, -RZ, R24.H0_H0 ;  /* 0x20000018ff1a7230 */ /* 0x000fc40000004100 */
[--C-:B------:R-:W-:Y:S02]  /*2a40*/  HADD2.F32 R28, -RZ, R23.reuse.H0_H0 ;  /* 0x20000017ff1c7230 */ /* 0x100fe40000004100 */
[----:B------:R-:W-:Y:S02]  /*2a50*/  HADD2.F32 R24, -RZ, R24.H1_H1 ;  /* 0x30000018ff187230 */ /* 0x000fe40000004100 */
[----:B------:R-:W-:Y:S01]  /*2a60*/  FFMA.FTZ R26, R14, R26, R21 ;  /* 0x0000001a0e1a7223 */ /* 0x000fe20000010015 */
[----:B------:R-:W-:Y:S01]  /*2a70*/  SHF.R.U32.HI R21, RZ, 0x8, R8 ;  /* 0x00000008ff157819 */ /* 0x000fe20000011608 */
[----:B------:R-:W-:Y:S02]  /*2a80*/  HADD2.F32 R27, -RZ, R23.H1_H1 ;  /* 0x30000017ff1b7230 */ /* 0x000fe40000004100 */
[----:B------:R-:W-:Y:S01]  /*2a90*/  FFMA.FTZ R8, R28, R14, R25 ;  /* 0x0000000e1c087223 */ /* 0x000fe20000010019 */
[----:B------:R-:W-:Y:S01]  /*2aa0*/  FFMA.FTZ R25, R15, R24, R26 ;  /* 0x000000180f197223 */ /* 0x000fe2000001001a */
[----:B------:R-:W-:-:S02]  /*2ab0*/  LOP3.LUT R24, R21, 0xf000f, RZ, 0xc0, !PT ;  /* 0x000f000f15187812 */ /* 0x000fc400078ec0ff */
[----:B------:R-:W-:Y:S01]  /*2ac0*/  FFMA.FTZ R27, R27, R15, R8 ;  /* 0x0000000f1b1b7223 */ /* 0x000fe20000010008 */
        /* <DEDUP_REMOVED lines=8> */
[--C-:B------:R-:W-:Y:S02]  /*2b50*/  HADD2.F32 R26, -RZ, R23.reuse.H0_H0 ;  /* 0x20000017ff1a7230 */ /* 0x100fe40000004100 */
[----:B------:R-:W-:Y:S02]  /*2b60*/  HADD2.F32 R28, -RZ, R23.H1_H1 ;  /* 0x30000017ff1c7230 */ /* 0x000fe40000004100 */
[----:B0-----:R-:W-:Y:S02]  /*2b70*/  HADD2.F32 R8, -RZ, R16.H0_H0 ;  /* 0x20000010ff087230 */ /* 0x001fe40000004100 */
[----:B------:R-:W-:Y:S02]  /*2b80*/  HADD2.F32 R23, -RZ, R24.H0_H0 ;  /* 0x20000018ff177230 */ /* 0x000fe40000004100 */
[----:B------:R-:W-:Y:S02]  /*2b90*/  HADD2.F32 R16, -RZ, R16.H1_H1 ;  /* 0x30000010ff107230 */ /* 0x000fe40000004100 */
[----:B------:R-:W-:Y:S01]  /*2ba0*/  FFMA.FTZ R27, R26, R8, R27 ;  /* 0x000000081a1b7223 */ /* 0x000fe2000001001b */
[----:B------:R-:W-:Y:S01]  /*2bb0*/  FFMA.FTZ R25, R8, R23, R25 ;  /* 0x0000001708197223 */ /* 0x000fe20000010019 */
[----:B------:R-:W-:-:S02]  /*2bc0*/  HADD2.F32 R23, -RZ, R24.H1_H1 ;  /* 0x30000018ff177230 */ /* 0x000fc40000004100 */
[----:B------:R-:W-:-:S03]  /*2bd0*/  FFMA.FTZ R28, R28, R16, R27 ;  /* 0x000000101c1c7223 */ /* 0x000fc6000001001b */
[----:B------:R-:W-:Y:S01]  /*2be0*/  FFMA.FTZ R26, R16, R23, R25 ;  /* 0x00000017101a7223 */ /* 0x000fe20000010019 */
[----:B------:R-:W-:Y:S02]  /*2bf0*/  LOP3.LUT R23, R10, 0xf000f, RZ, 0xc0, !PT ;  /* 0x000f000f0a177812 */ /* 0x000fe400078ec0ff */
[----:B------:R-:W-:Y:S01]  /*2c00*/  LOP3.LUT R25, R9, 0x64006400, RZ, 0xfc, !PT ;  /* 0x6400640009197812 */ /* 0x000fe200078efcff */
[--C-:B------:R-:W-:Y:S01]  /*2c10*/  HADD2.F32 R9, -RZ, R17.reuse.H0_H0 ;  /* 0x20000011ff097230 */ /* 0x100fe20000004100 */
[----:B------:R-:W-:Y:S01]  /*2c20*/  LOP3.LUT R24, R23, 0x64006400, RZ, 0xfc, !PT ;  /* 0x6400640017187812 */ /* 0x000fe200078efcff */
[----:B------:R-:W-:Y:S02]  /*2c30*/  HFMA2 R23, R21, R0.H0_H0, -72, -72 ;  /* 0xd480d48015177431 */ /* 0x000fe40000040000 */
[----:B------:R-:W-:Y:S02]  /*2c40*/  HADD2.F32 R17, -RZ, R17.H1_H1 ;  /* 0x30000011ff117230 */ /* 0x000fe40000004100 */
[----:B------:R-:W-:-:S02]  /*2c50*/  HADD2 R21, R24, -1032, -1032 ;  /* 0xe408e40818157430 */ /* 0x000fc40000000000 */
[----:B------:R-:W-:Y:S02]  /*2c60*/  HADD2.F32 R27, -RZ, R23.H0_H0 ;  /* 0x20000017ff1b7230 */ /* 0x000fe40000004100 */
[----:B------:R-:W-:Y:S02]  /*2c70*/  HFMA2 R24, R25, R0.H0_H0, -72, -72 ;  /* 0xd480d48019187431 */ /* 0x000fe40000040000 */
[--C-:B------:R-:W-:Y:S02]  /*2c80*/  HADD2.F32 R25, -RZ, R21.reuse.H0_H0 ;  /* 0x20000015ff197230 */ /* 0x100fe40000004100 */
[----:B------:R-:W-:Y:S01]  /*2c90*/  FFMA.FTZ R28, R27, R9, R28 ;  /* 0x000000091b1c7223 */ /* 0x000fe2000001001c */
[----:B------:R-:W-:Y:S02]  /*2ca0*/  HADD2.F32 R21, -RZ, R21.H1_H1 ;  /* 0x30000015ff157230 */ /* 0x000fe40000004100 */
[--C-:B------:R-:W-:Y:S02]  /*2cb0*/  HADD2.F32 R27, -RZ, R24.reuse.H0_H0 ;  /* 0x20000018ff1b7230 */ /* 0x100fe40000004100 */
[----:B------:R-:W-:Y:S01]  /*2cc0*/  FFMA.FTZ R25, R20, R25, RZ ;  /* 0x0000001914197223 */ /* 0x000fe200000100ff */
[----:B------:R-:W-:-:S03]  /*2cd0*/  HADD2.F32 R24, -RZ, R24.H1_H1 ;  /* 0x30000018ff187230 */ /* 0x000fc60000004100 */
[----:B------:R-:W-:Y:S01]  /*2ce0*/  FFMA.FTZ R21, R22, R21, R25 ;  /* 0x0000001516157223 */ /* 0x000fe20000010019 */
[----:B------:R-:W-:Y:S01]  /*2cf0*/  LOP3.LUT R25, R11, 0xf000f, RZ, 0xc0, !PT ;  /* 0x000f000f0b197812 */ /* 0x000fe200078ec0ff */
[----:B------:R-:W-:Y:S01]  /*2d00*/  FFMA.FTZ R26, R9, R27, R26 ;  /* 0x0000001b091a7223 */ /* 0x000fe2000001001a */
[----:B------:R-:W-:Y:S02]  /*2d10*/  HADD2.F32 R27, -RZ, R23.H1_H1 ;  /* 0x30000017ff1b7230 */ /* 0x000fe40000004100 */
[----:B------:R-:W-:-:S03]  /*2d20*/  LOP3.LUT R25, R25, 0x64006400, RZ, 0xfc, !PT ;  /* 0x6400640019197812 */ /* 0x000fc600078efcff */
[----:B------:R-:W-:Y:S02]  /*2d30*/  FFMA.FTZ R28, R27, R17, R28 ;  /* 0x000000111b1c7223 */ /* 0x000fe4000001001c */
[----:B------:R-:W-:-:S05]  /*2d40*/  HADD2 R23, R25, -1032, -1032 ;  /* 0xe408e40819177430 */ /* 0x000fca0000000000 */
[--C-:B------:R-:W-:Y:S02]  /*2d50*/  HADD2.F32 R25, -RZ, R23.reuse.H0_H0 ;  /* 0x20000017ff197230 */ /* 0x100fe40000004100 */
[----:B------:R-:W-:-:S03]  /*2d60*/  HADD2.F32 R23, -RZ, R23.H1_H1 ;  /* 0x30000017ff177230 */ /* 0x000fc60000004100 */
[----:B------:R-:W-:Y:S01]  /*2d70*/  FFMA.FTZ R25, R20, R25, RZ ;  /* 0x0000001914197223 */ /* 0x000fe200000100ff */
[----:B------:R-:W-:Y:S02]  /*2d80*/  LOP3.LUT R20, R10, 0xf000f0, RZ, 0xc0, !PT ;  /* 0x00f000f00a147812 */ /* 0x000fe400078ec0ff */
[----:B------:R-:W-:Y:S01]  /*2d90*/  SHF.R.U32.HI R10, RZ, 0x8, R10 ;  /* 0x00000008ff0a7819 */ /* 0x000fe2000001160a */
[----:B------:R-:W-:Y:S01]  /*2da0*/  FFMA.FTZ R25, R22, R23, R25 ;  /* 0x0000001716197223 */ /* 0x000fe20000010019 */
[----:B------:R-:W-:Y:S01]  /*2db0*/  LOP3.LUT R27, R20, 0x64006400, RZ, 0xfc, !PT ;  /* 0x64006400141b7812 */ /* 0x000fe200078efcff */
[----:B------:R-:W-:Y:S01]  /*2dc0*/  FFMA.FTZ R23, R17, R24, R26 ;  /* 0x0000001811177223 */ /* 0x000fe2000001001a */
[----:B------:R-:W-:Y:S01]  /*2dd0*/  LOP3.LUT R20, R11, 0xf000f0, RZ, 0xc0, !PT ;  /* 0x00f000f00b147812 */ /* 0x000fe200078ec0ff */
[----:B------:R-:W-:Y:S01]  /*2de0*/  FMUL.FTZ R22, R5, R28 ;  /* 0x0000001c05167220 */ /* 0x000fe20000410000 */
[----:B------:R-:W-:Y:S01]  /*2df0*/  SHF.R.U32.HI R11, RZ, 0x8, R11 ;  /* 0x00000008ff0b7819 */ /* 0x000fe2000001160b */
[----:B------:R-:W-:Y:S01]  /*2e00*/  HFMA2 R26, R27, R0.H0_H0, -72, -72 ;  /* 0xd480d4801b1a7431 */ /* 0x000fe20000040000 */
[----:B------:R-:W-:Y:S01]  /*2e10*/  LOP3.LUT R27, R20, 0x64006400, RZ, 0xfc, !PT ;  /* 0x64006400141b7812 */ /* 0x000fe200078efcff */
[----:B------:R-:W-:Y:S01]  /*2e20*/  FMUL.FTZ R23, R6, R23 ;  /* 0x0000001706177220 */ /* 0x000fe20000410000 */
[----:B------:R-:W-:-:S02]  /*2e30*/  F2FP.F16.F32.PACK_AB R22, RZ, R22 ;  /* 0x00000016ff16723e */ /* 0x000fc400000000ff */
[----:B------:R-:W-:Y:S02]  /*2e40*/  HADD2.F32 R24, -RZ, R26.H0_H0 ;  /* 0x2000001aff187230 */ /* 0x000fe40000004100 */
[----:B------:R-:W-:Y:S01]  /*2e50*/  HFMA2 R20, R27, R0.H0_H0, -72, -72 ;  /* 0xd480d4801b147431 */ /* 0x000fe20000040000 */
[----:B------:R-:W-:Y:S02]  /*2e60*/  LOP3.LUT R27, R10, 0xf000f0, RZ, 0xc0, !PT ;  /* 0x00f000f00a1b7812 */ /* 0x000fe400078ec0ff */
[----:B------:R-:W-:Y:S01]  /*2e70*/  F2FP.F16.F32.PACK_AB R23, RZ, R23 ;  /* 0x00000017ff17723e */ /* 0x000fe200000000ff */
[----:B------:R-:W-:Y:S01]  /*2e80*/  FFMA.FTZ R24, R14, R24, R21 ;  /* 0x000000180e187223 */ /* 0x000fe20000010015 */
[--C-:B------:R-:W-:Y:S02]  /*2e90*/  HADD2.F32 R21, -RZ, R20.reuse.H0_H0 ;  /* 0x20000014ff157230 */ /* 0x100fe40000004100 */
[----:B------:R-:W-:Y:S01]  /*2ea0*/  HADD2.F32 R20, -RZ, R20.H1_H1 ;  /* 0x30000014ff147230 */ /* 0x000fe20000004100 */
[----:B------:R-:W-:-:S02]  /*2eb0*/  PRMT R22, R22, 0x5410, R23 ;  /* 0x0000541016167816 */ /* 0x000fc40000000017 */
[----:B------:R-:W-:Y:S01]  /*2ec0*/  FFMA.FTZ R14, R14, R21, R25 ;  /* 0x000000150e0e7223 */ /* 0x000fe20000010019 */
[----:B------:R-:W-:Y:S01]  /*2ed0*/  HADD2.F32 R25, -RZ, R26.H1_H1 ;  /* 0x3000001aff197230 */ /* 0x000fe20000004100 */
[----:B------:R-:W-:Y:S02]  /*2ee0*/  LOP3.LUT R21, R10, 0xf000f, RZ, 0xc0, !PT ;  /* 0x000f000f0a157812 */ /* 0x000fe400078ec0ff */
[----:B------:R-:W-:Y:S01]  /*2ef0*/  LOP3.LUT R26, R11, 0xf000f, RZ, 0xc0, !PT ;  /* 0x000f000f0b1a7812 */ /* 0x000fe200078ec0ff */
[----:B------:R-:W-:Y:S01]  /*2f00*/  HFMA2.MMA R13, R22, 1, 1, R13 ;  /* 0x3c003c00160d7835 */ /* 0x000fe2000000000d */
[----:B------:R-:W-:Y:S01]  /*2f10*/  LOP3.LUT R21, R21, 0x64006400, RZ, 0xfc, !PT ;  /* 0x6400640015157812 */ /* 0x000fe200078efcff */
[----:B------:R-:W-:Y:S01]  /*2f20*/  FFMA.FTZ R25, R15, R25, R24 ;  /* 0x000000190f197223 */ /* 0x000fe20000010018 */
[----:B------:R-:W-:-:S03]  /*2f30*/  LOP3.LUT R26, R26, 0x64006400, RZ, 0xfc, !PT ;  /* 0x640064001a1a7812 */ /* 0x000fc600078efcff */
[----:B------:R-:W-:Y:S02]  /*2f40*/  HADD2 R21, R21, -1032, -1032 ;  /* 0xe408e40815157430 */ /* 0x000fe40000000000 */
[----:B------:R-:W-:Y:S01]  /*2f50*/  HADD2 R10, R26, -1032, -1032 ;  /* 0xe408e4081a0a7430 */ /* 0x000fe20000000000 */
[----:B------:R-:W-:Y:S02]  /*2f60*/  LOP3.LUT R26, R11, 0xf000f0, RZ, 0xc0, !PT ;  /* 0x00f000f00b1a7812 */ /* 0x000fe400078ec0ff */
[----:B------:R-:W-:Y:S01]  /*2f70*/  LOP3.LUT R11, R27, 0x64006400, RZ, 0xfc, !PT ;  /* 0x640064001b0b7812 */ /* 0x000fe200078efcff */
[----:B------:R-:W-:Y:S01]  /*2f80*/  FFMA.FTZ R27, R15, R20, R14 ;  /* 0x000000140f1b7223 */ /* 0x000fe2000001000e */
[----:B------:R-:W-:Y:S01]  /*2f90*/  HADD2.F32 R24, -RZ, R21.H0_H0 ;  /* 0x20000015ff187230 */ /* 0x000fe20000004100 */
[----:B------:R-:W-:Y:S01]  /*2fa0*/  LOP3.LUT R15, R26, 0x64006400, RZ, 0xfc, !PT ;  /* 0x640064001a0f7812 */ /* 0x000fe200078efcff */
[----:B------:R-:W-:Y:S02]  /*2fb0*/  HADD2.F32 R14, -RZ, R10.H0_H0 ;  /* 0x2000000aff0e7230 */ /* 0x000fe40000004100 */
[----:B------:R-:W-:-:S02]  /*2fc0*/  HFMA2 R11, R11, R0.H0_H0, -72, -72 ;  /* 0xd480d4800b0b7431 */ /* 0x000fc40000040000 */
[----:B------:R-:W-:Y:S02]  /*2fd0*/  HADD2.F32 R21, -RZ, R21.H1_H1 ;  /* 0x30000015ff157230 */ /* 0x000fe40000004100 */
[C---:B------:R-:W-:Y:S01]  /*2fe0*/  FFMA.FTZ R25, R8.reuse, R24, R25 ;  /* 0x0000001808197223 */ /* 0x040fe20000010019 */
        /* <DEDUP_REMOVED lines=19> */
.L_x_3538:
[----:B------:R-:W-:Y:S01]  /*3120*/  UIADD3 UR8, UR8, 0x20, URZ ;  /* 0x0000002008087890 */ /* 0x000fe2000fffe03f */
[----:B------:R-:W-:Y:S01]  /*3130*/  MOV R9, UR9 ;  /* 0x0000000900097c02 */ /* 0x000fe20008000f00 */
[----:B------:R-:W-:Y:S02]  /*3140*/  UIADD3 UR4, UR4, 0x40, URZ ;  /* 0x0000004004047890 */ /* 0x000fe4000fffe03f */
[----:B------:R-:W-:Y:S01]  /*3150*/  UISETP.GE.AND UP0, UPT, UR8, UR7, UPT ;  /* 0x000000070800728c */ /* 0x000fe2000bf06270 */
[----:B------:R-:W-:Y:S02]  /*3160*/  LEA R18, P0, R9, R18, 0x4 ;  /* 0x0000001209127211 */ /* 0x000fe400078020ff */
[----:B------:R-:W-:Y:S02]  /*3170*/  ISETP.GT.AND P3, PT, R3, UR8, PT ;  /* 0x0000000803007c0c */ /* 0x000fe4000bf64270 */
[----:B------:R-:W-:Y:S02]  /*3180*/  IADD3.X R19, R19, UR5, RZ, P0, !PT ;  /* 0x0000000513137c10 */ /* 0x000fe400087fe4ff */
[----:B------:R-:W-:-:S13]  /*3190*/  PLOP3.LUT P1, PT, PT, PT, UP0, 0x80, 0x0 ;  /* 0x000000000000781c */ /* 0x000fda0003f2f008 */
[----:B------:R-:W-:Y:S05]  /*31a0*/  @!P1 BRA P3, `(.L_x_3542) ;  /* 0xffffffd800f09947 */ /* 0x000fea000183ffff */
.L_x_3537:
        /* <DEDUP_REMOVED lines=19> */
.L_x_3546:
[----:B------:R-:W0:Y:S02]  /*32e0*/  LDS R4, [R2] ;  /* 0x0000000002047984 */ /* 0x000e240000000800 */
[----:B0-----:R-:W-:-:S10]  /*32f0*/  HFMA2.MMA R5, R4, 1, 1, R13 ;  /* 0x3c003c0004057835 */ /* 0x001fd4000000000d */
[----:B------:R-:W0:Y:S02]  /*3300*/  ATOMS.CAST.SPIN R5, [R2], R4, R5 ;  /* 0x000000040205738d */ /* 0x000e240001800005 */
[----:B0-----:R-:W-:-:S13]  /*3310*/  ISETP.EQ.U32.AND P0, PT, R5, 0x1, PT ;  /* 0x000000010500780c */ /* 0x001fda0003f02070 */
[----:B------:R-:W-:Y:S05]  /*3320*/  @!P0 BRA `(.L_x_3546) ;  /* 0xfffffffc00ec8947 */ /* 0x000fea000383ffff */
[----:B------:R-:W-:Y:S05]  /*3330*/  BRA `(.L_x_3544) ;  /* 0x00000000000c7947 */ /* 0x000fea0003800000 */
.L_x_3545:
[----:B------:R-:W2:Y:S02]  /*3340*/  LD.E R0, desc[UR10][R6.64] ;  /* 0x0000000a06007980 */ /* 0x000ea4000c101900 */
[----:B--2---:R-:W-:-:S05]  /*3350*/  IADD3 R3, R13, R0, RZ ;  /* 0x000000000d037210 */ /* 0x004fca0007ffe0ff */
[----:B------:R0:W-:Y:S02]  /*3360*/  ST.E desc[UR10][R6.64], R3 ;  /* 0x0000000306007985 */ /* 0x0001e4000c10190a */
.L_x_3544:
[----:B------:R-:W-:Y:S05]  /*3370*/  BSYNC B0 ;  /* 0x0000000000007941 */ /* 0x000fea0003800000 */
.L_x_3543:
[----:B------:R1:W-:Y:S02]  /*3380*/  ATOM.E.ADD.F16x2.RN.STRONG.GPU P0, RZ, desc[UR10][R6.64+0x4], R9 ;  /* 0x0000040906ff79a2 */ /* 0x0003e4000810e1ca */
[----:B-1----:R-:W-:Y:S05]  /*3390*/  @P0 EXIT ;  /* 0x000000000000094d */ /* 0x002fea0003800000 */
[----:B------:R-:W1:Y:S02]  /*33a0*/  QSPC.E.S P0, RZ, [R6+0x4] ;  /* 0x0000040006ff73aa */ /* 0x000e640000000500 */
[----:B-1----:R-:W-:Y:S05]  /*33b0*/  @!P0 BRA `(.L_x_3547) ;  /* 0x0000000000208947 */ /* 0x002fea0003800000 */
[----:B------:R-:W-:-:S04]  /*33c0*/  MOV R2, R6 ;  /* 0x0000000600027202 */ /* 0x000fc80000000f00 */
[----:B------:R-:W-:-:S07]  /*33d0*/  MOV R2, R2 ;  /* 0x0000000200027202 */ /* 0x000fce0000000f00 */
.L_x_3548:
[----:B------:R-:W1:Y:S02]  /*33e0*/  LDS R4, [R2+0x4] ;  /* 0x0000040002047984 */ /* 0x000e640000000800 */
[----:B-1----:R-:W-:-:S06]  /*33f0*/  HADD2 R5, R4, R9 ;  /* 0x0000000904057230 */ /* 0x002fcc0000000000 */
[----:B------:R-:W1:Y:S02]  /*3400*/  ATOMS.CAST.SPIN R5, [R2+0x4], R4, R5 ;  /* 0x000004040205738d */ /* 0x000e640001800005 */
[----:B-1----:R-:W-:-:S13]  /*3410*/  ISETP.EQ.U32.AND P0, PT, R5, 0x1, PT ;  /* 0x000000010500780c */ /* 0x002fda0003f02070 */
[----:B------:R-:W-:Y:S05]  /*3420*/  @!P0 BRA `(.L_x_3548) ;  /* 0xfffffffc00ec8947 */ /* 0x000fea000383ffff */
[----:B------:R-:W-:Y:S05]  /*3430*/  EXIT ;  /* 0x000000000000794d */ /* 0x000fea0003800000 */
.L_x_3547:
[----:B------:R-:W0:Y:S02]  /*3440*/  LD.E R0, desc[UR10][R6.64+0x4] ;  /* 0x0000040a06007980 */ /* 0x000e24000c101900 */
[----:B0-----:R-:W-:-:S05]  /*3450*/  IADD3 R3, R9, R0, RZ ;  /* 0x0000000009037210 */ /* 0x001fca0007ffe0ff */
[----:B------:R-:W-:Y:S01]  /*3460*/  ST.E desc[UR10][R6.64+0x4], R3 ;  /* 0x0000040306007985 */ /* 0x000fe2000c10190a */
[----:B------:R-:W-:Y:S05]  /*3470*/  EXIT ;  /* 0x000000000000794d */ /* 0x000fea0003800000 */
.L_x_3549:
        /* <DEDUP_REMOVED lines=16> */
.L_x_3734:


//--------------------- .text._Z23gemm_half_q_half_kernelILi1ELi12ELb1ELb1ELi32EEvPK6__halfPKjS4_S2_PS0_iiiiPKtS7_iiiiiibS2_i --------------------------
	.section	.text._Z23gemm_half_q_half_kernelILi1ELi12ELb1ELb1ELi32EEvPK6__halfPKjS4_S2_PS0_iiiiPKtS7_iiiiiibS2_i,"ax",@progbits
	.align	128
        .global         _Z23gemm_half_q_half_kernelILi1ELi12ELb1ELb1ELi32EEvPK6__halfPKjS4_S2_PS0_iiiiPKtS7_iiiiiibS2_i
        .type           _Z23gemm_half_q_half_kernelILi1ELi12ELb1ELb1ELi32EEvPK6__halfPKjS4_S2_PS0_iiiiPKtS7_iiiiiibS2_i,@function
        .size           _Z23gemm_half_q_half_kernelILi1ELi12ELb1ELb1ELi32EEvPK6__halfPKjS4_S2_PS0_iiiiPKtS7_iiiiiibS2_i,(.L_x_3735 - _Z23gemm_half_q_half_kernelILi1ELi12ELb1ELb1ELi32EEvPK6__halfPKjS4_S2_PS0_iiiiPKtS7_iiiiiibS2_i)
        .other          _Z23gemm_half_q_half_kernelILi1ELi12ELb1ELb1ELi32EEvPK6__halfPKjS4_S2_PS0_iiiiPKtS7_iiiiiibS2_i,@"STO_CUDA_ENTRY STV_DEFAULT"
_Z23gemm_half_q_half_kernelILi1ELi12ELb1ELb1ELi32EEvPK6__halfPKjS4_S2_PS0_iiiiPKtS7_iiiiiibS2_i:
.text._Z23gemm_half_q_half_kernelILi1ELi12ELb1ELb1ELi32EEvPK6__halfPKjS4_S2_PS0_iiiiPKtS7_iiiiiibS2_i:
        /* <DEDUP_REMOVED lines=48> */
.L_x_3551:
[----:B------:R-:W-:Y:S05]  /*0300*/  BSYNC B0 ;  /* 0x0000000000007941 */ /* 0x000fea0003800000 */
.L_x_3550:
[----:B------:R-:W-:Y:S01]  /*0310*/  ULDC UR4, c[0x0][0x23c] ;  /* 0x00008f0000047ab9 */ /* 0x000fe20000000800 */
[----:B0-----:R-:W-:Y:S02]  /*0320*/  SHF.L.U32 R0, R10, 0x2, RZ ;  /* 0x000000020a007819 */ /* 0x001fe400000006ff */
[----:B------:R-:W-:-:S04]  /*0330*/  MOV R13, UR4 ;  /* 0x00000004000d7c02 */ /* 0x000fc80008000f00 */
[----:B------:R-:W-:-:S13]  /*0340*/  ISETP.GE.AND P1, PT, R0, R13, PT ;  /* 0x0000000d0000720c */ /* 0x000fda0003f26270 */
[----:B------:R-:W-:Y:S05]  /*0350*/  @P1 EXIT ;  /* 0x000000000000194d */ /* 0x000fea0003800000 */
[----:B------:R-:W0:Y:S08]  /*0360*/  LDC.U8 R4, c[0x0][0x270] ;  /* 0x00009c00ff047b82 */ /* 0x000e300000000000 */
[----:B------:R-:W1:Y:S01]  /*0370*/  LDC R11, c[0x0][0x264] ;  /* 0x00009900ff0b7b82 */ /* 0x000e620000000800 */
[----:B0-----:R-:W-:-:S04]  /*0380*/  PRMT R4, R4, 0x8880, RZ ;  /* 0x0000888004047816 */ /* 0x001fc800000000ff */
[----:B------:R-:W-:-:S04]  /*0390*/  ISETP.NE.AND P1, PT, R4, RZ, PT ;  /* 0x000000ff0400720c */ /* 0x000fc80003f25270 */
[----:B------:R-:W-:-:S04]  /*03a0*/  ISETP.NE.OR P1, PT, R17, RZ, !P1 ;  /* 0x000000ff1100720c */ /* 0x000fc80004f25670 */
[----:B------:R-:W-:Y:S02]  /*03b0*/  ISETP.LT.OR P2, PT, R3, 0x1, P1 ;  /* 0x000000010300780c */ /* 0x000fe40000f41670 */
[----:B------:R-:W0:Y:S01]  /*03c0*/  LDC R3, c[0x0][0x25c] ;  /* 0x00009700ff037b82 */ /* 0x000e220000000800 */
[----:B------:R-:W-:-:S10]  /*03d0*/  ISETP.GE.AND P1, PT, R2, R21, PT ;  /* 0x000000150200720c */ /* 0x000fd40003f26270 */
[----:B------:R-:W2:Y:S01]  /*03e0*/  @!P2 LDC.64 R4, c[0x0][0x230] ;  /* 0x00008c00ff04ab82 */ /* 0x000ea20000000a00 */
[----:B------:R-:W-:-:S04]  /*03f0*/  @!P2 IMAD R7, R13, UR8, R0 ;  /* 0x000000080d07ac24 */ /* 0x000fc8000f8e0200 */
[----:B--2---:R-:W-:-:S05]  /*0400*/  @!P2 IMAD.WIDE R4, R7, 0x2, R4 ;  /* 0x000000020704a825 */ /* 0x004fca00078e0204 */
[----:B------:R2:W-:Y:S01]  /*0410*/  @!P2 STG.E.64 desc[UR6][R4.64], RZ ;  /* 0x000000ff0400a986 */ /* 0x0005e2000c101b06 */
[----:B------:R-:W-:Y:S06]  /*0420*/  BAR.SYNC.DEFER_BLOCKING 0x0 ;  /* 0x0000000000007b1d */ /* 0x000fec0000010000 */
[----:B01----:R-:W-:Y:S05]  /*0430*/  @P1 BRA `(.L_x_3552) ;  /* 0x0000000000d41947 */ /* 0x003fea0003800000 */
[----:B--2---:R-:W0:Y:S01]  /*0440*/  LDC.64 R4, c[0x0][0x248] ;  /* 0x00009200ff047b82 */ /* 0x004e220000000a00 */
        /* <DEDUP_REMOVED lines=12> */
.L_x_3553:
        /* <DEDUP_REMOVED lines=40> */
.L_x_3552:
[----:B------:R-:W-:Y:S01]  /*0790*/  ULDC UR4, c[0x0][0x258] ;  /* 0x0000960000047ab9 */ /* 0x000fe20000000800 */
[C---:B------:R-:W-:Y:S02]  /*07a0*/  ISETP.GT.AND P3, PT, R2.reuse, R3, PT ;  /* 0x000000030200720c */ /* 0x040fe40003f64270 */
[----:B--2---:R-:W-:Y:S02]  /*07b0*/  CS2R R4, SRZ ;  /* 0x0000000000047805 */ /* 0x004fe4000001ff00 */
        /* <DEDUP_REMOVED lines=9> */
.L_x_3554:
        /* <DEDUP_REMOVED lines=8> */
.L_x_3555:
[----:B------:R-:W-:Y:S01]  /*08d0*/  ULDC UR5, c[0x0][0x260] ;  /* 0x0000980000057ab9 */ /* 0x000fe20000000800 */
[----:B------:R-:W-:Y:S01]  /*08e0*/  HFMA2.MMA R3, -RZ, RZ, 0, 0 ;  /* 0x00000000ff037435 */ /* 0x000fe200000001ff */
[C---:B------:R-:W-:Y:S02]  /*08f0*/  ISETP.GT.AND P2, PT, R2.reuse, UR5, PT ;  /* 0x0000000502007c0c */ /* 0x040fe4000bf44270 */
[----:B------:R-:W-:Y:S02]  /*0900*/  ISETP.GT.AND P3, PT, R2, R11, PT ;  /* 0x0000000b0200720c */ /* 0x000fe40003f64270 */
        /* <DEDUP_REMOVED lines=9> */
.L_x_3556:
        /* <DEDUP_REMOVED lines=8> */
.L_x_3557:
        /* <DEDUP_REMOVED lines=11> */
.L_x_3558:
[C---:B------:R-:W-:Y:S01]  /*0ad0*/  VIMNMX R8, R2.reuse, UR4, PT ;  /* 0x0000000402087c48 */ /* 0x040fe2000bfe0100 */
[----:B------:R-:W0:Y:S01]  /*0ae0*/  S2UR UR5, SR_CgaCtaId ;  /* 0x00000000000579c3 */ /* 0x000e220000008800 */
[----:B------:R-:W-:Y:S01]  /*0af0*/  ISETP.GE.OR P1, PT, R2, R11, P1 ;  /* 0x0000000b0200720c */ /* 0x000fe20000f26670 */
        /* <DEDUP_REMOVED lines=8> */
[----:B------:R-:W-:-:S04]  /*0b80*/  IADD3 R4, R7, R5, R4 ;  /* 0x0000000507047210 */ /* 0x000fc80007ffe004 */
[----:B------:R-:W-:Y:S01]  /*0b90*/  IADD3 R4, R6, R4, R3 ;  /* 0x0000000406047210 */ /* 0x000fe20007ffe003 */
[----:B0-----:R-:W-:-:S04]  /*0ba0*/  ULEA UR4, UR5, UR4, 0x18 ;  /* 0x0000000405047291 */ /* 0x001fc8000f8ec03f */
        /* <DEDUP_REMOVED lines=8> */
[----:B------:R-:W-:Y:S01]  /*0c30*/  HADD2.F32 R18, -RZ, R22.H0_H0 ;  /* 0x20000016ff127230 */ /* 0x000fe20000004100 */
[----:B------:R-:W-:Y:S01]  /*0c40*/  PRMT R26, RZ, 0x5410, RZ ;  /* 0x00005410ff1a7816 */ /* 0x000fe200000000ff */
[----:B------:R-:W-:Y:S01]  /*0c50*/  HADD2.F32 R19, -RZ, R23.H0_H0 ;  /* 0x20000017ff137230 */ /* 0x000fe20000004100 */
[----:B------:R-:W-:Y:S01]  /*0c60*/  PRMT R27, RZ, 0x5410, RZ ;  /* 0x00005410ff1b7816 */ /* 0x000fe200000000ff */
[----:B------:R-:W-:Y:S01]  /*0c70*/  HADD2.F32 R28, -RZ, R24.H0_H0 ;  /* 0x20000018ff1c7230 */ /* 0x000fe20000004100 */
[----:B------:R-:W-:Y:S01]  /*0c80*/  SHF.L.U64.HI R31, R13, 0x4, R0 ;  /* 0x000000040d1f7819 */ /* 0x000fe20000010200 */
[----:B------:R-:W-:Y:S01]  /*0c90*/  HADD2.F32 R29, -RZ, R25.H0_H0 ;  /* 0x20000019ff1d7230 */ /* 0x000fe20000004100 */
[----:B------:R-:W-:-:S06]  /*0ca0*/  ULDC UR5, c[0x0][0x264] ;  /* 0x0000990000057ab9 */ /* 0x000fcc0000000800 */
.L_x_3564:
        /* <DEDUP_REMOVED lines=10> */
[----:B0-----:R-:W-:Y:S01]  /*0d50*/  HADD2.F32 R43, -RZ, R14.H1_H1 ;  /* 0x3000000eff2b7230 */ /* 0x001fe20000004100 */
[----:B--2---:R-:W-:Y:S02]  /*0d60*/  LOP3.LUT R0, R4, 0xf000f, RZ, 0xc0, !PT ;  /* 0x000f000f04007812 */ /* 0x004fe400078ec0ff */
[C---:B------:R-:W-:Y:S02]  /*0d70*/  LOP3.LUT R3, R5.reuse, 0xf000f, RZ, 0xc0, !PT ;  /* 0x000f000f05037812 */ /* 0x040fe400078ec0ff */
[----:B------:R-:W-:-:S02]  /*0d80*/  LOP3.LUT R32, R5, 0xf000f0, RZ, 0xc0, !PT ;  /* 0x00f000f005207812 */ /* 0x000fc400078ec0ff */
[----:B------:R-:W-:Y:S02]  /*0d90*/  SHF.R.U32.HI R34, RZ, 0x8, R5 ;  /* 0x00000008ff227819 */ /* 0x000fe40000011605 */
[----:B------:R-:W-:Y:S02]  /*0da0*/  LOP3.LUT R5, R6, 0xf000f, RZ, 0xc0, !PT ;  /* 0x000f000f06057812 */ /* 0x000fe400078ec0ff */
[----:B------:R-:W-:Y:S02]  /*0db0*/  LOP3.LUT R0, R0, 0x64006400, RZ, 0xfc, !PT ;  /* 0x6400640000007812 */ /* 0x000fe400078efcff */
[----:B------:R-:W-:Y:S02]  /*0dc0*/  LOP3.LUT R41, R5, 0x64006400, RZ, 0xfc, !PT ;  /* 0x6400640005297812 */ /* 0x000fe400078efcff */
[----:B------:R-:W-:Y:S01]  /*0dd0*/  LOP3.LUT R3, R3, 0x64006400, RZ, 0xfc, !PT ;  /* 0x6400640003037812 */ /* 0x000fe200078efcff */
[----:B------:R-:W-:Y:S01]  /*0de0*/  HADD2 R0, R0, -1032, -1032 ;  /* 0xe408e40800007430 */ /* 0x000fe20000000000 */
[----:B------:R-:W-:Y:S01]  /*0df0*/  LOP3.LUT R35, R6, 0xf000f0, RZ, 0xc0, !PT ;  /* 0x00f000f006237812 */ /* 0x000fe200078ec0ff */
[----:B------:R-:W-:Y:S01]  /*0e00*/  HADD2 R41, R41, -1032, -1032 ;  /* 0xe408e40829297430 */ /* 0x000fe20000000000 */
[----:B------:R-:W-:Y:S01]  /*0e10*/  SHF.R.U32.HI R36, RZ, 0x8, R6 ;  /* 0x00000008ff247819 */ /* 0x000fe20000011606 */
[----:B------:R-:W-:Y:S01]  /*0e20*/  HADD2 R39, R3, -1032, -1032 ;  /* 0xe408e40803277430 */ /* 0x000fe20000000000 */
[C---:B------:R-:W-:Y:S01]  /*0e30*/  LOP3.LUT R6, R7.reuse, 0xf000f, RZ, 0xc0, !PT ;  /* 0x000f000f07067812 */ /* 0x040fe200078ec0ff */
[--C-:B------:R-:W-:Y:S01]  /*0e40*/  HADD2.F32 R5, -RZ, R0.reuse.H0_H0 ;  /* 0x20000000ff057230 */ /* 0x100fe20000004100 */
[----:B------:R-:W-:Y:S01]  /*0e50*/  LOP3.LUT R37, R7, 0xf000f0, RZ, 0xc0, !PT ;  /* 0x00f000f007257812 */ /* 0x000fe200078ec0ff */
[----:B------:R-:W-:Y:S01]  /*0e60*/  HADD2.F32 R42, -RZ, R0.H1_H1 ;  /* 0x30000000ff2a7230 */ /* 0x000fe20000004100 */
[----:B------:R-:W-:Y:S01]  /*0e70*/  LOP3.LUT R6, R6, 0x64006400, RZ, 0xfc, !PT ;  /* 0x6400640006067812 */ /* 0x000fe200078efcff */
[----:B------:R-:W-:Y:S01]  /*0e80*/  HADD2.F32 R0, -RZ, R14.H0_H0 ;  /* 0x2000000eff007230 */ /* 0x000fe20000004100 */
[----:B------:R-:W-:Y:S01]  /*0e90*/  SHF.R.U32.HI R38, RZ, 0x8, R7 ;  /* 0x00000008ff267819 */ /* 0x000fe20000011607 */
[----:B------:R-:W-:Y:S01]  /*0ea0*/  HADD2.F32 R33, -RZ, R41.H0_H0 ;  /* 0x20000029ff217230 */ /* 0x000fe20000004100 */
[----:B------:R-:W-:Y:S01]  /*0eb0*/  LOP3.LUT R30, R4, 0xf000f0, RZ, 0xc0, !PT ;  /* 0x00f000f0041e7812 */ /* 0x000fe200078ec0ff */
[----:B------:R-:W-:-:S02]  /*0ec0*/  HADD2.F32 R45, -RZ, R39.H0_H0 ;  /* 0x20000027ff2d7230 */ /* 0x000fc40000004100 */
[----:B------:R-:W-:Y:S02]  /*0ed0*/  HADD2 R40, R6, -1032, -1032 ;  /* 0xe408e40806287430 */ /* 0x000fe40000000000 */
[----:B------:R-:W-:Y:S01]  /*0ee0*/  FFMA.FTZ R5, R5, R0, RZ ;  /* 0x0000000005057223 */ /* 0x000fe200000100ff */
[----:B------:R-:W-:Y:S01]  /*0ef0*/  FFMA.FTZ R44, R0, R33, RZ ;  /* 0x00000021002c7223 */ /* 0x000fe200000100ff */
[----:B------:R-:W0:Y:S01]  /*0f00*/  LDS.64 R6, [UR4+0x8] ;  /* 0x00000804ff067984 */ /* 0x000e220008000a00 */
[----:B------:R-:W-:Y:S01]  /*0f10*/  HADD2.F32 R39, -RZ, R39.H1_H1 ;  /* 0x30000027ff277230 */ /* 0x000fe20000004100 */
[----:B------:R-:W-:Y:S01]  /*0f20*/  LOP3.LUT R33, R32, 0x64006400, RZ, 0xfc, !PT ;  /* 0x6400640020217812 */ /* 0x000fe200078efcff */
[----:B------:R-:W-:Y:S01]  /*0f30*/  FFMA.FTZ R14, R0, R45, RZ ;  /* 0x0000002d000e7223 */ /* 0x000fe200000100ff */
[----:B------:R-:W-:Y:S02]  /*0f40*/  HADD2.F32 R3, -RZ, R40.H0_H0 ;  /* 0x20000028ff037230 */ /* 0x000fe40000004100 */
[----:B------:R-:W-:Y:S01]  /*0f50*/  FFMA.FTZ R42, R42, R43, R5 ;  /* 0x0000002b2a2a7223 */ /* 0x000fe20000010005 */
[----:B------:R-:W-:Y:S01]  /*0f60*/  LOP3.LUT R5, R30, 0x64006400, RZ, 0xfc, !PT ;  /* 0x640064001e057812 */ /* 0x000fe200078efcff */
[----:B------:R-:W-:Y:S01]  /*0f70*/  FFMA.FTZ R14, R43, R39, R14 ;  /* 0x000000272b0e7223 */ /* 0x000fe2000001000e */
[----:B------:R-:W-:Y:S01]  /*0f80*/  LOP3.LUT R35, R35, 0x64006400, RZ, 0xfc, !PT ;  /* 0x6400640023237812 */ /* 0x000fe200078efcff */
[----:B------:R-:W-:Y:S01]  /*0f90*/  HFMA2 R33, R33, R12.H0_H0, -72, -72 ;  /* 0xd480d48021217431 */ /* 0x000fe2000004000c */
[----:B------:R-:W-:Y:S01]  /*0fa0*/  LOP3.LUT R39, R37, 0x64006400, RZ, 0xfc, !PT ;  /* 0x6400640025277812 */ /* 0x000fe200078efcff */
[----:B------:R-:W-:Y:S01]  /*0fb0*/  FFMA.FTZ R0, R0, R3, RZ ;  /* 0x0000000300007223 */ /* 0x000fe200000100ff */
[----:B------:R-:W-:-:S02]  /*0fc0*/  HADD2.F32 R41, -RZ, R41.H1_H1 ;  /* 0x30000029ff297230 */ /* 0x000fc40000004100 */
[-C--:B------:R-:W-:Y:S02]  /*0fd0*/  HFMA2 R5, R5, R12.reuse.H0_H0, -72, -72 ;  /* 0xd480d48005057431 */ /* 0x080fe4000004000c */
[----:B------:R-:W-:Y:S02]  /*0fe0*/  HADD2.F32 R3, -RZ, R15.H0_H0 ;  /* 0x2000000fff037230 */ /* 0x000fe40000004100 */
[-C--:B------:R-:W-:Y:S02]  /*0ff0*/  HFMA2 R35, R35, R12.reuse.H0_H0, -72, -72 ;  /* 0xd480d48023237431 */ /* 0x080fe4000004000c */
[----:B------:R-:W-:Y:S02]  /*1000*/  HADD2.F32 R32, -RZ, R33.H0_H0 ;  /* 0x20000021ff207230 */ /* 0x000fe40000004100 */
[----:B------:R-:W-:Y:S02]  /*1010*/  HFMA2 R30, R39, R12.H0_H0, -72, -72 ;  /* 0xd480d480271e7431 */ /* 0x000fe4000004000c */
        /* <DEDUP_REMOVED lines=12> */
[----:B------:R-:W-:Y:S01]  /*10e0*/  HADD2.F32 R33, -RZ, R33.H1_H1 ;  /* 0x30000021ff217230 */ /* 0x000fe20000004100 */
[----:B------:R-:W-:Y:S01]  /*10f0*/  SHF.R.U32.HI R4, RZ, 0x8, R4 ;  /* 0x00000008ff047819 */ /* 0x000fe20000011604 */
[----:B------:R-:W-:Y:S02]  /*1100*/  HADD2.F32 R35, -RZ, R35.H1_H1 ;  /* 0x30000023ff237230 */ /* 0x000fe40000004100 */
[----:B------:R-:W-:Y:S01]  /*1110*/  FFMA.FTZ R5, R5, R15, R42 ;  /* 0x0000000f05057223 */ /* 0x000fe2000001002a */
        /* <DEDUP_REMOVED lines=12> */
[----:B------:R-:W-:Y:S01]  /*11e0*/  HADD2.F32 R0, -RZ, R7.H0_H0 ;  /* 0x20000007ff007230 */ /* 0x000fe20000004100 */
        /* <DEDUP_REMOVED lines=8> */
[----:B------:R-:W-:Y:S01]  /*1270*/  HADD2.F32 R39, -RZ, R32.H0_H0 ;  /* 0x20000020ff277230 */ /* 0x000fe20000004100 */
[----:B------:R-:W-:Y:S01]  /*1280*/  LOP3.LUT R36, R36, 0xf000f0, RZ, 0xc0, !PT ;  /* 0x00f000f024247812 */ /* 0x000fe200078ec0ff */
[----:B------:R-:W-:Y:S01]  /*1290*/  HADD2.F32 R42, -RZ, R35.H0_H0 ;  /* 0x20000023ff2a7230 */ /* 0x000fe20000004100 */
[----:B------:R-:W-:Y:S01]  /*12a0*/  LOP3.LUT R38, R38, 0xf000f0, RZ, 0xc0, !PT ;  /* 0x00f000f026267812 */ /* 0x000fe200078ec0ff */
        /* <DEDUP_REMOVED lines=8> */
[----:B------:R-:W-:Y:S01]  /*1330*/  LOP3.LUT R33, R4, 0x64006400, RZ, 0xfc, !PT ;  /* 0x6400640004217812 */ /* 0x000fe200078efcff */
[----:B------:R-:W-:Y:S01]  /*1340*/  FFMA.FTZ R5, R41, R6, R42 ;  /* 0x0000000629057223 */ /* 0x000fe2000001002a */
[----:B------:R-:W-:Y:S01]  /*1350*/  LOP3.LUT R37, R34, 0x64006400, RZ, 0xfc, !PT ;  /* 0x6400640022257812 */ /* 0x000fe200078efcff */
[----:B------:R-:W-:Y:S01]  /*1360*/  FFMA.FTZ R35, R6, R14, R35 ;  /* 0x0000000e06237223 */ /* 0x000fe20000010023 */
[----:B------:R-:W-:-:S02]  /*1370*/  HADD2.F32 R32, -RZ, R32.H1_H1 ;  /* 0x30000020ff207230 */ /* 0x000fc40000004100 */
[-C--:B------:R-:W-:Y:S01]  /*1380*/  HFMA2 R30, R33, R12.reuse.H0_H0, -72, -72 ;  /* 0xd480d480211e7431 */ /* 0x080fe2000004000c */
[----:B------:R-:W-:Y:S01]  /*1390*/  LOP3.LUT R41, R36, 0x64006400, RZ, 0xfc, !PT ;  /* 0x6400640024297812 */ /* 0x000fe200078efcff */
[-C--:B------:R-:W-:Y:S01]  /*13a0*/  HFMA2 R14, R37, R12.reuse.H0_H0, -72, -72 ;  /* 0xd480d480250e7431 */ /* 0x080fe2000004000c */
[----:B------:R-:W-:Y:S01]  /*13b0*/  LOP3.LUT R33, R38, 0x64006400, RZ, 0xfc, !PT ;  /* 0x6400640026217812 */ /* 0x000fe200078efcff */
[----:B------:R-:W-:Y:S02]  /*13c0*/  HADD2.F32 R36, -RZ, R3.H1_H1 ;  /* 0x30000003ff247230 */ /* 0x000fe40000004100 */
[----:B------:R-:W-:Y:S01]  /*13d0*/  FFMA.FTZ R39, R6, R32, R39 ;  /* 0x0000002006277223 */ /* 0x000fe20000010027 */
[-C--:B------:R-:W-:Y:S02]  /*13e0*/  HFMA2 R4, R41, R12.reuse.H0_H0, -72, -72 ;  /* 0xd480d48029047431 */ /* 0x080fe4000004000c */
[----:B------:R-:W-:Y:S02]  /*13f0*/  HADD2.F32 R3, -RZ, R14.H0_H0 ;  /* 0x2000000eff037230 */ /* 0x000fe40000004100 */
[----:B------:R-:W-:-:S02]  /*1400*/  HFMA2 R33, R33, R12.H0_H0, -72, -72 ;  /* 0xd480d48021217431 */ /* 0x000fc4000004000c */
[----:B------:R-:W-:Y:S02]  /*1410*/  HADD2.F32 R32, -RZ, R30.H0_H0 ;  /* 0x2000001eff207230 */ /* 0x000fe40000004100 */
        /* <DEDUP_REMOVED lines=28> */
.L_x_3561:
[----:B------:R-:W-:Y:S05]  /*15e0*/  @!P1 BRA `(.L_x_3562) ;  /* 0x00000008002c9947 */ /* 0x000fea0003800000 */
[----:B------:R-:W2:Y:S04]  /*15f0*/  LDG.E.128.CONSTANT R4, desc[UR6][R16.64] ;  /* 0x0000000610047981 */ /* 0x000ea8000c1e9d00 */
[----:B------:R-:W0:Y:S02]  /*1600*/  LDS.64 R14, [UR4+0x10] ;  /* 0x00001004ff0e7984 */ /* 0x000e240008000a00 */
[----:B0-----:R-:W-:Y:S02]  /*1610*/  HADD2.F32 R36, -RZ, R15.H0_H0 ;  /* 0x2000000fff247230 */ /* 0x001fe40000004100 */
[--C-:B------:R-:W-:Y:S02]  /*1620*/  HADD2.F32 R0, -RZ, R14.reuse.H0_H0 ;  /* 0x2000000eff007230 */ /* 0x100fe40000004100 */
[----:B------:R-:W-:Y:S01]  /*1630*/  HADD2.F32 R14, -RZ, R14.H1_H1 ;  /* 0x3000000eff0e7230 */ /* 0x000fe20000004100 */
        /* <DEDUP_REMOVED lines=17> */
[----:B------:R-:W-:-:S02]  /*1750*/  HADD2 R38, R38, -1032, -1032 ;  /* 0xe408e40826267430 */ /* 0x000fc40000000000 */
[----:B------:R-:W-:Y:S01]  /*1760*/  HADD2.F32 R37, -RZ, R15.H1_H1 ;  /* 0x3000000fff257230 */ /* 0x000fe20000004100 */
[----:B------:R-:W-:Y:S01]  /*1770*/  LOP3.LUT R35, R6, 0xf000f0, RZ, 0xc0, !PT ;  /* 0x00f000f006237812 */ /* 0x000fe200078ec0ff */
[----:B------:R-:W-:Y:S01]  /*1780*/  HADD2.F32 R7, -RZ, R42.H0_H0 ;  /* 0x2000002aff077230 */ /* 0x000fe20000004100 */
[----:B------:R-:W0:Y:S01]  /*1790*/  LDS.64 R4, [UR4+0x18] ;  /* 0x00001804ff047984 */ /* 0x000e220008000a00 */
[----:B------:R-:W-:Y:S01]  /*17a0*/  HADD2.F32 R39, -RZ, R40.H0_H0 ;  /* 0x20000028ff277230 */ /* 0x000fe20000004100 */
[----:B------:R-:W-:Y:S01]  /*17b0*/  LOP3.LUT R33, R33, 0x64006400, RZ, 0xfc, !PT ;  /* 0x6400640021217812 */ /* 0x000fe200078efcff */
[----:B------:R-:W-:Y:S01]  /*17c0*/  HADD2.F32 R15, -RZ, R41.H0_H0 ;  /* 0x20000029ff0f7230 */ /* 0x000fe20000004100 */
[----:B------:R-:W-:Y:S01]  /*17d0*/  LOP3.LUT R35, R35, 0x64006400, RZ, 0xfc, !PT ;  /* 0x6400640023237812 */ /* 0x000fe200078efcff */
[----:B------:R-:W-:Y:S02]  /*17e0*/  HADD2.F32 R3, -RZ, R38.H0_H0 ;  /* 0x20000026ff037230 */ /* 0x000fe40000004100 */
[----:B------:R-:W-:Y:S01]  /*17f0*/  FFMA.FTZ R39, R0, R39, RZ ;  /* 0x0000002700277223 */ /* 0x000fe200000100ff */
[----:B------:R-:W-:-:S02]  /*1800*/  HADD2.F32 R43, -RZ, R42.H1_H1 ;  /* 0x3000002aff2b7230 */ /* 0x000fc40000004100 */
[----:B------:R-:W-:Y:S01]  /*1810*/  FFMA.FTZ R42, R7, R0, RZ ;  /* 0x00000000072a7223 */ /* 0x000fe200000100ff */
[C---:B------:R-:W-:Y:S01]  /*1820*/  FFMA.FTZ R15, R0.reuse, R15, RZ ;  /* 0x0000000f000f7223 */ /* 0x040fe200000100ff */
[----:B------:R-:W-:Y:S01]  /*1830*/  FFMA.FTZ R3, R0, R3, RZ ;  /* 0x0000000300037223 */ /* 0x000fe200000100ff */
[----:B------:R-:W-:Y:S01]  /*1840*/  HADD2.F32 R0, -RZ, R41.H1_H1 ;  /* 0x30000029ff007230 */ /* 0x000fe20000004100 */
[----:B------:R-:W-:Y:S01]  /*1850*/  LOP3.LUT R41, R30, 0x64006400, RZ, 0xfc, !PT ;  /* 0x640064001e297812 */ /* 0x000fe200078efcff */
[----:B------:R-:W-:Y:S01]  /*1860*/  HADD2.F32 R40, -RZ, R40.H1_H1 ;  /* 0x30000028ff287230 */ /* 0x000fe20000004100 */
[----:B------:R-:W-:Y:S01]  /*1870*/  LOP3.LUT R17, R17, 0x64006400, RZ, 0xfc, !PT ;  /* 0x6400640011117812 */ /* 0x000fe200078efcff */
[----:B------:R-:W-:Y:S01]  /*1880*/  FFMA.FTZ R7, R43, R14, R42 ;  /* 0x0000000e2b077223 */ /* 0x000fe2000001002a */
[----:B------:R-:W-:Y:S01]  /*1890*/  FFMA.FTZ R15, R14, R0, R15 ;  /* 0x000000000e0f7223 */ /* 0x000fe2000001000f */
[----:B------:R-:W-:Y:S02]  /*18a0*/  HFMA2 R30, R41, R12.H0_H0, -72, -72 ;  /* 0xd480d480291e7431 */ /* 0x000fe4000004000c */
[----:B------:R-:W-:-:S02]  /*18b0*/  HADD2.F32 R41, -RZ, R38.H1_H1 ;  /* 0x30000026ff297230 */ /* 0x000fc40000004100 */
[-C--:B------:R-:W-:Y:S02]  /*18c0*/  HFMA2 R0, R33, R12.reuse.H0_H0, -72, -72 ;  /* 0xd480d48021007431 */ /* 0x080fe4000004000c */
[C---:B------:R-:W-:Y:S01]  /*18d0*/  FFMA.FTZ R39, R14.reuse, R40, R39 ;  /* 0x000000280e277223 */ /* 0x040fe20000010027 */
[-C--:B------:R-:W-:Y:S02]  /*18e0*/  HFMA2 R33, R35, R12.reuse.H0_H0, -72, -72 ;  /* 0xd480d48023217431 */ /* 0x080fe4000004000c */
[----:B------:R-:W-:Y:S02]  /*18f0*/  HADD2.F32 R38, -RZ, R30.H0_H0 ;  /* 0x2000001eff267230 */ /* 0x000fe40000004100 */
[----:B------:R-:W-:Y:S02]  /*1900*/  HFMA2 R17, R17, R12.H0_H0, -72, -72 ;  /* 0xd480d48011117431 */ /* 0x000fe4000004000c */
        /* <DEDUP_REMOVED lines=8> */
[----:B------:R-:W-:Y:S01]  /*1990*/  HADD2.F32 R15, -RZ, R17.H0_H0 ;  /* 0x20000011ff0f7230 */ /* 0x000fe20000004100 */
[----:B------:R-:W-:Y:S01]  /*19a0*/  SHF.R.U32.HI R6, RZ, 0x8, R6 ;  /* 0x00000008ff067819 */ /* 0x000fe20000011606 */
[----:B------:R-:W-:Y:S02]  /*19b0*/  HADD2.F32 R30, -RZ, R33.H1_H1 ;  /* 0x30000021ff1e7230 */ /* 0x000fe40000004100 */
[----:B------:R-:W-:-:S02]  /*19c0*/  HADD2.F32 R40, -RZ, R17.H1_H1 ;  /* 0x30000011ff287230 */ /* 0x000fc40000004100 */
[----:B------:R-:W-:Y:S01]  /*19d0*/  FFMA.FTZ R3, R36, R15, R3 ;  /* 0x0000000f24037223 */ /* 0x000fe20000010003 */
[----:B------:R-:W-:Y:S01]  /*19e0*/  FFMA.FTZ R15, R37, R0, R38 ;  /* 0x00000000250f7223 */ /* 0x000fe20000010026 */
[----:B------:R-:W-:Y:S01]  /*19f0*/  LOP3.LUT R0, R32, 0xf000f, RZ, 0xc0, !PT ;  /* 0x000f000f20007812 */ /* 0x000fe200078ec0ff */
[----:B------:R-:W-:Y:S01]  /*1a00*/  FFMA.FTZ R17, R7, R37, R14 ;  /* 0x0000002507117223 */ /* 0x000fe2000001000e */
        /* <DEDUP_REMOVED lines=21> */
[----:B------:R-:W-:Y:S02]  /*1b60*/  HADD2.F32 R40, -RZ, R33.H0_H0 ;  /* 0x20000021ff287230 */ /* 0x000fe40000004100 */
[----:B------:R-:W-:Y:S01]  /*1b70*/  FFMA.FTZ R36, R36, R14, R17 ;  /* 0x0000000e24247223 */ /* 0x000fe20000010011 */
[----:B------:R-:W-:Y:S02]  /*1b80*/  HADD2.F32 R42, -RZ, R3.H0_H0 ;  /* 0x20000003ff2a7230 */ /* 0x000fe40000004100 */
[----:B------:R-:W-:Y:S01]  /*1b90*/  FFMA.FTZ R17, R14, R38, R15 ;  /* 0x000000260e117223 */ /* 0x000fe2000001000f */
[----:B------:R-:W-:-:S02]  /*1ba0*/  HADD2.F32 R35, -RZ, R39.H1_H1 ;  /* 0x30000027ff237230 */ /* 0x000fc40000004100 */
        /* <DEDUP_REMOVED lines=12> */
[----:B------:R-:W-:Y:S01]  /*1c70*/  HFMA2 R33, R33, R12.H0_H0, -72, -72 ;  /* 0xd480d48021217431 */ /* 0x000fe2000004000c */
[----:B------:R-:W-:Y:S01]  /*1c80*/  LOP3.LUT R7, R16, 0x64006400, RZ, 0xfc, !PT ;  /* 0x6400640010077812 */ /* 0x000fe200078efcff */
[----:B------:R-:W-:-:S02]  /*1c90*/  HADD2.F32 R14, -RZ, R3.H1_H1 ;  /* 0x30000003ff0e7230 */ /* 0x000fc40000004100 */
        /* <DEDUP_REMOVED lines=18> */
[C---:B------:R-:W-:Y:S01]  /*1dc0*/  FFMA.FTZ R41, R5.reuse, R16, R41 ;  /* 0x0000001005297223 */ /* 0x040fe20000010029 */
        /* <DEDUP_REMOVED lines=13> */
.L_x_3562:
[----:B------:R-:W-:Y:S05]  /*1ea0*/  @!P1 BRA `(.L_x_3563) ;  /* 0x00000008002c9947 */ /* 0x000fea0003800000 */
[----:B------:R-:W2:Y:S04]  /*1eb0*/  LDG.E.128.CONSTANT R4, desc[UR6][R10.64] ;  /* 0x000000060a047981 */ /* 0x000ea8000c1e9d00 */
[----:B------:R-:W0:Y:S02]  /*1ec0*/  LDS.64 R14, [UR4+0x20] ;  /* 0x00002004ff0e7984 */ /* 0x000e240008000a00 */
[--C-:B0-----:R-:W-:Y:S02]  /*1ed0*/  HADD2.F32 R0, -RZ, R14.reuse.H0_H0 ;  /* 0x2000000eff007230 */ /* 0x101fe40000004100 */
[----:B------:R-:W-:Y:S02]  /*1ee0*/  HADD2.F32 R36, -RZ, R15.H0_H0 ;  /* 0x2000000fff247230 */ /* 0x000fe40000004100 */
        /* <DEDUP_REMOVED lines=19> */
[----:B------:R-:W-:Y:S01]  /*2020*/  HADD2.F32 R7, -RZ, R42.H0_H0 ;  /* 0x2000002aff077230 */ /* 0x000fe20000004100 */
[----:B------:R-:W-:Y:S01]  /*2030*/  LOP3.LUT R33, R6, 0xf000f0, RZ, 0xc0, !PT ;  /* 0x00f000f006217812 */ /* 0x000fe200078ec0ff */
[----:B------:R-:W-:Y:S01]  /*2040*/  HADD2.F32 R37, -RZ, R15.H1_H1 ;  /* 0x3000000fff257230 */ /* 0x000fe20000004100 */
[----:B------:R-:W0:Y:S01]  /*2050*/  LDS.64 R4, [UR4+0x28] ;  /* 0x00002804ff047984 */ /* 0x000e220008000a00 */
[----:B------:R-:W-:Y:S01]  /*2060*/  HADD2.F32 R39, -RZ, R40.H0_H0 ;  /* 0x20000028ff277230 */ /* 0x000fe20000004100 */
[----:B------:R-:W-:Y:S01]  /*2070*/  LOP3.LUT R33, R33, 0x64006400, RZ, 0xfc, !PT ;  /* 0x6400640021217812 */ /* 0x000fe200078efcff */
[----:B------:R-:W-:Y:S01]  /*2080*/  HADD2.F32 R15, -RZ, R41.H0_H0 ;  /* 0x20000029ff0f7230 */ /* 0x000fe20000004100 */
[----:B------:R-:W-:Y:S01]  /*2090*/  SHF.R.U32.HI R6, RZ, 0x8, R6 ;  /* 0x00000008ff067819 */ /* 0x000fe20000011606 */
[----:B------:R-:W-:Y:S02]  /*20a0*/  HADD2.F32 R3, -RZ, R38.H0_H0 ;  /* 0x20000026ff037230 */ /* 0x000fe40000004100 */
[----:B------:R-:W-:Y:S01]  /*20b0*/  FFMA.FTZ R39, R0, R39, RZ ;  /* 0x0000002700277223 */ /* 0x000fe200000100ff */
[----:B------:R-:W-:-:S02]  /*20c0*/  HADD2.F32 R43, -RZ, R42.H1_H1 ;  /* 0x3000002aff2b7230 */ /* 0x000fc40000004100 */
[----:B------:R-:W-:Y:S01]  /*20d0*/  FFMA.FTZ R42, R7, R0, RZ ;  /* 0x00000000072a7223 */ /* 0x000fe200000100ff */
[C---:B------:R-:W-:Y:S01]  /*20e0*/  FFMA.FTZ R15, R0.reuse, R15, RZ ;  /* 0x0000000f000f7223 */ /* 0x040fe200000100ff */
[----:B------:R-:W-:Y:S01]  /*20f0*/  FFMA.FTZ R3, R0, R3, RZ ;  /* 0x0000000300037223 */ /* 0x000fe200000100ff */
[----:B------:R-:W-:Y:S02]  /*2100*/  HADD2.F32 R0, -RZ, R41.H1_H1 ;  /* 0x30000029ff007230 */ /* 0x000fe40000004100 */
[----:B------:R-:W-:Y:S01]  /*2110*/  FFMA.FTZ R7, R43, R14, R42 ;  /* 0x0000000e2b077223 */ /* 0x000fe2000001002a */
[----:B------:R-:W-:Y:S01]  /*2120*/  LOP3.LUT R41, R16, 0x64006400, RZ, 0xfc, !PT ;  /* 0x6400640010297812 */ /* 0x000fe200078efcff */
[----:B------:R-:W-:Y:S01]  /*2130*/  HADD2.F32 R40, -RZ, R40.H1_H1 ;  /* 0x30000028ff287230 */ /* 0x000fe20000004100 */
[----:B------:R-:W-:Y:S01]  /*2140*/  LOP3.LUT R43, R30, 0x64006400, RZ, 0xfc, !PT ;  /* 0x640064001e2b7812 */ /* 0x000fe200078efcff */
[----:B------:R-:W-:Y:S01]  /*2150*/  FFMA.FTZ R15, R14, R0, R15 ;  /* 0x000000000e0f7223 */ /* 0x000fe2000001000f */
[-C--:B------:R-:W-:Y:S01]  /*2160*/  HFMA2 R30, R33, R12.reuse.H0_H0, -72, -72 ;  /* 0xd480d480211e7431 */ /* 0x080fe2000004000c */
[----:B------:R-:W-:Y:S01]  /*2170*/  LOP3.LUT R33, R35, 0x64006400, RZ, 0xfc, !PT ;  /* 0x6400640023217812 */ /* 0x000fe200078efcff */
[----:B------:R-:W-:-:S02]  /*2180*/  HFMA2 R16, R41, R12.H0_H0, -72, -72 ;  /* 0xd480d48029107431 */ /* 0x000fc4000004000c */
[----:B------:R-:W-:Y:S02]  /*2190*/  HADD2.F32 R41, -RZ, R38.H1_H1 ;  /* 0x30000026ff297230 */ /* 0x000fe40000004100 */
[-C--:B------:R-:W-:Y:S02]  /*21a0*/  HFMA2 R0, R43, R12.reuse.H0_H0, -72, -72 ;  /* 0xd480d4802b007431 */ /* 0x080fe4000004000c */
[C---:B------:R-:W-:Y:S01]  /*21b0*/  FFMA.FTZ R39, R14.reuse, R40, R39 ;  /* 0x000000280e277223 */ /* 0x040fe20000010027 */
[----:B------:R-:W-:Y:S02]  /*21c0*/  HADD2.F32 R40, -RZ, R30.H0_H0 ;  /* 0x2000001eff287230 */ /* 0x000fe40000004100 */
[----:B------:R-:W-:Y:S02]  /*21d0*/  HFMA2 R33, R33, R12.H0_H0, -72, -72 ;  /* 0xd480d48021217431 */ /* 0x000fe4000004000c */
[----:B------:R-:W-:Y:S02]  /*21e0*/  HADD2.F32 R38, -RZ, R16.H0_H0 ;  /* 0x20000010ff267230 */ /* 0x000fe40000004100 */
[----:B------:R-:W-:Y:S01]  /*21f0*/  FFMA.FTZ R3, R14, R41, R3 ;  /* 0x000000290e037223 */ /* 0x000fe20000010003 */
[----:B------:R-:W-:-:S02]  /*2200*/  HADD2.F32 R35, -RZ, R0.H0_H0 ;  /* 0x20000000ff237230 */ /* 0x000fc40000004100 */
[----:B------:R-:W-:Y:S02]  /*2210*/  HADD2.F32 R0, -RZ, R0.H1_H1 ;  /* 0x30000000ff007230 */ /* 0x000fe40000004100 */
[----:B------:R-:W-:Y:S01]  /*2220*/  FFMA.FTZ R14, R38, R36, R7 ;  /* 0x00000024260e7223 */ /* 0x000fe20000010007 */
[----:B------:R-:W-:Y:S02]  /*2230*/  HADD2.F32 R7, -RZ, R16.H1_H1 ;  /* 0x30000010ff077230 */ /* 0x000fe40000004100 */
[C---:B------:R-:W-:Y:S01]  /*2240*/  FFMA.FTZ R38, R36.reuse, R35, R39 ;  /* 0x0000002324267223 */ /* 0x040fe20000010027 */
[----:B------:R-:W-:Y:S01]  /*2250*/  FFMA.FTZ R35, R36, R40, R15 ;  /* 0x0000002824237223 */ /* 0x000fe2000001000f */
[--C-:B------:R-:W-:Y:S02]  /*2260*/  HADD2.F32 R15, -RZ, R33.reuse.H0_H0 ;  /* 0x20000021ff0f7230 */ /* 0x100fe40000004100 */
[----:B------:R-:W-:Y:S02]  /*2270*/  HADD2.F32 R30, -RZ, R30.H1_H1 ;  /* 0x3000001eff1e7230 */ /* 0x000fe40000004100 */
[----:B------:R-:W-:-:S02]  /*2280*/  HADD2.F32 R16, -RZ, R33.H1_H1 ;  /* 0x30000021ff107230 */ /* 0x000fc40000004100 */
[----:B------:R-:W-:Y:S01]  /*2290*/  FFMA.FTZ R3, R36, R15, R3 ;  /* 0x0000000f24037223 */ /* 0x000fe20000010003 */
[----:B------:R-:W-:Y:S01]  /*22a0*/  FFMA.FTZ R15, R37, R0, R38 ;  /* 0x00000000250f7223 */ /* 0x000fe20000010026 */
        /* <DEDUP_REMOVED lines=9> */
[--C-:B------:R-:W-:Y:S01]  /*2340*/  HADD2.F32 R0, -RZ, R5.reuse.H0_H0 ;  /* 0x20000005ff007230 */ /* 0x100fe20000004100 */
[----:B------:R-:W-:Y:S01]  /*2350*/  LOP3.LUT R16, R16, 0x64006400, RZ, 0xfc, !PT ;  /* 0x6400640010107812 */ /* 0x000fe200078efcff */
[----:B------:R-:W-:Y:S01]  /*2360*/  HADD2 R39, R3, -1032, -1032 ;  /* 0xe408e40803277430 */ /* 0x000fe20000000000 */
[----:B------:R-:W-:Y:S01]  /*2370*/  LOP3.LUT R35, R34, 0xf000f, RZ, 0xc0, !PT ;  /* 0x000f000f22237812 */ /* 0x000fe200078ec0ff */
[----:B------:R-:W-:Y:S01]  /*2380*/  HADD2.F32 R5, -RZ, R5.H1_H1 ;  /* 0x30000005ff057230 */ /* 0x000fe20000004100 */
[----:B------:R-:W-:Y:S01]  /*2390*/  LOP3.LUT R30, R30, 0x64006400, RZ, 0xfc, !PT ;  /* 0x640064001e1e7812 */ /* 0x000fe200078efcff */
[----:B------:R-:W-:Y:S01]  /*23a0*/  HADD2 R16, R16, -1032, -1032 ;  /* 0xe408e40810107430 */ /* 0x000fe20000000000 */
[----:B------:R-:W-:Y:S01]  /*23b0*/  LOP3.LUT R35, R35, 0x64006400, RZ, 0xfc, !PT ;  /* 0x6400640023237812 */ /* 0x000fe200078efcff */
[----:B------:R-:W-:Y:S01]  /*23c0*/  HADD2.F32 R36, -RZ, R39.H0_H0 ;  /* 0x20000027ff247230 */ /* 0x000fe20000004100 */
[----:B------:R-:W-:Y:S01]  /*23d0*/  LOP3.LUT R32, R32, 0xf000f0, RZ, 0xc0, !PT ;  /* 0x00f000f020207812 */ /* 0x000fe200078ec0ff */
[----:B------:R-:W-:-:S02]  /*23e0*/  HADD2 R30, R30, -1032, -1032 ;  /* 0xe408e4081e1e7430 */ /* 0x000fc40000000000 */
[----:B------:R-:W-:Y:S02]  /*23f0*/  HADD2.F32 R38, -RZ, R16.H0_H0 ;  /* 0x20000010ff267230 */ /* 0x000fe40000004100 */
[----:B------:R-:W-:Y:S02]  /*2400*/  HADD2 R3, R35, -1032, -1032 ;  /* 0xe408e40823037430 */ /* 0x000fe40000000000 */
[----:B------:R-:W-:Y:S02]  /*2410*/  HADD2.F32 R35, -RZ, R39.H1_H1 ;  /* 0x30000027ff237230 */ /* 0x000fe40000004100 */
[----:B------:R-:W-:Y:S01]  /*2420*/  FFMA.FTZ R36, R36, R14, R33 ;  /* 0x0000000e24247223 */ /* 0x000fe20000010021 */
[--C-:B------:R-:W-:Y:S01]  /*2430*/  HADD2.F32 R40, -RZ, R30.reuse.H0_H0 ;  /* 0x2000001eff287230 */ /* 0x100fe20000004100 */
[----:B------:R-:W-:Y:S01]  /*2440*/  LOP3.LUT R17, R17, 0xf000f0, RZ, 0xc0, !PT ;  /* 0x00f000f011117812 */ /* 0x000fe200078ec0ff */
[----:B------:R-:W-:Y:S01]  /*2450*/  FFMA.FTZ R33, R14, R38, R15 ;  /* 0x000000260e217223 */ /* 0x000fe2000001000f */
[----:B------:R-:W-:Y:S01]  /*2460*/  FFMA.FTZ R15, R35, R4, R36 ;  /* 0x00000004230f7223 */ /* 0x000fe20000010024 */
[----:B------:R-:W-:Y:S01]  /*2470*/  HADD2.F32 R30, -RZ, R30.H1_H1 ;  /* 0x3000001eff1e7230 */ /* 0x000fe20000004100 */
[----:B------:R-:W-:Y:S01]  /*2480*/  LOP3.LUT R6, R6, 0xf000f0, RZ, 0xc0, !PT ;  /* 0x00f000f006067812 */ /* 0x000fe200078ec0ff */
[----:B------:R-:W-:Y:S01]  /*2490*/  FFMA.FTZ R7, R14, R40, R7 ;  /* 0x000000280e077223 */ /* 0x000fe20000010007 */
[----:B------:R-:W-:Y:S01]  /*24a0*/  LOP3.LUT R35, R32, 0x64006400, RZ, 0xfc, !PT ;  /* 0x6400640020237812 */ /* 0x000fe200078efcff */
[----:B------:R-:W-:Y:S01]  /*24b0*/  HADD2.F32 R42, -RZ, R3.H0_H0 ;  /* 0x20000003ff2a7230 */ /* 0x000fe20000004100 */
[----:B------:R-:W-:Y:S01]  /*24c0*/  LOP3.LUT R17, R17, 0x64006400, RZ, 0xfc, !PT ;  /* 0x6400640011117812 */ /* 0x000fe200078efcff */
[----:B------:R-:W-:Y:S01]  /*24d0*/  FFMA.FTZ R41, R4, R30, R7 ;  /* 0x0000001e04297223 */ /* 0x000fe20000010007 */
[----:B------:R-:W-:Y:S01]  /*24e0*/  LOP3.LUT R34, R34, 0xf000f0, RZ, 0xc0, !PT ;  /* 0x00f000f022227812 */ /* 0x000fe200078ec0ff */
[----:B------:R-:W-:Y:S01]  /*24f0*/  HFMA2 R35, R35, R12.H0_H0, -72, -72 ;  /* 0xd480d48023237431 */ /* 0x000fe2000004000c */
[----:B------:R-:W-:Y:S01]  /*2500*/  LOP3.LUT R39, R6, 0x64006400, RZ, 0xfc, !PT ;  /* 0x6400640006277812 */ /* 0x000fe200078efcff */
[----:B------:R-:W-:-:S02]  /*2510*/  HADD2.F32 R16, -RZ, R16.H1_H1 ;  /* 0x30000010ff107230 */ /* 0x000fc40000004100 */
[-C--:B------:R-:W-:Y:S01]  /*2520*/  HFMA2 R17, R17, R12.reuse.H0_H0, -72, -72 ;  /* 0xd480d48011117431 */ /* 0x080fe2000004000c */
[----:B------:R-:W-:Y:S01]  /*2530*/  LOP3.LUT R7, R34, 0x64006400, RZ, 0xfc, !PT ;  /* 0x6400640022077812 */ /* 0x000fe200078efcff */
[----:B------:R-:W-:Y:S01]  /*2540*/  FFMA.FTZ R37, R14, R42, R37 ;  /* 0x0000002a0e257223 */ /* 0x000fe20000010025 */
[-C--:B------:R-:W-:Y:S02]  /*2550*/  HFMA2 R39, R39, R12.reuse.H0_H0, -72, -72 ;  /* 0xd480d48027277431 */ /* 0x080fe4000004000c */
[----:B------:R-:W-:Y:S02]  /*2560*/  HADD2.F32 R14, -RZ, R3.H1_H1 ;  /* 0x30000003ff0e7230 */ /* 0x000fe40000004100 */
[----:B------:R-:W-:Y:S01]  /*2570*/  FFMA.FTZ R33, R4, R16, R33 ;  /* 0x0000001004217223 */ /* 0x000fe20000010021 */
        /* <DEDUP_REMOVED lines=30> */
.L_x_3563:
[----:B------:R-:W-:Y:S05]  /*2760*/  @!P1 BRA `(.L_x_3560) ;  /* 0x0000000800309947 */ /* 0x000fea0003800000 */
[----:B------:R-:W-:Y:S02]  /*2770*/  IMAD.WIDE R6, R13, 0x4, R10 ;  /* 0x000000040d067825 */ /* 0x000fe400078e020a */
[----:B------:R-:W0:Y:S04]  /*2780*/  LDS.64 R10, [UR4+0x30] ;  /* 0x00003004ff0a7984 */ /* 0x000e280008000a00 */
[----:B------:R-:W2:Y:S01]  /*2790*/  LDG.E.128.CONSTANT R4, desc[UR6][R6.64] ;  /* 0x0000000606047981 */ /* 0x000ea2000c1e9d00 */
[--C-:B0-----:R-:W-:Y:S02]  /*27a0*/  HADD2.F32 R0, -RZ, R10.reuse.H0_H0 ;  /* 0x2000000aff007230 */ /* 0x101fe40000004100 */
[----:B------:R-:W-:Y:S02]  /*27b0*/  HADD2.F32 R35, -RZ, R10.H1_H1 ;  /* 0x3000000aff237230 */ /* 0x000fe40000004100 */
[----:B------:R-:W-:-:S02]  /*27c0*/  HADD2.F32 R34, -RZ, R11.H0_H0 ;  /* 0x2000000bff227230 */ /* 0x000fc40000004100 */
[----:B------:R-:W-:Y:S01]  /*27d0*/  HADD2.F32 R10, -RZ, R11.H1_H1 ;  /* 0x3000000bff0a7230 */ /* 0x000fe20000004100 */
[C---:B--2---:R-:W-:Y:S02]  /*27e0*/  LOP3.LUT R17, R5.reuse, 0xf000f0, RZ, 0xc0, !PT ;  /* 0x00f000f005117812 */ /* 0x044fe400078ec0ff */
[----:B------:R-:W-:Y:S02]  /*27f0*/  SHF.R.U32.HI R14, RZ, 0x8, R5 ;  /* 0x00000008ff0e7819 */ /* 0x000fe40000011605 */
[----:B------:R-:W-:Y:S02]  /*2800*/  LOP3.LUT R5, R5, 0xf000f, RZ, 0xc0, !PT ;  /* 0x000f000f05057812 */ /* 0x000fe400078ec0ff */
[----:B------:R-:W-:Y:S02]  /*2810*/  LOP3.LUT R36, R6, 0xf000f, RZ, 0xc0, !PT ;  /* 0x000f000f06247812 */ /* 0x000fe400078ec0ff */
[----:B------:R-:W-:Y:S02]  /*2820*/  LOP3.LUT R3, R4, 0xf000f, RZ, 0xc0, !PT ;  /* 0x000f000f04037812 */ /* 0x000fe400078ec0ff */
[----:B------:R-:W-:-:S02]  /*2830*/  LOP3.LUT R5, R5, 0x64006400, RZ, 0xfc, !PT ;  /* 0x6400640005057812 */ /* 0x000fc400078efcff */
[----:B------:R-:W-:Y:S02]  /*2840*/  LOP3.LUT R36, R36, 0x64006400, RZ, 0xfc, !PT ;  /* 0x6400640024247812 */ /* 0x000fe400078efcff */
[----:B------:R-:W-:Y:S01]  /*2850*/  LOP3.LUT R3, R3, 0x64006400, RZ, 0xfc, !PT ;  /* 0x6400640003037812 */ /* 0x000fe200078efcff */
[----:B------:R-:W-:Y:S01]  /*2860*/  HADD2 R40, R5, -1032, -1032 ;  /* 0xe408e40805287430 */ /* 0x000fe20000000000 */
[C---:B------:R-:W-:Y:S01]  /*2870*/  LOP3.LUT R33, R7.reuse, 0xf000f0, RZ, 0xc0, !PT ;  /* 0x00f000f007217812 */ /* 0x040fe200078ec0ff */
[----:B------:R-:W-:Y:S01]  /*2880*/  HADD2 R38, R36, -1032, -1032 ;  /* 0xe408e40824267430 */ /* 0x000fe20000000000 */
[----:B------:R-:W-:Y:S01]  /*2890*/  SHF.R.U32.HI R16, RZ, 0x8, R7 ;  /* 0x00000008ff107819 */ /* 0x000fe20000011607 */
[----:B------:R-:W-:Y:S01]  /*28a0*/  HADD2 R37, R3, -1032, -1032 ;  /* 0xe408e40803257430 */ /* 0x000fe20000000000 */
[----:B------:R-:W-:Y:S01]  /*28b0*/  LOP3.LUT R7, R7, 0xf000f, RZ, 0xc0, !PT ;  /* 0x000f000f07077812 */ /* 0x000fe200078ec0ff */
[----:B------:R-:W-:Y:S01]  /*28c0*/  HADD2.F32 R39, -RZ, R40.H0_H0 ;  /* 0x20000028ff277230 */ /* 0x000fe20000004100 */
[----:B------:R-:W-:Y:S01]  /*28d0*/  LOP3.LUT R30, R4, 0xf000f0, RZ, 0xc0, !PT ;  /* 0x00f000f0041e7812 */ /* 0x000fe200078ec0ff */
[----:B------:R-:W-:Y:S01]  /*28e0*/  HADD2.F32 R5, -RZ, R38.H0_H0 ;  /* 0x20000026ff057230 */ /* 0x000fe20000004100 */
[----:B------:R-:W-:Y:S01]  /*28f0*/  LOP3.LUT R7, R7, 0x64006400, RZ, 0xfc, !PT ;  /* 0x6400640007077812 */ /* 0x000fe200078efcff */
[----:B------:R-:W-:Y:S01]  /*2900*/  HADD2.F32 R3, -RZ, R37.H0_H0 ;  /* 0x20000025ff037230 */ /* 0x000fe20000004100 */
[----:B------:R-:W-:Y:S01]  /*2910*/  SHF.R.U32.HI R15, RZ, 0x8, R4 ;  /* 0x00000008ff0f7819 */ /* 0x000fe20000011604 */
[----:B------:R-:W-:-:S02]  /*2920*/  HADD2.F32 R44, -RZ, R40.H1_H1 ;  /* 0x30000028ff2c7230 */ /* 0x000fc40000004100 */
[----:B------:R-:W-:Y:S01]  /*2930*/  FFMA.FTZ R39, R0, R39, RZ ;  /* 0x0000002700277223 */ /* 0x000fe200000100ff */
[----:B------:R-:W-:Y:S01]  /*2940*/  HADD2 R36, R7, -1032, -1032 ;  /* 0xe408e40807247430 */ /* 0x000fe20000000000 */
[----:B------:R-:W-:Y:S01]  /*2950*/  LOP3.LUT R32, R6, 0xf000f0, RZ, 0xc0, !PT ;  /* 0x00f000f006207812 */ /* 0x000fe200078ec0ff */
[----:B------:R-:W-:Y:S01]  /*2960*/  FFMA.FTZ R42, R0, R5, RZ ;  /* 0x00000005002a7223 */ /* 0x000fe200000100ff */
[----:B------:R-:W-:Y:S01]  /*2970*/  SHF.R.U32.HI R4, RZ, 0x8, R6 ;  /* 0x00000008ff047819 */ /* 0x000fe20000011606 */
[----:B------:R-:W-:Y:S01]  /*2980*/  HADD2.F32 R5, -RZ, R37.H1_H1 ;  /* 0x30000025ff057230 */ /* 0x000fe20000004100 */
[----:B------:R-:W0:Y:S01]  /*2990*/  LDS.64 R6, [UR4+0x38] ;  /* 0x00003804ff067984 */ /* 0x000e220008000a00 */
[----:B------:R-:W-:Y:S01]  /*29a0*/  FFMA.FTZ R40, R3, R0, RZ ;  /* 0x0000000003287223 */ /* 0x000fe200000100ff */
[----:B------:R-:W-:Y:S01]  /*29b0*/  LOP3.LUT R37, R17, 0x64006400, RZ, 0xfc, !PT ;  /* 0x6400640011257812 */ /* 0x000fe200078efcff */
[----:B------:R-:W-:Y:S01]  /*29c0*/  FFMA.FTZ R3, R35, R44, R39 ;  /* 0x0000002c23037223 */ /* 0x000fe20000010027 */
[----:B------:R-:W-:Y:S01]  /*29d0*/  LOP3.LUT R17, R30, 0x64006400, RZ, 0xfc, !PT ;  /* 0x640064001e117812 */ /* 0x000fe200078efcff */
[----:B------:R-:W-:Y:S01]  /*29e0*/  HADD2.F32 R11, -RZ, R36.H0_H0 ;  /* 0x20000024ff0b7230 */ /* 0x000fe20000004100 */
[----:B------:R-:W-:Y:S01]  /*29f0*/  LOP3.LUT R39, R32, 0x64006400, RZ, 0xfc, !PT ;  /* 0x6400640020277812 */ /* 0x000fe200078efcff */
[-C--:B------:R-:W-:Y:S01]  /*2a00*/  HFMA2 R32, R37, R12.reuse.H0_H0, -72, -72 ;  /* 0xd480d48025207431 */ /* 0x080fe2000004000c */
[----:B------:R-:W-:Y:S01]  /*2a10*/  LOP3.LUT R33, R33, 0x64006400, RZ, 0xfc, !PT ;  /* 0x6400640021217812 */ /* 0x000fe200078efcff */
[----:B------:R-:W-:-:S02]  /*2a20*/  HFMA2 R30, R17, R12.H0_H0, -72, -72 ;  /* 0xd480d480111e7431 */ /* 0x000fc4000004000c */
[----:B------:R-:W-:Y:S01]  /*2a30*/  FFMA.FTZ R0, R0, R11, RZ ;  /* 0x0000000b00007223 */ /* 0x000fe200000100ff */
[-C--:B------:R-:W-:Y:S02]  /*2a40*/  HFMA2 R17, R39, R12.reuse.H0_H0, -72, -72 ;  /* 0xd480d48027117431 */ /* 0x080fe4000004000c */
[----:B------:R-:W-:Y:S02]  /*2a50*/  HADD2.F32 R11, -RZ, R38.H1_H1 ;  /* 0x30000026ff0b7230 */ /* 0x000fe40000004100 */
[----:B------:R-:W-:Y:S02]  /*2a60*/  HFMA2 R33, R33, R12.H0_H0, -72, -72 ;  /* 0xd480d48021217431 */ /* 0x000fe4000004000c */
        /* <DEDUP_REMOVED lines=17> */
[----:B------:R-:W-:Y:S01]  /*2b80*/  FFMA.FTZ R17, R3, R10, R36 ;  /* 0x0000000a03117223 */ /* 0x000fe20000010024 */
[----:B------:R-:W-:Y:S01]  /*2b90*/  LOP3.LUT R34, R16, 0xf000f, RZ, 0xc0, !PT ;  /* 0x000f000f10227812 */ /* 0x000fe200078ec0ff */
[----:B------:R-:W-:Y:S01]  /*2ba0*/  FFMA.FTZ R11, R10, R11, R38 ;  /* 0x0000000b0a0b7223 */ /* 0x000fe20000010026 */
[----:B------:R-:W-:Y:S01]  /*2bb0*/  LOP3.LUT R32, R14, 0xf000f, RZ, 0xc0, !PT ;  /* 0x000f000f0e207812 */ /* 0x000fe200078ec0ff */
[----:B------:R-:W-:Y:S01]  /*2bc0*/  FFMA.FTZ R10, R10, R33, R0 ;  /* 0x000000210a0a7223 */ /* 0x000fe20000010000 */
[----:B------:R-:W-:-:S02]  /*2bd0*/  LOP3.LUT R0, R15, 0xf000f, RZ, 0xc0, !PT ;  /* 0x000f000f0f007812 */ /* 0x000fc400078ec0ff */
[----:B------:R-:W-:Y:S02]  /*2be0*/  LOP3.LUT R33, R4, 0xf000f, RZ, 0xc0, !PT ;  /* 0x000f000f04217812 */ /* 0x000fe400078ec0ff */
[----:B------:R-:W-:Y:S01]  /*2bf0*/  LOP3.LUT R3, R0, 0x64006400, RZ, 0xfc, !PT ;  /* 0x6400640000037812 */ /* 0x000fe200078efcff */
[--C-:B0-----:R-:W-:Y:S01]  /*2c00*/  HADD2.F32 R30, -RZ, R6.reuse.H0_H0 ;  /* 0x20000006ff1e7230 */ /* 0x101fe20000004100 */
[----:B------:R-:W-:Y:S01]  /*2c10*/  LOP3.LUT R33, R33, 0x64006400, RZ, 0xfc, !PT ;  /* 0x6400640021217812 */ /* 0x000fe200078efcff */
[----:B------:R-:W-:Y:S01]  /*2c20*/  HADD2.F32 R6, -RZ, R6.H1_H1 ;  /* 0x30000006ff067230 */ /* 0x000fe20000004100 */
        /* <DEDUP_REMOVED lines=10> */
[----:B------:R-:W-:Y:S02]  /*2cd0*/  HADD2.F32 R35, -RZ, R35.H1_H1 ;  /* 0x30000023ff237230 */ /* 0x000fe40000004100 */
[----:B------:R-:W-:Y:S01]  /*2ce0*/  FFMA.FTZ R34, R34, R30, R17 ;  /* 0x0000001e22227223 */ /* 0x000fe20000010011 */
[----:B------:R-:W-:Y:S02]  /*2cf0*/  HADD2.F32 R36, -RZ, R32.H0_H0 ;  /* 0x20000020ff247230 */ /* 0x000fe40000004100 */
[----:B------:R-:W-:Y:S01]  /*2d00*/  FFMA.FTZ R17, R30, R38, R11 ;  /* 0x000000261e117223 */ /* 0x000fe2000001000b */
[----:B------:R-:W-:-:S02]  /*2d10*/  HADD2.F32 R39, -RZ, R3.H0_H0 ;  /* 0x20000003ff277230 */ /* 0x000fc40000004100 */
[----:B------:R-:W-:Y:S01]  /*2d20*/  FFMA.FTZ R11, R35, R6, R34 ;  /* 0x00000006230b7223 */ /* 0x000fe20000010022 */
[----:B------:R-:W-:Y:S02]  /*2d30*/  HADD2.F32 R35, -RZ, R32.H1_H1 ;  /* 0x30000020ff237230 */ /* 0x000fe40000004100 */
[----:B------:R-:W-:Y:S01]  /*2d40*/  FFMA.FTZ R37, R30, R36, R5 ;  /* 0x000000241e257223 */ /* 0x000fe20000010005 */
[----:B------:R-:W-:Y:S01]  /*2d50*/  LOP3.LUT R16, R16, 0xf000f0, RZ, 0xc0, !PT ;  /* 0x00f000f010107812 */ /* 0x000fe200078ec0ff */
[----:B------:R-:W-:Y:S01]  /*2d60*/  FFMA.FTZ R5, R30, R39, R10 ;  /* 0x000000271e057223 */ /* 0x000fe2000001000a */
[----:B------:R-:W-:Y:S01]  /*2d70*/  LOP3.LUT R10, R15, 0xf000f0, RZ, 0xc0, !PT ;  /* 0x00f000f00f0a7812 */ /* 0x000fe200078ec0ff */
[----:B------:R-:W-:Y:S01]  /*2d80*/  FFMA.FTZ R15, R6, R35, R37 ;  /* 0x00000023060f7223 */ /* 0x000fe20000010025 */
[----:B------:R-:W-:Y:S01]  /*2d90*/  HADD2.F32 R30, -RZ, R33.H1_H1 ;  /* 0x30000021ff1e7230 */ /* 0x000fe20000004100 */
[----:B------:R-:W-:Y:S01]  /*2da0*/  LOP3.LUT R35, R14, 0x64006400, RZ, 0xfc, !PT ;  /* 0x640064000e237812 */ /* 0x000fe200078efcff */
[----:B------:R-:W-:Y:S01]  /*2db0*/  HADD2.F32 R0, -RZ, R7.H0_H0 ;  /* 0x20000007ff007230 */ /* 0x000fe20000004100 */
[----:B------:R-:W-:Y:S01]  /*2dc0*/  LOP3.LUT R33, R10, 0x64006400, RZ, 0xfc, !PT ;  /* 0x640064000a217812 */ /* 0x000fe200078efcff */
[----:B------:R-:W-:Y:S01]  /*2dd0*/  HADD2.F32 R10, -RZ, R3.H1_H1 ;  /* 0x30000003ff0a7230 */ /* 0x000fe20000004100 */
[----:B------:R-:W-:Y:S01]  /*2de0*/  LOP3.LUT R37, R4, 0x64006400, RZ, 0xfc, !PT ;  /* 0x6400640004257812 */ /* 0x000fe200078efcff */
[----:B------:R-:W-:Y:S01]  /*2df0*/  FFMA.FTZ R39, R6, R30, R17 ;  /* 0x0000001e06277223 */ /* 0x000fe20000010011 */
[-C--:B------:R-:W-:Y:S01]  /*2e00*/  HFMA2 R35, R35, R12.reuse.H0_H0, -72, -72 ;  /* 0xd480d48023237431 */ /* 0x080fe2000004000c */
[----:B------:R-:W-:Y:S01]  /*2e10*/  LOP3.LUT R17, R16, 0x64006400, RZ, 0xfc, !PT ;  /* 0x6400640010117812 */ /* 0x000fe200078efcff */
[----:B------:R-:W-:-:S02]  /*2e20*/  HFMA2 R33, R33, R12.H0_H0, -72, -72 ;  /* 0xd480d48021217431 */ /* 0x000fc4000004000c */
[----:B------:R-:W-:Y:S01]  /*2e30*/  FFMA.FTZ R5, R6, R10, R5 ;  /* 0x0000000a06057223 */ /* 0x000fe20000010005 */
        /* <DEDUP_REMOVED lines=31> */
.L_x_3560:
[----:B------:R-:W-:Y:S01]  /*3030*/  IADD3 R2, R2, 0x20, RZ ;  /* 0x0000002002027810 */ /* 0x000fe20007ffe0ff */
[----:B------:R-:W-:Y:S01]  /*3040*/  UIADD3 UR4, UR4, 0x40, URZ ;  /* 0x0000004004047890 */ /* 0x000fe2000fffe03f */
[----:B------:R-:W-:Y:S02]  /*3050*/  LEA R8, P2, R13, R8, 0x4 ;  /* 0x000000080d087211 */ /* 0x000fe400078420ff */
[C---:B------:R-:W-:Y:S02]  /*3060*/  ISETP.GE.AND P1, PT, R2.reuse, UR5, PT ;  /* 0x0000000502007c0c */ /* 0x040fe4000bf26270 */
[----:B------:R-:W-:Y:S02]  /*3070*/  ISETP.LT.AND P3, PT, R2, R21, PT ;  /* 0x000000150200720c */ /* 0x000fe40003f61270 */
[----:B------:R-:W-:-:S11]  /*3080*/  IADD3.X R9, R9, R31, RZ, P2, !PT ;  /* 0x0000001f09097210 */ /* 0x000fd600017fe4ff */
[----:B------:R-:W-:Y:S05]  /*3090*/  @!P1 BRA P3, `(.L_x_3564) ;  /* 0xffffffdc00049947 */ /* 0x000fea000183ffff */
.L_x_3559:
[----:B------:R-:W-:Y:S01]  /*30a0*/  ISETP.GE.AND P1, PT, R2, R21, PT ;  /* 0x000000150200720c */ /* 0x000fe20003f26270 */
[----:B------:R-:W-:-:S03]  /*30b0*/  ULDC UR5, c[0x0][0x268] ;  /* 0x00009a0000057ab9 */ /* 0x000fc60000000800 */
[----:B------:R-:W-:-:S13]  /*30c0*/  ISETP.GE.OR P1, PT, R2, UR5, P1 ;  /* 0x0000000502007c0c */ /* 0x000fda0008f26670 */
[----:B------:R-:W-:Y:S05]  /*30d0*/  @P1 BRA `(.L_x_3565) ;  /* 0x0000001400181947 */ /* 0x000fea0003800000 */
[----:B------:R-:W-:Y:S01]  /*30e0*/  PRMT R0, R20, 0x9910, RZ ;  /* 0x0000991014007816 */ /* 0x000fe200000000ff */
[----:B------:R-:W-:-:S03]  /*30f0*/  ULDC UR5, c[0x0][0x268] ;  /* 0x00009a0000057ab9 */ /* 0x000fc60000000800 */
[----:B------:R-:W-:-:S13]  /*3100*/  ISETP.EQ.OR P0, PT, R0, RZ, !P0 ;  /* 0x000000ff0000720c */ /* 0x000fda0004702670 */
.L_x_3567:
[----:B------:R-:W0:Y:S01]  /*3110*/  LDC R3, c[0x0][0x23c] ;  /* 0x00008f00ff037b82 */ /* 0x000e220000000800 */
[----:B-----5:R-:W-:Y:S02]  /*3120*/  MOV R16, R8 ;  /* 0x0000000800107202 */ /* 0x020fe40000000f00 */
[----:B------:R-:W-:-:S03]  /*3130*/  MOV R17, R9 ;  /* 0x0000000900117202 */ /* 0x000fc60000000f00 */
[----:B0-----:R-:W-:-:S03]  /*3140*/  IMAD.WIDE R8, R3, 0x4, R16 ;  /* 0x0000000403087825 */ /* 0x001fc600078e0210 */
[----:B------:R-:W5:Y:S04]  /*3150*/  LDG.E.128.CONSTANT R16, desc[UR6][R16.64] ;  /* 0x0000000610107981 */ /* 0x000f68000c1e9d00 */
[----:B------:R0:W5:Y:S01]  /*3160*/  LDG.E.128.CONSTANT R4, desc[UR6][R8.64] ;  /* 0x0000000608047981 */ /* 0x000162000c1e9d00 */
[----:B------:R-:W-:Y:S01]  /*3170*/  IMAD.WIDE R10, R3, 0x4, R8 ;  /* 0x00000004030a7825 */ /* 0x000fe200078e0208 */
[----:B------:R-:W-:-:S04]  /*3180*/  IADD3 R30, R2, 0x20, RZ ;  /* 0x00000020021e7810 */ /* 0x000fc80007ffe0ff */
[----:B------:R-:W-:Y:S01]  /*3190*/  ISETP.GE.AND P1, PT, R30, UR5, PT ;  /* 0x000000051e007c0c */ /* 0x000fe2000bf26270 */
[----:B------:R-:W-:Y:S01]  /*31a0*/  IMAD.WIDE R2, R3, 0x4, R10 ;  /* 0x0000000403027825 */ /* 0x000fe200078e020a */
[----:B------:R-:W-:Y:S11]  /*31b0*/  @P0 BRA `(.L_x_3566) ;  /* 0x0000001000c80947 */ /* 0x000ff60003800000 */
[----:B0-----:R-:W2:Y:S01]  /*31c0*/  LDG.E.128.CONSTANT R8, desc[UR6][R10.64] ;  /* 0x000000060a087981 */ /* 0x001ea2000c1e9d00 */
[----:B------:R-:W-:Y:S01]  /*31d0*/  HFMA2.MMA R12, -RZ, RZ, 0, 0.125 ;  /* 0x00003000ff0c7435 */ /* 0x000fe200000001ff */
[----:B-----5:R-:W-:Y:S02]  /*31e0*/  SHF.R.U32.HI R0, RZ, 0xf, R17 ;  /* 0x0000000fff007819 */ /* 0x020fe40000011611 */
[----:B------:R-:W-:Y:S02]  /*31f0*/  MOV R31, 0x2400 ;  /* 0x00002400001f7802 */ /* 0x000fe40000000f00 */
[----:B------:R-:W-:Y:S02]  /*3200*/  LOP3.LUT R28, R0, 0x10001, RZ, 0xc0, !PT ;  /* 0x00010001001c7812 */ /* 0x000fe400078ec0ff */
[----:B------:R-:W-:Y:S02]  /*3210*/  SHF.R.U32.HI R29, RZ, 0xe, R5 ;  /* 0x0000000eff1d7819 */ /* 0x000fe40000011605 */
[----:B------:R-:W-:-:S02]  /*3220*/  SHF.R.U32.HI R33, RZ, 0xf, R19 ;  /* 0x0000000fff217819 */ /* 0x000fc40000011613 */
[----:B------:R-:W-:Y:S02]  /*3230*/  PRMT R0, R31, 0x5410, R12 ;  /* 0x000054101f007816 */ /* 0x000fe4000000000c */
[----:B------:R-:W0:Y:S01]  /*3240*/  LDS.128 R12, [UR4] ;  /* 0x00000004ff0c7984 */ /* 0x000e220008000c00 */
[----:B------:R-:W-:Y:S02]  /*3250*/  LOP3.LUT R34, R28, 0x20002, R29, 0xf8, !PT ;  /* 0x000200021c227812 */ /* 0x000fe400078ef81d */
[----:B------:R-:W-:Y:S02]  /*3260*/  SHF.R.U32.HI R28, RZ, 0xf, R16 ;  /* 0x0000000fff1c7819 */ /* 0x000fe40000011610 */
[----:B------:R-:W-:Y:S02]  /*3270*/  SHF.R.U32.HI R31, RZ, 0xf, R18 ;  /* 0x0000000fff1f7819 */ /* 0x000fe40000011612 */
[----:B------:R-:W-:Y:S02]  /*3280*/  SHF.R.U32.HI R29, RZ, 0xe, R4 ;  /* 0x0000000eff1d7819 */ /* 0x000fe40000011604 */
[----:B------:R-:W-:-:S02]  /*3290*/  LOP3.LUT R28, R28, 0x10001, RZ, 0xc0, !PT ;  /* 0x000100011c1c7812 */ /* 0x000fc400078ec0ff */
[----:B------:R-:W-:Y:S02]  /*32a0*/  LOP3.LUT R35, R33, 0x10001, RZ, 0xc0, !PT ;  /* 0x0001000121237812 */ /* 0x000fe400078ec0ff */
[----:B------:R-:W-:Y:S02]  /*32b0*/  SHF.R.U32.HI R32, RZ, 0xe, R6 ;  /* 0x0000000eff207819 */ /* 0x000fe40000011606 */
[----:B------:R-:W-:Y:S02]  /*32c0*/  LOP3.LUT R31, R31, 0x10001, RZ, 0xc0, !PT ;  /* 0x000100011f1f7812 */ /* 0x000fe400078ec0ff */
[----:B------:R-:W-:Y:S02]  /*32d0*/  SHF.R.U32.HI R36, RZ, 0xe, R7 ;  /* 0x0000000eff247819 */ /* 0x000fe40000011607 */
[----:B------:R-:W-:Y:S02]  /*32e0*/  LOP3.LUT R29, R28, 0x20002, R29, 0xf8, !PT ;  /* 0x000200021c1d7812 */ /* 0x000fe400078ef81d */
[----:B------:R-:W-:-:S02]  /*32f0*/  LOP3.LUT R32, R31, 0x20002, R32, 0xf8, !PT ;  /* 0x000200021f207812 */ /* 0x000fc400078ef820 */
[C---:B------:R-:W-:Y:S02]  /*3300*/  LOP3.LUT R37, R17.reuse, 0x380038, RZ, 0xc0, !PT ;  /* 0x0038003811257812 */ /* 0x040fe400078ec0ff */
[----:B------:R-:W-:Y:S02]  /*3310*/  LOP3.LUT R38, R17, 0x70007, RZ, 0xc0, !PT ;  /* 0x0007000711267812 */ /* 0x000fe400078ec0ff */
[----:B------:R-:W-:Y:S02]  /*3320*/  LOP3.LUT R31, R35, 0x20002, R36, 0xf8, !PT ;  /* 0x00020002231f7812 */ /* 0x000fe400078ef824 */
[----:B------:R-:W-:Y:S02]  /*3330*/  LOP3.LUT R40, R16, 0x70007, RZ, 0xc0, !PT ;  /* 0x0007000710287812 */ /* 0x000fe400078ec0ff */
[----:B------:R-:W-:Y:S02]  /*3340*/  LOP3.LUT R39, R18, 0x70007, RZ, 0xc0, !PT ;  /* 0x0007000712277812 */ /* 0x000fe400078ec0ff */
[----:B------:R-:W-:-:S02]  /*3350*/  SHF.R.U32.HI R35, RZ, 0x6, R18 ;  /* 0x00000006ff237819 */ /* 0x000fc40000011612 */
[----:B------:R-:W-:Y:S02]  /*3360*/  SHF.R.U32.HI R36, RZ, 0x6, R19 ;  /* 0x00000006ff247819 */ /* 0x000fe40000011613 */
[----:B------:R-:W-:Y:S02]  /*3370*/  LOP3.LUT R38, R38, 0x64006400, RZ, 0xfc, !PT ;  /* 0x6400640026267812 */ /* 0x000fe400078efcff */
[----:B------:R-:W-:Y:S02]  /*3380*/  LOP3.LUT R39, R39, 0x64006400, RZ, 0xfc, !PT ;  /* 0x6400640027277812 */ /* 0x000fe400078efcff */
[----:B------:R-:W-:Y:S01]  /*3390*/  LOP3.LUT R40, R40, 0x64006400, RZ, 0xfc, !PT ;  /* 0x6400640028287812 */ /* 0x000fe200078efcff */
[----:B------:R-:W-:Y:S01]  /*33a0*/  HADD2 R43, R38, -1028, -1028 ;  /* 0xe404e404262b7430 */ /* 0x000fe20000000000 */
[----:B------:R-:W-:Y:S01]  /*33b0*/  PRMT R22, R22, 0x5410, R23 ;  /* 0x0000541016167816 */ /* 0x000fe20000000017 */
[----:B------:R-:W-:Y:S01]  /*33c0*/  HADD2 R45, R39, -1028, -1028 ;  /* 0xe404e404272d7430 */ /* 0x000fe20000000000 */
[----:B------:R-:W-:-:S03]  /*33d0*/  PRMT R24, R24, 0x5410, R25 ;  /* 0x0000541018187816 */ /* 0x000fc60000000019 */
[----:B0-----:R-:W-:Y:S01]  /*33e0*/  HFMA2.MMA R39, R43, R12, RZ ;  /* 0x0000000c2b277235 */ /* 0x001fe200000000ff */
[----:B--2---:R-:W-:Y:S02]  /*33f0*/  SHF.R.U32.HI R33, RZ, 0xd, R9 ;  /* 0x0000000dff217819 */ /* 0x004fe40000011609 */
[----:B------:R-:W-:Y:S02]  /*3400*/  SHF.R.U32.HI R42, RZ, 0xd, R8 ;  /* 0x0000000dff2a7819 */ /* 0x000fe40000011608 */
[----:B------:R-:W-:Y:S02]  /*3410*/  LOP3.LUT R28, R34, 0x40004, R33, 0xf8, !PT ;  /* 0x00040004221c7812 */ /* 0x000fe400078ef821 */
[----:B------:R-:W-:Y:S02]  /*3420*/  SHF.R.U32.HI R33, RZ, 0x6, R17 ;  /* 0x00000006ff217819 */ /* 0x000fe40000011611 */
[----:B------:R-:W-:Y:S02]  /*3430*/  LOP3.LUT R17, R16, 0x380038, RZ, 0xc0, !PT ;  /* 0x0038003810117812 */ /* 0x000fe400078ec0ff */
[----:B------:R-:W-:-:S02]  /*3440*/  SHF.R.U32.HI R34, RZ, 0x6, R16 ;  /* 0x00000006ff227819 */ /* 0x000fc40000011610 */
[----:B------:R-:W-:Y:S02]  /*3450*/  LOP3.LUT R16, R18, 0x380038, RZ, 0xc0, !PT ;  /* 0x0038003812107812 */ /* 0x000fe400078ec0ff */
[C---:B------:R-:W-:Y:S02]  /*3460*/  LOP3.LUT R18, R19.reuse, 0x380038, RZ, 0xc0, !PT ;  /* 0x0038003813127812 */ /* 0x040fe400078ec0ff */
[----:B------:R-:W-:Y:S02]  /*3470*/  LOP3.LUT R19, R19, 0x70007, RZ, 0xc0, !PT ;  /* 0x0007000713137812 */ /* 0x000fe400078ec0ff */
[----:B------:R-:W-:Y:S02]  /*3480*/  LOP3.LUT R29, R29, 0x40004, R42, 0xf8, !PT ;  /* 0x000400041d1d7812 */ /* 0x000fe400078ef82a */
[----:B------:R-:W-:Y:S02]  /*3490*/  LOP3.LUT R41, R19, 0x64006400, RZ, 0xfc, !PT ;  /* 0x6400640013297812 */ /* 0x000fe400078efcff */
[----:B------:R-:W-:Y:S01]  /*34a0*/  LOP3.LUT R19, R37, 0x64006400, RZ, 0xfc, !PT ;  /* 0x6400640025137812 */ /* 0x000fe200078efcff */
[----:B------:R-:W-:Y:S01]  /*34b0*/  HADD2 R37, R40, -1028, -1028 ;  /* 0xe404e40428257430 */ /* 0x000fe20000000000 */
[----:B------:R-:W-:Y:S01]  /*34c0*/  SHF.R.U32.HI R43, RZ, 0xd, R10 ;  /* 0x0000000dff2b7819 */ /* 0x000fe2000001160a */
[----:B------:R-:W-:Y:S01]  /*34d0*/  HADD2 R41, R41, -1028, -1028 ;  /* 0xe404e40429297430 */ /* 0x000fe20000000000 */
[----:B------:R-:W-:Y:S01]  /*34e0*/  SHF.R.U32.HI R44, RZ, 0xd, R11 ;  /* 0x0000000dff2c7819 */ /* 0x000fe2000001160b */
[-C--:B------:R-:W-:Y:S01]  /*34f0*/  HFMA2 R38, R37, R12.reuse, RZ.H0_H0 ;  /* 0x0000000c25267231 */ /* 0x080fe200000400ff */
[----:B------:R-:W-:Y:S01]  /*3500*/  HFMA2.MMA R37, R45, R12, RZ ;  /* 0x0000000c2d257235 */ /* 0x000fe200000000ff */
[----:B------:R-:W-:Y:S01]  /*3510*/  HFMA2 R12, R41, R12, RZ.H0_H0 ;  /* 0x0000000c290c7231 */ /* 0x000fe200000400ff */
[----:B------:R-:W-:Y:S01]  /*3520*/  LOP3.LUT R41, R17, 0x64006400, RZ, 0xfc, !PT ;  /* 0x6400640011297812 */ /* 0x000fe200078efcff */
[----:B------:R-:W-:Y:S01]  /*3530*/  HFMA2 R40, R19, R0.H1_H1, -132, -132 ;  /* 0xd820d82013287431 */ /* 0x000fe20000060000 */
[----:B------:R-:W-:-:S02]  /*3540*/  LOP3.LUT R17, R16, 0x64006400, RZ, 0xfc, !PT ;  /* 0x6400640010117812 */ /* 0x000fc400078efcff */
[----:B------:R-:W-:Y:S01]  /*3550*/  LOP3.LUT R16, R33, 0x70007, RZ, 0xc0, !PT ;  /* 0x0007000721107812 */ /* 0x000fe200078ec0ff */
[-C--:B------:R-:W-:Y:S01]  /*3560*/  HFMA2 R41, R41, R0.reuse.H1_H1, -132, -132 ;  /* 0xd820d82029297431 */ /* 0x080fe20000060000 */
[----:B------:R-:W-:Y:S01]  /*3570*/  LOP3.LUT R19, R18, 0x64006400, RZ, 0xfc, !PT ;  /* 0x6400640012137812 */ /* 0x000fe200078efcff */
[-C--:B------:R-:W-:Y:S01]  /*3580*/  HFMA2.MMA R39, R40, R13.reuse, R39 ;  /* 0x0000000d28277235 */ /* 0x080fe20000000027 */
[----:B------:R-:W-:Y:S01]  /*3590*/  LOP3.LUT R16, R16, 0x64006400, RZ, 0xfc, !PT ;  /* 0x6400640010107812 */ /* 0x000fe200078efcff */
[-C--:B------:R-:W-:Y:S01]  /*35a0*/  HFMA2 R18, R17, R0.reuse.H1_H1, -132, -132 ;  /* 0xd820d82011127431 */ /* 0x080fe20000060000 */
[----:B------:R-:W-:Y:S01]  /*35b0*/  LOP3.LUT R32, R32, 0x40004, R43, 0xf8, !PT ;  /* 0x0004000420207812 */ /* 0x000fe200078ef82b */
[-C--:B------:R-:W-:Y:S01]  /*35c0*/  HFMA2.MMA R38, R41, R13.reuse, R38 ;  /* 0x0000000d29267235 */ /* 0x080fe20000000026 */
[----:B------:R-:W-:Y:S01]  /*35d0*/  HFMA2 R41, R19, R0.H1_H1, -132, -132 ;  /* 0xd820d82013297431 */ /* 0x000fe20000060000 */
[----:B------:R-:W-:Y:S01]  /*35e0*/  LOP3.LUT R31, R31, 0x40004, R44, 0xf8, !PT ;  /* 0x000400041f1f7812 */ /* 0x000fe200078ef82c */
[----:B------:R-:W-:Y:S01]  /*35f0*/  HADD2 R40, R16, -1028, -1028 ;  /* 0xe404e40410287430 */ /* 0x000fe20000000000 */
[----:B------:R-:W-:Y:S01]  /*3600*/  HFMA2.MMA R37, R18, R13, R37 ;  /* 0x0000000d12257235 */ /* 0x000fe20000000025 */
[----:B------:R-:W-:Y:S01]  /*3610*/  HFMA2 R12, R41, R13, R12 ;  /* 0x0000000d290c7231 */ /* 0x000fe2000000000c */
[----:B------:R-:W0:Y:S01]  /*3620*/  LDS.128 R16, [UR4+0x10] ;  /* 0x00001004ff107984 */ /* 0x000e220008000c00 */
[----:B------:R-:W-:-:S02]  /*3630*/  LOP3.LUT R41, R35, 0x70007, RZ, 0xc0, !PT ;  /* 0x0007000723297812 */ /* 0x000fc400078ec0ff */
[-C--:B------:R-:W-:Y:S01]  /*3640*/  HFMA2.MMA R13, R40, R14.reuse, R39 ;  /* 0x0000000e280d7235 */ /* 0x080fe20000000027 */
        /* <DEDUP_REMOVED lines=20> */
[----:B------:R-:W-:-:S02]  /*3790*/  LOP3.LUT R41, R41, 0x64006400, RZ, 0xfc, !PT ;  /* 0x6400640029297812 */ /* 0x000fc400078efcff */
        /* <DEDUP_REMOVED lines=8> */
[-C--:B------:R-:W-:Y:S01]  /*3820*/  HFMA2.MMA R13, R40, R15.reuse, R13 ;  /* 0x0000000f280d7235 */ /* 0x080fe2000000000d */
[----:B------:R-:W-:Y:S01]  /*3830*/  LOP3.LUT R41, R34, 0x64006400, RZ, 0xfc, !PT ;  /* 0x6400640022297812 */ /* 0x000fe200078efcff */
[-C--:B------:R-:W-:Y:S01]  /*3840*/  HFMA2 R43, R43, R0.reuse.H1_H1, -132, -132 ;  /* 0xd820d8202b2b7431 */ /* 0x080fe20000060000 */
[----:B------:R-:W-:Y:S01]  /*3850*/  LOP3.LUT R35, R35, 0x1c001c0, RZ, 0xc0, !PT ;  /* 0x01c001c023237812 */ /* 0x000fe200078ec0ff */
[-C--:B------:R-:W-:Y:S01]  /*3860*/  HFMA2.MMA R34, R45, R15.reuse, R38 ;  /* 0x0000000f2d227235 */ /* 0x080fe20000000026 */
[----:B------:R-:W-:Y:S01]  /*3870*/  LOP3.LUT R36, R36, 0x1c001c0, RZ, 0xc0, !PT ;  /* 0x01c001c024247812 */ /* 0x000fe200078ec0ff */
[----:B------:R-:W-:Y:S01]  /*3880*/  HFMA2.MMA R37, R14, R15, R37 ;  /* 0x0000000f0e257235 */ /* 0x000fe20000000025 */
[----:B------:R-:W-:Y:S01]  /*3890*/  LOP3.LUT R14, R4, 0x70007, RZ, 0xc0, !PT ;  /* 0x00070007040e7812 */ /* 0x000fe200078ec0ff */
[-C--:B------:R-:W-:Y:S01]  /*38a0*/  HFMA2 R38, R33, R0.reuse.H0_H0, -20, -20 ;  /* 0xcd00cd0021267431 */ /* 0x080fe20000040000 */
[----:B------:R-:W-:Y:S01]  /*38b0*/  LOP3.LUT R35, R35, 0x64006400, RZ, 0xfc, !PT ;  /* 0x6400640023237812 */ /* 0x000fe200078efcff */
[-C--:B------:R-:W-:Y:S01]  /*38c0*/  HFMA2 R41, R41, R0.reuse.H0_H0, -20, -20 ;  /* 0xcd00cd0029297431 */ /* 0x080fe20000040000 */
[----:B------:R-:W-:Y:S01]  /*38d0*/  LOP3.LUT R33, R36, 0x64006400, RZ, 0xfc, !PT ;  /* 0x6400640024217812 */ /* 0x000fe200078efcff */
[----:B------:R-:W-:Y:S01]  /*38e0*/  HFMA2 R12, R43, R15, R12 ;  /* 0x0000000f2b0c7231 */ /* 0x000fe2000000000c */
[----:B------:R-:W-:Y:S01]  /*38f0*/  LOP3.LUT R15, R5, 0x70007, RZ, 0xc0, !PT ;  /* 0x00070007050f7812 */ /* 0x000fe200078ec0ff */
[-C--:B0-----:R-:W-:Y:S01]  /*3900*/  HFMA2.MMA R13, R38, R16.reuse, R13 ;  /* 0x00000010260d7235 */ /* 0x081fe2000000000d */
[----:B------:R-:W-:Y:S01]  /*3910*/  LOP3.LUT R14, R14, 0x64006400, RZ, 0xfc, !PT ;  /* 0x640064000e0e7812 */ /* 0x000fe200078efcff */
[-C--:B------:R-:W-:Y:S01]  /*3920*/  HFMA2 R36, R35, R0.reuse.H0_H0, -20, -20 ;  /* 0xcd00cd0023247431 */ /* 0x080fe20000040000 */
[-C--:B------:R-:W-:Y:S01]  /*3930*/  HFMA2.MMA R34, R41, R16.reuse, R34 ;  /* 0x0000001029227235 */ /* 0x080fe20000000022 */
[----:B------:R-:W-:Y:S01]  /*3940*/  LOP3.LUT R15, R15, 0x64006400, RZ, 0xfc, !PT ;  /* 0x640064000f0f7812 */ /* 0x000fe200078efcff */
[----:B------:R-:W-:Y:S01]  /*3950*/  HFMA2 R35, R33, R0.H0_H0, -20, -20 ;  /* 0xcd00cd0021237431 */ /* 0x000fe20000040000 */
[----:B------:R-:W-:Y:S01]  /*3960*/  LOP3.LUT R38, R7, 0x380038, RZ, 0xc0, !PT ;  /* 0x0038003807267812 */ /* 0x000fe200078ec0ff */
[----:B------:R-:W-:Y:S01]  /*3970*/  HADD2 R39, R14, -1028, -1028 ;  /* 0xe404e4040e277430 */ /* 0x000fe20000000000 */
[----:B------:R-:W-:Y:S01]  /*3980*/  HFMA2.MMA R33, R36, R16, R37 ;  /* 0x0000001024217235 */ /* 0x000fe20000000025 */
[----:B------:R-:W-:Y:S01]  /*3990*/  HFMA2 R35, R35, R16, R12 ;  /* 0x0000001023237231 */ /* 0x000fe2000000000c */
[----:B------:R-:W-:Y:S01]  /*39a0*/  LOP3.LUT R12, R4, 0x380038, RZ, 0xc0, !PT ;  /* 0x00380038040c7812 */ /* 0x000fe200078ec0ff */
[----:B------:R-:W-:Y:S01]  /*39b0*/  HADD2 R14, R15, -1028, -1028 ;  /* 0xe404e4040f0e7430 */ /* 0x000fe20000000000 */
[----:B------:R-:W-:Y:S01]  /*39c0*/  LOP3.LUT R36, R5, 0x380038, RZ, 0xc0, !PT ;  /* 0x0038003805247812 */ /* 0x000fe200078ec0ff */
[----:B------:R-:W-:Y:S01]  /*39d0*/  HFMA2.MMA R34, R39, R17, R34 ;  /* 0x0000001127227235 */ /* 0x000fe20000000022 */
[----:B------:R-:W-:Y:S01]  /*39e0*/  LOP3.LUT R39, R12, 0x64006400, RZ, 0xfc, !PT ;  /* 0x640064000c277812 */ /* 0x000fe200078efcff */
[----:B------:R-:W-:Y:S01]  /*39f0*/  HFMA2 R16, R14, R17, R13 ;  /* 0x000000110e107231 */ /* 0x000fe2000000000d */
[----:B------:R-:W-:-:S02]  /*3a00*/  LOP3.LUT R13, R6, 0x70007, RZ, 0xc0, !PT ;  /* 0x00070007060d7812 */ /* 0x000fc400078ec0ff */
[----:B------:R-:W-:Y:S01]  /*3a10*/  LOP3.LUT R14, R7, 0x70007, RZ, 0xc0, !PT ;  /* 0x00070007070e7812 */ /* 0x000fe200078ec0ff */
[----:B------:R-:W-:Y:S01]  /*3a20*/  HFMA2 R39, R39, R0.H1_H1, -132, -132 ;  /* 0xd820d82027277431 */ /* 0x000fe20000060000 */
[----:B------:R-:W-:Y:S02]  /*3a30*/  LOP3.LUT R40, R13, 0x64006400, RZ, 0xfc, !PT ;  /* 0x640064000d287812 */ /* 0x000fe400078efcff */
[----:B------:R-:W-:Y:S02]  /*3a40*/  LOP3.LUT R41, R14, 0x64006400, RZ, 0xfc, !PT ;  /* 0x640064000e297812 */ /* 0x000fe400078efcff */
[----:B------:R-:W0:Y:S01]  /*3a50*/  LDS.128 R12, [UR4+0x20] ;  /* 0x00002004ff0c7984 */ /* 0x000e220008000c00 */
[----:B------:R-:W-:Y:S01]  /*3a60*/  HADD2 R40, R40, -1028, -1028 ;  /* 0xe404e40428287430 */ /* 0x000fe20000000000 */
[----:B------:R-:W-:Y:S01]  /*3a70*/  HFMA2.MMA R34, R39, R18, R34 ;  /* 0x0000001227227235 */ /* 0x000fe20000000022 */
[----:B------:R-:W-:Y:S01]  /*3a80*/  LOP3.LUT R39, R36, 0x64006400, RZ, 0xfc, !PT ;  /* 0x6400640024277812 */ /* 0x000fe200078efcff */
[----:B------:R-:W-:Y:S01]  /*3a90*/  HADD2 R42, R41, -1028, -1028 ;  /* 0xe404e404292a7430 */ /* 0x000fe20000000000 */
[----:B------:R-:W-:-:S02]  /*3aa0*/  SHF.R.U32.HI R4, RZ, 0x6, R4 ;  /* 0x00000006ff047819 */ /* 0x000fc40000011604 */
[----:B------:R-:W-:Y:S01]  /*3ab0*/  SHF.R.U32.HI R5, RZ, 0x6, R5 ;  /* 0x00000006ff057819 */ /* 0x000fe20000011605 */
[----:B------:R-:W-:Y:S01]  /*3ac0*/  HFMA2.MMA R33, R40, R17, R33 ;  /* 0x0000001128217235 */ /* 0x000fe20000000021 */
[----:B------:R-:W-:Y:S01]  /*3ad0*/  LOP3.LUT R37, R6, 0x380038, RZ, 0xc0, !PT ;  /* 0x0038003806257812 */ /* 0x000fe200078ec0ff */
[----:B------:R-:W-:Y:S01]  /*3ae0*/  HFMA2 R35, R42, R17, R35 ;  /* 0x000000112a237231 */ /* 0x000fe20000000023 */
[----:B------:R-:W-:Y:S01]  /*3af0*/  LOP3.LUT R17, R4, 0x70007, RZ, 0xc0, !PT ;  /* 0x0007000704117812 */ /* 0x000fe200078ec0ff */
[-C--:B------:R-:W-:Y:S01]  /*3b00*/  HFMA2 R39, R39, R0.reuse.H1_H1, -132, -132 ;  /* 0xd820d82027277431 */ /* 0x080fe20000060000 */
[----:B------:R-:W-:Y:S02]  /*3b10*/  LOP3.LUT R36, R5, 0x70007, RZ, 0xc0, !PT ;  /* 0x0007000705247812 */ /* 0x000fe400078ec0ff */
[----:B------:R-:W-:Y:S02]  /*3b20*/  LOP3.LUT R37, R37, 0x64006400, RZ, 0xfc, !PT ;  /* 0x6400640025257812 */ /* 0x000fe400078efcff */
[----:B------:R-:W-:Y:S01]  /*3b30*/  LOP3.LUT R17, R17, 0x64006400, RZ, 0xfc, !PT ;  /* 0x6400640011117812 */ /* 0x000fe200078efcff */
[-C--:B------:R-:W-:Y:S01]  /*3b40*/  HFMA2.MMA R16, R39, R18.reuse, R16 ;  /* 0x0000001227107235 */ /* 0x080fe20000000010 */
[----:B------:R-:W-:Y:S01]  /*3b50*/  LOP3.LUT R41, R38, 0x64006400, RZ, 0xfc, !PT ;  /* 0x6400640026297812 */ /* 0x000fe200078efcff */
[-C--:B------:R-:W-:Y:S01]  /*3b60*/  HFMA2 R38, R37, R0.reuse.H1_H1, -132, -132 ;  /* 0xd820d82025267431 */ /* 0x080fe20000060000 */
[----:B------:R-:W-:Y:S01]  /*3b70*/  SHF.R.U32.HI R6, RZ, 0x6, R6 ;  /* 0x00000006ff067819 */ /* 0x000fe20000011606 */
[----:B------:R-:W-:Y:S01]  /*3b80*/  HADD2 R37, R17, -1028, -1028 ;  /* 0xe404e40411257430 */ /* 0x000fe20000000000 */
[----:B------:R-:W-:Y:S01]  /*3b90*/  LOP3.LUT R36, R36, 0x64006400, RZ, 0xfc, !PT ;  /* 0x6400640024247812 */ /* 0x000fe200078efcff */
[----:B------:R-:W-:Y:S01]  /*3ba0*/  HFMA2 R40, R41, R0.H1_H1, -132, -132 ;  /* 0xd820d82029287431 */ /* 0x000fe20000060000 */
[----:B------:R-:W-:Y:S01]  /*3bb0*/  LOP3.LUT R17, R6, 0x70007, RZ, 0xc0, !PT ;  /* 0x0007000706117812 */ /* 0x000fe200078ec0ff */
[----:B------:R-:W-:Y:S01]  /*3bc0*/  HFMA2.MMA R33, R38, R18, R33 ;  /* 0x0000001226217235 */ /* 0x000fe20000000021 */
[----:B------:R-:W-:Y:S01]  /*3bd0*/  SHF.R.U32.HI R7, RZ, 0x6, R7 ;  /* 0x00000006ff077819 */ /* 0x000fe20000011607 */
[----:B------:R-:W-:Y:S01]  /*3be0*/  HADD2 R39, R36, -1028, -1028 ;  /* 0xe404e40424277430 */ /* 0x000fe20000000000 */
[----:B------:R-:W-:Y:S01]  /*3bf0*/  LOP3.LUT R17, R17, 0x64006400, RZ, 0xfc, !PT ;  /* 0x6400640011117812 */ /* 0x000fe200078efcff */
[----:B------:R-:W-:Y:S01]  /*3c00*/  HFMA2 R35, R40, R18, R35 ;  /* 0x0000001228237231 */ /* 0x000fe20000000023 */
[----:B------:R-:W-:Y:S01]  /*3c10*/  HFMA2.MMA R34, R37, R19, R34 ;  /* 0x0000001325227235 */ /* 0x000fe20000000022 */
[----:B------:R-:W-:Y:S01]  /*3c20*/  HFMA2 R18, R39, R19, R16 ;  /* 0x0000001327127231 */ /* 0x000fe20000000010 */
[----:B------:R-:W-:Y:S01]  /*3c30*/  LOP3.LUT R16, R4, 0x380038, RZ, 0xc0, !PT ;  /* 0x0038003804107812 */ /* 0x000fe200078ec0ff */
[----:B------:R-:W-:Y:S01]  /*3c40*/  HADD2 R42, R17, -1028, -1028 ;  /* 0xe404e404112a7430 */ /* 0x000fe20000000000 */
[----:B------:R-:W-:-:S02]  /*3c50*/  LOP3.LUT R37, R7, 0x70007, RZ, 0xc0, !PT ;  /* 0x0007000707257812 */ /* 0x000fc400078ec0ff */
[----:B------:R-:W-:Y:S02]  /*3c60*/  LOP3.LUT R36, R5, 0x380038, RZ, 0xc0, !PT ;  /* 0x0038003805247812 */ /* 0x000fe400078ec0ff */
[----:B------:R-:W-:Y:S01]  /*3c70*/  LOP3.LUT R17, R16, 0x64006400, RZ, 0xfc, !PT ;  /* 0x6400640010117812 */ /* 0x000fe200078efcff */
[-C--:B------:R-:W-:Y:S01]  /*3c80*/  HFMA2.MMA R33, R42, R19.reuse, R33 ;  /* 0x000000132a217235 */ /* 0x080fe20000000021 */
        /* <DEDUP_REMOVED lines=8> */
[----:B0-----:R-:W-:Y:S01]  /*3d10*/  HFMA2 R37, R17, R12, R34 ;  /* 0x0000000c11257231 */ /* 0x001fe20000000022 */
[----:B------:R-:W-:Y:S01]  /*3d20*/  LOP3.LUT R34, R7, 0x380038, RZ, 0xc0, !PT ;  /* 0x0038003807227812 */ /* 0x000fe200078ec0ff */
[----:B------:R-:W-:Y:S01]  /*3d30*/  HFMA2.MMA R41, R40, R19, R35 ;  /* 0x0000001328297235 */ /* 0x000fe20000000023 */
[----:B------:R-:W-:Y:S01]  /*3d40*/  LOP3.LUT R45, R6, 0x1c001c0, RZ, 0xc0, !PT ;  /* 0x01c001c0062d7812 */ /* 0x000fe200078ec0ff */
[----:B------:R-:W-:Y:S01]  /*3d50*/  HFMA2.MMA R18, R43, R12, R18 ;  /* 0x0000000c2b127235 */ /* 0x000fe20000000012 */
[----:B------:R-:W-:Y:S01]  /*3d60*/  LOP3.LUT R43, R34, 0x64006400, RZ, 0xfc, !PT ;  /* 0x64006400222b7812 */ /* 0x000fe200078efcff */
[----:B------:R-:W-:Y:S01]  /*3d70*/  HFMA2 R16, R39, R0.H1_H1, -132, -132 ;  /* 0xd820d82027107431 */ /* 0x000fe20000060000 */
[----:B------:R-:W-:-:S02]  /*3d80*/  LOP3.LUT R4, R5, 0x1c001c0, RZ, 0xc0, !PT ;  /* 0x01c001c005047812 */ /* 0x000fc400078ec0ff */
[----:B------:R-:W-:Y:S01]  /*3d90*/  LOP3.LUT R5, R36, 0x64006400, RZ, 0xfc, !PT ;  /* 0x6400640024057812 */ /* 0x000fe200078efcff */
[----:B------:R-:W-:Y:S01]  /*3da0*/  HFMA2 R6, R43, R0.H1_H1, -132, -132 ;  /* 0xd820d8202b067431 */ /* 0x000fe20000060000 */
[----:B------:R-:W-:Y:S01]  /*3db0*/  LOP3.LUT R45, R45, 0x64006400, RZ, 0xfc, !PT ;  /* 0x640064002d2d7812 */ /* 0x000fe200078efcff */
[----:B------:R-:W-:Y:S01]  /*3dc0*/  HFMA2 R35, R16, R12, R33 ;  /* 0x0000000c10237231 */ /* 0x000fe20000000021 */
[----:B------:R-:W-:Y:S02]  /*3dd0*/  LOP3.LUT R43, R4, 0x64006400, RZ, 0xfc, !PT ;  /* 0x64006400042b7812 */ /* 0x000fe400078efcff */
[----:B------:R-:W-:Y:S01]  /*3de0*/  LOP3.LUT R7, R7, 0x1c001c0, RZ, 0xc0, !PT ;  /* 0x01c001c007077812 */ /* 0x000fe200078ec0ff */
[----:B------:R-:W-:Y:S01]  /*3df0*/  HFMA2.MMA R41, R6, R12, R41 ;  /* 0x0000000c06297235 */ /* 0x000fe20000000029 */
[-C--:B------:R-:W-:Y:S01]  /*3e00*/  HFMA2 R12, R5, R0.reuse.H0_H0, -20, -20 ;  /* 0xcd00cd00050c7431 */ /* 0x080fe20000040000 */
[----:B------:R-:W-:Y:S01]  /*3e10*/  LOP3.LUT R17, R8, 0x380038, RZ, 0xc0, !PT ;  /* 0x0038003808117812 */ /* 0x000fe200078ec0ff */
[----:B------:R-:W-:Y:S01]  /*3e20*/  HFMA2 R4, R45, R0.H0_H0, -20, -20 ;  /* 0xcd00cd002d047431 */ /* 0x000fe20000040000 */
[----:B------:R-:W-:-:S02]  /*3e30*/  SHF.R.U32.HI R16, RZ, 0x6, R8 ;  /* 0x00000006ff107819 */ /* 0x000fc40000011608 */
[----:B------:R-:W-:Y:S01]  /*3e40*/  LOP3.LUT R38, R8, 0x70007, RZ, 0xc0, !PT ;  /* 0x0007000708267812 */ /* 0x000fe200078ec0ff */
[-C--:B------:R-:W-:Y:S01]  /*3e50*/  HFMA2.MMA R12, R12, R13.reuse, R37 ;  /* 0x0000000d0c0c7235 */ /* 0x080fe20000000025 */
[----:B------:R-:W-:Y:S01]  /*3e60*/  LOP3.LUT R37, R7, 0x64006400, RZ, 0xfc, !PT ;  /* 0x6400640007257812 */ /* 0x000fe200078efcff */
[----:B------:R-:W-:Y:S01]  /*3e70*/  HFMA2.MMA R35, R4, R13, R35 ;  /* 0x0000000d04237235 */ /* 0x000fe20000000023 */
[C---:B------:R-:W-:Y:S01]  /*3e80*/  LOP3.LUT R19, R9.reuse, 0x380038, RZ, 0xc0, !PT ;  /* 0x0038003809137812 */ /* 0x040fe200078ec0ff */
[----:B------:R-:W0:Y:S01]  /*3e90*/  LDS.128 R4, [UR4+0x30] ;  /* 0x00003004ff047984 */ /* 0x000e220008000c00 */
[----:B------:R-:W-:Y:S02]  /*3ea0*/  SHF.R.U32.HI R8, RZ, 0x6, R9 ;  /* 0x00000006ff087819 */ /* 0x000fe40000011609 */
[----:B------:R-:W-:Y:S02]  /*3eb0*/  LOP3.LUT R39, R9, 0x70007, RZ, 0xc0, !PT ;  /* 0x0007000709277812 */ /* 0x000fe400078ec0ff */
[----:B------:R-:W-:-:S02]  /*3ec0*/  LOP3.LUT R33, R10, 0x380038, RZ, 0xc0, !PT ;  /* 0x003800380a217812 */ /* 0x000fc400078ec0ff */
[----:B------:R-:W-:Y:S02]  /*3ed0*/  SHF.R.U32.HI R9, RZ, 0x6, R10 ;  /* 0x00000006ff097819 */ /* 0x000fe4000001160a */
[----:B------:R-:W-:Y:S02]  /*3ee0*/  LOP3.LUT R40, R10, 0x70007, RZ, 0xc0, !PT ;  /* 0x000700070a287812 */ /* 0x000fe400078ec0ff */
[C---:B------:R-:W-:Y:S02]  /*3ef0*/  LOP3.LUT R34, R11.reuse, 0x380038, RZ, 0xc0, !PT ;  /* 0x003800380b227812 */ /* 0x040fe400078ec0ff */
[----:B------:R-:W-:Y:S02]  /*3f00*/  SHF.R.U32.HI R10, RZ, 0x6, R11 ;  /* 0x00000006ff0a7819 */ /* 0x000fe4000001160b */
[----:B------:R-:W-:Y:S01]  /*3f10*/  LOP3.LUT R36, R11, 0x70007, RZ, 0xc0, !PT ;  /* 0x000700070b247812 */ /* 0x000fe200078ec0ff */
[----:B------:R-:W-:Y:S01]  /*3f20*/  HFMA2 R11, R43, R0.H0_H0, -20, -20 ;  /* 0xcd00cd002b0b7431 */ /* 0x000fe20000040000 */
[----:B------:R-:W-:-:S02]  /*3f30*/  LOP3.LUT R38, R38, 0x64006400, RZ, 0xfc, !PT ;  /* 0x6400640026267812 */ /* 0x000fc400078efcff */
[----:B------:R-:W-:Y:S01]  /*3f40*/  LOP3.LUT R40, R40, 0x64006400, RZ, 0xfc, !PT ;  /* 0x6400640028287812 */ /* 0x000fe200078efcff */
[----:B------:R-:W-:Y:S01]  /*3f50*/  HFMA2 R11, R11, R13, R18 ;  /* 0x0000000d0b0b7231 */ /* 0x000fe20000000012 */
[----:B------:R-:W-:Y:S01]  /*3f60*/  LOP3.LUT R39, R39, 0x64006400, RZ, 0xfc, !PT ;  /* 0x6400640027277812 */ /* 0x000fe200078efcff */
[----:B------:R-:W-:Y:S01]  /*3f70*/  HFMA2 R18, R37, R0.H0_H0, -20, -20 ;  /* 0xcd00cd0025127431 */ /* 0x000fe20000040000 */
[----:B------:R-:W-:Y:S01]  /*3f80*/  LOP3.LUT R43, R34, 0x64006400, RZ, 0xfc, !PT ;  /* 0x64006400222b7812 */ /* 0x000fe200078efcff */
[----:B------:R-:W-:Y:S01]  /*3f90*/  HADD2 R37, R38, -1028, -1028 ;  /* 0xe404e40426257430 */ /* 0x000fe20000000000 */
        /* <DEDUP_REMOVED lines=8> */
[----:B------:R-:W-:Y:S01]  /*4020*/  HADD2 R38, R39, -1028, -1028 ;  /* 0xe404e40427267430 */ /* 0x000fe20000000000 */
[----:B------:R-:W-:Y:S01]  /*4030*/  LOP3.LUT R35, R17, 0x64006400, RZ, 0xfc, !PT ;  /* 0x6400640011237812 */ /* 0x000fe200078efcff */
[-C--:B------:R-:W-:Y:S01]  /*4040*/  HFMA2 R34, R37, R0.reuse.H1_H1, -132, -132 ;  /* 0xd820d82025227431 */ /* 0x080fe20000060000 */
[----:B------:R-:W-:Y:S01]  /*4050*/  LOP3.LUT R37, R40, 0x64006400, RZ, 0xfc, !PT ;  /* 0x6400640028257812 */ /* 0x000fe200078efcff */
[-C--:B------:R-:W-:Y:S01]  /*4060*/  HFMA2 R40, R43, R0.reuse.H1_H1, -132, -132 ;  /* 0xd820d8202b287431 */ /* 0x080fe20000060000 */
[C---:B------:R-:W-:Y:S01]  /*4070*/  LOP3.LUT R17, R16.reuse, 0x70007, RZ, 0xc0, !PT ;  /* 0x0007000710117812 */ /* 0x040fe200078ec0ff */
[----:B------:R-:W-:Y:S01]  /*4080*/  HADD2 R43, R36, -1028, -1028 ;  /* 0xe404e404242b7430 */ /* 0x000fe20000000000 */
[----:B------:R-:W-:Y:S01]  /*4090*/  HFMA2.MMA R11, R38, R14, R11 ;  /* 0x0000000e260b7235 */ /* 0x000fe2000000000b */
[----:B------:R-:W-:Y:S01]  /*40a0*/  LOP3.LUT R39, R33, 0x64006400, RZ, 0xfc, !PT ;  /* 0x6400640021277812 */ /* 0x000fe200078efcff */
[----:B------:R-:W-:Y:S01]  /*40b0*/  HFMA2 R33, R35, R0.H1_H1, -132, -132 ;  /* 0xd820d82023217431 */ /* 0x000fe20000060000 */
[----:B------:R-:W-:-:S02]  /*40c0*/  LOP3.LUT R38, R16, 0x380038, RZ, 0xc0, !PT ;  /* 0x0038003810267812 */ /* 0x000fc400078ec0ff */
[----:B------:R-:W-:Y:S01]  /*40d0*/  LOP3.LUT R17, R17, 0x64006400, RZ, 0xfc, !PT ;  /* 0x6400640011117812 */ /* 0x000fe200078efcff */
[----:B------:R-:W-:Y:S01]  /*40e0*/  HFMA2.MMA R18, R43, R14, R18 ;  /* 0x0000000e2b127235 */ /* 0x000fe20000000012 */
[----:B------:R-:W-:Y:S01]  /*40f0*/  LOP3.LUT R35, R38, 0x64006400, RZ, 0xfc, !PT ;  /* 0x6400640026237812 */ /* 0x000fe200078efcff */
[----:B------:R-:W-:Y:S01]  /*4100*/  HFMA2 R38, R39, R0.H1_H1, -132, -132 ;  /* 0xd820d82027267431 */ /* 0x000fe20000060000 */
[-C--:B------:R-:W-:Y:S01]  /*4110*/  HFMA2.MMA R11, R34, R15.reuse, R11 ;  /* 0x0000000f220b7235 */ /* 0x080fe2000000000b */
[-C--:B------:R-:W-:Y:S01]  /*4120*/  HFMA2 R12, R33, R15.reuse, R12 ;  /* 0x0000000f210c7231 */ /* 0x080fe2000000000c */
[----:B------:R-:W-:Y:S01]  /*4130*/  LOP3.LUT R19, R8, 0x70007, RZ, 0xc0, !PT ;  /* 0x0007000708137812 */ /* 0x000fe200078ec0ff */
[----:B------:R-:W-:Y:S01]  /*4140*/  HADD2 R17, R17, -1028, -1028 ;  /* 0xe404e40411117430 */ /* 0x000fe20000000000 */
[----:B------:R-:W-:Y:S01]  /*4150*/  LOP3.LUT R39, R42, 0x64006400, RZ, 0xfc, !PT ;  /* 0x640064002a277812 */ /* 0x000fe200078efcff */
[----:B------:R-:W-:Y:S01]  /*4160*/  HFMA2 R13, R38, R15, R13 ;  /* 0x0000000f260d7231 */ /* 0x000fe2000000000d */
[----:B------:R-:W-:Y:S01]  /*4170*/  HFMA2.MMA R15, R40, R15, R18 ;  /* 0x0000000f280f7235 */ /* 0x000fe20000000012 */
[----:B0-----:R-:W-:Y:S01]  /*4180*/  HFMA2 R18, R17, R4, R12 ;  /* 0x0000000411127231 */ /* 0x001fe2000000000c */
        /* <DEDUP_REMOVED lines=8> */
[C---:B------:R-:W-:Y:S01]  /*4210*/  LOP3.LUT R41, R10.reuse, 0x380038, RZ, 0xc0, !PT ;  /* 0x003800380a297812 */ /* 0x040fe200078ec0ff */
[----:B------:R-:W-:Y:S01]  /*4220*/  HADD2 R12, R12, -1028, -1028 ;  /* 0xe404e4040c0c7430 */ /* 0x000fe20000000000 */
[C---:B------:R-:W-:Y:S01]  /*4230*/  LOP3.LUT R33, R10.reuse, 0x1c001c0, RZ, 0xc0, !PT ;  /* 0x01c001c00a217812 */ /* 0x040fe200078ec0ff */
[----:B------:R-:W-:Y:S01]  /*4240*/  HFMA2.MMA R18, R36, R5, R18 ;  /* 0x0000000524127235 */ /* 0x000fe20000000012 */
[----:B------:R-:W-:Y:S01]  /*4250*/  LOP3.LUT R10, R10, 0x70007, RZ, 0xc0, !PT ;  /* 0x000700070a0a7812 */ /* 0x000fe200078ec0ff */
[-C--:B------:R-:W-:Y:S01]  /*4260*/  HFMA2.MMA R11, R14, R4.reuse, R11 ;  /* 0x000000040e0b7235 */ /* 0x080fe2000000000b */
[----:B------:R-:W-:Y:S01]  /*4270*/  LOP3.LUT R14, R9, 0x1c001c0, RZ, 0xc0, !PT ;  /* 0x01c001c0090e7812 */ /* 0x000fe200078ec0ff */
[----:B------:R-:W-:Y:S01]  /*4280*/  HFMA2.MMA R13, R12, R4, R13 ;  /* 0x000000040c0d7235 */ /* 0x000fe2000000000d */
[----:B------:R-:W-:-:S02]  /*4290*/  LOP3.LUT R9, R16, 0x64006400, RZ, 0xfc, !PT ;  /* 0x6400640010097812 */ /* 0x000fc400078efcff */
[----:B------:R-:W-:Y:S02]  /*42a0*/  LOP3.LUT R10, R10, 0x64006400, RZ, 0xfc, !PT ;  /* 0x640064000a0a7812 */ /* 0x000fe400078efcff */
[----:B------:R-:W-:Y:S01]  /*42b0*/  LOP3.LUT R19, R14, 0x64006400, RZ, 0xfc, !PT ;  /* 0x640064000e137812 */ /* 0x000fe200078efcff */
[-C--:B------:R-:W-:Y:S01]  /*42c0*/  HFMA2 R35, R9, R0.reuse.H0_H0, -20, -20 ;  /* 0xcd00cd0009237431 */ /* 0x080fe20000040000 */
[----:B------:R-:W-:Y:S01]  /*42d0*/  LOP3.LUT R8, R8, 0x1c001c0, RZ, 0xc0, !PT ;  /* 0x01c001c008087812 */ /* 0x000fe200078ec0ff */
[----:B------:R-:W-:Y:S01]  /*42e0*/  HFMA2.MMA R13, R44, R5, R13 ;  /* 0x000000052c0d7235 */ /* 0x000fe2000000000d */
[----:B------:R-:W-:Y:S01]  /*42f0*/  HADD2 R14, R10, -1028, -1028 ;  /* 0xe404e4040a0e7430 */ /* 0x000fe20000000000 */
[----:B------:R-:W-:Y:S01]  /*4300*/  LOP3.LUT R41, R41, 0x64006400, RZ, 0xfc, !PT ;  /* 0x6400640029297812 */ /* 0x000fe200078efcff */
[----:B------:R-:W-:Y:S01]  /*4310*/  HFMA2 R10, R19, R0.H0_H0, -20, -20 ;  /* 0xcd00cd00130a7431 */ /* 0x000fe20000040000 */
[-C--:B------:R-:W-:Y:S01]  /*4320*/  HFMA2.MMA R18, R35, R6.reuse, R18 ;  /* 0x0000000623127235 */ /* 0x080fe20000000012 */
[----:B------:R-:W-:Y:S01]  /*4330*/  LOP3.LUT R17, R8, 0x64006400, RZ, 0xfc, !PT ;  /* 0x6400640008117812 */ /* 0x000fe200078efcff */
[----:B------:R-:W-:Y:S01]  /*4340*/  HFMA2 R15, R14, R4, R15 ;  /* 0x000000040e0f7231 */ /* 0x000fe2000000000f */
[----:B------:R-:W-:Y:S01]  /*4350*/  LOP3.LUT R33, R33, 0x64006400, RZ, 0xfc, !PT ;  /* 0x6400640021217812 */ /* 0x000fe200078efcff */
[-C--:B------:R-:W-:Y:S01]  /*4360*/  HFMA2 R41, R41, R0.reuse.H1_H1, -132, -132 ;  /* 0xd820d82029297431 */ /* 0x080fe20000060000 */
[----:B------:R-:W-:Y:S01]  /*4370*/  HFMA2.MMA R13, R10, R6, R13 ;  /* 0x000000060a0d7235 */ /* 0x000fe2000000000d */
[----:B------:R-:W-:Y:S01]  /*4380*/  LOP3.LUT R28, R28, 0x64006400, RZ, 0xfc, !PT ;  /* 0x640064001c1c7812 */ /* 0x000fe200078efcff */
[-C--:B------:R-:W-:Y:S01]  /*4390*/  HFMA2 R8, R17, R0.reuse.H0_H0, -20, -20 ;  /* 0xcd00cd0011087431 */ /* 0x080fe20000040000 */
[----:B------:R-:W-:Y:S01]  /*43a0*/  LOP3.LUT R31, R31, 0x64006400, RZ, 0xfc, !PT ;  /* 0x640064001f1f7812 */ /* 0x000fe200078efcff */
[----:B------:R-:W-:Y:S01]  /*43b0*/  HFMA2 R11, R42, R5, R11 ;  /* 0x000000052a0b7231 */ /* 0x000fe2000000000b */
[----:B------:R-:W-:Y:S01]  /*43c0*/  HFMA2.MMA R18, R29, R7, R18 ;  /* 0x000000071d127235 */ /* 0x000fe20000000012 */
[----:B------:R-:W-:-:S02]  /*43d0*/  HFMA2 R9, R33, R0.H0_H0, -20, -20 ;  /* 0xcd00cd0021097431 */ /* 0x000fc40000040000 */
[----:B------:R-:W-:Y:S01]  /*43e0*/  HFMA2 R15, R41, R5, R15 ;  /* 0x00000005290f7231 */ /* 0x000fe2000000000f */
[----:B------:R-:W-:Y:S01]  /*43f0*/  HFMA2.MMA R13, R32, R7, R13 ;  /* 0x00000007200d7235 */ /* 0x000fe2000000000d */
[-C--:B------:R-:W-:Y:S02]  /*4400*/  HFMA2 R11, R8, R6.reuse, R11 ;  /* 0x00000006080b7231 */ /* 0x080fe4000000000b */
        /* <DEDUP_REMOVED lines=13> */
.L_x_3566:
[----:B------:R-:W-:Y:S01]  /*44e0*/  ISETP.LT.AND P2, PT, R30, R21, PT ;  /* 0x000000151e00720c */ /* 0x000fe20003f41270 */
[----:B------:R-:W-:Y:S01]  /*44f0*/  UIADD3 UR4, UR4, 0x40, URZ ;  /* 0x0000004004047890 */ /* 0x000fe2000fffe03f */
[----:B0-----:R-:W-:Y:S02]  /*4500*/  MOV R8, R2 ;  /* 0x0000000200087202 */ /* 0x001fe40000000f00 */
[----:B------:R-:W-:Y:S02]  /*4510*/  MOV R9, R3 ;  /* 0x0000000300097202 */ /* 0x000fe40000000f00 */
[----:B------:R-:W-:-:S07]  /*4520*/  MOV R2, R30 ;  /* 0x0000001e00027202 */ /* 0x000fce0000000f00 */
[----:B------:R-:W-:Y:S05]  /*4530*/  @!P1 BRA P2, `(.L_x_3567) ;  /* 0xffffffe800f49947 */ /* 0x000fea000103ffff */
.L_x_3565:
[----:B------:R-:W0:Y:S08]  /*4540*/  S2UR UR4, SR_CTAID.Y ;  /* 0x00000000000479c3 */ /* 0x000e300000002600 */
[----:B------:R-:W0:Y:S02]  /*4550*/  LDC R0, c[0x0][0x238] ;  /* 0x00008e00ff007b82 */ /* 0x000e240000000800 */
[----:B0-----:R-:W-:-:S04]  /*4560*/  IADD3 R0, R0, -UR4, RZ ;  /* 0x8000000400007c10 */ /* 0x001fc8000fffe0ff */
[----:B------:R-:W-:-:S13]  /*4570*/  ISETP.GE.AND P0, PT, R0, 0x1, PT ;  /* 0x000000010000780c */ /* 0x000fda0003f06270 */
[----:B------:R-:W-:Y:S05]  /*4580*/  @!P0 EXIT ;  /* 0x000000000000894d */ /* 0x000fea0003800000 */
[----:B------:R-:W0:Y:S01]  /*4590*/  S2R R0, SR_CTAID.X ;  /* 0x0000000000007919 */ /* 0x000e220000002500 */
[----:B-----5:R-:W1:Y:S01]  /*45a0*/  LDC R7, c[0x0][0x23c] ;  /* 0x00008f00ff077b82 */ /* 0x020e620000000800 */
[----:B------:R-:W-:Y:S01]  /*45b0*/  HMUL2 R27, R27, R20.H0_H0 ;  /* 0x200000141b1b7232 */ /* 0x000fe20000000000 */
[----:B------:R-:W0:Y:S06]  /*45c0*/  S2R R5, SR_TID.X ;  /* 0x0000000000057919 */ /* 0x000e2c0000002100 */
        /* <DEDUP_REMOVED lines=13> */
.L_x_3571:
[----:B------:R-:W0:Y:S02]  /*46a0*/  LDS R6, [R2] ;  /* 0x0000000002067984 */ /* 0x000e240000000800 */
[----:B0-----:R-:W-:-:S06]  /*46b0*/  HADD2 R7, R6, R27 ;  /* 0x0000001b06077230 */ /* 0x001fcc0000000000 */
[----:B------:R-:W0:Y:S02]  /*46c0*/  ATOMS.CAST.SPIN R7, [R2], R6, R7 ;  /* 0x000000060207738d */ /* 0x000e240001800007 */
[----:B0-----:R-:W-:-:S13]  /*46d0*/  ISETP.EQ.U32.AND P0, PT, R7, 0x1, PT ;  /* 0x000000010700780c */ /* 0x001fda0003f02070 */
[----:B------:R-:W-:Y:S05]  /*46e0*/  @!P0 BRA `(.L_x_3571) ;  /* 0xfffffffc00ec8947 */ /* 0x000fea000383ffff */
[----:B------:R-:W-:Y:S05]  /*46f0*/  BRA `(.L_x_3569) ;  /* 0x00000000000c7947 */ /* 0x000fea0003800000 */
.L_x_3570:
[----:B------:R-:W2:Y:S02]  /*4700*/  LD.E R0, desc[UR6][R4.64] ;  /* 0x0000000604007980 */ /* 0x000ea4000c101900 */
[----:B--2---:R-:W-:-:S05]  /*4710*/  IADD3 R3, R27, R0, RZ ;  /* 0x000000001b037210 */ /* 0x004fca0007ffe0ff */
[----:B------:R0:W-:Y:S02]  /*4720*/  ST.E desc[UR6][R4.64], R3 ;  /* 0x0000000304007985 */ /* 0x0001e4000c101906 */
.L_x_3569:
[----:B------:R-:W-:Y:S05]  /*4730*/  BSYNC B0 ;  /* 0x0000000000007941 */ /* 0x000fea0003800000 */
.L_x_3568:
[----:B------:R1:W-:Y:S02]  /*4740*/  ATOM.E.ADD.F16x2.RN.STRONG.GPU P0, RZ, desc[UR6][R4.64+0x4], R9 ;  /* 0x0000040904ff79a2 */ /* 0x0003e4000810e1c6 */
[----:B-1----:R-:W-:Y:S05]  /*4750*/  @P0 EXIT ;  /* 0x000000000000094d */ /* 0x002fea0003800000 */
[----:B------:R-:W1:Y:S02]  /*4760*/  QSPC.E.S P0, RZ, [R4+0x4] ;  /* 0x0000040004ff73aa */ /* 0x000e640000000500 */
[----:B-1----:R-:W-:Y:S05]  /*4770*/  @!P0 BRA `(.L_x_3572) ;  /* 0x0000000000208947 */ /* 0x002fea0003800000 */
[----:B------:R-:W-:-:S04]  /*4780*/  MOV R2, R4 ;  /* 0x0000000400027202 */ /* 0x000fc80000000f00 */
[----:B------:R-:W-:-:S07]  /*4790*/  MOV R2, R2 ;  /* 0x0000000200027202 */ /* 0x000fce0000000f00 */
.L_x_3573:
[----:B0-----:R-:W0:Y:S02]  /*47a0*/  LDS R4, [R2+0x4] ;  /* 0x0000040002047984 */ /* 0x001e240000000800 */
[----:B0-----:R-:W-:-:S10]  /*47b0*/  HFMA2.MMA R5, R4, 1, 1, R9 ;  /* 0x3c003c0004057835 */ /* 0x001fd40000000009 */
[----:B------:R-:W0:Y:S02]  /*47c0*/  ATOMS.CAST.SPIN R5, [R2+0x4], R4, R5 ;  /* 0x000004040205738d */ /* 0x000e240001800005 */
[----:B0-----:R-:W-:-:S13]  /*47d0*/  ISETP.EQ.U32.AND P0, PT, R5, 0x1, PT ;  /* 0x000000010500780c */ /* 0x001fda0003f02070 */
[----:B------:R-:W-:Y:S05]  /*47e0*/  @!P0 BRA `(.L_x_3573) ;  /* 0xfffffffc00ec8947 */ /* 0x000fea000383ffff */
[----:B------:R-:W-:Y:S05]  /*47f0*/  EXIT ;  /* 0x000000000000794d */ /* 0x000fea0003800000 */
.L_x_3572:
[----:B------:R-:W0:Y:S02]  /*4800*/  LD.E R0, desc[UR6][R4.64+0x4] ;  /* 0x0000040604007980 */ /* 0x000e24000c101900 */
[----:B0-----:R-:W-:-:S05]  /*4810*/  IADD3 R3, R9, R0, RZ ;  /* 0x0000000009037210 */ /* 0x001fca0007ffe0ff */
[----:B------:R-:W-:Y:S01]  /*4820*/  ST.E desc[UR6][R4.64+0x4], R3 ;  /* 0x0000040304007985 */ /* 0x000fe2000c101906 */
[----:B------:R-:W-:Y:S05]  /*4830*/  EXIT ;  /* 0x000000000000794d */ /* 0x000fea0003800000 */
.L_x_3574:
        /* <DEDUP_REMOVED lines=12> */
.L_x_3735:


//--------------------- .text._Z23gemm_half_q_half_kernelILi1ELi14ELb1ELb1ELi32EEvPK6__halfPKjS4_S2_PS0_iiiiPKtS7_iiiiiibS2_i --------------------------
	.section	.text._Z23gemm_half_q_half_kernelILi1ELi14ELb1ELb1ELi32EEvPK6__halfPKjS4_S2_PS0_iiiiPKtS7_iiiiiibS2_i,"ax",@progbits
	.align	128
        .global         _Z23gemm_half_q_half_kernelILi1ELi14ELb1ELb1ELi32EEvPK6__halfPKjS4_S2_PS0_iiiiPKtS7_iiiiiibS2_i
        .type           _Z23gemm_half_q_half_kernelILi1ELi14ELb1ELb1ELi32EEvPK6__halfPKjS4_S2_PS0_iiiiPKtS7_iiiiiibS2_i,@function
        .size           _Z23gemm_half_q_half_kernelILi1ELi14ELb1ELb1ELi32EEvPK6__halfPKjS4_S2_PS0_iiiiPKtS7_iiiiiibS2_i,(.L_x_3736 - _Z23gemm_half_q_half_kernelILi1ELi14ELb1ELb1ELi32EEvPK6__halfPKjS4_S2_PS0_iiiiPKtS7_iiiiiibS2_i)
        .other          _Z23gemm_half_q_half_kernelILi1ELi14ELb1ELb1ELi32EEvPK6__halfPKjS4_S2_PS0_iiiiPKtS7_iiiiiibS2_i,@"STO_CUDA_ENTRY STV_DEFAULT"
_Z23gemm_half_q_half_kernelILi1ELi14ELb1ELb1ELi32EEvPK6__halfPKjS4_S2_PS0_iiiiPKtS7_iiiiiibS2_i:
.text._Z23gemm_half_q_half_kernelILi1ELi14ELb1ELb1ELi32EEvPK6__halfPKjS4_S2_PS0_iiiiPKtS7_iiiiiibS2_i:
        /* <DEDUP_REMOVED lines=49> */
.L_x_3576:
[----:B------:R-:W-:Y:S05]  /*0310*/  BSYNC B0 ;  /* 0x0000000000007941 */ /* 0x000fea0003800000 */
.L_x_3575:
[----:B------:R-:W-:Y:S01]  /*0320*/  ULDC UR4, c[0x0][0x23c] ;  /* 0x00008f0000047ab9 */ /* 0x000fe20000000800 */
[----:B------:R-:W-:Y:S02]  /*0330*/  SHF.L.U32 R12, R12, 0x2, RZ ;  /* 0x000000020c0c7819 */ /* 0x000fe400000006ff */
[----:B------:R-:W-:-:S04]  /*0340*/  MOV R31, UR4 ;  /* 0x00000004001f7c02 */ /* 0x000fc80008000f00 */
        /* <DEDUP_REMOVED lines=17> */
[----:B0-----:R-:W-:-:S07]  /*0460*/  SHF.L.U32 R3, R9, 0x6, RZ ;  /* 0x0000000609037819 */ /* 0x001fce00000006ff */
[----:B------:R-:W0:Y:S08]  /*0470*/  LDC.64 R8, c[0x0][0x220] ;  /* 0x00008800ff087b82 */ /* 0x000e300000000a00 */
[----:B------:R-:W2:Y:S01]  /*0480*/  LDC.64 R10, c[0x0][0x228] ;  /* 0x00008a00ff0a7b82 */ /* 0x000ea20000000a00 */
        /* <DEDUP_REMOVED lines=9> */
.L_x_3578:
        /* <DEDUP_REMOVED lines=11> */
[----:B------:R-:W4:Y:S01]  /*05d0*/  LDG.E.U16.CONSTANT R5, desc[UR6][R4.64] ;  /* 0x0000000604057981 */ /* 0x000f22000c1e9500 */
[----:B------:R-:W-:Y:S01]  /*05e0*/  UIADD3 UR4, UR4, 0x1, URZ ;  /* 0x0000000104047890 */ /* 0x000fe2000fffe03f */
[----:B--2---:R-:W-:-:S04]  /*05f0*/  SHF.R.U32.HI R19, RZ, R17, R2 ;  /* 0x00000011ff137219 */ /* 0x004fc80000011602 */
        /* <DEDUP_REMOVED lines=26> */
.L_x_3577:
[----:B------:R-:W-:Y:S01]  /*07a0*/  ULDC UR4, c[0x0][0x258] ;  /* 0x0000960000047ab9 */ /* 0x000fe20000000800 */
[C---:B------:R-:W-:Y:S02]  /*07b0*/  ISETP.GT.AND P3, PT, R23.reuse, R16, PT ;  /* 0x000000101700720c */ /* 0x040fe40003f64270 */
[----:B------:R-:W-:Y:S02]  /*07c0*/  CS2R R6, SRZ ;  /* 0x0000000000067805 */ /* 0x000fe4000001ff00 */
[----:B------:R-:W-:-:S13]  /*07d0*/  ISETP.GT.AND P2, PT, R23, UR4, PT ;  /* 0x0000000417007c0c */ /* 0x000fda000bf44270 */
[----:B------:R-:W-:Y:S05]  /*07e0*/  @!P2 BRA `(.L_x_3579) ;  /* 0x00000000001ca947 */ /* 0x000fea0003800000 */
[----:B------:R-:W1:Y:S02]  /*07f0*/  LDC R8, c[0x0][0x25c] ;  /* 0x00009700ff087b82 */ /* 0x000e640000000800 */
[----:B-1----:R-:W-:-:S04]  /*0800*/  VIMNMX R7, R23, R8, PT ;  /* 0x0000000817077248 */ /* 0x002fc80003fe0100 */
[----:B------:R-:W-:-:S04]  /*0810*/  IADD3 R7, R7, -UR4, RZ ;  /* 0x8000000407077c10 */ /* 0x000fc8000fffe0ff */
[----:B------:R-:W-:-:S04]  /*0820*/  SHF.R.S32.HI R8, RZ, 0x1f, R7 ;  /* 0x0000001fff087819 */ /* 0x000fc80000011407 */
[----:B------:R-:W-:-:S04]  /*0830*/  LEA.HI R8, R8, R7, RZ, 0x5 ;  /* 0x0000000708087211 */ /* 0x000fc800078f28ff */
[----:B------:R-:W-:-:S05]  /*0840*/  SHF.R.S32.HI R8, RZ, 0x5, R8 ;  /* 0x00000005ff087819 */ /* 0x000fca0000011408 */
[----:B------:R-:W-:-:S07]  /*0850*/  IMAD R7, R8, 0x6, RZ ;  /* 0x0000000608077824 */ /* 0x000fce00078e02ff */
.L_x_3579:
        /* <DEDUP_REMOVED lines=8> */
.L_x_3580:
        /* <DEDUP_REMOVED lines=12> */
.L_x_3581:
        /* <DEDUP_REMOVED lines=8> */
.L_x_3582:
        /* <DEDUP_REMOVED lines=11> */
.L_x_3583:
[C---:B------:R-:W-:Y:S01]  /*0ad0*/  VIMNMX R10, R23.reuse, UR4, PT ;  /* 0x00000004170a7c48 */ /* 0x040fe2000bfe0100 */
[----:B------:R-:W1:Y:S01]  /*0ae0*/  S2UR UR5, SR_CgaCtaId ;  /* 0x00000000000579c3 */ /* 0x000e620000008800 */
[----:B------:R-:W-:Y:S01]  /*0af0*/  ISETP.GE.OR P0, PT, R23, R14, P0 ;  /* 0x0000000e1700720c */ /* 0x000fe20000706670 */
[----:B------:R-:W-:Y:S01]  /*0b00*/  ULDC.64 UR8, c[0x0][0x218] ;  /* 0x0000860000087ab9 */ /* 0x000fe20000000a00 */
[----:B------:R-:W-:Y:S01]  /*0b10*/  SHF.R.S32.HI R13, RZ, 0x1f, R10 ;  /* 0x0000001fff0d7819 */ /* 0x000fe2000001140a */
[----:B------:R-:W-:-:S03]  /*0b20*/  UMOV UR4, 0x400 ;  /* 0x0000040000047882 */ /* 0x000fc60000000000 */
[----:B------:R-:W-:-:S04]  /*0b30*/  LEA.HI R13, R13, R10, RZ, 0x5 ;  /* 0x0000000a0d0d7211 */ /* 0x000fc800078f28ff */
[----:B------:R-:W-:-:S04]  /*0b40*/  SHF.R.S32.HI R10, RZ, 0x5, R13 ;  /* 0x00000005ff0a7819 */ /* 0x000fc8000001140d */
[----:B------:R-:W-:-:S04]  /*0b50*/  LEA R7, R10, R7, 0x3 ;  /* 0x000000070a077211 */ /* 0x000fc800078e18ff */
[----:B------:R-:W-:-:S04]  /*0b60*/  IADD3 R6, R9, R7, R6 ;  /* 0x0000000709067210 */ /* 0x000fc80007ffe006 */
[----:B------:R-:W-:Y:S01]  /*0b70*/  IADD3 R6, R11, R6, R8 ;  /* 0x000000060b067210 */ /* 0x000fe20007ffe008 */
[----:B-1----:R-:W-:-:S04]  /*0b80*/  ULEA UR4, UR5, UR4, 0x18 ;  /* 0x0000000405047291 */ /* 0x002fc8000f8ec03f */
[----:B------:R-:W-:Y:S01]  /*0b90*/  IMAD R7, R6, R31, RZ ;  /* 0x0000001f06077224 */ /* 0x000fe200078e02ff */
[----:B------:R-:W-:-:S04]  /*0ba0*/  SHF.R.S32.HI R6, RZ, 0x1f, R12 ;  /* 0x0000001fff067819 */ /* 0x000fc8000001140c */
[----:B------:R-:W-:-:S04]  /*0bb0*/  IADD3 R12, P2, R12, R7, RZ ;  /* 0x000000070c0c7210 */ /* 0x000fc80007f5e0ff */
[----:B------:R-:W-:Y:S02]  /*0bc0*/  LEA.HI.X.SX32 R7, R7, R6, 0x1, P2 ;  /* 0x0000000607077211 */ /* 0x000fe400010f0eff */
[C---:B------:R-:W-:Y:S02]  /*0bd0*/  LEA R20, P2, R12.reuse, UR8, 0x2 ;  /* 0x000000080c147c11 */ /* 0x040fe4000f8410ff */
[----:B------:R-:W-:Y:S02]  /*0be0*/  PRMT R6, RZ, 0x5410, RZ ;  /* 0x00005410ff067816 */ /* 0x000fe400000000ff */
[----:B------:R-:W-:Y:S02]  /*0bf0*/  LEA.HI.X R21, R12, UR9, R7, 0x2, P2 ;  /* 0x000000090c157c11 */ /* 0x000fe400090f1407 */
[----:B------:R-:W-:Y:S01]  /*0c00*/  PRMT R7, RZ, 0x5410, RZ ;  /* 0x00005410ff077816 */ /* 0x000fe200000000ff */
[----:B------:R-:W-:Y:S06]  /*0c10*/  @P0 BRA `(.L_x_3584) ;  /* 0x0000002400100947 */ /* 0x000fec0003800000 */
[----:B------:R-:W-:Y:S01]  /*0c20*/  SHF.R.S32.HI R32, RZ, 0x1f, R31 ;  /* 0x0000001fff207819 */ /* 0x000fe2000001141f */
[----:B------:R-:W-:Y:S01]  /*0c30*/  HADD2.F32 R25, -RZ, R2.H0_H0 ;  /* 0x20000002ff197230 */ /* 0x000fe20000004100 */
[----:B------:R-:W-:Y:S01]  /*0c40*/  PRMT R6, RZ, 0x5410, RZ ;  /* 0x00005410ff067816 */ /* 0x000fe200000000ff */
[----:B------:R-:W-:Y:S01]  /*0c50*/  HADD2.F32 R29, -RZ, R3.H0_H0 ;  /* 0x20000003ff1d7230 */ /* 0x000fe20000004100 */
[----:B------:R-:W-:Y:S01]  /*0c60*/  PRMT R7, RZ, 0x5410, RZ ;  /* 0x00005410ff077816 */ /* 0x000fe200000000ff */
[----:B------:R-:W-:Y:S01]  /*0c70*/  HADD2.F32 R24, -RZ, R4.H0_H0 ;  /* 0x20000004ff187230 */ /* 0x000fe20000004100 */
[----:B------:R-:W-:Y:S01]  /*0c80*/  ULDC UR5, c[0x0][0x264] ;  /* 0x0000990000057ab9 */ /* 0x000fe20000000800 */
[----:B------:R-:W-:-:S07]  /*0c90*/  HADD2.F32 R22, -RZ, R5.H0_H0 ;  /* 0x20000005ff167230 */ /* 0x000fce0000004100 */
.L_x_3586:
[----:B------:R-:W-:Y:S05]  /*0ca0*/  @!P1 BRA `(.L_x_3585) ;  /* 0x0000002000cc9947 */ /* 0x000fea0003800000 */
[----:B------:R-:W2:Y:S01]  /*0cb0*/  LDG.E.128.CONSTANT R16, desc[UR6][R20.64] ;  /* 0x0000000614107981 */ /* 0x000ea2000c1e9d00 */
[----:B------:R-:W1:Y:S03]  /*0cc0*/  LDC R37, c[0x0][0x23c] ;  /* 0x00008f00ff257b82 */ /* 0x000e660000000800 */
[----:B------:R-:W3:Y:S01]  /*0cd0*/  LDS.64 R30, [UR4] ;  /* 0x00000004ff1e7984 */ /* 0x000ee20008000a00 */
[----:B-1----:R-:W-:-:S04]  /*0ce0*/  LEA R46, P0, R37, R20, 0x2 ;  /* 0x00000014252e7211 */ /* 0x002fc800078010ff */
[----:B------:R-:W-:-:S05]  /*0cf0*/  LEA.HI.X R47, R37, R21, R32, 0x2, P0 ;  /* 0x00000015252f7211 */ /* 0x000fca00000f1420 */
[----:B------:R1:W4:Y:S01]  /*0d00*/  LDG.E.128.CONSTANT R12, desc[UR6][R46.64] ;  /* 0x000000062e0c7981 */ /* 0x000322000c1e9d00 */
[----:B------:R-:W-:-:S04]  /*0d10*/  MOV R27, 0x2c00 ;  /* 0x00002c00001b7802 */ /* 0x000fc80000000f00 */
[----:B0-----:R-:W-:Y:S01]  /*0d20*/  PRMT R2, R2, 0x5410, R27 ;  /* 0x0000541002027816 */ /* 0x001fe2000000001b */
[----:B-1----:R-:W-:-:S04]  /*0d30*/  IMAD.WIDE R46, R37, 0x4, R46 ;  /* 0x00000004252e7825 */ /* 0x002fc800078e022e */
[----:B---3--:R-:W-:Y:S01]  /*0d40*/  HADD2.F32 R40, -RZ, R31.H0_H0 ;  /* 0x2000001fff287230 */ /* 0x008fe20000004100 */
[----:B--2---:R-:W-:Y:S02]  /*0d50*/  LOP3.LUT R8, R16, 0xf000f, RZ, 0xc0, !PT ;  /* 0x000f000f10087812 */ /* 0x004fe400078ec0ff */
        /* <DEDUP_REMOVED lines=8> */
[----:B------:R-:W-:Y:S01]  /*0de0*/  HADD2.F32 R9, -RZ, R30.H0_H0 ;  /* 0x2000001eff097230 */ /* 0x000fe20000004100 */
[----:B------:R-:W-:Y:S01]  /*0df0*/  LOP3.LUT R11, R11, 0x64006400, RZ, 0xfc, !PT ;  /* 0x640064000b0b7812 */ /* 0x000fe200078efcff */
[----:B------:R-:W-:-:S02]  /*0e00*/  HADD2.F32 R8, -RZ, R26.H0_H0 ;  /* 0x2000001aff087230 */ /* 0x000fc40000004100 */
[----:B------:R-:W-:Y:S02]  /*0e10*/  HADD2.F32 R27, -RZ, R26.H1_H1 ;  /* 0x3000001aff1b7230 */ /* 0x000fe40000004100 */
[----:B------:R-:W-:Y:S02]  /*0e20*/  HADD2 R34, R10, -1032, -1032 ;  /* 0xe408e4080a227430 */ /* 0x000fe40000000000 */
[--C-:B------:R-:W-:Y:S02]  /*0e30*/  HADD2.F32 R36, -RZ, R33.reuse.H0_H0 ;  /* 0x20000021ff247230 */ /* 0x100fe40000004100 */
[----:B------:R-:W-:Y:S01]  /*0e40*/  FFMA.FTZ R8, R8, R9, RZ ;  /* 0x0000000908087223 */ /* 0x000fe200000100ff */
[----:B------:R-:W-:Y:S02]  /*0e50*/  HADD2.F32 R30, -RZ, R30.H1_H1 ;  /* 0x3000001eff1e7230 */ /* 0x000fe40000004100 */
[----:B------:R-:W-:Y:S02]  /*0e60*/  HADD2 R11, R11, -1032, -1032 ;  /* 0xe408e4080b0b7430 */ /* 0x000fe40000000000 */
[----:B------:R-:W-:-:S02]  /*0e70*/  HADD2.F32 R41, -RZ, R33.H1_H1 ;  /* 0x30000021ff297230 */ /* 0x000fc40000004100 */
[----:B------:R-:W-:Y:S01]  /*0e80*/  FFMA.FTZ R39, R9, R36, RZ ;  /* 0x0000002409277223 */ /* 0x000fe200000100ff */
[--C-:B------:R-:W-:Y:S02]  /*0e90*/  HADD2.F32 R10, -RZ, R34.reuse.H0_H0 ;  /* 0x20000022ff0a7230 */ /* 0x100fe40000004100 */
[----:B------:R-:W-:Y:S01]  /*0ea0*/  FFMA.FTZ R27, R27, R30, R8 ;  /* 0x0000001e1b1b7223 */ /* 0x000fe20000010008 */
[----:B------:R-:W-:Y:S01]  /*0eb0*/  LOP3.LUT R8, R16, 0xf000f0, RZ, 0xc0, !PT ;  /* 0x00f000f010087812 */ /* 0x000fe200078ec0ff */
[--C-:B------:R-:W-:Y:S02]  /*0ec0*/  HADD2.F32 R26, -RZ, R11.reuse.H0_H0 ;  /* 0x2000000bff1a7230 */ /* 0x100fe40000004100 */
[----:B------:R-:W-:Y:S01]  /*0ed0*/  FFMA.FTZ R41, R30, R41, R39 ;  /* 0x000000291e297223 */ /* 0x000fe20000010027 */
[----:B------:R-:W-:Y:S02]  /*0ee0*/  HADD2.F32 R34, -RZ, R34.H1_H1 ;  /* 0x30000022ff227230 */ /* 0x000fe40000004100 */
[C---:B------:R-:W-:Y:S01]  /*0ef0*/  FFMA.FTZ R33, R9.reuse, R10, RZ ;  /* 0x0000000a09217223 */ /* 0x040fe200000100ff */
[----:B------:R-:W-:Y:S01]  /*0f00*/  LOP3.LUT R39, R8, 0x64006400, RZ, 0xfc, !PT ;  /* 0x6400640008277812 */ /* 0x000fe200078efcff */
[----:B------:R-:W-:Y:S01]  /*0f10*/  FFMA.FTZ R35, R9, R26, RZ ;  /* 0x0000001a09237223 */ /* 0x000fe200000100ff */
[----:B------:R-:W-:-:S02]  /*0f20*/  HADD2.F32 R26, -RZ, R11.H1_H1 ;  /* 0x3000000bff1a7230 */ /* 0x000fc40000004100 */
[C---:B------:R-:W-:Y:S01]  /*0f30*/  FFMA.FTZ R44, R30.reuse, R34, R33 ;  /* 0x000000221e2c7223 */ /* 0x040fe20000010021 */
[----:B------:R0:W2:Y:S01]  /*0f40*/  LDG.E.128.CONSTANT R8, desc[UR6][R46.64] ;  /* 0x000000062e087981 */ /* 0x0000a2000c1e9d00 */
[----:B------:R-:W-:Y:S01]  /*0f50*/  HFMA2 R34, R39, R2.H1_H1, -72, -72 ;  /* 0xd480d48027227431 */ /* 0x000fe20000060002 */
[----:B------:R-:W-:Y:S01]  /*0f60*/  LOP3.LUT R39, R17, 0xf000f0, RZ, 0xc0, !PT ;  /* 0x00f000f011277812 */ /* 0x000fe200078ec0ff */
[----:B------:R-:W-:Y:S01]  /*0f70*/  FFMA.FTZ R33, R30, R26, R35 ;  /* 0x0000001a1e217223 */ /* 0x000fe20000010023 */
[----:B------:R-:W-:Y:S02]  /*0f80*/  LOP3.LUT R43, R18, 0xf000f0, RZ, 0xc0, !PT ;  /* 0x00f000f0122b7812 */ /* 0x000fe400078ec0ff */
[----:B------:R-:W-:Y:S01]  /*0f90*/  LOP3.LUT R35, R19, 0xf000f0, RZ, 0xc0, !PT ;  /* 0x00f000f013237812 */ /* 0x000fe200078ec0ff */
[----:B------:R-:W-:Y:S01]  /*0fa0*/  HADD2.F32 R36, -RZ, R34.H0_H0 ;  /* 0x20000022ff247230 */ /* 0x000fe20000004100 */
[----:B------:R-:W-:Y:S02]  /*0fb0*/  LOP3.LUT R39, R39, 0x64006400, RZ, 0xfc, !PT ;  /* 0x6400640027277812 */ /* 0x000fe400078efcff */
[----:B------:R-:W-:-:S02]  /*0fc0*/  LOP3.LUT R43, R43, 0x64006400, RZ, 0xfc, !PT ;  /* 0x640064002b2b7812 */ /* 0x000fc400078efcff */
[----:B------:R-:W-:Y:S01]  /*0fd0*/  LOP3.LUT R35, R35, 0x64006400, RZ, 0xfc, !PT ;  /* 0x6400640023237812 */ /* 0x000fe200078efcff */
[----:B------:R-:W-:Y:S01]  /*0fe0*/  FFMA.FTZ R36, R36, R40, R27 ;  /* 0x0000002824247223 */ /* 0x000fe2000001001b */
[-C--:B------:R-:W-:Y:S01]  /*0ff0*/  HFMA2 R38, R39, R2.reuse.H1_H1, -72, -72 ;  /* 0xd480d48027267431 */ /* 0x080fe20000060002 */
[----:B------:R-:W1:Y:S01]  /*1000*/  LDS.64 R26, [UR4+0x8] ;  /* 0x00000804ff1a7984 */ /* 0x000e620008000a00 */
[-C--:B------:R-:W-:Y:S01]  /*1010*/  HFMA2 R30, R43, R2.reuse.H1_H1, -72, -72 ;  /* 0xd480d4802b1e7431 */ /* 0x080fe20000060002 */
[----:B------:R-:W-:Y:S01]  /*1020*/  SHF.R.U32.HI R17, RZ, 0x8, R17 ;  /* 0x00000008ff117819 */ /* 0x000fe20000011611 */
[----:B------:R-:W-:Y:S02]  /*1030*/  HFMA2 R35, R35, R2.H1_H1, -72, -72 ;  /* 0xd480d48023237431 */ /* 0x000fe40000060002 */
[----:B------:R-:W-:Y:S01]  /*1040*/  HADD2.F32 R43, -RZ, R38.H0_H0 ;  /* 0x20000026ff2b7230 */ /* 0x000fe20000004100 */
[----:B------:R-:W-:Y:S01]  /*1050*/  SHF.R.U32.HI R16, RZ, 0x8, R16 ;  /* 0x00000008ff107819 */ /* 0x000fe20000011610 */
[----:B------:R-:W-:Y:S01]  /*1060*/  HADD2.F32 R39, -RZ, R30.H0_H0 ;  /* 0x2000001eff277230 */ /* 0x000fe20000004100 */
[----:B------:R-:W-:Y:S01]  /*1070*/  SHF.R.U32.HI R18, RZ, 0x8, R18 ;  /* 0x00000008ff127819 */ /* 0x000fe20000011612 */
[----:B------:R-:W-:-:S02]  /*1080*/  HADD2.F32 R42, -RZ, R35.H0_H0 ;  /* 0x20000023ff2a7230 */ /* 0x000fc40000004100 */
[C---:B------:R-:W-:Y:S01]  /*1090*/  FFMA.FTZ R41, R40.reuse, R43, R41 ;  /* 0x0000002b28297223 */ /* 0x040fe20000010029 */
[----:B------:R-:W-:Y:S02]  /*10a0*/  HADD2.F32 R38, -RZ, R38.H1_H1 ;  /* 0x30000026ff267230 */ /* 0x000fe40000004100 */
[C---:B------:R-:W-:Y:S01]  /*10b0*/  FFMA.FTZ R39, R40.reuse, R39, R44 ;  /* 0x0000002728277223 */ /* 0x040fe2000001002c */
[----:B------:R-:W-:Y:S01]  /*10c0*/  SHF.R.U32.HI R19, RZ, 0x8, R19 ;  /* 0x00000008ff137819 */ /* 0x000fe20000011613 */
[----:B------:R-:W-:Y:S01]  /*10d0*/  FFMA.FTZ R33, R40, R42, R33 ;  /* 0x0000002a28217223 */ /* 0x000fe20000010021 */
[----:B------:R-:W-:Y:S02]  /*10e0*/  HADD2.F32 R40, -RZ, R31.H1_H1 ;  /* 0x3000001fff287230 */ /* 0x000fe40000004100 */
[----:B------:R-:W-:Y:S01]  /*10f0*/  HADD2.F32 R31, -RZ, R34.H1_H1 ;  /* 0x30000022ff1f7230 */ /* 0x000fe20000004100 */
[----:B------:R-:W-:Y:S02]  /*1100*/  LOP3.LUT R34, R18, 0xf000f, RZ, 0xc0, !PT ;  /* 0x000f000f12227812 */ /* 0x000fe400078ec0ff */
[----:B------:R-:W-:Y:S01]  /*1110*/  FFMA.FTZ R41, R40, R38, R41 ;  /* 0x0000002628297223 */ /* 0x000fe20000010029 */
[----:B------:R-:W-:Y:S01]  /*1120*/  LOP3.LUT R18, R18, 0xf000f0, RZ, 0xc0, !PT ;  /* 0x00f000f012127812 */ /* 0x000fe200078ec0ff */
[----:B------:R-:W-:Y:S01]  /*1130*/  FFMA.FTZ R36, R31, R40, R36 ;  /* 0x000000281f247223 */ /* 0x000fe20000010024 */
[----:B------:R-:W-:Y:S01]  /*1140*/  HADD2.F32 R31, -RZ, R30.H1_H1 ;  /* 0x3000001eff1f7230 */ /* 0x000fe20000004100 */
[----:B------:R-:W-:Y:S01]  /*1150*/  LOP3.LUT R38, R34, 0x64006400, RZ, 0xfc, !PT ;  /* 0x6400640022267812 */ /* 0x000fe200078efcff */
[----:B------:R-:W-:Y:S01]  /*1160*/  HADD2.F32 R30, -RZ, R35.H1_H1 ;  /* 0x30000023ff1e7230 */ /* 0x000fe20000004100 */
[----:B------:R-:W-:-:S02]  /*1170*/  LOP3.LUT R35, R19, 0xf000f, RZ, 0xc0, !PT ;  /* 0x000f000f13237812 */ /* 0x000fc400078ec0ff */
[C---:B------:R-:W-:Y:S01]  /*1180*/  FFMA.FTZ R39, R40.reuse, R31, R39 ;  /* 0x0000001f28277223 */ /* 0x040fe20000010027 */
        /* <DEDUP_REMOVED lines=8> */
[----:B------:R-:W-:-:S02]  /*1210*/  HADD2 R35, R30, -1032, -1032 ;  /* 0xe408e4081e237430 */ /* 0x000fc40000000000 */
[----:B-1----:R-:W-:Y:S02]  /*1220*/  HADD2.F32 R44, -RZ, R26.H0_H0 ;  /* 0x2000001aff2c7230 */ /* 0x002fe40000004100 */
[----:B------:R-:W-:Y:S02]  /*1230*/  HADD2 R31, R38, -1032, -1032 ;  /* 0xe408e408261f7430 */ /* 0x000fe40000000000 */
[----:B------:R-:W-:Y:S02]  /*1240*/  HADD2.F32 R38, -RZ, R34.H0_H0 ;  /* 0x20000022ff267230 */ /* 0x000fe40000004100 */
[----:B------:R-:W-:Y:S02]  /*1250*/  HADD2 R30, R40, -1032, -1032 ;  /* 0xe408e408281e7430 */ /* 0x000fe40000000000 */
[----:B------:R-:W-:Y:S02]  /*1260*/  HADD2.F32 R43, -RZ, R35.H0_H0 ;  /* 0x20000023ff2b7230 */ /* 0x000fe40000004100 */
[----:B------:R-:W-:-:S02]  /*1270*/  HADD2.F32 R40, -RZ, R31.H0_H0 ;  /* 0x2000001fff287230 */ /* 0x000fc40000004100 */
[C---:B------:R-:W-:Y:S01]  /*1280*/  FFMA.FTZ R38, R44.reuse, R38, R41 ;  /* 0x000000262c267223 */ /* 0x040fe20000010029 */
[----:B------:R-:W-:Y:S02]  /*1290*/  HADD2.F32 R26, -RZ, R26.H1_H1 ;  /* 0x3000001aff1a7230 */ /* 0x000fe40000004100 */
[----:B------:R-:W-:Y:S01]  /*12a0*/  FFMA.FTZ R36, R43, R44, R36 ;  /* 0x0000002c2b247223 */ /* 0x000fe20000010024 */
[----:B------:R-:W-:Y:S02]  /*12b0*/  HADD2.F32 R41, -RZ, R34.H1_H1 ;  /* 0x30000022ff297230 */ /* 0x000fe40000004100 */
[----:B------:R-:W-:Y:S01]  /*12c0*/  FFMA.FTZ R39, R44, R40, R39 ;  /* 0x000000282c277223 */ /* 0x000fe20000010027 */
[----:B------:R-:W-:Y:S02]  /*12d0*/  HADD2.F32 R35, -RZ, R35.H1_H1 ;  /* 0x30000023ff237230 */ /* 0x000fe40000004100 */
[----:B------:R-:W-:Y:S02]  /*12e0*/  HADD2.F32 R34, -RZ, R31.H1_H1 ;  /* 0x3000001fff227230 */ /* 0x000fe40000004100 */
[----:B------:R-:W-:Y:S01]  /*12f0*/  FFMA.FTZ R38, R26, R41, R38 ;  /* 0x000000291a267223 */ /* 0x000fe20000010026 */
[--C-:B------:R-:W-:Y:S01]  /*1300*/  HADD2.F32 R42, -RZ, R30.reuse.H0_H0 ;  /* 0x2000001eff2a7230 */ /* 0x100fe20000004100 */
        /* <DEDUP_REMOVED lines=8> */
[-C--:B------:R-:W-:Y:S01]  /*1390*/  HFMA2 R16, R41, R2.reuse.H1_H1, -72, -72 ;  /* 0xd480d48029107431 */ /* 0x080fe20000060002 */
[----:B------:R-:W-:Y:S01]  /*13a0*/  LOP3.LUT R41, R18, 0x64006400, RZ, 0xfc, !PT ;  /* 0x6400640012297812 */ /* 0x000fe200078efcff */
[----:B------:R-:W-:Y:S01]  /*13b0*/  HADD2.F32 R18, -RZ, R27.H0_H0 ;  /* 0x2000001bff127230 */ /* 0x000fe20000004100 */
[----:B------:R-:W-:Y:S01]  /*13c0*/  LOP3.LUT R35, R35, 0x64006400, RZ, 0xfc, !PT ;  /* 0x6400640023237812 */ /* 0x000fe200078efcff */
[----:B------:R-:W-:-:S02]  /*13d0*/  HFMA2 R19, R17, R2.H1_H1, -72, -72 ;  /* 0xd480d48011137431 */ /* 0x000fc40000060002 */
[----:B------:R-:W-:Y:S01]  /*13e0*/  FFMA.FTZ R33, R26, R34, R33 ;  /* 0x000000221a217223 */ /* 0x000fe20000010021 */
[----:B------:R-:W-:Y:S02]  /*13f0*/  HADD2.F32 R34, -RZ, R16.H0_H0 ;  /* 0x20000010ff227230 */ /* 0x000fe40000004100 */
[-C--:B------:R-:W-:Y:S02]  /*1400*/  HFMA2 R26, R41, R2.reuse.H1_H1, -72, -72 ;  /* 0xd480d480291a7431 */ /* 0x080fe40000060002 */
[----:B------:R-:W-:Y:S02]  /*1410*/  HADD2.F32 R27, -RZ, R27.H1_H1 ;  /* 0x3000001bff1b7230 */ /* 0x000fe40000004100 */
[----:B------:R-:W-:Y:S02]  /*1420*/  HFMA2 R17, R35, R2.H1_H1, -72, -72 ;  /* 0xd480d48023117431 */ /* 0x000fe40000060002 */
[----:B------:R-:W-:Y:S02]  /*1430*/  HADD2.F32 R43, -RZ, R19.H0_H0 ;  /* 0x20000013ff2b7230 */ /* 0x000fe40000004100 */
[----:B------:R-:W-:Y:S01]  /*1440*/  FFMA.FTZ R40, R18, R34, R39 ;  /* 0x0000002212287223 */ /* 0x000fe20000010027 */
[----:B------:R-:W-:Y:S01]  /*1450*/  HADD2.F32 R34, -RZ, R26.H0_H0 ;  /* 0x2000001aff227230 */ /* 0x000fe20000004100 */
[----:B------:R-:W1:Y:S01]  /*1460*/  LDS.64 R30, [UR4+0x10] ;  /* 0x00001004ff1e7984 */ /* 0x000e620008000a00 */
[----:B------:R-:W-:-:S02]  /*1470*/  HADD2.F32 R35, -RZ, R17.H0_H0 ;  /* 0x20000011ff237230 */ /* 0x000fc40000004100 */
[----:B------:R-:W-:Y:S01]  /*1480*/  FFMA.FTZ R36, R43, R18, R36 ;  /* 0x000000122b247223 */ /* 0x000fe20000010024 */
[----:B------:R-:W-:Y:S02]  /*1490*/  HADD2.F32 R19, -RZ, R19.H1_H1 ;  /* 0x30000013ff137230 */ /* 0x000fe40000004100 */
[C---:B------:R-:W-:Y:S01]  /*14a0*/  FFMA.FTZ R39, R18.reuse, R34, R33 ;  /* 0x0000002212277223 */ /* 0x040fe20000010021 */
[----:B------:R-:W-:Y:S02]  /*14b0*/  HADD2.F32 R17, -RZ, R17.H1_H1 ;  /* 0x30000011ff117230 */ /* 0x000fe40000004100 */
[----:B------:R-:W-:Y:S01]  /*14c0*/  FFMA.FTZ R38, R18, R35, R38 ;  /* 0x0000002312267223 */ /* 0x000fe20000010026 */
[----:B----4-:R-:W-:Y:S01]  /*14d0*/  LOP3.LUT R18, R12, 0xf000f, RZ, 0xc0, !PT ;  /* 0x000f000f0c127812 */ /* 0x010fe200078ec0ff */
[----:B------:R-:W-:Y:S01]  /*14e0*/  FFMA.FTZ R34, R19, R27, R36 ;  /* 0x0000001b13227223 */ /* 0x000fe20000010024 */
[----:B------:R-:W-:Y:S01]  /*14f0*/  LOP3.LUT R19, R13, 0xf000f, RZ, 0xc0, !PT ;  /* 0x000f000f0d137812 */ /* 0x000fe200078ec0ff */
[----:B------:R-:W-:-:S02]  /*1500*/  HADD2.F32 R35, -RZ, R16.H1_H1 ;  /* 0x30000010ff237230 */ /* 0x000fc40000004100 */
[----:B------:R-:W-:Y:S01]  /*1510*/  FFMA.FTZ R36, R27, R17, R38 ;  /* 0x000000111b247223 */ /* 0x000fe20000010026 */
[----:B------:R-:W-:Y:S01]  /*1520*/  HADD2.F32 R26, -RZ, R26.H1_H1 ;  /* 0x3000001aff1a7230 */ /* 0x000fe20000004100 */
[----:B------:R-:W-:Y:S01]  /*1530*/  LOP3.LUT R18, R18, 0x64006400, RZ, 0xfc, !PT ;  /* 0x6400640012127812 */ /* 0x000fe200078efcff */
[----:B------:R-:W-:Y:S01]  /*1540*/  IMAD.WIDE R16, R37, 0x4, R46 ;  /* 0x0000000425107825 */ /* 0x000fe200078e022e */
[----:B------:R-:W-:-:S03]  /*1550*/  LOP3.LUT R19, R19, 0x64006400, RZ, 0xfc, !PT ;  /* 0x6400640013137812 */ /* 0x000fc600078efcff */
[C---:B------:R-:W-:Y:S01]  /*1560*/  FFMA.FTZ R33, R27.reuse, R35, R40 ;  /* 0x000000231b217223 */ /* 0x040fe20000010028 */
[----:B------:R-:W-:Y:S01]  /*1570*/  FFMA.FTZ R35, R27, R26, R39 ;  /* 0x0000001a1b237223 */ /* 0x000fe20000010027 */
[----:B------:R-:W-:Y:S01]  /*1580*/  HADD2 R41, R18, -1032, -1032 ;  /* 0xe408e40812297430 */ /* 0x000fe20000000000 */
[----:B------:R-:W-:Y:S01]  /*1590*/  LOP3.LUT R26, R14, 0xf000f, RZ, 0xc0, !PT ;  /* 0x000f000f0e1a7812 */ /* 0x000fe200078ec0ff */
[----:B------:R-:W-:Y:S01]  /*15a0*/  HADD2 R39, R19, -1032, -1032 ;  /* 0xe408e40813277430 */ /* 0x000fe20000000000 */
[----:B------:R-:W-:Y:S01]  /*15b0*/  LOP3.LUT R27, R15, 0xf000f, RZ, 0xc0, !PT ;  /* 0x000f000f0f1b7812 */ /* 0x000fe200078ec0ff */
[----:B------:R-:W3:Y:S01]  /*15c0*/  LDG.E.128.CONSTANT R16, desc[UR6][R16.64] ;  /* 0x0000000610107981 */ /* 0x000ee2000c1e9d00 */
[----:B------:R-:W-:Y:S02]  /*15d0*/  LOP3.LUT R38, R26, 0x64006400, RZ, 0xfc, !PT ;  /* 0x640064001a267812 */ /* 0x000fe400078efcff */
[----:B------:R-:W-:-:S03]  /*15e0*/  LOP3.LUT R27, R27, 0x64006400, RZ, 0xfc, !PT ;  /* 0x640064001b1b7812 */ /* 0x000fc600078efcff */
[----:B------:R-:W-:Y:S02]  /*15f0*/  HADD2 R38, R38, -1032, -1032 ;  /* 0xe408e40826267430 */ /* 0x000fe40000000000 */
[----:B------:R-:W-:Y:S02]  /*1600*/  HADD2 R37, R27, -1032, -1032 ;  /* 0xe408e4081b257430 */ /* 0x000fe40000000000 */
[----:B------:R-:W-:Y:S02]  /*1610*/  HADD2.F32 R45, -RZ, R41.H0_H0 ;  /* 0x20000029ff2d7230 */ /* 0x000fe40000004100 */
[----:B0-----:R-:W-:Y:S02]  /*1620*/  HADD2.F32 R47, -RZ, R39.H0_H0 ;  /* 0x20000027ff2f7230 */ /* 0x001fe40000004100 */
[----:B------:R-:W-:Y:S02]  /*1630*/  HADD2.F32 R43, -RZ, R38.H0_H0 ;  /* 0x20000026ff2b7230 */ /* 0x000fe40000004100 */
[----:B------:R-:W-:-:S02]  /*1640*/  HADD2.F32 R27, -RZ, R37.H0_H0 ;  /* 0x20000025ff1b7230 */ /* 0x000fc40000004100 */
[----:B-1----:R-:W-:-:S05]  /*1650*/  HADD2.F32 R26, -RZ, R30.H0_H0 ;  /* 0x2000001eff1a7230 */ /* 0x002fca0000004100 */
[----:B------:R-:W-:Y:S01]  /*1660*/  FFMA.FTZ R42, R45, R26, RZ ;  /* 0x0000001a2d2a7223 */ /* 0x000fe200000100ff */
[C---:B------:R-:W-:Y:S01]  /*1670*/  FFMA.FTZ R45, R26.reuse, R47, RZ ;  /* 0x0000002f1a2d7223 */ /* 0x040fe200000100ff */
[C---:B------:R-:W-:Y:S01]  /*1680*/  FFMA.FTZ R40, R26.reuse, R43, RZ ;  /* 0x0000002b1a287223 */ /* 0x040fe200000100ff */
[----:B------:R-:W-:Y:S01]  /*1690*/  FFMA.FTZ R26, R26, R27, RZ ;  /* 0x0000001b1a1a7223 */ /* 0x000fe200000100ff */
[----:B------:R-:W-:Y:S02]  /*16a0*/  HADD2.F32 R27, -RZ, R41.H1_H1 ;  /* 0x30000029ff1b7230 */ /* 0x000fe40000004100 */
[----:B------:R-:W-:Y:S02]  /*16b0*/  HADD2.F32 R41, -RZ, R30.H1_H1 ;  /* 0x3000001eff297230 */ /* 0x000fe40000004100 */
[----:B------:R-:W-:Y:S02]  /*16c0*/  HADD2.F32 R30, -RZ, R39.H1_H1 ;  /* 0x30000027ff1e7230 */ /* 0x000fe40000004100 */
[----:B------:R-:W-:Y:S01]  /*16d0*/  HADD2.F32 R39, -RZ, R38.H1_H1 ;  /* 0x30000026ff277230 */ /* 0x000fe20000004100 */
[----:B------:R-:W-:-:S02]  /*16e0*/  LOP3.LUT R38, R12, 0xf000f0, RZ, 0xc0, !PT ;  /* 0x00f000f00c267812 */ /* 0x000fc400078ec0ff */
[C---:B------:R-:W-:Y:S02]  /*16f0*/  FFMA.FTZ R45, R41.reuse, R30, R45 ;  /* 0x0000001e292d7223 */ /* 0x040fe4000001002d */
[----:B------:R-:W-:Y:S01]  /*1700*/  FFMA.FTZ R30, R41, R39, R40 ;  /* 0x00000027291e7223 */ /* 0x000fe20000010028 */
[----:B------:R-:W-:Y:S01]  /*1710*/  LOP3.LUT R39, R38, 0x64006400, RZ, 0xfc, !PT ;  /* 0x6400640026277812 */ /* 0x000fe200078efcff */
[----:B------:R-:W-:-:S04]  /*1720*/  HADD2.F32 R37, -RZ, R37.H1_H1 ;  /* 0x30000025ff257230 */ /* 0x000fc80000004100 */
[----:B------:R-:W-:Y:S02]  /*1730*/  HFMA2 R38, R39, R2.H1_H1, -72, -72 ;  /* 0xd480d48027267431 */ /* 0x000fe40000060002 */
[----:B------:R-:W-:Y:S01]  /*1740*/  FFMA.FTZ R37, R41, R37, R26 ;  /* 0x0000002529257223 */ /* 0x000fe2000001001a */
[----:B------:R-:W-:Y:S01]  /*1750*/  FFMA.FTZ R27, R27, R41, R42 ;  /* 0x000000291b1b7223 */ /* 0x000fe2000001002a */
[----:B------:R-:W-:Y:S01]  /*1760*/  LOP3.LUT R26, R13, 0xf000f0, RZ, 0xc0, !PT ;  /* 0x00f000f00d1a7812 */ /* 0x000fe200078ec0ff */
[----:B------:R-:W-:Y:S02]  /*1770*/  HADD2.F32 R46, -RZ, R31.H0_H0 ;  /* 0x2000001fff2e7230 */ /* 0x000fe40000004100 */
[----:B------:R-:W-:Y:S01]  /*1780*/  HADD2.F32 R40, -RZ, R38.H0_H0 ;  /* 0x20000026ff287230 */ /* 0x000fe20000004100 */
[----:B------:R-:W-:Y:S02]  /*1790*/  LOP3.LUT R39, R26, 0x64006400, RZ, 0xfc, !PT ;  /* 0x640064001a277812 */ /* 0x000fe400078efcff */
[----:B------:R-:W-:-:S02]  /*17a0*/  LOP3.LUT R43, R15, 0xf000f0, RZ, 0xc0, !PT ;  /* 0x00f000f00f2b7812 */ /* 0x000fc400078ec0ff */
[----:B------:R-:W-:Y:S02]  /*17b0*/  FFMA.FTZ R40, R40, R46, R27 ;  /* 0x0000002e28287223 */ /* 0x000fe4000001001b */
[----:B------:R-:W0:Y:S01]  /*17c0*/  LDS.64 R26, [UR4+0x18] ;  /* 0x00001804ff1a7984 */ /* 0x000e220008000a00 */
[----:B------:R-:W-:Y:S01]  /*17d0*/  LOP3.LUT R43, R43, 0x64006400, RZ, 0xfc, !PT ;  /* 0x640064002b2b7812 */ /* 0x000fe200078efcff */
[----:B------:R-:W-:-:S04]  /*17e0*/  HFMA2 R39, R39, R2.H1_H1, -72, -72 ;  /* 0xd480d48027277431 */ /* 0x000fc80000060002 */
[----:B------:R-:W-:Y:S01]  /*17f0*/  HFMA2 R42, R43, R2.H1_H1, -72, -72 ;  /* 0xd480d4802b2a7431 */ /* 0x000fe20000060002 */
[----:B------:R-:W-:Y:S01]  /*1800*/  LOP3.LUT R41, R14, 0xf000f0, RZ, 0xc0, !PT ;  /* 0x00f000f00e297812 */ /* 0x000fe200078ec0ff */
[----:B------:R-:W-:-:S03]  /*1810*/  HADD2.F32 R43, -RZ, R39.H0_H0 ;  /* 0x20000027ff2b7230 */ /* 0x000fc60000004100 */
[----:B------:R-:W-:Y:S01]  /*1820*/  HADD2.F32 R44, -RZ, R42.H0_H0 ;  /* 0x2000002aff2c7230 */ /* 0x000fe20000004100 */
[----:B------:R-:W-:Y:S01]  /*1830*/  LOP3.LUT R41, R41, 0x64006400, RZ, 0xfc, !PT ;  /* 0x6400640029297812 */ /* 0x000fe200078efcff */
[----:B------:R-:W-:Y:S02]  /*1840*/  HADD2.F32 R39, -RZ, R39.H1_H1 ;  /* 0x30000027ff277230 */ /* 0x000fe40000004100 */
[C---:B------:R-:W-:Y:S01]  /*1850*/  FFMA.FTZ R43, R46.reuse, R43, R45 ;  /* 0x0000002b2e2b7223 */ /* 0x040fe2000001002d */
[----:B------:R-:W-:Y:S01]  /*1860*/  FFMA.FTZ R37, R46, R44, R37 ;  /* 0x0000002c2e257223 */ /* 0x000fe20000010025 */
[----:B------:R-:W-:Y:S01]  /*1870*/  HADD2.F32 R44, -RZ, R31.H1_H1 ;  /* 0x3000001fff2c7230 */ /* 0x000fe20000004100 */
[----:B------:R-:W-:Y:S01]  /*1880*/  SHF.R.U32.HI R13, RZ, 0x8, R13 ;  /* 0x00000008ff0d7819 */ /* 0x000fe2000001160d */
[----:B------:R-:W-:Y:S01]  /*1890*/  HADD2.F32 R31, -RZ, R38.H1_H1 ;  /* 0x30000026ff1f7230 */ /* 0x000fe20000004100 */
[----:B------:R-:W-:Y:S01]  /*18a0*/  SHF.R.U32.HI R12, RZ, 0x8, R12 ;  /* 0x00000008ff0c7819 */ /* 0x000fe2000001160c */
[----:B------:R-:W-:-:S02]  /*18b0*/  HFMA2 R41, R41, R2.H1_H1, -72, -72 ;  /* 0xd480d48029297431 */ /* 0x000fc40000060002 */
[----:B------:R-:W-:Y:S01]  /*18c0*/  FFMA.FTZ R43, R44, R39, R43 ;  /* 0x000000272c2b7223 */ /* 0x000fe2000001002b */
[----:B------:R-:W-:Y:S01]  /*18d0*/  LOP3.LUT R39, R13, 0xf000f, RZ, 0xc0, !PT ;  /* 0x000f000f0d277812 */ /* 0x000fe200078ec0ff */
[----:B------:R-:W-:Y:S01]  /*18e0*/  FFMA.FTZ R40, R31, R44, R40 ;  /* 0x0000002c1f287223 */ /* 0x000fe20000010028 */
[----:B------:R-:W-:Y:S01]  /*18f0*/  LOP3.LUT R31, R12, 0xf000f, RZ, 0xc0, !PT ;  /* 0x000f000f0c1f7812 */ /* 0x000fe200078ec0ff */
[--C-:B------:R-:W-:Y:S01]  /*1900*/  HADD2.F32 R45, -RZ, R41.reuse.H0_H0 ;  /* 0x20000029ff2d7230 */ /* 0x100fe20000004100 */
[----:B------:R-:W-:Y:S02]  /*1910*/  SHF.R.U32.HI R14, RZ, 0x8, R14 ;  /* 0x00000008ff0e7819 */ /* 0x000fe4000001160e */
[----:B------:R-:W-:Y:S02]  /*1920*/  LOP3.LUT R39, R39, 0x64006400, RZ, 0xfc, !PT ;  /* 0x6400640027277812 */ /* 0x000fe400078efcff */
[----:B------:R-:W-:Y:S01]  /*1930*/  LOP3.LUT R38, R31, 0x64006400, RZ, 0xfc, !PT ;  /* 0x640064001f267812 */ /* 0x000fe200078efcff */
[----:B------:R-:W-:Y:S01]  /*1940*/  HADD2.F32 R41, -RZ, R41.H1_H1 ;  /* 0x30000029ff297230 */ /* 0x000fe20000004100 */
[----:B------:R-:W-:Y:S01]  /*1950*/  SHF.R.U32.HI R31, RZ, 0x8, R15 ;  /* 0x00000008ff1f7819 */ /* 0x000fe2000001160f */
[----:B------:R-:W-:Y:S01]  /*1960*/  HADD2.F32 R42, -RZ, R42.H1_H1 ;  /* 0x3000002aff2a7230 */ /* 0x000fe20000004100 */
[----:B------:R-:W-:Y:S01]  /*1970*/  LOP3.LUT R15, R14, 0xf000f, RZ, 0xc0, !PT ;  /* 0x000f000f0e0f7812 */ /* 0x000fe200078ec0ff */
[----:B------:R-:W-:Y:S01]  /*1980*/  FFMA.FTZ R30, R46, R45, R30 ;  /* 0x0000002d2e1e7223 */ /* 0x000fe2000001001e */
[----:B------:R-:W-:-:S02]  /*1990*/  HADD2 R39, R39, -1032, -1032 ;  /* 0xe408e40827277430 */ /* 0x000fc40000000000 */
[----:B------:R-:W-:Y:S01]  /*19a0*/  HADD2 R38, R38, -1032, -1032 ;  /* 0xe408e40826267430 */ /* 0x000fe20000000000 */
[----:B------:R-:W-:Y:S01]  /*19b0*/  LOP3.LUT R15, R15, 0x64006400, RZ, 0xfc, !PT ;  /* 0x640064000f0f7812 */ /* 0x000fe200078efcff */
[C---:B------:R-:W-:Y:S01]  /*19c0*/  FFMA.FTZ R30, R44.reuse, R41, R30 ;  /* 0x000000292c1e7223 */ /* 0x040fe2000001001e */
[----:B------:R-:W-:Y:S01]  /*19d0*/  FFMA.FTZ R37, R44, R42, R37 ;  /* 0x0000002a2c257223 */ /* 0x000fe20000010025 */
[----:B0-----:R-:W-:Y:S02]  /*19e0*/  HADD2.F32 R42, -RZ, R26.H0_H0 ;  /* 0x2000001aff2a7230 */ /* 0x001fe40000004100 */
[----:B------:R-:W-:Y:S02]  /*19f0*/  HADD2.F32 R44, -RZ, R39.H0_H0 ;  /* 0x20000027ff2c7230 */ /* 0x000fe40000004100 */
[----:B------:R-:W-:Y:S02]  /*1a00*/  HADD2 R15, R15, -1032, -1032 ;  /* 0xe408e4080f0f7430 */ /* 0x000fe40000000000 */
[----:B------:R-:W-:Y:S01]  /*1a10*/  HADD2.F32 R45, -RZ, R38.H0_H0 ;  /* 0x20000026ff2d7230 */ /* 0x000fe20000004100 */
[----:B------:R-:W-:Y:S01]  /*1a20*/  LOP3.LUT R41, R31, 0xf000f, RZ, 0xc0, !PT ;  /* 0x000f000f1f297812 */ /* 0x000fe200078ec0ff */
[----:B------:R-:W-:-:S02]  /*1a30*/  HADD2.F32 R26, -RZ, R26.H1_H1 ;  /* 0x3000001aff1a7230 */ /* 0x000fc40000004100 */
[----:B------:R-:W-:Y:S01]  /*1a40*/  FFMA.FTZ R43, R42, R44, R43 ;  /* 0x0000002c2a2b7223 */ /* 0x000fe2000001002b */
[----:B------:R-:W-:Y:S02]  /*1a50*/  HADD2.F32 R39, -RZ, R39.H1_H1 ;  /* 0x30000027ff277230 */ /* 0x000fe40000004100 */
[----:B------:R-:W-:Y:S01]  /*1a60*/  FFMA.FTZ R46, R45, R42, R40 ;  /* 0x0000002a2d2e7223 */ /* 0x000fe20000010028 */
[----:B------:R-:W-:Y:S01]  /*1a70*/  LOP3.LUT R41, R41, 0x64006400, RZ, 0xfc, !PT ;  /* 0x6400640029297812 */ /* 0x000fe200078efcff */
[--C-:B------:R-:W-:Y:S01]  /*1a80*/  HADD2.F32 R45, -RZ, R15.reuse.H0_H0 ;  /* 0x2000000fff2d7230 */ /* 0x100fe20000004100 */
[----:B------:R-:W-:Y:S01]  /*1a90*/  LOP3.LUT R12, R12, 0xf000f0, RZ, 0xc0, !PT ;  /* 0x00f000f00c0c7812 */ /* 0x000fe200078ec0ff */
[----:B------:R-:W-:Y:S01]  /*1aa0*/  FFMA.FTZ R43, R26, R39, R43 ;  /* 0x000000271a2b7223 */ /* 0x000fe2000001002b */
[----:B------:R-:W-:Y:S01]  /*1ab0*/  HADD2.F32 R39, -RZ, R15.H1_H1 ;  /* 0x3000000fff277230 */ /* 0x000fe20000004100 */
[----:B------:R-:W-:Y:S01]  /*1ac0*/  LOP3.LUT R15, R13, 0xf000f0, RZ, 0xc0, !PT ;  /* 0x00f000f00d0f7812 */ /* 0x000fe200078ec0ff */
[----:B------:R-:W-:-:S02]  /*1ad0*/  HADD2 R41, R41, -1032, -1032 ;  /* 0xe408e40829297430 */ /* 0x000fc40000000000 */
[----:B------:R-:W-:Y:S01]  /*1ae0*/  FFMA.FTZ R30, R42, R45, R30 ;  /* 0x0000002d2a1e7223 */ /* 0x000fe2000001001e */
[----:B------:R-:W-:Y:S02]  /*1af0*/  LOP3.LUT R14, R14, 0xf000f0, RZ, 0xc0, !PT ;  /* 0x00f000f00e0e7812 */ /* 0x000fe400078ec0ff */
[----:B------:R-:W-:Y:S02]  /*1b00*/  LOP3.LUT R13, R12, 0x64006400, RZ, 0xfc, !PT ;  /* 0x640064000c0d7812 */ /* 0x000fe400078efcff */
[----:B------:R-:W-:Y:S01]  /*1b10*/  LOP3.LUT R15, R15, 0x64006400, RZ, 0xfc, !PT ;  /* 0x640064000f0f7812 */ /* 0x000fe200078efcff */
[----:B------:R-:W-:Y:S01]  /*1b20*/  FFMA.FTZ R30, R26, R39, R30 ;  /* 0x000000271a1e7223 */ /* 0x000fe2000001001e */
[----:B------:R-:W-:Y:S01]  /*1b30*/  LOP3.LUT R31, R31, 0xf000f0, RZ, 0xc0, !PT ;  /* 0x00f000f01f1f7812 */ /* 0x000fe200078ec0ff */
[----:B------:R-:W-:Y:S01]  /*1b40*/  HADD2.F32 R40, -RZ, R41.H0_H0 ;  /* 0x20000029ff287230 */ /* 0x000fe20000004100 */
[----:B------:R-:W-:Y:S01]  /*1b50*/  LOP3.LUT R39, R14, 0x64006400, RZ, 0xfc, !PT ;  /* 0x640064000e277812 */ /* 0x000fe200078efcff */
[----:B------:R-:W-:-:S02]  /*1b60*/  HFMA2 R12, R13, R2.H1_H1, -72, -72 ;  /* 0xd480d4800d0c7431 */ /* 0x000fc40000060002 */
[-C--:B------:R-:W-:Y:S01]  /*1b70*/  HFMA2 R13, R15, R2.reuse.H1_H1, -72, -72 ;  /* 0xd480d4800f0d7431 */ /* 0x080fe20000060002 */
[----:B------:R-:W-:Y:S01]  /*1b80*/  LOP3.LUT R15, R31, 0x64006400, RZ, 0xfc, !PT ;  /* 0x640064001f0f7812 */ /* 0x000fe200078efcff */
[----:B------:R-:W-:Y:S02]  /*1b90*/  HADD2.F32 R45, -RZ, R38.H1_H1 ;  /* 0x30000026ff2d7230 */ /* 0x000fe40000004100 */
[----:B------:R-:W-:Y:S01]  /*1ba0*/  FFMA.FTZ R37, R42, R40, R37 ;  /* 0x000000282a257223 */ /* 0x000fe20000010025 */
[----:B------:R-:W-:Y:S02]  /*1bb0*/  HADD2.F32 R41, -RZ, R41.H1_H1 ;  /* 0x30000029ff297230 */ /* 0x000fe40000004100 */
[-C--:B------:R-:W-:Y:S02]  /*1bc0*/  HFMA2 R14, R39, R2.reuse.H1_H1, -72, -72 ;  /* 0xd480d480270e7431 */ /* 0x080fe40000060002 */
[----:B------:R-:W-:Y:S02]  /*1bd0*/  HFMA2 R15, R15, R2.H1_H1, -72, -72 ;  /* 0xd480d4800f0f7431 */ /* 0x000fe40000060002 */
[----:B------:R-:W-:Y:S01]  /*1be0*/  FFMA.FTZ R46, R45, R26, R46 ;  /* 0x0000001a2d2e7223 */ /* 0x000fe2000001002e */
[----:B------:R-:W-:Y:S01]  /*1bf0*/  FFMA.FTZ R37, R26, R41, R37 ;  /* 0x000000291a257223 */ /* 0x000fe20000010025 */
[----:B------:R-:W-:-:S02]  /*1c00*/  HADD2.F32 R26, -RZ, R27.H0_H0 ;  /* 0x2000001bff1a7230 */ /* 0x000fc40000004100 */
[----:B------:R-:W-:Y:S02]  /*1c10*/  HADD2.F32 R39, -RZ, R12.H0_H0 ;  /* 0x2000000cff277230 */ /* 0x000fe40000004100 */
[----:B------:R-:W-:Y:S02]  /*1c20*/  HADD2.F32 R31, -RZ, R14.H0_H0 ;  /* 0x2000000eff1f7230 */ /* 0x000fe40000004100 */
[----:B------:R-:W-:Y:S02]  /*1c30*/  HADD2.F32 R38, -RZ, R13.H0_H0 ;  /* 0x2000000dff267230 */ /* 0x000fe40000004100 */
[----:B------:R-:W-:Y:S02]  /*1c40*/  HADD2.F32 R40, -RZ, R15.H0_H0 ;  /* 0x2000000fff287230 */ /* 0x000fe40000004100 */
[----:B------:R-:W-:Y:S01]  /*1c50*/  FFMA.FTZ R46, R39, R26, R46 ;  /* 0x0000001a272e7223 */ /* 0x000fe2000001002e */
[----:B------:R-:W-:Y:S01]  /*1c60*/  FFMA.FTZ R30, R26, R31, R30 ;  /* 0x0000001f1a1e7223 */ /* 0x000fe2000001001e */
[----:B------:R-:W-:-:S02]  /*1c70*/  HADD2.F32 R27, -RZ, R27.H1_H1 ;  /* 0x3000001bff1b7230 */ /* 0x000fc40000004100 */
[C---:B------:R-:W-:Y:S01]  /*1c80*/  FFMA.FTZ R38, R26.reuse, R38, R43 ;  /* 0x000000261a267223 */ /* 0x040fe2000001002b */
[----:B------:R-:W-:Y:S02]  /*1c90*/  HADD2.F32 R31, -RZ, R12.H1_H1 ;  /* 0x3000000cff1f7230 */ /* 0x000fe40000004100 */
[----:B------:R-:W-:Y:S02]  /*1ca0*/  HADD2.F32 R13, -RZ, R13.H1_H1 ;  /* 0x3000000dff0d7230 */ /* 0x000fe40000004100 */
[----:B------:R-:W-:Y:S02]  /*1cb0*/  HADD2.F32 R39, -RZ, R14.H1_H1 ;  /* 0x3000000eff277230 */ /* 0x000fe40000004100 */
[----:B------:R-:W-:Y:S01]  /*1cc0*/  FFMA.FTZ R37, R26, R40, R37 ;  /* 0x000000281a257223 */ /* 0x000fe20000010025 */
[----:B------:R-:W-:Y:S02]  /*1cd0*/  HADD2.F32 R12, -RZ, R15.H1_H1 ;  /* 0x3000000fff0c7230 */ /* 0x000fe40000004100 */
[----:B------:R-:W-:Y:S01]  /*1ce0*/  FFMA.FTZ R14, R31, R27, R46 ;  /* 0x0000001b1f0e7223 */ /* 0x000fe2000001002e */
[C---:B------:R-:W-:Y:S01]  /*1cf0*/  FFMA.FTZ R26, R27.reuse, R13, R38 ;  /* 0x0000000d1b1a7223 */ /* 0x040fe20000010026 */
[C---:B------:R-:W-:Y:S01]  /*1d00*/  FFMA.FTZ R15, R27.reuse, R39, R30 ;  /* 0x000000271b0f7223 */ /* 0x040fe2000001001e */
[----:B------:R-:W-:-:S02]  /*1d10*/  FFMA.FTZ R27, R27, R12, R37 ;  /* 0x0000000c1b1b7223 */ /* 0x000fc40000010025 */
[----:B------:R-:W0:Y:S01]  /*1d20*/  LDS.64 R12, [UR4+0x20] ;  /* 0x00002004ff0c7984 */ /* 0x000e220008000a00 */
[----:B------:R-:W-:Y:S01]  /*1d30*/  FMUL.FTZ R34, R25, R34 ;  /* 0x0000002219227220 */ /* 0x000fe20000410000 */
[----:B------:R-:W-:Y:S01]  /*1d40*/  FMUL.FTZ R36, R29, R36 ;  /* 0x000000241d247220 */ /* 0x000fe20000410000 */
[----:B------:R-:W-:Y:S01]  /*1d50*/  FMUL.FTZ R30, R24, R33 ;  /* 0x00000021181e7220 */ /* 0x000fe20000410000 */
[----:B------:R-:W-:Y:S02]  /*1d60*/  FMUL.FTZ R31, R22, R35 ;  /* 0x00000023161f7220 */ /* 0x000fe40000410000 */
[----:B------:R-:W-:Y:S02]  /*1d70*/  F2FP.F16.F32.PACK_AB R34, RZ, R34 ;  /* 0x00000022ff22723e */ /* 0x000fe400000000ff */
[----:B------:R-:W-:Y:S01]  /*1d80*/  F2FP.F16.F32.PACK_AB R36, RZ, R36 ;  /* 0x00000024ff24723e */ /* 0x000fe200000000ff */
[----:B------:R-:W-:Y:S01]  /*1d90*/  FMUL.FTZ R15, R24, R15 ;  /* 0x0000000f180f7220 */ /* 0x000fe20000410000 */
[----:B------:R-:W-:Y:S01]  /*1da0*/  FMUL.FTZ R27, R22, R27 ;  /* 0x0000001b161b7220 */ /* 0x000fe20000410000 */
[----:B------:R-:W-:Y:S01]  /*1db0*/  F2FP.F16.F32.PACK_AB R30, RZ, R30 ;  /* 0x0000001eff1e723e */ /* 0x000fe200000000ff */
[----:B------:R-:W-:Y:S01]  /*1dc0*/  FMUL.FTZ R14, R25, R14 ;  /* 0x0000000e190e7220 */ /* 0x000fe20000410000 */
[----:B------:R-:W-:Y:S01]  /*1dd0*/  F2FP.F16.F32.PACK_AB R31, RZ, R31 ;  /* 0x0000001fff1f723e */ /* 0x000fe200000000ff */
[----:B------:R-:W-:Y:S01]  /*1de0*/  FMUL.FTZ R33, R29, R26 ;  /* 0x0000001a1d217220 */ /* 0x000fe20000410000 */
[----:B------:R-:W-:-:S02]  /*1df0*/  PRMT R34, R34, 0x5410, R36 ;  /* 0x0000541022227816 */ /* 0x000fc40000000024 */
[----:B------:R-:W-:Y:S02]  /*1e00*/  F2FP.F16.F32.PACK_AB R15, RZ, R15 ;  /* 0x0000000fff0f723e */ /* 0x000fe400000000ff */
[----:B------:R-:W-:Y:S02]  /*1e10*/  F2FP.F16.F32.PACK_AB R27, RZ, R27 ;  /* 0x0000001bff1b723e */ /* 0x000fe400000000ff */
[----:B------:R-:W-:Y:S01]  /*1e20*/  PRMT R30, R30, 0x5410, R31 ;  /* 0x000054101e1e7816 */ /* 0x000fe2000000001f */
[----:B------:R-:W-:Y:S01]  /*1e30*/  HFMA2.MMA R26, R34, 1, 1, R7 ;  /* 0x3c003c00221a7835 */ /* 0x000fe20000000007 */
[----:B------:R-:W-:Y:S02]  /*1e40*/  F2FP.F16.F32.PACK_AB R14, RZ, R14 ;  /* 0x0000000eff0e723e */ /* 0x000fe400000000ff */
[----:B------:R-:W-:Y:S02]  /*1e50*/  F2FP.F16.F32.PACK_AB R33, RZ, R33 ;  /* 0x00000021ff21723e */ /* 0x000fe400000000ff */
[----:B------:R-:W-:Y:S01]  /*1e60*/  PRMT R7, R15, 0x5410, R27 ;  /* 0x000054100f077816 */ /* 0x000fe2000000001b */
[----:B------:R-:W-:Y:S01]  /*1e70*/  HADD2 R15, R30, R6 ;  /* 0x000000061e0f7230 */ /* 0x000fe20000000000 */
[----:B------:R-:W-:-:S02]  /*1e80*/  PRMT R14, R14, 0x5410, R33 ;  /* 0x000054100e0e7816 */ /* 0x000fc40000000021 */
[C---:B--2---:R-:W-:Y:S02]  /*1e90*/  LOP3.LUT R6, R8.reuse, 0xf000f, RZ, 0xc0, !PT ;  /* 0x000f000f08067812 */ /* 0x044fe400078ec0ff */
[----:B------:R-:W-:Y:S02]  /*1ea0*/  LOP3.LUT R27, R8, 0xf000f0, RZ, 0xc0, !PT ;  /* 0x00f000f0081b7812 */ /* 0x000fe400078ec0ff */
[----:B------:R-:W-:Y:S02]  /*1eb0*/  SHF.R.U32.HI R30, RZ, 0x8, R8 ;  /* 0x00000008ff1e7819 */ /* 0x000fe40000011608 */
[C---:B------:R-:W-:Y:S02]  /*1ec0*/  LOP3.LUT R8, R9.reuse, 0xf000f, RZ, 0xc0, !PT ;  /* 0x000f000f09087812 */ /* 0x040fe400078ec0ff */
[----:B------:R-:W-:Y:S02]  /*1ed0*/  LOP3.LUT R31, R9, 0xf000f0, RZ, 0xc0, !PT ;  /* 0x00f000f0091f7812 */ /* 0x000fe400078ec0ff */
[----:B------:R-:W-:-:S02]  /*1ee0*/  SHF.R.U32.HI R33, RZ, 0x8, R9 ;  /* 0x00000008ff217819 */ /* 0x000fc40000011609 */
[----:B------:R-:W-:Y:S02]  /*1ef0*/  LOP3.LUT R9, R10, 0xf000f, RZ, 0xc0, !PT ;  /* 0x000f000f0a097812 */ /* 0x000fe400078ec0ff */
[----:B------:R-:W-:Y:S02]  /*1f00*/  LOP3.LUT R8, R8, 0x64006400, RZ, 0xfc, !PT ;  /* 0x6400640008087812 */ /* 0x000fe400078efcff */
[----:B------:R-:W-:Y:S02]  /*1f10*/  LOP3.LUT R9, R9, 0x64006400, RZ, 0xfc, !PT ;  /* 0x6400640009097812 */ /* 0x000fe400078efcff */
[----:B------:R-:W-:Y:S01]  /*1f20*/  LOP3.LUT R6, R6, 0x64006400, RZ, 0xfc, !PT ;  /* 0x6400640006067812 */ /* 0x000fe200078efcff */
[----:B------:R-:W-:Y:S01]  /*1f30*/  HADD2 R15, R7, R15 ;  /* 0x0000000f070f7230 */ /* 0x000fe20000000000 */
[----:B------:R-:W-:Y:S01]  /*1f40*/  LOP3.LUT R34, R10, 0xf000f0, RZ, 0xc0, !PT ;  /* 0x00f000f00a227812 */ /* 0x000fe200078ec0ff */
[----:B------:R-:W-:Y:S01]  /*1f50*/  HADD2 R40, R8, -1032, -1032 ;  /* 0xe408e40808287430 */ /* 0x000fe20000000000 */
[----:B------:R-:W-:Y:S01]  /*1f60*/  SHF.R.U32.HI R35, RZ, 0x8, R10 ;  /* 0x00000008ff237819 */ /* 0x000fe2000001160a */
[----:B------:R-:W-:Y:S01]  /*1f70*/  HADD2 R38, R9, -1032, -1032 ;  /* 0xe408e40809267430 */ /* 0x000fe20000000000 */
[----:B------:R-:W-:Y:S01]  /*1f80*/  LOP3.LUT R10, R11, 0xf000f, RZ, 0xc0, !PT ;  /* 0x000f000f0b0a7812 */ /* 0x000fe200078ec0ff */
[----:B------:R-:W-:Y:S01]  /*1f90*/  HADD2 R7, R6, -1032, -1032 ;  /* 0xe408e40806077430 */ /* 0x000fe20000000000 */
[----:B------:R-:W1:Y:S02]  /*1fa0*/  LDS.64 R8, [UR4+0x28] ;  /* 0x00002804ff087984 */ /* 0x000e640008000a00 */
[----:B------:R-:W-:Y:S01]  /*1fb0*/  LOP3.LUT R10, R10, 0x64006400, RZ, 0xfc, !PT ;  /* 0x640064000a0a7812 */ /* 0x000fe200078efcff */
[----:B------:R-:W-:Y:S01]  /*1fc0*/  HFMA2.MMA R26, R14, 1, 1, R26 ;  /* 0x3c003c000e1a7835 */ /* 0x000fe2000000001a */
[----:B------:R-:W-:-:S02]  /*1fd0*/  HADD2.F32 R6, -RZ, R7.H0_H0 ;  /* 0x20000007ff067230 */ /* 0x000fc40000004100 */
[----:B------:R-:W-:Y:S02]  /*1fe0*/  HADD2.F32 R39, -RZ, R7.H1_H1 ;  /* 0x30000007ff277230 */ /* 0x000fe40000004100 */
[----:B0-----:R-:W-:Y:S02]  /*1ff0*/  HADD2.F32 R7, -RZ, R12.H0_H0 ;  /* 0x2000000cff077230 */ /* 0x001fe40000004100 */
[----:B------:R-:W-:Y:S02]  /*2000*/  HADD2 R37, R10, -1032, -1032 ;  /* 0xe408e4080a257430 */ /* 0x000fe40000000000 */
[----:B------:R-:W-:Y:S01]  /*2010*/  HADD2.F32 R14, -RZ, R38.H0_H0 ;  /* 0x20000026ff0e7230 */ /* 0x000fe20000004100 */
[----:B------:R-:W-:Y:S01]  /*2020*/  LOP3.LUT R36, R11, 0xf000f0, RZ, 0xc0, !PT ;  /* 0x00f000f00b247812 */ /* 0x000fe200078ec0ff */
[----:B------:R-:W-:Y:S02]  /*2030*/  HADD2.F32 R12, -RZ, R12.H1_H1 ;  /* 0x3000000cff0c7230 */ /* 0x000fe40000004100 */
[----:B------:R-:W-:Y:S01]  /*2040*/  FFMA.FTZ R6, R6, R7, RZ ;  /* 0x0000000706067223 */ /* 0x000fe200000100ff */
[----:B------:R-:W-:Y:S01]  /*2050*/  HADD2.F32 R38, -RZ, R38.H1_H1 ;  /* 0x30000026ff267230 */ /* 0x000fe20000004100 */
[----:B------:R-:W-:Y:S01]  /*2060*/  LOP3.LUT R27, R27, 0x64006400, RZ, 0xfc, !PT ;  /* 0x640064001b1b7812 */ /* 0x000fe200078efcff */
[----:B------:R-:W-:-:S02]  /*2070*/  HADD2.F32 R42, -RZ, R40.H0_H0 ;  /* 0x20000028ff2a7230 */ /* 0x000fc40000004100 */
[----:B------:R-:W-:Y:S01]  /*2080*/  FFMA.FTZ R43, R7, R14, RZ ;  /* 0x0000000e072b7223 */ /* 0x000fe200000100ff */
[----:B------:R-:W-:Y:S01]  /*2090*/  LOP3.LUT R31, R31, 0x64006400, RZ, 0xfc, !PT ;  /* 0x640064001f1f7812 */ /* 0x000fe200078efcff */
[----:B------:R-:W-:Y:S01]  /*20a0*/  HADD2.F32 R10, -RZ, R37.H0_H0 ;  /* 0x20000025ff0a7230 */ /* 0x000fe20000004100 */
[----:B------:R-:W-:Y:S02]  /*20b0*/  LOP3.LUT R45, R34, 0x64006400, RZ, 0xfc, !PT ;  /* 0x64006400222d7812 */ /* 0x000fe400078efcff */
[----:B------:R-:W-:Y:S01]  /*20c0*/  LOP3.LUT R47, R36, 0x64006400, RZ, 0xfc, !PT ;  /* 0x64006400242f7812 */ /* 0x000fe200078efcff */
[----:B------:R-:W-:Y:S01]  /*20d0*/  FFMA.FTZ R39, R39, R12, R6 ;  /* 0x0000000c27277223 */ /* 0x000fe20000010006 */
[----:B------:R-:W-:Y:S01]  /*20e0*/  FFMA.FTZ R43, R12, R38, R43 ;  /* 0x000000260c2b7223 */ /* 0x000fe2000001002b */
[-C--:B------:R-:W-:Y:S02]  /*20f0*/  HFMA2 R6, R27, R2.reuse.H1_H1, -72, -72 ;  /* 0xd480d4801b067431 */ /* 0x080fe40000060002 */
[----:B------:R-:W-:Y:S01]  /*2100*/  FFMA.FTZ R41, R7, R42, RZ ;  /* 0x0000002a07297223 */ /* 0x000fe200000100ff */
[----:B------:R-:W-:-:S02]  /*2110*/  HFMA2 R14, R31, R2.H1_H1, -72, -72 ;  /* 0xd480d4801f0e7431 */ /* 0x000fc40000060002 */
[----:B------:R-:W-:Y:S02]  /*2120*/  HADD2.F32 R38, -RZ, R37.H1_H1 ;  /* 0x30000025ff267230 */ /* 0x000fe40000004100 */
[----:B------:R-:W-:Y:S01]  /*2130*/  FFMA.FTZ R7, R7, R10, RZ ;  /* 0x0000000a07077223 */ /* 0x000fe200000100ff */
[----:B------:R-:W-:Y:S02]  /*2140*/  HADD2.F32 R40, -RZ, R40.H1_H1 ;  /* 0x30000028ff287230 */ /* 0x000fe40000004100 */
[-C--:B------:R-:W-:Y:S02]  /*2150*/  HFMA2 R27, R45, R2.reuse.H1_H1, -72, -72 ;  /* 0xd480d4802d1b7431 */ /* 0x080fe40000060002 */
[----:B------:R-:W-:Y:S02]  /*2160*/  HFMA2 R31, R47, R2.H1_H1, -72, -72 ;  /* 0xd480d4802f1f7431 */ /* 0x000fe40000060002 */
[----:B------:R-:W-:Y:S02]  /*2170*/  HADD2.F32 R10, -RZ, R13.H0_H0 ;  /* 0x2000000dff0a7230 */ /* 0x000fe40000004100 */
[----:B------:R-:W-:Y:S01]  /*2180*/  FFMA.FTZ R7, R12, R38, R7 ;  /* 0x000000260c077223 */ /* 0x000fe20000010007 */
[----:B------:R-:W-:-:S02]  /*2190*/  HADD2.F32 R36, -RZ, R6.H0_H0 ;  /* 0x20000006ff247230 */ /* 0x000fc40000004100 */
[----:B------:R-:W-:Y:S01]  /*21a0*/  FFMA.FTZ R41, R12, R40, R41 ;  /* 0x000000280c297223 */ /* 0x000fe20000010029 */
[----:B------:R-:W-:Y:S02]  /*21b0*/  HADD2.F32 R37, -RZ, R14.H0_H0 ;  /* 0x2000000eff257230 */ /* 0x000fe40000004100 */
[----:B------:R-:W-:Y:S02]  /*21c0*/  HADD2.F32 R34, -RZ, R27.H0_H0 ;  /* 0x2000001bff227230 */ /* 0x000fe40000004100 */
[----:B------:R-:W-:Y:S02]  /*21d0*/  HADD2.F32 R38, -RZ, R31.H0_H0 ;  /* 0x2000001fff267230 */ /* 0x000fe40000004100 */
[----:B------:R-:W-:Y:S01]  /*21e0*/  FFMA.FTZ R12, R36, R10, R39 ;  /* 0x0000000a240c7223 */ /* 0x000fe20000010027 */
[C---:B------:R-:W-:Y:S01]  /*21f0*/  FFMA.FTZ R36, R10.reuse, R37, R41 ;  /* 0x000000250a247223 */ /* 0x040fe20000010029 */
[----:B------:R-:W-:Y:S02]  /*2200*/  HADD2.F32 R13, -RZ, R13.H1_H1 ;  /* 0x3000000dff0d7230 */ /* 0x000fe40000004100 */
[----:B------:R-:W-:Y:S01]  /*2210*/  FFMA.FTZ R34, R10, R34, R43 ;  /* 0x000000220a227223 */ /* 0x000fe2000001002b */
[----:B------:R-:W-:-:S02]  /*2220*/  HADD2.F32 R37, -RZ, R6.H1_H1 ;  /* 0x30000006ff257230 */ /* 0x000fc40000004100 */
[----:B------:R-:W-:Y:S01]  /*2230*/  FFMA.FTZ R7, R10, R38, R7 ;  /* 0x000000260a077223 */ /* 0x000fe20000010007 */
[----:B------:R-:W-:Y:S02]  /*2240*/  HADD2.F32 R14, -RZ, R14.H1_H1 ;  /* 0x3000000eff0e7230 */ /* 0x000fe40000004100 */
[----:B------:R-:W-:Y:S02]  /*2250*/  HADD2.F32 R27, -RZ, R27.H1_H1 ;  /* 0x3000001bff1b7230 */ /* 0x000fe40000004100 */
[----:B------:R-:W-:Y:S01]  /*2260*/  HADD2.F32 R10, -RZ, R31.H1_H1 ;  /* 0x3000001fff0a7230 */ /* 0x000fe20000004100 */
[----:B------:R-:W-:Y:S01]  /*2270*/  LOP3.LUT R6, R30, 0xf000f, RZ, 0xc0, !PT ;  /* 0x000f000f1e067812 */ /* 0x000fe200078ec0ff */
[----:B------:R-:W-:Y:S01]  /*2280*/  FFMA.FTZ R12, R37, R13, R12 ;  /* 0x0000000d250c7223 */ /* 0x000fe2000001000c */
[C---:B------:R-:W-:Y:S01]  /*2290*/  FFMA.FTZ R14, R13.reuse, R14, R36 ;  /* 0x0000000e0d0e7223 */ /* 0x040fe20000010024 */
[C---:B------:R-:W-:Y:S01]  /*22a0*/  FFMA.FTZ R27, R13.reuse, R27, R34 ;  /* 0x0000001b0d1b7223 */ /* 0x040fe20000010022 */
[----:B------:R-:W-:Y:S01]  /*22b0*/  FFMA.FTZ R13, R13, R10, R7 ;  /* 0x0000000a0d0d7223 */ /* 0x000fe20000010007 */
[----:B------:R-:W-:-:S02]  /*22c0*/  LOP3.LUT R7, R33, 0xf000f, RZ, 0xc0, !PT ;  /* 0x000f000f21077812 */ /* 0x000fc400078ec0ff */
[----:B------:R-:W-:Y:S01]  /*22d0*/  LOP3.LUT R6, R6, 0x64006400, RZ, 0xfc, !PT ;  /* 0x6400640006067812 */ /* 0x000fe200078efcff */
[--C-:B-1----:R-:W-:Y:S01]  /*22e0*/  HADD2.F32 R37, -RZ, R8.reuse.H0_H0 ;  /* 0x20000008ff257230 */ /* 0x102fe20000004100 */
[----:B------:R-:W-:Y:S01]  /*22f0*/  SHF.R.U32.HI R11, RZ, 0x8, R11 ;  /* 0x00000008ff0b7819 */ /* 0x000fe2000001160b */
[----:B------:R-:W-:Y:S01]  /*2300*/  HADD2.F32 R10, -RZ, R8.H1_H1 ;  /* 0x30000008ff0a7230 */ /* 0x000fe20000004100 */
[----:B------:R-:W-:Y:S02]  /*2310*/  LOP3.LUT R31, R35, 0xf000f, RZ, 0xc0, !PT ;  /* 0x000f000f231f7812 */ /* 0x000fe400078ec0ff */
[----:B------:R-:W-:Y:S01]  /*2320*/  LOP3.LUT R36, R7, 0x64006400, RZ, 0xfc, !PT ;  /* 0x6400640007247812 */ /* 0x000fe200078efcff */
[----:B------:R-:W-:Y:S01]  /*2330*/  HADD2 R8, R6, -1032, -1032 ;  /* 0xe408e40806087430 */ /* 0x000fe20000000000 */
[----:B------:R-:W-:Y:S02]  /*2340*/  LOP3.LUT R34, R11, 0xf000f, RZ, 0xc0, !PT ;  /* 0x000f000f0b227812 */ /* 0x000fe400078ec0ff */
[----:B------:R-:W-:Y:S01]  /*2350*/  LOP3.LUT R31, R31, 0x64006400, RZ, 0xfc, !PT ;  /* 0x640064001f1f7812 */ /* 0x000fe200078efcff */
[----:B------:R-:W-:-:S02]  /*2360*/  HADD2 R36, R36, -1032, -1032 ;  /* 0xe408e40824247430 */ /* 0x000fc40000000000 */
[----:B------:R-:W-:Y:S01]  /*2370*/  HADD2.F32 R39, -RZ, R8.H0_H0 ;  /* 0x20000008ff277230 */ /* 0x000fe20000004100 */
[----:B------:R-:W-:Y:S01]  /*2380*/  LOP3.LUT R6, R34, 0x64006400, RZ, 0xfc, !PT ;  /* 0x6400640022067812 */ /* 0x000fe200078efcff */
[--C-:B------:R-:W-:Y:S02]  /*2390*/  HADD2.F32 R7, -RZ, R9.reuse.H0_H0 ;  /* 0x20000009ff077230 */ /* 0x100fe40000004100 */
[----:B------:R-:W-:Y:S02]  /*23a0*/  HADD2 R34, R31, -1032, -1032 ;  /* 0xe408e4081f227430 */ /* 0x000fe40000000000 */
[----:B------:R-:W-:Y:S02]  /*23b0*/  HADD2.F32 R31, -RZ, R9.H1_H1 ;  /* 0x30000009ff1f7230 */ /* 0x000fe40000004100 */
[----:B------:R-:W-:Y:S02]  /*23c0*/  HADD2.F32 R38, -RZ, R36.H0_H0 ;  /* 0x20000024ff267230 */ /* 0x000fe40000004100 */
[----:B------:R-:W-:Y:S01]  /*23d0*/  FFMA.FTZ R12, R39, R37, R12 ;  /* 0x00000025270c7223 */ /* 0x000fe2000001000c */
[----:B------:R-:W-:-:S02]  /*23e0*/  HADD2.F32 R9, -RZ, R8.H1_H1 ;  /* 0x30000008ff097230 */ /* 0x000fc40000004100 */
[----:B------:R-:W-:Y:S02]  /*23f0*/  HADD2 R6, R6, -1032, -1032 ;  /* 0xe408e40806067430 */ /* 0x000fe40000000000 */
[--C-:B------:R-:W-:Y:S02]  /*2400*/  HADD2.F32 R40, -RZ, R34.reuse.H0_H0 ;  /* 0x20000022ff287230 */ /* 0x100fe40000004100 */
[----:B------:R-:W-:Y:S01]  /*2410*/  FFMA.FTZ R41, R37, R38, R14 ;  /* 0x0000002625297223 */ /* 0x000fe2000001000e */
[----:B------:R-:W-:Y:S02]  /*2420*/  HADD2.F32 R38, -RZ, R34.H1_H1 ;  /* 0x30000022ff267230 */ /* 0x000fe40000004100 */
[----:B------:R-:W-:Y:S01]  /*2430*/  FFMA.FTZ R14, R9, R10, R12 ;  /* 0x0000000a090e7223 */ /* 0x000fe2000001000c */
[----:B------:R-:W-:Y:S01]  /*2440*/  LOP3.LUT R34, R33, 0xf000f0, RZ, 0xc0, !PT ;  /* 0x00f000f021227812 */ /* 0x000fe200078ec0ff */
[----:B------:R-:W0:Y:S01]  /*2450*/  LDS.64 R8, [UR4+0x30] ;  /* 0x00003004ff087984 */ /* 0x000e220008000a00 */
[----:B------:R-:W-:Y:S01]  /*2460*/  HADD2.F32 R39, -RZ, R36.H1_H1 ;  /* 0x30000024ff277230 */ /* 0x000fe20000004100 */
[----:B------:R-:W-:Y:S01]  /*2470*/  LOP3.LUT R30, R30, 0xf000f0, RZ, 0xc0, !PT ;  /* 0x00f000f01e1e7812 */ /* 0x000fe200078ec0ff */
[----:B------:R-:W-:Y:S01]  /*2480*/  HADD2.F32 R42, -RZ, R6.H0_H0 ;  /* 0x20000006ff2a7230 */ /* 0x000fe20000004100 */
[----:B------:R-:W-:Y:S01]  /*2490*/  LOP3.LUT R36, R35, 0xf000f0, RZ, 0xc0, !PT ;  /* 0x00f000f023247812 */ /* 0x000fe200078ec0ff */
[----:B------:R-:W-:Y:S01]  /*24a0*/  FFMA.FTZ R27, R37, R40, R27 ;  /* 0x00000028251b7223 */ /* 0x000fe2000001001b */
[----:B------:R-:W-:-:S02]  /*24b0*/  LOP3.LUT R35, R34, 0x64006400, RZ, 0xfc, !PT ;  /* 0x6400640022237812 */ /* 0x000fc400078efcff */
[----:B------:R-:W-:Y:S02]  /*24c0*/  LOP3.LUT R34, R11, 0xf000f0, RZ, 0xc0, !PT ;  /* 0x00f000f00b227812 */ /* 0x000fe400078ec0ff */
[----:B------:R-:W-:Y:S01]  /*24d0*/  LOP3.LUT R33, R30, 0x64006400, RZ, 0xfc, !PT ;  /* 0x640064001e217812 */ /* 0x000fe200078efcff */
[----:B------:R-:W-:Y:S01]  /*24e0*/  FFMA.FTZ R30, R10, R38, R27 ;  /* 0x000000260a1e7223 */ /* 0x000fe2000001001b */
[----:B------:R-:W-:Y:S01]  /*24f0*/  FFMA.FTZ R13, R37, R42, R13 ;  /* 0x0000002a250d7223 */ /* 0x000fe2000001000d */
[-C--:B------:R-:W-:Y:S01]  /*2500*/  HFMA2 R27, R35, R2.reuse.H1_H1, -72, -72 ;  /* 0xd480d480231b7431 */ /* 0x080fe20000060002 */
[----:B------:R-:W-:Y:S02]  /*2510*/  LOP3.LUT R37, R36, 0x64006400, RZ, 0xfc, !PT ;  /* 0x6400640024257812 */ /* 0x000fe400078efcff */
[----:B------:R-:W-:Y:S01]  /*2520*/  LOP3.LUT R35, R34, 0x64006400, RZ, 0xfc, !PT ;  /* 0x6400640022237812 */ /* 0x000fe200078efcff */
[----:B------:R-:W-:Y:S02]  /*2530*/  HADD2.F32 R36, -RZ, R6.H1_H1 ;  /* 0x30000006ff247230 */ /* 0x000fe40000004100 */
[----:B------:R-:W-:-:S02]  /*2540*/  HFMA2 R33, R33, R2.H1_H1, -72, -72 ;  /* 0xd480d48021217431 */ /* 0x000fc40000060002 */
[-C--:B------:R-:W-:Y:S02]  /*2550*/  HFMA2 R11, R37, R2.reuse.H1_H1, -72, -72 ;  /* 0xd480d480250b7431 */ /* 0x080fe40000060002 */
[----:B------:R-:W-:Y:S02]  /*2560*/  HFMA2 R6, R35, R2.H1_H1, -72, -72 ;  /* 0xd480d48023067431 */ /* 0x000fe40000060002 */
[C---:B------:R-:W-:Y:S01]  /*2570*/  FFMA.FTZ R12, R10.reuse, R39, R41 ;  /* 0x000000270a0c7223 */ /* 0x040fe20000010029 */
[----:B------:R-:W-:Y:S02]  /*2580*/  HADD2.F32 R34, -RZ, R27.H0_H0 ;  /* 0x2000001bff227230 */ /* 0x000fe40000004100 */
[----:B------:R-:W-:Y:S01]  /*2590*/  FFMA.FTZ R36, R10, R36, R13 ;  /* 0x000000240a247223 */ /* 0x000fe2000001000d */
[----:B------:R-:W-:Y:S02]  /*25a0*/  HADD2.F32 R37, -RZ, R33.H0_H0 ;  /* 0x20000021ff257230 */ /* 0x000fe40000004100 */
[----:B------:R-:W-:-:S02]  /*25b0*/  HADD2.F32 R39, -RZ, R11.H0_H0 ;  /* 0x2000000bff277230 */ /* 0x000fc40000004100 */
[--C-:B------:R-:W-:Y:S02]  /*25c0*/  HADD2.F32 R13, -RZ, R6.reuse.H0_H0 ;  /* 0x20000006ff0d7230 */ /* 0x100fe40000004100 */
[----:B------:R-:W-:Y:S01]  /*25d0*/  FFMA.FTZ R12, R7, R34, R12 ;  /* 0x00000022070c7223 */ /* 0x000fe2000001000c */
[----:B------:R-:W-:Y:S02]  /*25e0*/  HADD2.F32 R10, -RZ, R27.H1_H1 ;  /* 0x3000001bff0a7230 */ /* 0x000fe40000004100 */
[----:B------:R-:W-:Y:S01]  /*25f0*/  FFMA.FTZ R37, R37, R7, R14 ;  /* 0x0000000725257223 */ /* 0x000fe2000001000e */
[C---:B------:R-:W-:Y:S01]  /*2600*/  FFMA.FTZ R39, R7.reuse, R39, R30 ;  /* 0x0000002707277223 */ /* 0x040fe2000001001e */
[----:B------:R-:W-:Y:S01]  /*2610*/  FFMA.FTZ R13, R7, R13, R36 ;  /* 0x0000000d070d7223 */ /* 0x000fe20000010024 */
[----:B---3--:R-:W-:Y:S01]  /*2620*/  LOP3.LUT R7, R16, 0xf000f, RZ, 0xc0, !PT ;  /* 0x000f000f10077812 */ /* 0x008fe200078ec0ff */
[----:B------:R-:W-:Y:S02]  /*2630*/  HADD2.F32 R30, -RZ, R11.H1_H1 ;  /* 0x3000000bff1e7230 */ /* 0x000fe40000004100 */
[----:B------:R-:W-:Y:S01]  /*2640*/  FFMA.FTZ R10, R31, R10, R12 ;  /* 0x0000000a1f0a7223 */ /* 0x000fe2000001000c */
[----:B------:R-:W-:Y:S01]  /*2650*/  HADD2.F32 R14, -RZ, R33.H1_H1 ;  /* 0x30000021ff0e7230 */ /* 0x000fe20000004100 */
[----:B------:R-:W-:Y:S01]  /*2660*/  LOP3.LUT R11, R17, 0xf000f, RZ, 0xc0, !PT ;  /* 0x000f000f110b7812 */ /* 0x000fe200078ec0ff */
[----:B------:R-:W-:Y:S01]  /*2670*/  HADD2.F32 R6, -RZ, R6.H1_H1 ;  /* 0x30000006ff067230 */ /* 0x000fe20000004100 */
[----:B------:R-:W-:-:S02]  /*2680*/  LOP3.LUT R12, R18, 0xf000f, RZ, 0xc0, !PT ;  /* 0x000f000f120c7812 */ /* 0x000fc400078ec0ff */
[----:B------:R-:W-:Y:S01]  /*2690*/  LOP3.LUT R7, R7, 0x64006400, RZ, 0xfc, !PT ;  /* 0x6400640007077812 */ /* 0x000fe200078efcff */
[----:B------:R-:W-:Y:S01]  /*26a0*/  FFMA.FTZ R14, R14, R31, R37 ;  /* 0x0000001f0e0e7223 */ /* 0x000fe20000010025 */
[----:B------:R-:W-:Y:S01]  /*26b0*/  LOP3.LUT R11, R11, 0x64006400, RZ, 0xfc, !PT ;  /* 0x640064000b0b7812 */ /* 0x000fe200078efcff */
[C---:B------:R-:W-:Y:S01]  /*26c0*/  FFMA.FTZ R27, R31.reuse, R30, R39 ;  /* 0x0000001e1f1b7223 */ /* 0x040fe20000010027 */
[----:B------:R-:W-:Y:S01]  /*26d0*/  LOP3.LUT R12, R12, 0x64006400, RZ, 0xfc, !PT ;  /* 0x640064000c0c7812 */ /* 0x000fe200078efcff */
[----:B------:R-:W-:Y:S01]  /*26e0*/  FFMA.FTZ R31, R31, R6, R13 ;  /* 0x000000061f1f7223 */ /* 0x000fe2000001000d */
[----:B------:R-:W-:Y:S01]  /*26f0*/  LOP3.LUT R13, R19, 0xf000f, RZ, 0xc0, !PT ;  /* 0x000f000f130d7812 */ /* 0x000fe200078ec0ff */
[----:B------:R-:W-:Y:S02]  /*2700*/  HADD2 R41, R7, -1032, -1032 ;  /* 0xe408e40807297430 */ /* 0x000fe40000000000 */
[----:B------:R-:W-:Y:S01]  /*2710*/  HADD2 R38, R11, -1032, -1032 ;  /* 0xe408e4080b267430 */ /* 0x000fe20000000000 */
[----:B------:R-:W-:Y:S01]  /*2720*/  LOP3.LUT R13, R13, 0x64006400, RZ, 0xfc, !PT ;  /* 0x640064000d0d7812 */ /* 0x000fe200078efcff */
[----:B------:R-:W-:-:S02]  /*2730*/  HADD2 R40, R12, -1032, -1032 ;  /* 0xe408e4080c287430 */ /* 0x000fc40000000000 */
[----:B0-----:R-:W-:Y:S02]  /*2740*/  HADD2.F32 R6, -RZ, R8.H0_H0 ;  /* 0x20000008ff067230 */ /* 0x001fe40000004100 */
[----:B------:R-:W-:Y:S02]  /*2750*/  HADD2.F32 R11, -RZ, R41.H0_H0 ;  /* 0x20000029ff0b7230 */ /* 0x000fe40000004100 */
[--C-:B------:R-:W-:Y:S02]  /*2760*/  HADD2.F32 R36, -RZ, R9.reuse.H0_H0 ;  /* 0x20000009ff247230 */ /* 0x100fe40000004100 */
[----:B------:R-:W-:Y:S02]  /*2770*/  HADD2.F32 R37, -RZ, R9.H1_H1 ;  /* 0x30000009ff257230 */ /* 0x000fe40000004100 */
[----:B------:R-:W-:Y:S02]  /*2780*/  HADD2.F32 R43, -RZ, R38.H0_H0 ;  /* 0x20000026ff2b7230 */ /* 0x000fe40000004100 */
[----:B------:R-:W-:-:S02]  /*2790*/  HADD2 R39, R13, -1032, -1032 ;  /* 0xe408e4080d277430 */ /* 0x000fc40000000000 */
[----:B------:R-:W-:Y:S02]  /*27a0*/  HADD2.F32 R9, -RZ, R40.H0_H0 ;  /* 0x20000028ff097230 */ /* 0x000fe40000004100 */
[----:B------:R-:W-:Y:S01]  /*27b0*/  FFMA.FTZ R42, R11, R6, RZ ;  /* 0x000000060b2a7223 */ /* 0x000fe200000100ff */
[----:B------:R-:W-:Y:S01]  /*27c0*/  HADD2.F32 R8, -RZ, R8.H1_H1 ;  /* 0x30000008ff087230 */ /* 0x000fe20000004100 */
[----:B------:R-:W-:Y:S01]  /*27d0*/  LOP3.LUT R30, R16, 0xf000f0, RZ, 0xc0, !PT ;  /* 0x00f000f0101e7812 */ /* 0x000fe200078ec0ff */
[----:B------:R-:W-:Y:S01]  /*27e0*/  HADD2.F32 R41, -RZ, R41.H1_H1 ;  /* 0x30000029ff297230 */ /* 0x000fe20000004100 */
[----:B------:R-:W-:Y:S01]  /*27f0*/  SHF.R.U32.HI R33, RZ, 0x8, R16 ;  /* 0x00000008ff217819 */ /* 0x000fe20000011610 */
[----:B------:R-:W0:Y:S01]  /*2800*/  LDS.64 R12, [UR4+0x38] ;  /* 0x00003804ff0c7984 */ /* 0x000e220008000a00 */
[----:B------:R-:W-:Y:S01]  /*2810*/  LOP3.LUT R16, R17, 0xf000f0, RZ, 0xc0, !PT ;  /* 0x00f000f011107812 */ /* 0x000fe200078ec0ff */
[C---:B------:R-:W-:Y:S01]  /*2820*/  FFMA.FTZ R11, R6.reuse, R43, RZ ;  /* 0x0000002b060b7223 */ /* 0x040fe200000100ff */
[----:B------:R-:W-:Y:S01]  /*2830*/  FFMA.FTZ R43, R6, R9, RZ ;  /* 0x00000009062b7223 */ /* 0x000fe200000100ff */
[----:B------:R-:W-:-:S02]  /*2840*/  HADD2.F32 R7, -RZ, R39.H0_H0 ;  /* 0x20000027ff077230 */ /* 0x000fc40000004100 */
[----:B------:R-:W-:Y:S01]  /*2850*/  FFMA.FTZ R9, R41, R8, R42 ;  /* 0x0000000829097223 */ /* 0x000fe2000001002a */
[----:B------:R-:W-:Y:S02]  /*2860*/  LOP3.LUT R34, R18, 0xf000f0, RZ, 0xc0, !PT ;  /* 0x00f000f012227812 */ /* 0x000fe400078ec0ff */
[----:B------:R-:W-:Y:S02]  /*2870*/  LOP3.LUT R41, R30, 0x64006400, RZ, 0xfc, !PT ;  /* 0x640064001e297812 */ /* 0x000fe400078efcff */
[----:B------:R-:W-:Y:S01]  /*2880*/  LOP3.LUT R45, R16, 0x64006400, RZ, 0xfc, !PT ;  /* 0x64006400102d7812 */ /* 0x000fe200078efcff */
[----:B------:R-:W-:Y:S01]  /*2890*/  FFMA.FTZ R7, R6, R7, RZ ;  /* 0x0000000706077223 */ /* 0x000fe200000100ff */
[----:B------:R-:W-:Y:S01]  /*28a0*/  LOP3.LUT R35, R19, 0xf000f0, RZ, 0xc0, !PT ;  /* 0x00f000f013237812 */ /* 0x000fe200078ec0ff */
[----:B------:R-:W-:Y:S01]  /*28b0*/  HADD2.F32 R40, -RZ, R40.H1_H1 ;  /* 0x30000028ff287230 */ /* 0x000fe20000004100 */
[----:B------:R-:W-:Y:S01]  /*28c0*/  LOP3.LUT R47, R34, 0x64006400, RZ, 0xfc, !PT ;  /* 0x64006400222f7812 */ /* 0x000fe200078efcff */
[----:B------:R-:W-:-:S02]  /*28d0*/  HFMA2 R6, R41, R2.H1_H1, -72, -72 ;  /* 0xd480d48029067431 */ /* 0x000fc40000060002 */
[----:B------:R-:W-:Y:S02]  /*28e0*/  HADD2.F32 R38, -RZ, R38.H1_H1 ;  /* 0x30000026ff267230 */ /* 0x000fe40000004100 */
[-C--:B------:R-:W-:Y:S01]  /*28f0*/  HFMA2 R16, R45, R2.reuse.H1_H1, -72, -72 ;  /* 0xd480d4802d107431 */ /* 0x080fe20000060002 */
[----:B------:R-:W-:Y:S01]  /*2900*/  LOP3.LUT R35, R35, 0x64006400, RZ, 0xfc, !PT ;  /* 0x6400640023237812 */ /* 0x000fe200078efcff */
[C---:B------:R-:W-:Y:S01]  /*2910*/  FFMA.FTZ R43, R8.reuse, R40, R43 ;  /* 0x00000028082b7223 */ /* 0x040fe2000001002b */
[----:B------:R-:W-:Y:S02]  /*2920*/  HFMA2 R30, R47, R2.H1_H1, -72, -72 ;  /* 0xd480d4802f1e7431 */ /* 0x000fe40000060002 */
[----:B------:R-:W-:Y:S02]  /*2930*/  HADD2.F32 R41, -RZ, R39.H1_H1 ;  /* 0x30000027ff297230 */ /* 0x000fe40000004100 */
[----:B------:R-:W-:Y:S02]  /*2940*/  HADD2.F32 R40, -RZ, R6.H0_H0 ;  /* 0x20000006ff287230 */ /* 0x000fe40000004100 */
[----:B------:R-:W-:Y:S01]  /*2950*/  FFMA.FTZ R11, R8, R38, R11 ;  /* 0x00000026080b7223 */ /* 0x000fe2000001000b */
[----:B------:R-:W-:-:S02]  /*2960*/  HADD2.F32 R39, -RZ, R16.H0_H0 ;  /* 0x20000010ff277230 */ /* 0x000fc40000004100 */
[----:B------:R-:W-:Y:S02]  /*2970*/  HFMA2 R34, R35, R2.H1_H1, -72, -72 ;  /* 0xd480d48023227431 */ /* 0x000fe40000060002 */
[----:B------:R-:W-:Y:S02]  /*2980*/  HADD2.F32 R38, -RZ, R30.H0_H0 ;  /* 0x2000001eff267230 */ /* 0x000fe40000004100 */
[----:B------:R-:W-:Y:S01]  /*2990*/  FFMA.FTZ R7, R8, R41, R7 ;  /* 0x0000002908077223 */ /* 0x000fe20000010007 */
[----:B------:R-:W-:Y:S01]  /*29a0*/  FFMA.FTZ R8, R40, R36, R9 ;  /* 0x0000002428087223 */ /* 0x000fe20000010009 */
[C---:B------:R-:W-:Y:S01]  /*29b0*/  FFMA.FTZ R40, R36.reuse, R39, R11 ;  /* 0x0000002724287223 */ /* 0x040fe2000001000b */
[----:B------:R-:W-:Y:S02]  /*29c0*/  HADD2.F32 R9, -RZ, R6.H1_H1 ;  /* 0x30000006ff097230 */ /* 0x000fe40000004100 */
[----:B------:R-:W-:Y:S02]  /*29d0*/  HADD2.F32 R11, -RZ, R34.H0_H0 ;  /* 0x20000022ff0b7230 */ /* 0x000fe40000004100 */
[----:B------:R-:W-:Y:S01]  /*29e0*/  HADD2.F32 R6, -RZ, R16.H1_H1 ;  /* 0x30000010ff067230 */ /* 0x000fe20000004100 */
[----:B------:R-:W-:Y:S01]  /*29f0*/  SHF.R.U32.HI R18, RZ, 0x8, R18 ;  /* 0x00000008ff127819 */ /* 0x000fe20000011612 */
[----:B------:R-:W-:Y:S01]  /*2a00*/  FFMA.FTZ R43, R36, R38, R43 ;  /* 0x00000026242b7223 */ /* 0x000fe2000001002b */
[----:B------:R-:W-:-:S02]  /*2a10*/  HADD2.F32 R38, -RZ, R30.H1_H1 ;  /* 0x3000001eff267230 */ /* 0x000fc40000004100 */
[----:B------:R-:W-:Y:S01]  /*2a20*/  FFMA.FTZ R7, R36, R11, R7 ;  /* 0x0000000b24077223 */ /* 0x000fe20000010007 */
[----:B------:R-:W-:Y:S02]  /*2a30*/  HADD2.F32 R34, -RZ, R34.H1_H1 ;  /* 0x30000022ff227230 */ /* 0x000fe40000004100 */
[----:B------:R-:W-:Y:S01]  /*2a40*/  FFMA.FTZ R30, R37, R6, R40 ;  /* 0x00000006251e7223 */ /* 0x000fe20000010028 */
[----:B------:R-:W-:Y:S01]  /*2a50*/  SHF.R.U32.HI R17, RZ, 0x8, R17 ;  /* 0x00000008ff117819 */ /* 0x000fe20000011611 */
[----:B------:R-:W-:Y:S01]  /*2a60*/  FFMA.FTZ R16, R9, R37, R8 ;  /* 0x0000002509107223 */ /* 0x000fe20000010008 */
[----:B------:R-:W-:Y:S02]  /*2a70*/  LOP3.LUT R6, R33, 0xf000f, RZ, 0xc0, !PT ;  /* 0x000f000f21067812 */ /* 0x000fe400078ec0ff */
[----:B------:R-:W-:Y:S01]  /*2a80*/  LOP3.LUT R11, R18, 0xf000f, RZ, 0xc0, !PT ;  /* 0x000f000f120b7812 */ /* 0x000fe200078ec0ff */
[C---:B------:R-:W-:Y:S01]  /*2a90*/  FFMA.FTZ R8, R37.reuse, R38, R43 ;  /* 0x0000002625087223 */ /* 0x040fe2000001002b */
[----:B------:R-:W-:Y:S01]  /*2aa0*/  SHF.R.U32.HI R19, RZ, 0x8, R19 ;  /* 0x00000008ff137819 */ /* 0x000fe20000011613 */
[----:B------:R-:W-:Y:S01]  /*2ab0*/  FFMA.FTZ R37, R37, R34, R7 ;  /* 0x0000002225257223 */ /* 0x000fe20000010007 */
        /* <DEDUP_REMOVED lines=8> */
[----:B0-----:R-:W-:Y:S02]  /*2b40*/  HADD2.F32 R9, -RZ, R12.H0_H0 ;  /* 0x2000000cff097230 */ /* 0x001fe40000004100 */
[----:B------:R-:W-:-:S02]  /*2b50*/  HADD2 R34, R7, -1032, -1032 ;  /* 0xe408e40807227430 */ /* 0x000fc40000000000 */
[----:B------:R-:W-:Y:S02]  /*2b60*/  HADD2.F32 R41, -RZ, R11.H0_H0 ;  /* 0x2000000bff297230 */ /* 0x000fe40000004100 */
[----:B------:R-:W-:Y:S02]  /*2b70*/  HADD2 R7, R36, -1032, -1032 ;  /* 0xe408e40824077430 */ /* 0x000fe40000000000 */
[----:B------:R-:W-:Y:S01]  /*2b80*/  HADD2.F32 R39, -RZ, R35.H0_H0 ;  /* 0x20000023ff277230 */ /* 0x000fe20000004100 */
[----:B------:R-:W-:Y:S02]  /*2b90*/  LOP3.LUT R33, R33, 0xf000f0, RZ, 0xc0, !PT ;  /* 0x00f000f021217812 */ /* 0x000fe400078ec0ff */
[----:B------:R-:W-:Y:S01]  /*2ba0*/  LOP3.LUT R17, R17, 0xf000f0, RZ, 0xc0, !PT ;  /* 0x00f000f011117812 */ /* 0x000fe200078ec0ff */
[----:B------:R-:W-:Y:S02]  /*2bb0*/  HADD2.F32 R43, -RZ, R34.H0_H0 ;  /* 0x20000022ff2b7230 */ /* 0x000fe40000004100 */
[----:B------:R-:W-:Y:S01]  /*2bc0*/  FFMA.FTZ R41, R41, R9, R16 ;  /* 0x0000000929297223 */ /* 0x000fe20000010010 */
[----:B------:R-:W-:-:S02]  /*2bd0*/  HADD2.F32 R36, -RZ, R7.H0_H0 ;  /* 0x20000007ff247230 */ /* 0x000fc40000004100 */
[----:B------:R-:W-:Y:S01]  /*2be0*/  FFMA.FTZ R39, R9, R39, R8 ;  /* 0x0000002709277223 */ /* 0x000fe20000010008 */
[----:B------:R-:W-:Y:S01]  /*2bf0*/  HADD2.F32 R12, -RZ, R12.H1_H1 ;  /* 0x3000000cff0c7230 */ /* 0x000fe20000004100 */
[----:B------:R-:W-:Y:S01]  /*2c00*/  LOP3.LUT R33, R33, 0x64006400, RZ, 0xfc, !PT ;  /* 0x6400640021217812 */ /* 0x000fe200078efcff */
[----:B------:R-:W-:Y:S01]  /*2c10*/  HADD2.F32 R8, -RZ, R11.H1_H1 ;  /* 0x3000000bff087230 */ /* 0x000fe20000004100 */
[----:B------:R-:W-:Y:S01]  /*2c20*/  LOP3.LUT R17, R17, 0x64006400, RZ, 0xfc, !PT ;  /* 0x6400640011117812 */ /* 0x000fe200078efcff */
[----:B------:R-:W-:Y:S01]  /*2c30*/  HADD2.F32 R16, -RZ, R35.H1_H1 ;  /* 0x30000023ff107230 */ /* 0x000fe20000004100 */
[----:B------:R-:W-:Y:S01]  /*2c40*/  LOP3.LUT R18, R18, 0xf000f0, RZ, 0xc0, !PT ;  /* 0x00f000f012127812 */ /* 0x000fe200078ec0ff */
[----:B------:R-:W-:Y:S01]  /*2c50*/  FFMA.FTZ R43, R9, R43, R30 ;  /* 0x0000002b092b7223 */ /* 0x000fe2000001001e */
[----:B------:R-:W-:Y:S01]  /*2c60*/  LOP3.LUT R19, R19, 0xf000f0, RZ, 0xc0, !PT ;  /* 0x00f000f013137812 */ /* 0x000fe200078ec0ff */
[----:B------:R-:W-:Y:S01]  /*2c70*/  FFMA.FTZ R37, R9, R36, R37 ;  /* 0x0000002409257223 */ /* 0x000fe20000010025 */
[----:B------:R-:W-:Y:S01]  /*2c80*/  FFMA.FTZ R9, R8, R12, R41 ;  /* 0x0000000c08097223 */ /* 0x000fe20000010029 */
[----:B------:R-:W-:Y:S01]  /*2c90*/  FFMA.FTZ R39, R12, R16, R39 ;  /* 0x000000100c277223 */ /* 0x000fe20000010027 */
[----:B------:R-:W-:-:S02]  /*2ca0*/  HFMA2 R16, R33, R2.H1_H1, -72, -72 ;  /* 0xd480d48021107431 */ /* 0x000fc40000060002 */
[----:B------:R-:W-:Y:S02]  /*2cb0*/  HADD2.F32 R11, -RZ, R34.H1_H1 ;  /* 0x30000022ff0b7230 */ /* 0x000fe40000004100 */
[-C--:B------:R-:W-:Y:S01]  /*2cc0*/  HFMA2 R8, R17, R2.reuse.H1_H1, -72, -72 ;  /* 0xd480d48011087431 */ /* 0x080fe20000060002 */
[----:B------:R-:W-:Y:S02]  /*2cd0*/  LOP3.LUT R17, R18, 0x64006400, RZ, 0xfc, !PT ;  /* 0x6400640012117812 */ /* 0x000fe400078efcff */
[----:B------:R-:W-:Y:S01]  /*2ce0*/  LOP3.LUT R19, R19, 0x64006400, RZ, 0xfc, !PT ;  /* 0x6400640013137812 */ /* 0x000fe200078efcff */
[----:B------:R-:W-:Y:S02]  /*2cf0*/  HADD2.F32 R6, -RZ, R13.H0_H0 ;  /* 0x2000000dff067230 */ /* 0x000fe40000004100 */
[----:B------:R-:W-:Y:S01]  /*2d00*/  FFMA.FTZ R11, R12, R11, R43 ;  /* 0x0000000b0c0b7223 */ /* 0x000fe2000001002b */
[----:B------:R-:W-:Y:S02]  /*2d10*/  HADD2.F32 R33, -RZ, R7.H1_H1 ;  /* 0x30000007ff217230 */ /* 0x000fe40000004100 */
[----:B------:R-:W-:-:S02]  /*2d20*/  HFMA2 R17, R17, R2.H1_H1, -72, -72 ;  /* 0xd480d48011117431 */ /* 0x000fc40000060002 */
[----:B------:R-:W-:Y:S02]  /*2d30*/  HADD2.F32 R18, -RZ, R16.H0_H0 ;  /* 0x20000010ff127230 */ /* 0x000fe40000004100 */
[----:B------:R-:W-:Y:S02]  /*2d40*/  HFMA2 R7, R19, R2.H1_H1, -72, -72 ;  /* 0xd480d48013077431 */ /* 0x000fe40000060002 */
[----:B------:R-:W-:Y:S02]  /*2d50*/  HADD2.F32 R30, -RZ, R8.H0_H0 ;  /* 0x20000008ff1e7230 */ /* 0x000fe40000004100 */
[----:B------:R-:W-:Y:S01]  /*2d60*/  FFMA.FTZ R33, R12, R33, R37 ;  /* 0x000000210c217223 */ /* 0x000fe20000010025 */
[----:B------:R-:W-:Y:S01]  /*2d70*/  FFMA.FTZ R9, R18, R6, R9 ;  /* 0x0000000612097223 */ /* 0x000fe20000010009 */
[----:B------:R-:W-:Y:S02]  /*2d80*/  HADD2.F32 R18, -RZ, R7.H0_H0 ;  /* 0x20000007ff127230 */ /* 0x000fe40000004100 */
[----:B------:R-:W-:Y:S01]  /*2d90*/  FFMA.FTZ R30, R6, R30, R11 ;  /* 0x0000001e061e7223 */ /* 0x000fe2000001000b */
[----:B------:R-:W-:-:S02]  /*2da0*/  HADD2.F32 R11, -RZ, R17.H0_H0 ;  /* 0x20000011ff0b7230 */ /* 0x000fc40000004100 */
[----:B------:R-:W-:Y:S01]  /*2db0*/  FMUL.FTZ R14, R25, R14 ;  /* 0x0000000e190e7220 */ /* 0x000fe20000410000 */
[----:B------:R-:W-:Y:S02]  /*2dc0*/  HADD2.F32 R13, -RZ, R13.H1_H1 ;  /* 0x3000000dff0d7230 */ /* 0x000fe40000004100 */
[----:B------:R-:W-:Y:S01]  /*2dd0*/  FMUL.FTZ R10, R29, R10 ;  /* 0x0000000a1d0a7220 */ /* 0x000fe20000410000 */
[----:B------:R-:W-:Y:S02]  /*2de0*/  HADD2.F32 R16, -RZ, R16.H1_H1 ;  /* 0x30000010ff107230 */ /* 0x000fe40000004100 */
[----:B------:R-:W-:Y:S02]  /*2df0*/  HADD2.F32 R8, -RZ, R8.H1_H1 ;  /* 0x30000008ff087230 */ /* 0x000fe40000004100 */
[C---:B------:R-:W-:Y:S01]  /*2e00*/  FFMA.FTZ R11, R6.reuse, R11, R39 ;  /* 0x0000000b060b7223 */ /* 0x040fe20000010027 */
[----:B------:R-:W-:Y:S02]  /*2e10*/  HADD2.F32 R12, -RZ, R17.H1_H1 ;  /* 0x30000011ff0c7230 */ /* 0x000fe40000004100 */
[----:B------:R-:W-:Y:S01]  /*2e20*/  FFMA.FTZ R18, R6, R18, R33 ;  /* 0x0000001206127223 */ /* 0x000fe20000010021 */
[----:B------:R-:W-:-:S02]  /*2e30*/  HADD2.F32 R6, -RZ, R7.H1_H1 ;  /* 0x30000007ff067230 */ /* 0x000fc40000004100 */
[----:B------:R-:W-:Y:S01]  /*2e40*/  FFMA.FTZ R16, R16, R13, R9 ;  /* 0x0000000d10107223 */ /* 0x000fe20000010009 */
[C---:B------:R-:W-:Y:S01]  /*2e50*/  FFMA.FTZ R8, R13.reuse, R8, R30 ;  /* 0x000000080d087223 */ /* 0x040fe2000001001e */
[----:B------:R-:W-:Y:S01]  /*2e60*/  F2FP.F16.F32.PACK_AB R14, RZ, R14 ;  /* 0x0000000eff0e723e */ /* 0x000fe200000000ff */
[C---:B------:R-:W-:Y:S01]  /*2e70*/  FFMA.FTZ R11, R13.reuse, R12, R11 ;  /* 0x0000000c0d0b7223 */ /* 0x040fe2000001000b */
[----:B------:R-:W-:Y:S01]  /*2e80*/  F2FP.F16.F32.PACK_AB R10, RZ, R10 ;  /* 0x0000000aff0a723e */ /* 0x000fe200000000ff */
[----:B------:R-:W-:Y:S01]  /*2e90*/  FMUL.FTZ R27, R24, R27 ;  /* 0x0000001b181b7220 */ /* 0x000fe20000410000 */
[----:B------:R-:W-:Y:S01]  /*2ea0*/  FMUL.FTZ R31, R22, R31 ;  /* 0x0000001f161f7220 */ /* 0x000fe20000410000 */
[----:B------:R-:W-:Y:S01]  /*2eb0*/  FFMA.FTZ R13, R13, R6, R18 ;  /* 0x000000060d0d7223 */ /* 0x000fe20000010012 */
        /* <DEDUP_REMOVED lines=18> */
.L_x_3585:
[----:B------:R-:W1:Y:S01]  /*2fe0*/  LDC R31, c[0x0][0x23c] ;  /* 0x00008f00ff1f7b82 */ /* 0x000e620000000800 */
[----:B------:R-:W-:Y:S01]  /*2ff0*/  IADD3 R23, R23, 0x20, RZ ;  /* 0x0000002017177810 */ /* 0x000fe20007ffe0ff */
[----:B------:R-:W-:-:S03]  /*3000*/  UIADD3 UR4, UR4, 0x40, URZ ;  /* 0x0000004004047890 */ /* 0x000fc6000fffe03f */
[C---:B------:R-:W-:Y:S02]  /*3010*/  ISETP.GE.AND P0, PT, R23.reuse, UR5, PT ;  /* 0x0000000517007c0c */ /* 0x040fe4000bf06270 */
[----:B------:R-:W-:Y:S02]  /*3020*/  ISETP.LT.AND P3, PT, R23, R28, PT ;  /* 0x0000001c1700720c */ /* 0x000fe40003f61270 */
[----:B-1----:R-:W-:-:S04]  /*3030*/  LEA R20, P2, R31, R20, 0x4 ;  /* 0x000000141f147211 */ /* 0x002fc800078420ff */
[----:B------:R-:W-:-:S07]  /*3040*/  LEA.HI.X R21, R31, R21, R32, 0x4, P2 ;  /* 0x000000151f157211 */ /* 0x000fce00010f2420 */
[----:B------:R-:W-:Y:S05]  /*3050*/  @!P0 BRA P3, `(.L_x_3586) ;  /* 0xffffffdc00108947 */ /* 0x000fea000183ffff */
.L_x_3584:
[----:B------:R-:W-:Y:S01]  /*3060*/  ISETP.GE.AND P0, PT, R23, R28, PT ;  /* 0x0000001c1700720c */ /* 0x000fe20003f06270 */
[----:B------:R-:W-:-:S03]  /*3070*/  ULDC UR5, c[0x0][0x268] ;  /* 0x00009a0000057ab9 */ /* 0x000fc60000000800 */
[----:B------:R-:W-:Y:S01]  /*3080*/  ISETP.GE.OR P0, PT, R23, UR5, P0 ;  /* 0x0000000517007c0c */ /* 0x000fe20008706670 */
[----:B------:R-:W-:-:S12]  /*3090*/  ULDC UR5, c[0x0][0x268] ;  /* 0x00009a0000057ab9 */ /* 0x000fd80000000800 */
[----:B------:R-:W-:Y:S05]  /*30a0*/  @P0 BRA `(.L_x_3587) ;  /* 0x0000001400080947 */ /* 0x000fea0003800000 */
.L_x_3589:
[----:B------:R-:W1:Y:S01]  /*30b0*/  LDC R31, c[0x0][0x23c] ;  /* 0x00008f00ff1f7b82 */ /* 0x000e620000000800 */
[----:B-----5:R2:W5:Y:S01]  /*30c0*/  LDG.E.128.CONSTANT R8, desc[UR6][R20.64] ;  /* 0x0000000614087981 */ /* 0x020562000c1e9d00 */
[----:B-1----:R-:W-:-:S05]  /*30d0*/  IMAD.WIDE R16, R31, 0x4, R20 ;  /* 0x000000041f107825 */ /* 0x002fca00078e0214 */
[----:B------:R2:W5:Y:S01]  /*30e0*/  LDG.E.128.CONSTANT R12, desc[UR6][R16.64] ;  /* 0x00000006100c7981 */ /* 0x000562000c1e9d00 */
[----:B------:R-:W-:Y:S01]  /*30f0*/  IMAD.WIDE R18, R31, 0x4, R16 ;  /* 0x000000041f127825 */ /* 0x000fe200078e0210 */
[----:B------:R-:W-:-:S04]  /*3100*/  IADD3 R29, R23, 0x20, RZ ;  /* 0x00000020171d7810 */ /* 0x000fc80007ffe0ff */
[----:B------:R-:W-:Y:S01]  /*3110*/  ISETP.GE.AND P0, PT, R29, UR5, PT ;  /* 0x000000051d007c0c */ /* 0x000fe2000bf06270 */
[----:B------:R-:W-:Y:S01]  /*3120*/  IMAD.WIDE R32, R31, 0x4, R18 ;  /* 0x000000041f207825 */ /* 0x000fe200078e0212 */
[----:B------:R-:W-:Y:S11]  /*3130*/  @!P1 BRA `(.L_x_3588) ;  /* 0x0000001000cc9947 */ /* 0x000ff60003800000 */
[----:B--2---:R-:W2:Y:S01]  /*3140*/  LDG.E.128.CONSTANT R16, desc[UR6][R18.64] ;  /* 0x0000000612107981 */ /* 0x004ea2000c1e9d00 */
[----:B------:R-:W-:Y:S01]  /*3150*/  HFMA2.MMA R27, -RZ, RZ, 0, 0.015625 ;  /* 0x00002400ff1b7435 */ /* 0x000fe200000001ff */
[----:B-----5:R-:W-:Y:S02]  /*3160*/  SHF.R.U32.HI R24, RZ, 0xf, R9 ;  /* 0x0000000fff187819 */ /* 0x020fe40000011609 */
[----:B------:R-:W1:Y:S01]  /*3170*/  LDS.128 R20, [UR4] ;  /* 0x00000004ff147984 */ /* 0x000e620008000c00 */
[----:B------:R-:W-:Y:S02]  /*3180*/  SHF.R.U32.HI R25, RZ, 0xe, R13 ;  /* 0x0000000eff197819 */ /* 0x000fe4000001160d */
[----:B------:R-:W-:Y:S02]  /*3190*/  LOP3.LUT R24, R24, 0x10001, RZ, 0xc0, !PT ;  /* 0x0001000118187812 */ /* 0x000fe400078ec0ff */
[----:B------:R-:W-:Y:S02]  /*31a0*/  SHF.R.U32.HI R30, RZ, 0xf, R11 ;  /* 0x0000000fff1e7819 */ /* 0x000fe4000001160b */
[----:B0-----:R-:W-:-:S02]  /*31b0*/  PRMT R2, R2, 0x5410, R27 ;  /* 0x0000541002027816 */ /* 0x001fc4000000001b */
[----:B------:R-:W-:Y:S02]  /*31c0*/  LOP3.LUT R27, R24, 0x20002, R25, 0xf8, !PT ;  /* 0x00020002181b7812 */ /* 0x000fe400078ef819 */
[----:B------:R-:W-:Y:S02]  /*31d0*/  SHF.R.U32.HI R24, RZ, 0xf, R8 ;  /* 0x0000000fff187819 */ /* 0x000fe40000011608 */
[----:B------:R-:W-:Y:S02]  /*31e0*/  LOP3.LUT R34, R30, 0x10001, RZ, 0xc0, !PT ;  /* 0x000100011e227812 */ /* 0x000fe400078ec0ff */
[----:B------:R-:W-:Y:S02]  /*31f0*/  SHF.R.U32.HI R37, RZ, 0xe, R15 ;  /* 0x0000000eff257819 */ /* 0x000fe4000001160f */
[----:B------:R-:W-:Y:S02]  /*3200*/  SHF.R.U32.HI R25, RZ, 0xe, R12 ;  /* 0x0000000eff197819 */ /* 0x000fe4000001160c */
[----:B------:R-:W-:-:S02]  /*3210*/  LOP3.LUT R24, R24, 0x10001, RZ, 0xc0, !PT ;  /* 0x0001000118187812 */ /* 0x000fc400078ec0ff */
[----:B------:R-:W-:Y:S02]  /*3220*/  LOP3.LUT R34, R34, 0x20002, R37, 0xf8, !PT ;  /* 0x0002000222227812 */ /* 0x000fe400078ef825 */
[----:B------:R-:W-:Y:S02]  /*3230*/  LOP3.LUT R37, R10, 0x70007, RZ, 0xc0, !PT ;  /* 0x000700070a257812 */ /* 0x000fe400078ec0ff */
[----:B------:R-:W-:Y:S02]  /*3240*/  LOP3.LUT R36, R24, 0x20002, R25, 0xf8, !PT ;  /* 0x0002000218247812 */ /* 0x000fe400078ef819 */
[----:B------:R-:W-:Y:S02]  /*3250*/  LOP3.LUT R25, R8, 0x70007, RZ, 0xc0, !PT ;  /* 0x0007000708197812 */ /* 0x000fe400078ec0ff */
[----:B------:R-:W-:Y:S02]  /*3260*/  LOP3.LUT R38, R11, 0x70007, RZ, 0xc0, !PT ;  /* 0x000700070b267812 */ /* 0x000fe400078ec0ff */
[----:B------:R-:W-:-:S02]  /*3270*/  LOP3.LUT R37, R37, 0x64006400, RZ, 0xfc, !PT ;  /* 0x6400640025257812 */ /* 0x000fc400078efcff */
[----:B------:R-:W-:Y:S02]  /*3280*/  LOP3.LUT R25, R25, 0x64006400, RZ, 0xfc, !PT ;  /* 0x6400640019197812 */ /* 0x000fe400078efcff */
[----:B------:R-:W-:Y:S01]  /*3290*/  LOP3.LUT R38, R38, 0x64006400, RZ, 0xfc, !PT ;  /* 0x6400640026267812 */ /* 0x000fe200078efcff */
[----:B------:R-:W-:Y:S01]  /*32a0*/  HADD2 R41, R37, -1028, -1028 ;  /* 0xe404e40425297430 */ /* 0x000fe20000000000 */
[----:B------:R-:W-:Y:S01]  /*32b0*/  MOV R26, 0x3000 ;  /* 0x00003000001a7802 */ /* 0x000fe20000000f00 */
[----:B------:R-:W-:Y:S01]  /*32c0*/  HADD2 R25, R25, -1028, -1028 ;  /* 0xe404e40419197430 */ /* 0x000fe20000000000 */
[----:B------:R-:W-:Y:S01]  /*32d0*/  LOP3.LUT R24, R9, 0x380038, RZ, 0xc0, !PT ;  /* 0x0038003809187812 */ /* 0x000fe200078ec0ff */
[----:B------:R-:W-:Y:S01]  /*32e0*/  HADD2 R43, R38, -1028, -1028 ;  /* 0xe404e404262b7430 */ /* 0x000fe20000000000 */
[----:B------:R-:W-:Y:S01]  /*32f0*/  PRMT R3, R3, 0x5410, R26 ;  /* 0x0000541003037816 */ /* 0x000fe2000000001a */
[-C--:B-1----:R-:W-:Y:S01]  /*3300*/  HFMA2 R39, R25, R20.reuse, RZ.H0_H0 ;  /* 0x0000001419277231 */ /* 0x082fe200000400ff */
[----:B------:R-:W-:Y:S01]  /*3310*/  LOP3.LUT R24, R24, 0x64006400, RZ, 0xfc, !PT ;  /* 0x6400640018187812 */ /* 0x000fe200078efcff */
[----:B------:R-:W-:Y:S01]  /*3320*/  HFMA2.MMA R40, R41, R20, RZ ;  /* 0x0000001429287235 */ /* 0x000fe200000000ff */
[----:B------:R-:W-:Y:S01]  /*3330*/  SHF.R.U32.HI R26, RZ, 0xf, R10 ;  /* 0x0000000fff1a7819 */ /* 0x000fe2000001160a */
[----:B------:R-:W-:Y:S01]  /*3340*/  HFMA2 R38, R43, R20, RZ.H0_H0 ;  /* 0x000000142b267231 */ /* 0x000fe200000400ff */
[----:B------:R-:W-:Y:S01]  /*3350*/  SHF.R.U32.HI R35, RZ, 0xe, R14 ;  /* 0x0000000eff237819 */ /* 0x000fe2000001160e */
[----:B------:R-:W-:Y:S01]  /*3360*/  HFMA2 R42, R24, R3.H1_H1, -132, -132 ;  /* 0xd820d820182a7431 */ /* 0x000fe20000060003 */
[----:B------:R-:W-:-:S02]  /*3370*/  LOP3.LUT R26, R26, 0x10001, RZ, 0xc0, !PT ;  /* 0x000100011a1a7812 */ /* 0x000fc400078ec0ff */
[----:B------:R-:W-:Y:S02]  /*3380*/  LOP3.LUT R25, R11, 0x380038, RZ, 0xc0, !PT ;  /* 0x003800380b197812 */ /* 0x000fe400078ec0ff */
[----:B------:R-:W-:Y:S02]  /*3390*/  LOP3.LUT R35, R26, 0x20002, R35, 0xf8, !PT ;  /* 0x000200021a237812 */ /* 0x000fe400078ef823 */
[----:B------:R-:W-:Y:S02]  /*33a0*/  LOP3.LUT R26, R8, 0x380038, RZ, 0xc0, !PT ;  /* 0x00380038081a7812 */ /* 0x000fe400078ec0ff */
[----:B------:R-:W-:Y:S02]  /*33b0*/  SHF.R.U32.HI R11, RZ, 0x6, R11 ;  /* 0x00000006ff0b7819 */ /* 0x000fe4000001160b */
[----:B------:R-:W-:Y:S02]  /*33c0*/  LOP3.LUT R26, R26, 0x64006400, RZ, 0xfc, !PT ;  /* 0x640064001a1a7812 */ /* 0x000fe400078efcff */
[----:B------:R-:W-:-:S02]  /*33d0*/  SHF.R.U32.HI R8, RZ, 0x6, R8 ;  /* 0x00000006ff087819 */ /* 0x000fc40000011608 */
[----:B------:R-:W-:Y:S01]  /*33e0*/  PRMT R4, R4, 0x5410, R5 ;  /* 0x0000541004047816 */ /* 0x000fe20000000005 */
[----:B------:R-:W-:-:S04]  /*33f0*/  HFMA2 R26, R26, R3.H1_H1, -132, -132 ;  /* 0xd820d8201a1a7431 */ /* 0x000fc80000060003 */
[----:B------:R-:W-:Y:S01]  /*3400*/  HFMA2 R39, R26, R21, R39 ;  /* 0x000000151a277231 */ /* 0x000fe20000000027 */
[----:B--2---:R-:W-:Y:S02]  /*3410*/  SHF.R.U32.HI R30, RZ, 0xd, R17 ;  /* 0x0000000dff1e7819 */ /* 0x004fe40000011611 */
[----:B------:R-:W-:Y:S02]  /*3420*/  SHF.R.U32.HI R44, RZ, 0xd, R18 ;  /* 0x0000000dff2c7819 */ /* 0x000fe40000011612 */
[----:B------:R-:W-:Y:S02]  /*3430*/  LOP3.LUT R30, R27, 0x40004, R30, 0xf8, !PT ;  /* 0x000400041b1e7812 */ /* 0x000fe400078ef81e */
[----:B------:R-:W-:Y:S02]  /*3440*/  LOP3.LUT R27, R9, 0x70007, RZ, 0xc0, !PT ;  /* 0x00070007091b7812 */ /* 0x000fe400078ec0ff */
[----:B------:R-:W-:Y:S02]  /*3450*/  SHF.R.U32.HI R9, RZ, 0x6, R9 ;  /* 0x00000006ff097819 */ /* 0x000fe40000011609 */
[----:B------:R-:W-:-:S02]  /*3460*/  LOP3.LUT R27, R27, 0x64006400, RZ, 0xfc, !PT ;  /* 0x640064001b1b7812 */ /* 0x000fc400078efcff */
[----:B------:R-:W-:-:S03]  /*3470*/  LOP3.LUT R30, R30, 0x64006400, RZ, 0xfc, !PT ;  /* 0x640064001e1e7812 */ /* 0x000fc600078efcff */
[----:B------:R-:W-:Y:S02]  /*3480*/  HADD2 R27, R27, -1028, -1028 ;  /* 0xe404e4041b1b7430 */ /* 0x000fe40000000000 */
[----:B------:R-:W-:-:S04]  /*3490*/  HADD2 R30, R30, -1028, -1028 ;  /* 0xe404e4041e1e7430 */ /* 0x000fc80000000000 */
[----:B------:R-:W-:Y:S01]  /*34a0*/  HFMA2.MMA R37, R27, R20, RZ ;  /* 0x000000141b257235 */ /* 0x000fe200000000ff */
[----:B------:R-:W-:Y:S02]  /*34b0*/  LOP3.LUT R20, R10, 0x380038, RZ, 0xc0, !PT ;  /* 0x003800380a147812 */ /* 0x000fe400078ec0ff */
[----:B------:R-:W-:Y:S02]  /*34c0*/  SHF.R.U32.HI R10, RZ, 0x6, R10 ;  /* 0x00000006ff0a7819 */ /* 0x000fe4000001160a */
[----:B------:R-:W-:Y:S02]  /*34d0*/  LOP3.LUT R24, R20, 0x64006400, RZ, 0xfc, !PT ;  /* 0x6400640014187812 */ /* 0x000fe400078efcff */
[----:B------:R-:W-:Y:S01]  /*34e0*/  LOP3.LUT R20, R9, 0x70007, RZ, 0xc0, !PT ;  /* 0x0007000709147812 */ /* 0x000fe200078ec0ff */
[----:B------:R-:W-:Y:S01]  /*34f0*/  HFMA2.MMA R37, R42, R21, R37 ;  /* 0x000000152a257235 */ /* 0x000fe20000000025 */
[----:B------:R-:W-:Y:S01]  /*3500*/  LOP3.LUT R42, R8, 0x70007, RZ, 0xc0, !PT ;  /* 0x00070007082a7812 */ /* 0x000fe200078ec0ff */
[----:B------:R-:W-:Y:S01]  /*3510*/  HFMA2 R27, R24, R3.H1_H1, -132, -132 ;  /* 0xd820d820181b7431 */ /* 0x000fe20000060003 */
[----:B------:R-:W-:-:S02]  /*3520*/  LOP3.LUT R24, R25, 0x64006400, RZ, 0xfc, !PT ;  /* 0x6400640019187812 */ /* 0x000fc400078efcff */
[----:B------:R-:W-:Y:S02]  /*3530*/  LOP3.LUT R20, R20, 0x64006400, RZ, 0xfc, !PT ;  /* 0x6400640014147812 */ /* 0x000fe400078efcff */
[----:B------:R-:W-:Y:S01]  /*3540*/  LOP3.LUT R42, R42, 0x64006400, RZ, 0xfc, !PT ;  /* 0x640064002a2a7812 */ /* 0x000fe200078efcff */
[----:B------:R-:W-:Y:S01]  /*3550*/  HFMA2 R25, R24, R3.H1_H1, -132, -132 ;  /* 0xd820d82018197431 */ /* 0x000fe20000060003 */
[-C--:B------:R-:W-:Y:S01]  /*3560*/  HFMA2.MMA R40, R27, R21.reuse, R40 ;  /* 0x000000151b287235 */ /* 0x080fe20000000028 */
[----:B------:R-:W-:Y:S01]  /*3570*/  HADD2 R24, R20, -1028, -1028 ;  /* 0xe404e40414187430 */ /* 0x000fe20000000000 */
[----:B------:R-:W-:Y:S01]  /*3580*/  LOP3.LUT R20, R10, 0x70007, RZ, 0xc0, !PT ;  /* 0x000700070a147812 */ /* 0x000fe200078ec0ff */
[----:B------:R-:W-:Y:S02]  /*3590*/  HADD2 R42, R42, -1028, -1028 ;  /* 0xe404e4042a2a7430 */ /* 0x000fe40000000000 */
[----:B------:R-:W-:Y:S01]  /*35a0*/  HFMA2.MMA R38, R25, R21, R38 ;  /* 0x0000001519267235 */ /* 0x000fe20000000026 */
[----:B------:R-:W-:Y:S01]  /*35b0*/  LOP3.LUT R20, R20, 0x64006400, RZ, 0xfc, !PT ;  /* 0x6400640014147812 */ /* 0x000fe200078efcff */
[----:B------:R-:W-:Y:S01]  /*35c0*/  HFMA2 R37, R24, R22, R37 ;  /* 0x0000001618257231 */ /* 0x000fe20000000025 */
[----:B------:R-:W-:Y:S01]  /*35d0*/  SHF.R.U32.HI R21, RZ, 0xd, R16 ;  /* 0x0000000dff157819 */ /* 0x000fe20000011610 */
[----:B------:R-:W0:Y:S01]  /*35e0*/  LDS.128 R24, [UR4+0x10] ;  /* 0x00001004ff187984 */ /* 0x000e220008000c00 */
[----:B------:R-:W-:Y:S01]  /*35f0*/  HFMA2.MMA R39, R42, R22, R39 ;  /* 0x000000162a277235 */ /* 0x000fe20000000027 */
[----:B------:R-:W-:Y:S01]  /*3600*/  HADD2 R41, R20, -1028, -1028 ;  /* 0xe404e40414297430 */ /* 0x000fe20000000000 */
[----:B------:R-:W-:-:S02]  /*3610*/  LOP3.LUT R20, R36, 0x40004, R21, 0xf8, !PT ;  /* 0x0004000424147812 */ /* 0x000fc400078ef815 */
[----:B------:R-:W-:Y:S01]  /*3620*/  LOP3.LUT R36, R11, 0x70007, RZ, 0xc0, !PT ;  /* 0x000700070b247812 */ /* 0x000fe200078ec0ff */
[----:B------:R-:W-:Y:S01]  /*3630*/  HFMA2 R40, R41, R22, R40 ;  /* 0x0000001629287231 */ /* 0x000fe20000000028 */
[----:B------:R-:W-:Y:S02]  /*3640*/  LOP3.LUT R21, R35, 0x40004, R44, 0xf8, !PT ;  /* 0x0004000423157812 */ /* 0x000fe400078ef82c */
[----:B------:R-:W-:Y:S02]  /*3650*/  LOP3.LUT R36, R36, 0x64006400, RZ, 0xfc, !PT ;  /* 0x6400640024247812 */ /* 0x000fe400078efcff */
[----:B------:R-:W-:Y:S02]  /*3660*/  SHF.R.U32.HI R35, RZ, 0xd, R19 ;  /* 0x0000000dff237819 */ /* 0x000fe40000011613 */
[----:B------:R-:W-:Y:S01]  /*3670*/  LOP3.LUT R42, R9, 0x380038, RZ, 0xc0, !PT ;  /* 0x00380038092a7812 */ /* 0x000fe200078ec0ff */
[----:B------:R-:W-:Y:S01]  /*3680*/  HADD2 R41, R36, -1028, -1028 ;  /* 0xe404e40424297430 */ /* 0x000fe20000000000 */
[----:B------:R-:W-:-:S02]  /*3690*/  LOP3.LUT R36, R8, 0x380038, RZ, 0xc0, !PT ;  /* 0x0038003808247812 */ /* 0x000fc400078ec0ff */
[----:B------:R-:W-:Y:S02]  /*36a0*/  LOP3.LUT R34, R34, 0x40004, R35, 0xf8, !PT ;  /* 0x0004000422227812 */ /* 0x000fe400078ef823 */
[----:B------:R-:W-:Y:S01]  /*36b0*/  LOP3.LUT R36, R36, 0x64006400, RZ, 0xfc, !PT ;  /* 0x6400640024247812 */ /* 0x000fe200078efcff */
[----:B------:R-:W-:Y:S01]  /*36c0*/  HFMA2.MMA R38, R41, R22, R38 ;  /* 0x0000001629267235 */ /* 0x000fe20000000026 */
[----:B------:R-:W-:Y:S02]  /*36d0*/  LOP3.LUT R41, R10, 0x380038, RZ, 0xc0, !PT ;  /* 0x003800380a297812 */ /* 0x000fe400078ec0ff */
[----:B------:R-:W-:Y:S01]  /*36e0*/  LOP3.LUT R22, R11, 0x380038, RZ, 0xc0, !PT ;  /* 0x003800380b167812 */ /* 0x000fe200078ec0ff */
[----:B------:R-:W-:Y:S01]  /*36f0*/  HFMA2 R36, R36, R3.H1_H1, -132, -132 ;  /* 0xd820d82024247431 */ /* 0x000fe20000060003 */
[----:B------:R-:W-:Y:S02]  /*3700*/  LOP3.LUT R35, R8, 0x1c001c0, RZ, 0xc0, !PT ;  /* 0x01c001c008237812 */ /* 0x000fe400078ec0ff */
[----:B------:R-:W-:-:S02]  /*3710*/  LOP3.LUT R8, R41, 0x64006400, RZ, 0xfc, !PT ;  /* 0x6400640029087812 */ /* 0x000fc400078efcff */
[----:B------:R-:W-:Y:S01]  /*3720*/  LOP3.LUT R22, R22, 0x64006400, RZ, 0xfc, !PT ;  /* 0x6400640016167812 */ /* 0x000fe200078efcff */
[-C--:B------:R-:W-:Y:S01]  /*3730*/  HFMA2.MMA R39, R36, R23.reuse, R39 ;  /* 0x0000001724277235 */ /* 0x080fe20000000027 */
[----:B------:R-:W-:Y:S01]  /*3740*/  LOP3.LUT R35, R35, 0x64006400, RZ, 0xfc, !PT ;  /* 0x6400640023237812 */ /* 0x000fe200078efcff */
[-C--:B------:R-:W-:Y:S01]  /*3750*/  HFMA2 R41, R8, R3.reuse.H1_H1, -132, -132 ;  /* 0xd820d82008297431 */ /* 0x080fe20000060003 */
[----:B------:R-:W-:Y:S01]  /*3760*/  LOP3.LUT R10, R10, 0x1c001c0, RZ, 0xc0, !PT ;  /* 0x01c001c00a0a7812 */ /* 0x000fe200078ec0ff */
[-C--:B------:R-:W-:Y:S01]  /*3770*/  HFMA2 R43, R22, R3.reuse.H1_H1, -132, -132 ;  /* 0xd820d820162b7431 */ /* 0x080fe20000060003 */
[----:B------:R-:W-:Y:S01]  /*3780*/  LOP3.LUT R22, R11, 0x1c001c0, RZ, 0xc0, !PT ;  /* 0x01c001c00b167812 */ /* 0x000fe200078ec0ff */
[----:B------:R-:W-:Y:S01]  /*3790*/  HFMA2 R8, R35, R2.H1_H1, -20, -20 ;  /* 0xcd00cd0023087431 */ /* 0x000fe20000060002 */
[----:B------:R-:W-:Y:S01]  /*37a0*/  LOP3.LUT R11, R10, 0x64006400, RZ, 0xfc, !PT ;  /* 0x640064000a0b7812 */ /* 0x000fe200078efcff */
[-C--:B------:R-:W-:Y:S01]  /*37b0*/  HFMA2.MMA R40, R41, R23.reuse, R40 ;  /* 0x0000001729287235 */ /* 0x080fe20000000028 */
[----:B------:R-:W-:Y:S01]  /*37c0*/  LOP3.LUT R42, R42, 0x64006400, RZ, 0xfc, !PT ;  /* 0x640064002a2a7812 */ /* 0x000fe200078efcff */
[----:B0-----:R-:W-:Y:S01]  /*37d0*/  HFMA2 R35, R8, R24, R39 ;  /* 0x0000001808237231 */ /* 0x001fe20000000027 */
[----:B------:R-:W-:Y:S01]  /*37e0*/  LOP3.LUT R9, R9, 0x1c001c0, RZ, 0xc0, !PT ;  /* 0x01c001c009097812 */ /* 0x000fe200078ec0ff */
[-C--:B------:R-:W-:Y:S01]  /*37f0*/  HFMA2 R11, R11, R2.reuse.H1_H1, -20, -20 ;  /* 0xcd00cd000b0b7431 */ /* 0x080fe20000060002 */
[----:B------:R-:W-:Y:S01]  /*3800*/  LOP3.LUT R8, R12, 0x70007, RZ, 0xc0, !PT ;  /* 0x000700070c087812 */ /* 0x000fe200078ec0ff */
[----:B------:R-:W-:Y:S01]  /*3810*/  HFMA2 R42, R42, R3.H1_H1, -132, -132 ;  /* 0xd820d8202a2a7431 */ /* 0x000fe20000060003 */
[----:B------:R-:W-:Y:S01]  /*3820*/  LOP3.LUT R9, R9, 0x64006400, RZ, 0xfc, !PT ;  /* 0x6400640009097812 */ /* 0x000fe200078efcff */
[----:B------:R-:W-:Y:S01]  /*3830*/  HFMA2.MMA R38, R43, R23, R38 ;  /* 0x000000172b267235 */ /* 0x000fe20000000026 */
[----:B------:R-:W-:Y:S01]  /*3840*/  LOP3.LUT R10, R14, 0x70007, RZ, 0xc0, !PT ;  /* 0x000700070e0a7812 */ /* 0x000fe200078ec0ff */
[----:B------:R-:W-:Y:S01]  /*3850*/  HFMA2 R37, R42, R23, R37 ;  /* 0x000000172a257231 */ /* 0x000fe20000000025 */
[----:B------:R-:W-:Y:S01]  /*3860*/  LOP3.LUT R8, R8, 0x64006400, RZ, 0xfc, !PT ;  /* 0x6400640008087812 */ /* 0x000fe200078efcff */
[-C--:B------:R-:W-:Y:S01]  /*3870*/  HFMA2 R36, R9, R2.reuse.H1_H1, -20, -20 ;  /* 0xcd00cd0009247431 */ /* 0x080fe20000060002 */
[----:B------:R-:W-:Y:S01]  /*3880*/  LOP3.LUT R9, R13, 0x70007, RZ, 0xc0, !PT ;  /* 0x000700070d097812 */ /* 0x000fe200078ec0ff */
[-C--:B------:R-:W-:Y:S01]  /*3890*/  HFMA2.MMA R40, R11, R24.reuse, R40 ;  /* 0x000000180b287235 */ /* 0x080fe20000000028 */
[----:B------:R-:W-:Y:S01]  /*38a0*/  LOP3.LUT R23, R22, 0x64006400, RZ, 0xfc, !PT ;  /* 0x6400640016177812 */ /* 0x000fe200078efcff */
[----:B------:R-:W-:Y:S01]  /*38b0*/  HADD2 R8, R8, -1028, -1028 ;  /* 0xe404e40408087430 */ /* 0x000fe20000000000 */
[----:B------:R-:W-:Y:S01]  /*38c0*/  LOP3.LUT R10, R10, 0x64006400, RZ, 0xfc, !PT ;  /* 0x640064000a0a7812 */ /* 0x000fe200078efcff */
[-C--:B------:R-:W-:Y:S01]  /*38d0*/  HFMA2.MMA R36, R36, R24.reuse, R37 ;  /* 0x0000001824247235 */ /* 0x080fe20000000025 */
[----:B------:R-:W-:Y:S01]  /*38e0*/  LOP3.LUT R9, R9, 0x64006400, RZ, 0xfc, !PT ;  /* 0x6400640009097812 */ /* 0x000fe200078efcff */
[----:B------:R-:W-:Y:S01]  /*38f0*/  HFMA2 R11, R23, R2.H1_H1, -20, -20 ;  /* 0xcd00cd00170b7431 */ /* 0x000fe20000060002 */
[----:B------:R-:W-:Y:S01]  /*3900*/  LOP3.LUT R37, R13, 0x380038, RZ, 0xc0, !PT ;  /* 0x003800380d257812 */ /* 0x000fe200078ec0ff */
[----:B------:R-:W-:Y:S01]  /*3910*/  HADD2 R23, R10, -1028, -1028 ;  /* 0xe404e4040a177430 */ /* 0x000fe20000000000 */
[----:B------:R-:W-:Y:S01]  /*3920*/  LOP3.LUT R39, R14, 0x380038, RZ, 0xc0, !PT ;  /* 0x003800380e277812 */ /* 0x000fe200078ec0ff */
[-C--:B------:R-:W-:Y:S01]  /*3930*/  HFMA2 R35, R8, R25.reuse, R35 ;  /* 0x0000001908237231 */ /* 0x080fe20000000023 */
[----:B------:R-:W-:Y:S01]  /*3940*/  LOP3.LUT R8, R15, 0x70007, RZ, 0xc0, !PT ;  /* 0x000700070f087812 */ /* 0x000fe200078ec0ff */
[----:B------:R-:W-:Y:S01]  /*3950*/  HADD2 R9, R9, -1028, -1028 ;  /* 0xe404e40409097430 */ /* 0x000fe20000000000 */
[----:B------:R-:W-:Y:S01]  /*3960*/  HFMA2.MMA R24, R11, R24, R38 ;  /* 0x000000180b187235 */ /* 0x000fe20000000026 */
[----:B------:R-:W-:Y:S01]  /*3970*/  HFMA2 R23, R23, R25, R40 ;  /* 0x0000001917177231 */ /* 0x000fe20000000028 */
[----:B------:R-:W-:-:S02]  /*3980*/  LOP3.LUT R40, R12, 0x380038, RZ, 0xc0, !PT ;  /* 0x003800380c287812 */ /* 0x000fc400078ec0ff */
[----:B------:R-:W-:Y:S01]  /*3990*/  LOP3.LUT R22, R8, 0x64006400, RZ, 0xfc, !PT ;  /* 0x6400640008167812 */ /* 0x000fe200078efcff */
[-C--:B------:R-:W-:Y:S01]  /*39a0*/  HFMA2.MMA R36, R9, R25.reuse, R36 ;  /* 0x0000001909247235 */ /* 0x080fe20000000024 */
[----:B------:R-:W-:Y:S01]  /*39b0*/  LOP3.LUT R42, R40, 0x64006400, RZ, 0xfc, !PT ;  /* 0x64006400282a7812 */ /* 0x000fe200078efcff */
[----:B------:R-:W0:Y:S01]  /*39c0*/  LDS.128 R8, [UR4+0x20] ;  /* 0x00002004ff087984 */ /* 0x000e220008000c00 */
[----:B------:R-:W-:Y:S01]  /*39d0*/  SHF.R.U32.HI R12, RZ, 0x6, R12 ;  /* 0x00000006ff0c7819 */ /* 0x000fe2000001160c */
[----:B------:R-:W-:Y:S01]  /*39e0*/  HADD2 R41, R22, -1028, -1028 ;  /* 0xe404e40416297430 */ /* 0x000fe20000000000 */
[----:B------:R-:W-:Y:S01]  /*39f0*/  LOP3.LUT R38, R15, 0x380038, RZ, 0xc0, !PT ;  /* 0x003800380f267812 */ /* 0x000fe200078ec0ff */
[----:B------:R-:W-:Y:S01]  /*3a00*/  HFMA2 R42, R42, R3.H1_H1, -132, -132 ;  /* 0xd820d8202a2a7431 */ /* 0x000fe20000060003 */
[----:B------:R-:W-:Y:S02]  /*3a10*/  SHF.R.U32.HI R22, RZ, 0x6, R15 ;  /* 0x00000006ff167819 */ /* 0x000fe4000001160f */
[----:B------:R-:W-:Y:S01]  /*3a20*/  LOP3.LUT R15, R12, 0x70007, RZ, 0xc0, !PT ;  /* 0x000700070c0f7812 */ /* 0x000fe200078ec0ff */
[----:B------:R-:W-:Y:S01]  /*3a30*/  HFMA2.MMA R24, R41, R25, R24 ;  /* 0x0000001929187235 */ /* 0x000fe20000000018 */
[----:B------:R-:W-:-:S02]  /*3a40*/  LOP3.LUT R44, R37, 0x64006400, RZ, 0xfc, !PT ;  /* 0x64006400252c7812 */ /* 0x000fc400078efcff */
[----:B------:R-:W-:Y:S02]  /*3a50*/  LOP3.LUT R38, R38, 0x64006400, RZ, 0xfc, !PT ;  /* 0x6400640026267812 */ /* 0x000fe400078efcff */
[----:B------:R-:W-:Y:S01]  /*3a60*/  LOP3.LUT R40, R39, 0x64006400, RZ, 0xfc, !PT ;  /* 0x6400640027287812 */ /* 0x000fe200078efcff */
[-C--:B------:R-:W-:Y:S01]  /*3a70*/  HFMA2 R37, R44, R3.reuse.H1_H1, -132, -132 ;  /* 0xd820d8202c257431 */ /* 0x080fe20000060003 */
[----:B------:R-:W-:Y:S01]  /*3a80*/  LOP3.LUT R25, R15, 0x64006400, RZ, 0xfc, !PT ;  /* 0x640064000f197812 */ /* 0x000fe200078efcff */
[-C--:B------:R-:W-:Y:S01]  /*3a90*/  HFMA2.MMA R15, R42, R26.reuse, R35 ;  /* 0x0000001a2a0f7235 */ /* 0x080fe20000000023 */
[----:B------:R-:W-:Y:S01]  /*3aa0*/  SHF.R.U32.HI R13, RZ, 0x6, R13 ;  /* 0x00000006ff0d7819 */ /* 0x000fe2000001160d */
[-C--:B------:R-:W-:Y:S01]  /*3ab0*/  HFMA2 R35, R38, R3.reuse.H1_H1, -132, -132 ;  /* 0xd820d82026237431 */ /* 0x080fe20000060003 */
[----:B------:R-:W-:Y:S01]  /*3ac0*/  SHF.R.U32.HI R14, RZ, 0x6, R14 ;  /* 0x00000006ff0e7819 */ /* 0x000fe2000001160e */
[----:B------:R-:W-:Y:S01]  /*3ad0*/  HFMA2 R40, R40, R3.H1_H1, -132, -132 ;  /* 0xd820d82028287431 */ /* 0x000fe20000060003 */
[-C--:B------:R-:W-:Y:S01]  /*3ae0*/  HFMA2.MMA R36, R37, R26.reuse, R36 ;  /* 0x0000001a25247235 */ /* 0x080fe20000000024 */
[----:B------:R-:W-:Y:S01]  /*3af0*/  HADD2 R38, R25, -1028, -1028 ;  /* 0xe404e40419267430 */ /* 0x000fe20000000000 */
[----:B------:R-:W-:Y:S01]  /*3b00*/  LOP3.LUT R25, R13, 0x70007, RZ, 0xc0, !PT ;  /* 0x000700070d197812 */ /* 0x000fe200078ec0ff */
[----:B------:R-:W-:Y:S01]  /*3b10*/  HFMA2 R23, R40, R26, R23 ;  /* 0x0000001a28177231 */ /* 0x000fe20000000017 */
[----:B------:R-:W-:Y:S01]  /*3b20*/  HFMA2.MMA R24, R35, R26, R24 ;  /* 0x0000001a23187235 */ /* 0x000fe20000000018 */
[----:B------:R-:W-:Y:S01]  /*3b30*/  HFMA2 R15, R38, R27, R15 ;  /* 0x0000001b260f7231 */ /* 0x000fe2000000000f */
[----:B------:R-:W-:-:S02]  /*3b40*/  LOP3.LUT R26, R25, 0x64006400, RZ, 0xfc, !PT ;  /* 0x64006400191a7812 */ /* 0x000fc400078efcff */
[----:B------:R-:W-:Y:S02]  /*3b50*/  LOP3.LUT R38, R22, 0x70007, RZ, 0xc0, !PT ;  /* 0x0007000716267812 */ /* 0x000fe400078ec0ff */
[----:B------:R-:W-:Y:S01]  /*3b60*/  LOP3.LUT R25, R12, 0x380038, RZ, 0xc0, !PT ;  /* 0x003800380c197812 */ /* 0x000fe200078ec0ff */
[----:B------:R-:W-:Y:S01]  /*3b70*/  HADD2 R41, R26, -1028, -1028 ;  /* 0xe404e4041a297430 */ /* 0x000fe20000000000 */
[----:B------:R-:W-:Y:S02]  /*3b80*/  LOP3.LUT R35, R14, 0x70007, RZ, 0xc0, !PT ;  /* 0x000700070e237812 */ /* 0x000fe400078ec0ff */
[----:B------:R-:W-:Y:S02]  /*3b90*/  LOP3.LUT R39, R38, 0x64006400, RZ, 0xfc, !PT ;  /* 0x6400640026277812 */ /* 0x000fe400078efcff */
[----:B------:R-:W-:Y:S01]  /*3ba0*/  LOP3.LUT R38, R25, 0x64006400, RZ, 0xfc, !PT ;  /* 0x6400640019267812 */ /* 0x000fe200078efcff */
[-C--:B------:R-:W-:Y:S01]  /*3bb0*/  HFMA2.MMA R26, R41, R27.reuse, R36 ;  /* 0x0000001b291a7235 */ /* 0x080fe20000000024 */
[----:B------:R-:W-:Y:S01]  /*3bc0*/  LOP3.LUT R37, R35, 0x64006400, RZ, 0xfc, !PT ;  /* 0x6400640023257812 */ /* 0x000fe200078efcff */
[----:B------:R-:W-:Y:S01]  /*3bd0*/  HADD2 R39, R39, -1028, -1028 ;  /* 0xe404e40427277430 */ /* 0x000fe20000000000 */
[----:B------:R-:W-:Y:S01]  /*3be0*/  LOP3.LUT R25, R14, 0x380038, RZ, 0xc0, !PT ;  /* 0x003800380e197812 */ /* 0x000fe200078ec0ff */
[----:B------:R-:W-:Y:S01]  /*3bf0*/  HFMA2 R38, R38, R3.H1_H1, -132, -132 ;  /* 0xd820d82026267431 */ /* 0x000fe20000060003 */
[----:B------:R-:W-:Y:S01]  /*3c00*/  LOP3.LUT R35, R13, 0x380038, RZ, 0xc0, !PT ;  /* 0x003800380d237812 */ /* 0x000fe200078ec0ff */
[----:B------:R-:W-:Y:S01]  /*3c10*/  HADD2 R42, R37, -1028, -1028 ;  /* 0xe404e404252a7430 */ /* 0x000fe20000000000 */
[----:B------:R-:W-:Y:S01]  /*3c20*/  LOP3.LUT R36, R25, 0x64006400, RZ, 0xfc, !PT ;  /* 0x6400640019247812 */ /* 0x000fe200078efcff */
[----:B------:R-:W-:Y:S01]  /*3c30*/  HFMA2.MMA R24, R39, R27, R24 ;  /* 0x0000001b27187235 */ /* 0x000fe20000000018 */
[----:B------:R-:W-:Y:S01]  /*3c40*/  LOP3.LUT R40, R35, 0x64006400, RZ, 0xfc, !PT ;  /* 0x6400640023287812 */ /* 0x000fe200078efcff */
[----:B------:R-:W-:Y:S01]  /*3c50*/  HFMA2 R23, R42, R27, R23 ;  /* 0x0000001b2a177231 */ /* 0x000fe20000000017 */
[----:B------:R-:W-:Y:S01]  /*3c60*/  LOP3.LUT R25, R13, 0x1c001c0, RZ, 0xc0, !PT ;  /* 0x01c001c00d197812 */ /* 0x000fe200078ec0ff */
[-C--:B------:R-:W-:Y:S01]  /*3c70*/  HFMA2 R36, R36, R3.reuse.H1_H1, -132, -132 ;  /* 0xd820d82024247431 */ /* 0x080fe20000060003 */
[----:B------:R-:W-:Y:S01]  /*3c80*/  LOP3.LUT R27, R22, 0x380038, RZ, 0xc0, !PT ;  /* 0x00380038161b7812 */ /* 0x000fe200078ec0ff */
[----:B------:R-:W-:Y:S01]  /*3c90*/  HFMA2 R35, R40, R3.H1_H1, -132, -132 ;  /* 0xd820d82028237431 */ /* 0x000fe20000060003 */
[----:B------:R-:W-:Y:S01]  /*3ca0*/  LOP3.LUT R12, R12, 0x1c001c0, RZ, 0xc0, !PT ;  /* 0x01c001c00c0c7812 */ /* 0x000fe200078ec0ff */
[----:B0-----:R-:W-:Y:S01]  /*3cb0*/  HFMA2 R15, R38, R8, R15 ;  /* 0x00000008260f7231 */ /* 0x001fe2000000000f */
[----:B------:R-:W-:-:S02]  /*3cc0*/  LOP3.LUT R14, R14, 0x1c001c0, RZ, 0xc0, !PT ;  /* 0x01c001c00e0e7812 */ /* 0x000fc400078ec0ff */
[----:B------:R-:W-:Y:S01]  /*3cd0*/  LOP3.LUT R25, R25, 0x64006400, RZ, 0xfc, !PT ;  /* 0x6400640019197812 */ /* 0x000fe200078efcff */
[-C--:B------:R-:W-:Y:S01]  /*3ce0*/  HFMA2.MMA R26, R35, R8.reuse, R26 ;  /* 0x00000008231a7235 */ /* 0x080fe2000000001a */
[----:B------:R-:W-:Y:S02]  /*3cf0*/  LOP3.LUT R38, R27, 0x64006400, RZ, 0xfc, !PT ;  /* 0x640064001b267812 */ /* 0x000fe400078efcff */
[----:B------:R-:W-:Y:S01]  /*3d00*/  LOP3.LUT R13, R12, 0x64006400, RZ, 0xfc, !PT ;  /* 0x640064000c0d7812 */ /* 0x000fe200078efcff */
[----:B------:R-:W-:Y:S01]  /*3d10*/  HFMA2.MMA R12, R36, R8, R23 ;  /* 0x00000008240c7235 */ /* 0x000fe20000000017 */
[----:B------:R-:W-:Y:S01]  /*3d20*/  LOP3.LUT R27, R14, 0x64006400, RZ, 0xfc, !PT ;  /* 0x640064000e1b7812 */ /* 0x000fe200078efcff */
[-C--:B------:R-:W-:Y:S01]  /*3d30*/  HFMA2 R25, R25, R2.reuse.H1_H1, -20, -20 ;  /* 0xcd00cd0019197431 */ /* 0x080fe20000060002 */
[----:B------:R-:W-:Y:S01]  /*3d40*/  LOP3.LUT R40, R22, 0x1c001c0, RZ, 0xc0, !PT ;  /* 0x01c001c016287812 */ /* 0x000fe200078ec0ff */
[-C--:B------:R-:W-:Y:S01]  /*3d50*/  HFMA2 R14, R13, R2.reuse.H1_H1, -20, -20 ;  /* 0xcd00cd000d0e7431 */ /* 0x080fe20000060002 */
[C---:B------:R-:W-:Y:S01]  /*3d60*/  LOP3.LUT R35, R17.reuse, 0x380038, RZ, 0xc0, !PT ;  /* 0x0038003811237812 */ /* 0x040fe200078ec0ff */
[-C--:B------:R-:W-:Y:S01]  /*3d70*/  HFMA2 R13, R27, R2.reuse.H1_H1, -20, -20 ;  /* 0xcd00cd001b0d7431 */ /* 0x080fe20000060002 */
[----:B------:R-:W-:Y:S01]  /*3d80*/  LOP3.LUT R41, R40, 0x64006400, RZ, 0xfc, !PT ;  /* 0x6400640028297812 */ /* 0x000fe200078efcff */
[----:B------:R-:W-:Y:S01]  /*3d90*/  HFMA2.MMA R26, R25, R9, R26 ;  /* 0x00000009191a7235 */ /* 0x000fe2000000001a */
[-C--:B------:R-:W-:Y:S01]  /*3da0*/  HFMA2 R27, R14, R9.reuse, R15 ;  /* 0x000000090e1b7231 */ /* 0x080fe2000000000f */
[----:B------:R-:W-:Y:S01]  /*3db0*/  LOP3.LUT R37, R17, 0x70007, RZ, 0xc0, !PT ;  /* 0x0007000711257812 */ /* 0x000fe200078ec0ff */
[----:B------:R-:W-:Y:S01]  /*3dc0*/  HFMA2 R25, R13, R9, R12 ;  /* 0x000000090d197231 */ /* 0x000fe2000000000c */
[----:B------:R-:W-:Y:S01]  /*3dd0*/  LOP3.LUT R22, R18, 0x380038, RZ, 0xc0, !PT ;  /* 0x0038003812167812 */ /* 0x000fe200078ec0ff */
[----:B------:R-:W-:Y:S01]  /*3de0*/  HFMA2 R23, R38, R3.H1_H1, -132, -132 ;  /* 0xd820d82026177431 */ /* 0x000fe20000060003 */
[----:B------:R-:W0:Y:S01]  /*3df0*/  LDS.128 R12, [UR4+0x30] ;  /* 0x00003004ff0c7984 */ /* 0x000e220008000c00 */
[----:B------:R-:W-:Y:S01]  /*3e00*/  LOP3.LUT R38, R16, 0x70007, RZ, 0xc0, !PT ;  /* 0x0007000710267812 */ /* 0x000fe200078ec0ff */
[----:B------:R-:W-:Y:S01]  /*3e10*/  HFMA2 R40, R41, R2.H1_H1, -20, -20 ;  /* 0xcd00cd0029287431 */ /* 0x000fe20000060002 */
[----:B------:R-:W-:-:S02]  /*3e20*/  LOP3.LUT R39, R18, 0x70007, RZ, 0xc0, !PT ;  /* 0x0007000712277812 */ /* 0x000fc400078ec0ff */
[----:B------:R-:W-:Y:S01]  /*3e30*/  HFMA2.MMA R23, R23, R8, R24 ;  /* 0x0000000817177235 */ /* 0x000fe20000000018 */
[----:B------:R-:W-:Y:S02]  /*3e40*/  LOP3.LUT R24, R16, 0x380038, RZ, 0xc0, !PT ;  /* 0x0038003810187812 */ /* 0x000fe400078ec0ff */
[----:B------:R-:W-:Y:S02]  /*3e50*/  SHF.R.U32.HI R8, RZ, 0x6, R16 ;  /* 0x00000006ff087819 */ /* 0x000fe40000011610 */
[----:B------:R-:W-:Y:S02]  /*3e60*/  SHF.R.U32.HI R16, RZ, 0x6, R17 ;  /* 0x00000006ff107819 */ /* 0x000fe40000011611 */
[----:B------:R-:W-:Y:S01]  /*3e70*/  SHF.R.U32.HI R17, RZ, 0x6, R18 ;  /* 0x00000006ff117819 */ /* 0x000fe20000011612 */
[----:B------:R-:W-:Y:S01]  /*3e80*/  HFMA2.MMA R9, R40, R9, R23 ;  /* 0x0000000928097235 */ /* 0x000fe20000000017 */
        /* <DEDUP_REMOVED lines=15> */
[-C--:B------:R-:W-:Y:S01]  /*3f80*/  HFMA2.MMA R19, R37, R10.reuse, R26 ;  /* 0x0000000a25137235 */ /* 0x080fe2000000001a */
[-C--:B------:R-:W-:Y:S01]  /*3f90*/  HFMA2 R24, R24, R3.reuse.H1_H1, -132, -132 ;  /* 0xd820d82018187431 */ /* 0x080fe20000060003 */
[----:B------:R-:W-:Y:S01]  /*3fa0*/  HFMA2.MMA R9, R40, R10, R9 ;  /* 0x0000000a28097235 */ /* 0x000fe20000000009 */
[----:B------:R-:W-:Y:S01]  /*3fb0*/  HFMA2 R25, R38, R10, R25 ;  /* 0x0000000a26197231 */ /* 0x000fe20000000019 */
[----:B------:R-:W-:Y:S01]  /*3fc0*/  LOP3.LUT R26, R35, 0x64006400, RZ, 0xfc, !PT ;  /* 0x64006400231a7812 */ /* 0x000fe200078efcff */
[-C--:B------:R-:W-:Y:S01]  /*3fd0*/  HFMA2 R36, R36, R3.reuse.H1_H1, -132, -132 ;  /* 0xd820d82024247431 */ /* 0x080fe20000060003 */
[----:B------:R-:W-:Y:S01]  /*3fe0*/  LOP3.LUT R10, R8, 0x70007, RZ, 0xc0, !PT ;  /* 0x00070007080a7812 */ /* 0x000fe200078ec0ff */
[----:B------:R-:W-:Y:S01]  /*3ff0*/  HFMA2.MMA R27, R24, R11, R27 ;  /* 0x0000000b181b7235 */ /* 0x000fe2000000001b */
[-C--:B------:R-:W-:Y:S01]  /*4000*/  HFMA2 R24, R22, R3.reuse.H1_H1, -132, -132 ;  /* 0xd820d82016187431 */ /* 0x080fe20000060003 */
[----:B------:R-:W-:Y:S01]  /*4010*/  LOP3.LUT R23, R16, 0x70007, RZ, 0xc0, !PT ;  /* 0x0007000710177812 */ /* 0x000fe200078ec0ff */
[----:B------:R-:W-:Y:S01]  /*4020*/  HFMA2 R26, R26, R3.H1_H1, -132, -132 ;  /* 0xd820d8201a1a7431 */ /* 0x000fe20000060003 */
[----:B------:R-:W-:-:S02]  /*4030*/  LOP3.LUT R10, R10, 0x64006400, RZ, 0xfc, !PT ;  /* 0x640064000a0a7812 */ /* 0x000fc400078efcff */
[----:B------:R-:W-:Y:S02]  /*4040*/  LOP3.LUT R23, R23, 0x64006400, RZ, 0xfc, !PT ;  /* 0x6400640017177812 */ /* 0x000fe400078efcff */
[C---:B------:R-:W-:Y:S01]  /*4050*/  LOP3.LUT R35, R18.reuse, 0x380038, RZ, 0xc0, !PT ;  /* 0x0038003812237812 */ /* 0x040fe200078ec0ff */
[----:B------:R-:W-:Y:S01]  /*4060*/  HADD2 R22, R10, -1028, -1028 ;  /* 0xe404e4040a167430 */ /* 0x000fe20000000000 */
[-C--:B------:R-:W-:Y:S01]  /*4070*/  HFMA2.MMA R19, R26, R11.reuse, R19 ;  /* 0x0000000b1a137235 */ /* 0x080fe20000000013 */
[----:B------:R-:W-:Y:S01]  /*4080*/  HFMA2 R10, R24, R11, R25 ;  /* 0x0000000b180a7231 */ /* 0x000fe20000000019 */
[----:B------:R-:W-:Y:S01]  /*4090*/  HFMA2.MMA R11, R36, R11, R9 ;  /* 0x0000000b240b7235 */ /* 0x000fe20000000009 */
[----:B0-----:R-:W-:Y:S01]  /*40a0*/  HFMA2 R9, R22, R12, R27 ;  /* 0x0000000c16097231 */ /* 0x001fe2000000001b */
[----:B------:R-:W-:Y:S01]  /*40b0*/  LOP3.LUT R27, R18, 0x70007, RZ, 0xc0, !PT ;  /* 0x00070007121b7812 */ /* 0x000fe200078ec0ff */
[----:B------:R-:W-:Y:S01]  /*40c0*/  HADD2 R38, R23, -1028, -1028 ;  /* 0xe404e40417267430 */ /* 0x000fe20000000000 */
[----:B------:R-:W-:-:S02]  /*40d0*/  LOP3.LUT R25, R17, 0x70007, RZ, 0xc0, !PT ;  /* 0x0007000711197812 */ /* 0x000fc400078ec0ff */
[----:B------:R-:W-:Y:S02]  /*40e0*/  LOP3.LUT R27, R27, 0x64006400, RZ, 0xfc, !PT ;  /* 0x640064001b1b7812 */ /* 0x000fe400078efcff */
[----:B------:R-:W-:Y:S01]  /*40f0*/  LOP3.LUT R24, R16, 0x380038, RZ, 0xc0, !PT ;  /* 0x0038003810187812 */ /* 0x000fe200078ec0ff */
[-C--:B------:R-:W-:Y:S01]  /*4100*/  HFMA2.MMA R19, R38, R12.reuse, R19 ;  /* 0x0000000c26137235 */ /* 0x080fe20000000013 */
[----:B------:R-:W-:Y:S01]  /*4110*/  LOP3.LUT R36, R35, 0x64006400, RZ, 0xfc, !PT ;  /* 0x6400640023247812 */ /* 0x000fe200078efcff */
[----:B------:R-:W-:Y:S01]  /*4120*/  HADD2 R40, R27, -1028, -1028 ;  /* 0xe404e4041b287430 */ /* 0x000fe20000000000 */
[----:B------:R-:W-:Y:S02]  /*4130*/  LOP3.LUT R25, R25, 0x64006400, RZ, 0xfc, !PT ;  /* 0x6400640019197812 */ /* 0x000fe400078efcff */
[----:B------:R-:W-:Y:S01]  /*4140*/  LOP3.LUT R24, R24, 0x64006400, RZ, 0xfc, !PT ;  /* 0x6400640018187812 */ /* 0x000fe200078efcff */
[-C--:B------:R-:W-:Y:S01]  /*4150*/  HFMA2 R36, R36, R3.reuse.H1_H1, -132, -132 ;  /* 0xd820d82024247431 */ /* 0x080fe20000060003 */
[----:B------:R-:W-:Y:S01]  /*4160*/  LOP3.LUT R18, R18, 0x1c001c0, RZ, 0xc0, !PT ;  /* 0x01c001c012127812 */ /* 0x000fe200078ec0ff */
[----:B------:R-:W-:Y:S01]  /*4170*/  HFMA2.MMA R11, R40, R12, R11 ;  /* 0x0000000c280b7235 */ /* 0x000fe2000000000b */
[----:B------:R-:W-:Y:S01]  /*4180*/  HADD2 R25, R25, -1028, -1028 ;  /* 0xe404e40419197430 */ /* 0x000fe20000000000 */
[----:B------:R-:W-:Y:S01]  /*4190*/  LOP3.LUT R16, R16, 0x1c001c0, RZ, 0xc0, !PT ;  /* 0x01c001c010107812 */ /* 0x000fe200078ec0ff */
[----:B------:R-:W-:Y:S01]  /*41a0*/  HFMA2 R24, R24, R3.H1_H1, -132, -132 ;  /* 0xd820d82018187431 */ /* 0x000fe20000060003 */
[----:B------:R-:W-:Y:S01]  /*41b0*/  LOP3.LUT R27, R18, 0x64006400, RZ, 0xfc, !PT ;  /* 0x64006400121b7812 */ /* 0x000fe200078efcff */
[----:B------:R-:W-:Y:S01]  /*41c0*/  HFMA2 R10, R25, R12, R10 ;  /* 0x0000000c190a7231 */ /* 0x000fe2000000000a */
[----:B------:R-:W-:-:S02]  /*41d0*/  LOP3.LUT R12, R17, 0x1c001c0, RZ, 0xc0, !PT ;  /* 0x01c001c0110c7812 */ /* 0x000fc400078ec0ff */
[----:B------:R-:W-:Y:S01]  /*41e0*/  LOP3.LUT R23, R16, 0x64006400, RZ, 0xfc, !PT ;  /* 0x6400640010177812 */ /* 0x000fe200078efcff */
[-C--:B------:R-:W-:Y:S01]  /*41f0*/  HFMA2.MMA R11, R36, R13.reuse, R11 ;  /* 0x0000000d240b7235 */ /* 0x080fe2000000000b */
[----:B------:R-:W-:Y:S01]  /*4200*/  LOP3.LUT R26, R17, 0x380038, RZ, 0xc0, !PT ;  /* 0x00380038111a7812 */ /* 0x000fe200078ec0ff */
[-C--:B------:R-:W-:Y:S01]  /*4210*/  HFMA2 R16, R27, R2.reuse.H1_H1, -20, -20 ;  /* 0xcd00cd001b107431 */ /* 0x080fe20000060002 */
[----:B------:R-:W-:Y:S01]  /*4220*/  HFMA2.MMA R19, R24, R13, R19 ;  /* 0x0000000d18137235 */ /* 0x000fe20000000013 */
        /* <DEDUP_REMOVED lines=8> */
[-C--:B------:R-:W-:Y:S01]  /*42b0*/  HFMA2 R26, R26, R3.reuse.H1_H1, -132, -132 ;  /* 0xd820d8201a1a7431 */ /* 0x080fe20000060003 */
[----:B------:R-:W-:Y:S01]  /*42c0*/  LOP3.LUT R8, R8, 0x1c001c0, RZ, 0xc0, !PT ;  /* 0x01c001c008087812 */ /* 0x000fe200078ec0ff */
[----:B------:R-:W-:Y:S01]  /*42d0*/  HADD2 R34, R34, -1028, -1028 ;  /* 0xe404e40422227430 */ /* 0x000fe20000000000 */
[----:B------:R-:W-:Y:S01]  /*42e0*/  HFMA2.MMA R19, R12, R14, R19 ;  /* 0x0000000e0c137235 */ /* 0x000fe20000000013 */
[----:B------:R-:W-:Y:S01]  /*42f0*/  HFMA2 R22, R22, R3.H1_H1, -132, -132 ;  /* 0xd820d82016167431 */ /* 0x000fe20000060003 */
[----:B------:R-:W-:Y:S01]  /*4300*/  LOP3.LUT R17, R8, 0x64006400, RZ, 0xfc, !PT ;  /* 0x6400640008117812 */ /* 0x000fe200078efcff */
[-C--:B------:R-:W-:Y:S01]  /*4310*/  HFMA2 R10, R26, R13.reuse, R10 ;  /* 0x0000000d1a0a7231 */ /* 0x080fe2000000000a */
[----:B------:R-:W-:Y:S01]  /*4320*/  LOP3.LUT R21, R21, 0x64006400, RZ, 0xfc, !PT ;  /* 0x6400640015157812 */ /* 0x000fe200078efcff */
[-C--:B------:R-:W-:Y:S01]  /*4330*/  HFMA2.MMA R11, R34, R15.reuse, R11 ;  /* 0x0000000f220b7235 */ /* 0x080fe2000000000b */
[----:B------:R-:W-:Y:S01]  /*4340*/  LOP3.LUT R20, R20, 0x64006400, RZ, 0xfc, !PT ;  /* 0x6400640014147812 */ /* 0x000fe200078efcff */
[----:B------:R-:W-:Y:S01]  /*4350*/  HFMA2 R9, R22, R13, R9 ;  /* 0x0000000d16097231 */ /* 0x000fe20000000009 */
[----:B------:R-:W-:Y:S01]  /*4360*/  HFMA2.MMA R19, R30, R15, R19 ;  /* 0x0000000f1e137235 */ /* 0x000fe20000000013 */
[----:B------:R-:W-:Y:S01]  /*4370*/  HFMA2 R8, R17, R2.H1_H1, -20, -20 ;  /* 0xcd00cd0011087431 */ /* 0x000fe20000060002 */
[----:B------:R-:W-:Y:S01]  /*4380*/  PRMT R2, R2, 0x5410, R3 ;  /* 0x0000541002027816 */ /* 0x000fe20000000003 */
        /* <DEDUP_REMOVED lines=14> */
.L_x_3588:
[----:B------:R-:W-:Y:S01]  /*4470*/  ISETP.LT.AND P2, PT, R29, R28, PT ;  /* 0x0000001c1d00720c */ /* 0x000fe20003f41270 */
[----:B------:R-:W-:Y:S01]  /*4480*/  UIADD3 UR4, UR4, 0x40, URZ ;  /* 0x0000004004047890 */ /* 0x000fe2000fffe03f */
[----:B--2---:R-:W-:Y:S02]  /*4490*/  MOV R20, R32 ;  /* 0x0000002000147202 */ /* 0x004fe40000000f00 */
[----:B------:R-:W-:Y:S02]  /*44a0*/  MOV R21, R33 ;  /* 0x0000002100157202 */ /* 0x000fe40000000f00 */
[----:B------:R-:W-:-:S07]  /*44b0*/  MOV R23, R29 ;  /* 0x0000001d00177202 */ /* 0x000fce0000000f00 */
[----:B------:R-:W-:Y:S05]  /*44c0*/  @!P0 BRA P2, `(.L_x_3589) ;  /* 0xffffffe800f88947 */ /* 0x000fea000103ffff */
.L_x_3587:
        /* <DEDUP_REMOVED lines=8> */
.L_x_3592:
[----:B------:R-:W-:-:S04]  /*4550*/  IADD3 R23, R23, 0x10, RZ ;  /* 0x0000001017177810 */ /* 0x000fc80007ffe0ff */
[C---:B------:R-:W-:Y:S02]  /*4560*/  ISETP.GE.AND P0, PT, R23.reuse, UR5, PT ;  /* 0x0000000517007c0c */ /* 0x040fe4000bf06270 */
[----:B------:R-:W-:Y:S01]  /*4570*/  ISETP.LT.AND P3, PT, R23, R28, PT ;  /* 0x0000001c1700720c */ /* 0x000fe20003f61270 */
[----:B------:R-:W-:-:S12]  /*4580*/  @!P1 BRA `(.L_x_3591) ;  /* 0x0000000800589947 */ /* 0x000fd80003800000 */
[----:B-----5:R-:W2:Y:S01]  /*4590*/  LDG.E.128.CONSTANT R12, desc[UR6][R20.64] ;  /* 0x00000006140c7981 */ /* 0x020ea2000c1e9d00 */
[----:B------:R-:W-:Y:S01]  /*45a0*/  HFMA2.MMA R8, -RZ, RZ, 0, 0.0625 ;  /* 0x00002c00ff087435 */ /* 0x000fe200000001ff */
[----:B------:R-:W-:Y:S02]  /*45b0*/  MOV R9, 0x2400 ;  /* 0x0000240000097802 */ /* 0x000fe40000000f00 */
[----:B------:R-:W-:Y:S02]  /*45c0*/  MOV R22, 0x3400 ;  /* 0x0000340000167802 */ /* 0x000fe40000000f00 */
[----:B0-----:R-:W-:Y:S02]  /*45d0*/  PRMT R2, R2, 0x5410, R9 ;  /* 0x0000541002027816 */ /* 0x001fe40000000009 */
[----:B------:R-:W-:-:S03]  /*45e0*/  PRMT R4, R4, 0x5410, R5 ;  /* 0x0000541004047816 */ /* 0x000fc60000000005 */
[----:B------:R-:W-:Y:S02]  /*45f0*/  PRMT R3, R3, 0x5410, R8 ;  /* 0x0000541003037816 */ /* 0x000fe40000000008 */
[----:B------:R-:W0:Y:S01]  /*4600*/  LDS.128 R8, [UR4] ;  /* 0x00000004ff087984 */ /* 0x000e220008000c00 */
[----:B--2---:R-:W-:Y:S02]  /*4610*/  LOP3.LUT R41, R14, 0xc000c, RZ, 0xc0, !PT ;  /* 0x000c000c0e297812 */ /* 0x004fe400078ec0ff */
[----:B------:R-:W-:Y:S02]  /*4620*/  SHF.R.U32.HI R18, RZ, 0x8, R14 ;  /* 0x00000008ff127819 */ /* 0x000fe4000001160e */
[----:B------:R-:W-:Y:S02]  /*4630*/  LOP3.LUT R33, R12, 0x30003, RZ, 0xc0, !PT ;  /* 0x000300030c217812 */ /* 0x000fe400078ec0ff */
[----:B------:R-:W-:Y:S02]  /*4640*/  LOP3.LUT R29, R14, 0x30003, RZ, 0xc0, !PT ;  /* 0x000300030e1d7812 */ /* 0x000fe400078ec0ff */
[----:B------:R-:W-:-:S02]  /*4650*/  LOP3.LUT R41, R41, 0x64006400, RZ, 0xfc, !PT ;  /* 0x6400640029297812 */ /* 0x000fc400078efcff */
[----:B------:R-:W-:Y:S02]  /*4660*/  SHF.R.U32.HI R27, RZ, 0x8, R15 ;  /* 0x00000008ff1b7819 */ /* 0x000fe4000001160f */
[----:B------:R-:W-:Y:S01]  /*4670*/  LOP3.LUT R34, R18, 0xc000c, RZ, 0xc0, !PT ;  /* 0x000c000c12227812 */ /* 0x000fe200078ec0ff */
[----:B------:R-:W-:Y:S01]  /*4680*/  HFMA2 R40, R41, R22.H0_H0, -258, -258 ;  /* 0xdc08dc0829287431 */ /* 0x000fe20000040016 */
        /* <DEDUP_REMOVED lines=8> */
[----:B------:R-:W-:Y:S02]  /*4710*/  LOP3.LUT R41, R34, 0x64006400, RZ, 0xfc, !PT ;  /* 0x6400640022297812 */ /* 0x000fe400078efcff */
[----:B------:R-:W-:Y:S01]  /*4720*/  LOP3.LUT R31, R31, 0x64006400, RZ, 0xfc, !PT ;  /* 0x640064001f1f7812 */ /* 0x000fe200078efcff */
[----:B0-----:R-:W-:Y:S01]  /*4730*/  HFMA2.MMA R34, R33, R8, RZ ;  /* 0x0000000821227235 */ /* 0x001fe200000000ff */
        /* <DEDUP_REMOVED lines=8> */
[----:B------:R-:W-:Y:S01]  /*47c0*/  SHF.R.U32.HI R19, RZ, 0x8, R12 ;  /* 0x00000008ff137819 */ /* 0x000fe2000001160c */
[----:B------:R-:W-:Y:S01]  /*47d0*/  HFMA2 R38, R35, R22.H0_H0, -258, -258 ;  /* 0xdc08dc0823267431 */ /* 0x000fe20000040016 */
[----:B------:R-:W-:Y:S01]  /*47e0*/  HFMA2.MMA R35, R29, R8, RZ ;  /* 0x000000081d237235 */ /* 0x000fe200000000ff */
[-C--:B------:R-:W-:Y:S01]  /*47f0*/  HFMA2 R36, R31, R8.reuse, RZ.H0_H0 ;  /* 0x000000081f247231 */ /* 0x080fe200000400ff */
[----:B------:R-:W-:Y:S01]  /*4800*/  LOP3.LUT R39, R13, 0xc000c, RZ, 0xc0, !PT ;  /* 0x000c000c0d277812 */ /* 0x000fe200078ec0ff */
[----:B------:R-:W-:Y:S01]  /*4810*/  HFMA2 R42, R41, R8, RZ.H0_H0 ;  /* 0x00000008292a7231 */ /* 0x000fe200000400ff */
[C---:B------:R-:W-:Y:S01]  /*4820*/  LOP3.LUT R41, R12.reuse, 0x300030, RZ, 0xc0, !PT ;  /* 0x003000300c297812 */ /* 0x040fe200078ec0ff */
[----:B------:R-:W-:Y:S01]  /*4830*/  HFMA2 R37, R37, R22.H0_H0, -258, -258 ;  /* 0xdc08dc0825257431 */ /* 0x000fe20000040016 */
[----:B------:R-:W-:-:S02]  /*4840*/  LOP3.LUT R8, R12, 0xc000c0, RZ, 0xc0, !PT ;  /* 0x00c000c00c087812 */ /* 0x000fc400078ec0ff */
[----:B------:R-:W-:Y:S01]  /*4850*/  SHF.R.U32.HI R25, RZ, 0x8, R13 ;  /* 0x00000008ff197819 */ /* 0x000fe2000001160d */
[-C--:B------:R-:W-:Y:S01]  /*4860*/  HFMA2.MMA R40, R40, R9.reuse, R35 ;  /* 0x0000000928287235 */ /* 0x080fe20000000023 */
[C---:B------:R-:W-:Y:S01]  /*4870*/  LOP3.LUT R12, R13.reuse, 0x300030, RZ, 0xc0, !PT ;  /* 0x003000300d0c7812 */ /* 0x040fe200078ec0ff */
[-C--:B------:R-:W-:Y:S01]  /*4880*/  HFMA2.MMA R34, R37, R9.reuse, R34 ;  /* 0x0000000925227235 */ /* 0x080fe20000000022 */
[----:B------:R-:W-:Y:S01]  /*4890*/  LOP3.LUT R29, R13, 0xc000c0, RZ, 0xc0, !PT ;  /* 0x00c000c00d1d7812 */ /* 0x000fe200078ec0ff */
[----:B------:R-:W-:Y:S01]  /*48a0*/  HFMA2.MMA R42, R38, R9, R42 ;  /* 0x00000009262a7235 */ /* 0x000fe2000000002a */
[C---:B------:R-:W-:Y:S02]  /*48b0*/  LOP3.LUT R13, R14.reuse, 0x300030, RZ, 0xc0, !PT ;  /* 0x003000300e0d7812 */ /* 0x040fe400078ec0ff */
[----:B------:R-:W-:Y:S02]  /*48c0*/  LOP3.LUT R31, R14, 0xc000c0, RZ, 0xc0, !PT ;  /* 0x00c000c00e1f7812 */ /* 0x000fe400078ec0ff */
[----:B------:R-:W-:-:S02]  /*48d0*/  LOP3.LUT R39, R39, 0x64006400, RZ, 0xfc, !PT ;  /* 0x6400640027277812 */ /* 0x000fc400078efcff */
[----:B------:R-:W-:Y:S02]  /*48e0*/  LOP3.LUT R14, R41, 0x64006400, RZ, 0xfc, !PT ;  /* 0x64006400290e7812 */ /* 0x000fe400078efcff */
[----:B------:R-:W-:Y:S01]  /*48f0*/  LOP3.LUT R44, R13, 0x64006400, RZ, 0xfc, !PT ;  /* 0x640064000d2c7812 */ /* 0x000fe200078efcff */
[----:B------:R-:W-:Y:S01]  /*4900*/  HFMA2 R39, R39, R22.H0_H0, -258, -258 ;  /* 0xdc08dc0827277431 */ /* 0x000fe20000040016 */
[C---:B------:R-:W-:Y:S01]  /*4910*/  LOP3.LUT R33, R15.reuse, 0x300030, RZ, 0xc0, !PT ;  /* 0x003000300f217812 */ /* 0x040fe200078ec0ff */
[-C--:B------:R-:W-:Y:S01]  /*4920*/  HFMA2 R13, R14, R3.reuse.H1_H1, -66, -66 ;  /* 0xd420d4200e0d7431 */ /* 0x080fe20000060003 */
[----:B------:R-:W-:Y:S01]  /*4930*/  LOP3.LUT R32, R15, 0xc000c0, RZ, 0xc0, !PT ;  /* 0x00c000c00f207812 */ /* 0x000fe200078ec0ff */
[----:B------:R-:W-:Y:S01]  /*4940*/  HFMA2 R15, R44, R3.H1_H1, -66, -66 ;  /* 0xd420d4202c0f7431 */ /* 0x000fe20000060003 */
[----:B------:R-:W-:Y:S01]  /*4950*/  LOP3.LUT R12, R12, 0x64006400, RZ, 0xfc, !PT ;  /* 0x640064000c0c7812 */ /* 0x000fe200078efcff */
[----:B------:R-:W-:Y:S01]  /*4960*/  HFMA2 R36, R39, R9, R36 ;  /* 0x0000000927247231 */ /* 0x000fe20000000024 */
[----:B------:R-:W-:Y:S01]  /*4970*/  LOP3.LUT R26, R19, 0xc000c, RZ, 0xc0, !PT ;  /* 0x000c000c131a7812 */ /* 0x000fe200078ec0ff */
[-C--:B------:R-:W-:Y:S01]  /*4980*/  HFMA2 R34, R13, R10.reuse, R34 ;  /* 0x0000000a0d227231 */ /* 0x080fe20000000022 */
[----:B------:R-:W-:Y:S01]  /*4990*/  LOP3.LUT R30, R25, 0xc000c, RZ, 0xc0, !PT ;  /* 0x000c000c191e7812 */ /* 0x000fe200078ec0ff */
[-C--:B------:R-:W-:Y:S01]  /*49a0*/  HFMA2 R35, R12, R3.reuse.H1_H1, -66, -66 ;  /* 0xd420d4200c237431 */ /* 0x080fe20000060003 */
[----:B------:R-:W-:Y:S01]  /*49b0*/  LOP3.LUT R43, R26, 0x64006400, RZ, 0xfc, !PT ;  /* 0x640064001a2b7812 */ /* 0x000fe200078efcff */
[----:B------:R-:W-:Y:S01]  /*49c0*/  HFMA2 R9, R15, R10, R40 ;  /* 0x0000000a0f097231 */ /* 0x000fe20000000028 */
[----:B------:R-:W-:Y:S01]  /*49d0*/  LOP3.LUT R38, R33, 0x64006400, RZ, 0xfc, !PT ;  /* 0x6400640021267812 */ /* 0x000fe200078efcff */
[----:B------:R-:W0:Y:S01]  /*49e0*/  LDS.128 R12, [UR4+0x10] ;  /* 0x00001004ff0c7984 */ /* 0x000e220008000c00 */
[----:B------:R-:W-:Y:S01]  /*49f0*/  LOP3.LUT R45, R30, 0x64006400, RZ, 0xfc, !PT ;  /* 0x640064001e2d7812 */ /* 0x000fe200078efcff */
[-C--:B------:R-:W-:Y:S01]  /*4a00*/  HFMA2.MMA R35, R35, R10.reuse, R36 ;  /* 0x0000000a23237235 */ /* 0x080fe20000000024 */
[-C--:B------:R-:W-:Y:S01]  /*4a10*/  HFMA2 R30, R43, R22.reuse.H0_H0, -258, -258 ;  /* 0xdc08dc082b1e7431 */ /* 0x080fe20000040016 */
[----:B------:R-:W-:Y:S01]  /*4a20*/  LOP3.LUT R36, R27, 0x300030, RZ, 0xc0, !PT ;  /* 0x003000301b247812 */ /* 0x000fe200078ec0ff */
[-C--:B------:R-:W-:Y:S01]  /*4a30*/  HFMA2 R43, R38, R3.reuse.H1_H1, -66, -66 ;  /* 0xd420d420262b7431 */ /* 0x080fe20000060003 */
[----:B------:R-:W-:Y:S01]  /*4a40*/  LOP3.LUT R40, R19, 0x300030, RZ, 0xc0, !PT ;  /* 0x0030003013287812 */ /* 0x000fe200078ec0ff */
[-C--:B------:R-:W-:Y:S01]  /*4a50*/  HFMA2 R26, R45, R22.reuse.H0_H0, -258, -258 ;  /* 0xdc08dc082d1a7431 */ /* 0x080fe20000040016 */
[----:B------:R-:W-:Y:S01]  /*4a60*/  LOP3.LUT R36, R36, 0x64006400, RZ, 0xfc, !PT ;  /* 0x6400640024247812 */ /* 0x000fe200078efcff */
[----:B------:R-:W-:Y:S01]  /*4a70*/  HFMA2 R22, R47, R22.H0_H0, -258, -258 ;  /* 0xdc08dc082f167431 */ /* 0x000fe20000040016 */
[----:B------:R-:W-:Y:S01]  /*4a80*/  LOP3.LUT R45, R8, 0x64006400, RZ, 0xfc, !PT ;  /* 0x64006400082d7812 */ /* 0x000fe200078efcff */
[----:B------:R-:W-:Y:S01]  /*4a90*/  HFMA2.MMA R10, R43, R10, R42 ;  /* 0x0000000a2b0a7235 */ /* 0x000fe2000000002a */
[----:B------:R-:W-:Y:S01]  /*4aa0*/  LOP3.LUT R47, R29, 0x64006400, RZ, 0xfc, !PT ;  /* 0x640064001d2f7812 */ /* 0x000fe200078efcff */
[----:B------:R-:W-:Y:S01]  /*4ab0*/  HFMA2 R41, R36, R3.H1_H1, -66, -66 ;  /* 0xd420d42024297431 */ /* 0x000fe20000060003 */
[----:B------:R-:W-:Y:S01]  /*4ac0*/  LOP3.LUT R43, R31, 0x64006400, RZ, 0xfc, !PT ;  /* 0x640064001f2b7812 */ /* 0x000fe200078efcff */
[-C--:B------:R-:W-:Y:S01]  /*4ad0*/  HFMA2 R31, R45, R2.reuse.H1_H1, -18, -18 ;  /* 0xcc80cc802d1f7431 */ /* 0x080fe20000060002 */
[C---:B------:R-:W-:Y:S01]  /*4ae0*/  LOP3.LUT R49, R19.reuse, 0xc000c0, RZ, 0xc0, !PT ;  /* 0x00c000c013317812 */ /* 0x040fe200078ec0ff */
[----:B------:R-:W-:Y:S01]  /*4af0*/  HFMA2 R36, R47, R2.H1_H1, -18, -18 ;  /* 0xcc80cc802f247431 */ /* 0x000fe20000060002 */
[----:B------:R-:W-:-:S02]  /*4b00*/  LOP3.LUT R19, R19, 0x30003, RZ, 0xc0, !PT ;  /* 0x0003000313137812 */ /* 0x000fc400078ec0ff */
[C---:B------:R-:W-:Y:S01]  /*4b10*/  LOP3.LUT R46, R18.reuse, 0x300030, RZ, 0xc0, !PT ;  /* 0x00300030122e7812 */ /* 0x040fe200078ec0ff */
[-C--:B------:R-:W-:Y:S01]  /*4b20*/  HFMA2.MMA R34, R31, R11.reuse, R34 ;  /* 0x0000000b1f227235 */ /* 0x080fe20000000022 */
[----:B------:R-:W-:Y:S01]  /*4b30*/  LOP3.LUT R47, R18, 0xc000c0, RZ, 0xc0, !PT ;  /* 0x00c000c0122f7812 */ /* 0x000fe200078ec0ff */
[-C--:B------:R-:W-:Y:S01]  /*4b40*/  HFMA2 R35, R36, R11.reuse, R35 ;  /* 0x0000000b24237231 */ /* 0x080fe20000000023 */
[----:B------:R-:W-:Y:S01]  /*4b50*/  LOP3.LUT R29, R32, 0x64006400, RZ, 0xfc, !PT ;  /* 0x64006400201d7812 */ /* 0x000fe200078efcff */
[-C--:B------:R-:W-:Y:S01]  /*4b60*/  HFMA2 R32, R43, R2.reuse.H1_H1, -18, -18 ;  /* 0xcc80cc802b207431 */ /* 0x080fe20000060002 */
[----:B------:R-:W-:Y:S02]  /*4b70*/  LOP3.LUT R18, R18, 0x30003, RZ, 0xc0, !PT ;  /* 0x0003000312127812 */ /* 0x000fe400078ec0ff */
[----:B------:R-:W-:Y:S01]  /*4b80*/  LOP3.LUT R19, R19, 0x64006400, RZ, 0xfc, !PT ;  /* 0x6400640013137812 */ /* 0x000fe200078efcff */
[-C--:B------:R-:W-:Y:S01]  /*4b90*/  HFMA2 R29, R29, R2.reuse.H1_H1, -18, -18 ;  /* 0xcc80cc801d1d7431 */ /* 0x080fe20000060002 */
[----:B------:R-:W-:Y:S01]  /*4ba0*/  LOP3.LUT R18, R18, 0x64006400, RZ, 0xfc, !PT ;  /* 0x6400640012127812 */ /* 0x000fe200078efcff */
[----:B------:R-:W-:Y:S01]  /*4bb0*/  HFMA2.MMA R9, R32, R11, R9 ;  /* 0x0000000b20097235 */ /* 0x000fe20000000009 */
[C---:B------:R-:W-:Y:S01]  /*4bc0*/  LOP3.LUT R8, R25.reuse, 0xc000c0, RZ, 0xc0, !PT ;  /* 0x00c000c019087812 */ /* 0x040fe200078ec0ff */
[----:B------:R-:W-:Y:S01]  /*4bd0*/  HADD2 R19, R19, -1026, -1026 ;  /* 0xe402e40213137430 */ /* 0x000fe20000000000 */
[C---:B------:R-:W-:Y:S01]  /*4be0*/  LOP3.LUT R44, R25.reuse, 0x300030, RZ, 0xc0, !PT ;  /* 0x00300030192c7812 */ /* 0x040fe200078ec0ff */
[----:B------:R-:W-:Y:S01]  /*4bf0*/  HADD2 R18, R18, -1026, -1026 ;  /* 0xe402e40212127430 */ /* 0x000fe20000000000 */
[----:B------:R-:W-:Y:S01]  /*4c00*/  LOP3.LUT R40, R40, 0x64006400, RZ, 0xfc, !PT ;  /* 0x6400640028287812 */ /* 0x000fe200078efcff */
[----:B------:R-:W-:Y:S01]  /*4c10*/  HFMA2 R10, R29, R11, R10 ;  /* 0x0000000b1d0a7231 */ /* 0x000fe2000000000a */
[----:B------:R-:W-:Y:S01]  /*4c20*/  LOP3.LUT R25, R25, 0x30003, RZ, 0xc0, !PT ;  /* 0x0003000319197812 */ /* 0x000fe200078ec0ff */
[-C--:B0-----:R-:W-:Y:S01]  /*4c30*/  HFMA2.MMA R34, R19, R12.reuse, R34 ;  /* 0x0000000c13227235 */ /* 0x081fe20000000022 */
[----:B------:R-:W-:Y:S01]  /*4c40*/  LOP3.LUT R45, R8, 0x64006400, RZ, 0xfc, !PT ;  /* 0x64006400082d7812 */ /* 0x000fe200078efcff */
[----:B------:R-:W-:Y:S01]  /*4c50*/  HFMA2.MMA R9, R18, R12, R9 ;  /* 0x0000000c12097235 */ /* 0x000fe20000000009 */
[C---:B------:R-:W-:Y:S01]  /*4c60*/  LOP3.LUT R8, R27.reuse, 0xc000c0, RZ, 0xc0, !PT ;  /* 0x00c000c01b087812 */ /* 0x040fe200078ec0ff */
[-C--:B------:R-:W-:Y:S01]  /*4c70*/  HFMA2 R39, R40, R3.reuse.H1_H1, -66, -66 ;  /* 0xd420d42028277431 */ /* 0x080fe20000060003 */
[----:B------:R-:W-:Y:S01]  /*4c80*/  LOP3.LUT R46, R46, 0x64006400, RZ, 0xfc, !PT ;  /* 0x640064002e2e7812 */ /* 0x000fe200078efcff */
[-C--:B------:R-:W-:Y:S01]  /*4c90*/  HFMA2 R38, R45, R2.reuse.H1_H1, -18, -18 ;  /* 0xcc80cc802d267431 */ /* 0x080fe20000060002 */
[----:B------:R-:W-:Y:S01]  /*4ca0*/  LOP3.LUT R27, R27, 0x30003, RZ, 0xc0, !PT ;  /* 0x000300031b1b7812 */ /* 0x000fe200078ec0ff */
[-C--:B------:R-:W-:Y:S01]  /*4cb0*/  HFMA2.MMA R34, R30, R13.reuse, R34 ;  /* 0x0000000d1e227235 */ /* 0x080fe20000000022 */
[----:B------:R-:W-:Y:S01]  /*4cc0*/  LOP3.LUT R25, R25, 0x64006400, RZ, 0xfc, !PT ;  /* 0x6400640019197812 */ /* 0x000fe200078efcff */
[----:B------:R-:W-:Y:S01]  /*4cd0*/  HFMA2.MMA R9, R24, R13, R9 ;  /* 0x0000000d18097235 */ /* 0x000fe20000000009 */
[----:B------:R-:W-:Y:S01]  /*4ce0*/  LOP3.LUT R27, R27, 0x64006400, RZ, 0xfc, !PT ;  /* 0x640064001b1b7812 */ /* 0x000fe200078efcff */
[----:B------:R-:W-:Y:S01]  /*4cf0*/  HFMA2 R33, R46, R3.H1_H1, -66, -66 ;  /* 0xd420d4202e217431 */ /* 0x000fe20000060003 */
[----:B------:R-:W-:Y:S01]  /*4d00*/  LOP3.LUT R49, R49, 0x64006400, RZ, 0xfc, !PT ;  /* 0x6400640031317812 */ /* 0x000fe200078efcff */
[----:B------:R-:W-:Y:S01]  /*4d10*/  HADD2 R32, R25, -1026, -1026 ;  /* 0xe402e40219207430 */ /* 0x000fe20000000000 */
[----:B------:R-:W-:Y:S01]  /*4d20*/  LOP3.LUT R47, R47, 0x64006400, RZ, 0xfc, !PT ;  /* 0x640064002f2f7812 */ /* 0x000fe200078efcff */
[-C--:B------:R-:W-:Y:S01]  /*4d30*/  HFMA2.MMA R34, R39, R14.reuse, R34 ;  /* 0x0000000e27227235 */ /* 0x080fe20000000022 */
[----:B------:R-:W-:Y:S01]  /*4d40*/  LOP3.LUT R44, R44, 0x64006400, RZ, 0xfc, !PT ;  /* 0x640064002c2c7812 */ /* 0x000fe200078efcff */
[----:B------:R-:W-:Y:S01]  /*4d50*/  HADD2 R11, R27, -1026, -1026 ;  /* 0xe402e4021b0b7430 */ /* 0x000fe20000000000 */
[----:B------:R-:W-:Y:S01]  /*4d60*/  LOP3.LUT R43, R8, 0x64006400, RZ, 0xfc, !PT ;  /* 0x64006400082b7812 */ /* 0x000fe200078efcff */
[----:B------:R-:W-:Y:S01]  /*4d70*/  HFMA2 R8, R49, R2.H1_H1, -18, -18 ;  /* 0xcc80cc8031087431 */ /* 0x000fe20000060002 */
[----:B------:R-:W-:Y:S01]  /*4d80*/  HFMA2.MMA R9, R33, R14, R9 ;  /* 0x0000000e21097235 */ /* 0x000fe20000000009 */
[----:B------:R-:W-:-:S02]  /*4d90*/  HFMA2 R35, R32, R12, R35 ;  /* 0x0000000c20237231 */ /* 0x000fc40000000023 */
[----:B------:R-:W-:Y:S02]  /*4da0*/  HFMA2 R40, R47, R2.H1_H1, -18, -18 ;  /* 0xcc80cc802f287431 */ /* 0x000fe40000060002 */
[----:B------:R-:W-:Y:S01]  /*4db0*/  HFMA2 R11, R11, R12, R10 ;  /* 0x0000000c0b0b7231 */ /* 0x000fe2000000000a */
[-C--:B------:R-:W-:Y:S01]  /*4dc0*/  HFMA2.MMA R34, R8, R15.reuse, R34 ;  /* 0x0000000f08227235 */ /* 0x080fe20000000022 */
[----:B------:R-:W-:Y:S02]  /*4dd0*/  HFMA2 R37, R44, R3.H1_H1, -66, -66 ;  /* 0xd420d4202c257431 */ /* 0x000fe40000060003 */
[-C--:B------:R-:W-:Y:S01]  /*4de0*/  HFMA2 R35, R26, R13.reuse, R35 ;  /* 0x0000000d1a237231 */ /* 0x080fe20000000023 */
[----:B------:R-:W-:Y:S01]  /*4df0*/  HFMA2.MMA R9, R40, R15, R9 ;  /* 0x0000000f28097235 */ /* 0x000fe20000000009 */
[----:B------:R-:W-:Y:S02]  /*4e00*/  HFMA2 R11, R22, R13, R11 ;  /* 0x0000000d160b7231 */ /* 0x000fe4000000000b */
[----:B------:R-:W-:-:S02]  /*4e10*/  HFMA2 R19, R37, R14, R35 ;  /* 0x0000000e25137231 */ /* 0x000fc40000000023 */
[----:B------:R-:W-:Y:S01]  /*4e20*/  HFMA2 R42, R43, R2.H1_H1, -18, -18 ;  /* 0xcc80cc802b2a7431 */ /* 0x000fe20000060002 */
[----:B------:R-:W-:Y:S01]  /*4e30*/  PRMT R2, R2, 0x5410, R3 ;  /* 0x0000541002027816 */ /* 0x000fe20000000003 */
[----:B------:R-:W-:Y:S02]  /*4e40*/  HFMA2 R11, R41, R14, R11 ;  /* 0x0000000e290b7231 */ /* 0x000fe4000000000b */
        /* <DEDUP_REMOVED lines=10> */
.L_x_3591:
[----:B------:R-:W-:Y:S01]  /*4ef0*/  IADD3 R20, P2, R20, R17, RZ ;  /* 0x0000001114147210 */ /* 0x000fe20007f5e0ff */
[----:B------:R-:W-:-:S03]  /*4f00*/  UIADD3 UR4, UR4, 0x20, URZ ;  /* 0x0000002004047890 */ /* 0x000fc6000fffe03f */
[----:B------:R-:W-:Y:S01]  /*4f10*/  IADD3.X R21, R21, R16, RZ, P2, !PT ;  /* 0x0000001015157210 */ /* 0x000fe200017fe4ff */
[----:B------:R-:W-:Y:S08]  /*4f20*/  @!P0 BRA P3, `(.L_x_3592) ;  /* 0xfffffff400888947 */ /* 0x000ff0000183ffff */
.L_x_3590:
[----:B------:R-:W-:Y:S05]  /*4f30*/  @!P1 EXIT ;  /* 0x000000000000994d */ /* 0x000fea0003800000 */
[----:B------:R-:W1:Y:S01]  /*4f40*/  S2R R4, SR_CTAID.X ;  /* 0x0000000000047919 */ /* 0x000e620000002500 */
[----:B------:R-:W2:Y:S01]  /*4f50*/  S2UR UR4, SR_CTAID.Y ;  /* 0x00000000000479c3 */ /* 0x000ea20000002600 */
[----:B------:R-:W1:Y:S07]  /*4f60*/  S2R R5, SR_TID.X ;  /* 0x0000000000057919 */ /* 0x000e6e0000002100 */
[----:B-----5:R-:W2:Y:S08]  /*4f70*/  LDC R9, c[0x0][0x23c] ;  /* 0x00008f00ff097b82 */ /* 0x020eb00000000800 */
[----:B0-----:R-:W0:Y:S01]  /*4f80*/  LDC.64 R2, c[0x0][0x230] ;  /* 0x00008c00ff027b82 */ /* 0x001e220000000a00 */
[----:B-1----:R-:W-:-:S04]  /*4f90*/  LEA R4, R4, R5, 0x5 ;  /* 0x0000000504047211 */ /* 0x002fc800078e28ff */
[----:B------:R-:W-:-:S05]  /*4fa0*/  SHF.L.U32 R4, R4, 0x2, RZ ;  /* 0x0000000204047819 */ /* 0x000fca00000006ff */
[----:B--2---:R-:W-:Y:S02]  /*4fb0*/  IMAD R5, R9, UR4, R4 ;  /* 0x0000000409057c24 */ /* 0x004fe4000f8e0204 */
[----:B------:R-:W-:Y:S02]  /*4fc0*/  HMUL2 R9, R7, R0.H0_H0 ;  /* 0x2000000007097232 */ /* 0x000fe40000000000 */
        /* <DEDUP_REMOVED lines=9> */
.L_x_3596:
[----:B------:R-:W0:Y:S02]  /*5060*/  LDS R6, [R2] ;  /* 0x0000000002067984 */ /* 0x000e240000000800 */
[----:B0-----:R-:W-:-:S06]  /*5070*/  HADD2 R7, R6, R9 ;  /* 0x0000000906077230 */ /* 0x001fcc0000000000 */
[----:B------:R-:W0:Y:S02]  /*5080*/  ATOMS.CAST.SPIN R7, [R2], R6, R7 ;  /* 0x000000060207738d */ /* 0x000e240001800007 */
[----:B0-----:R-:W-:-:S13]  /*5090*/  ISETP.EQ.U32.AND P0, PT, R7, 0x1, PT ;  /* 0x000000010700780c */ /* 0x001fda0003f02070 */
[----:B------:R-:W-:Y:S05]  /*50a0*/  @!P0 BRA `(.L_x_3596) ;  /* 0xfffffffc00ec8947 */ /* 0x000fea000383ffff */
[----:B------:R-:W-:Y:S05]  /*50b0*/  BRA `(.L_x_3594) ;  /* 0x00000000000c7947 */ /* 0x000fea0003800000 */
.L_x_3595:
[----:B------:R-:W2:Y:S02]  /*50c0*/  LD.E R0, desc[UR6][R4.64] ;  /* 0x0000000604007980 */ /* 0x000ea4000c101900 */
[----:B--2---:R-:W-:-:S05]  /*50d0*/  IADD3 R3, R9, R0, RZ ;  /* 0x0000000009037210 */ /* 0x004fca0007ffe0ff */
[----:B------:R0:W-:Y:S02]  /*50e0*/  ST.E desc[UR6][R4.64], R3 ;  /* 0x0000000304007985 */ /* 0x0001e4000c101906 */
.L_x_3594:
[----:B------:R-:W-:Y:S05]  /*50f0*/  BSYNC B0 ;  /* 0x0000000000007941 */ /* 0x000fea0003800000 */
.L_x_3593:
[----:B------:R1:W-:Y:S02]  /*5100*/  ATOM.E.ADD.F16x2.RN.STRONG.GPU P0, RZ, desc[UR6][R4.64+0x4], R11 ;  /* 0x0000040b04ff79a2 */ /* 0x0003e4000810e1c6 */
[----:B-1----:R-:W-:Y:S05]  /*5110*/  @P0 EXIT ;  /* 0x000000000000094d */ /* 0x002fea0003800000 */
[----:B------:R-:W1:Y:S02]  /*5120*/  QSPC.E.S P0, RZ, [R4+0x4] ;  /* 0x0000040004ff73aa */ /* 0x000e640000000500 */
[----:B-1----:R-:W-:Y:S05]  /*5130*/  @!P0 BRA `(.L_x_3597) ;  /* 0x0000000000208947 */ /* 0x002fea0003800000 */
[----:B------:R-:W-:-:S04]  /*5140*/  MOV R2, R4 ;  /* 0x0000000400027202 */ /* 0x000fc80000000f00 */
[----:B------:R-:W-:-:S07]  /*5150*/  MOV R2, R2 ;  /* 0x0000000200027202 */ /* 0x000fce0000000f00 */
.L_x_3598:
[----:B0-----:R-:W0:Y:S02]  /*5160*/  LDS R4, [R2+0x4] ;  /* 0x0000040002047984 */ /* 0x001e240000000800 */
[----:B0-----:R-:W-:-:S10]  /*5170*/  HFMA2.MMA R5, R4, 1, 1, R11 ;  /* 0x3c003c0004057835 */ /* 0x001fd4000000000b */
[----:B------:R-:W0:Y:S02]  /*5180*/  ATOMS.CAST.SPIN R5, [R2+0x4], R4, R5 ;  /* 0x000004040205738d */ /* 0x000e240001800005 */
[----:B0-----:R-:W-:-:S13]  /*5190*/  ISETP.EQ.U32.AND P0, PT, R5, 0x1, PT ;  /* 0x000000010500780c */ /* 0x001fda0003f02070 */
[----:B------:R-:W-:Y:S05]  /*51a0*/  @!P0 BRA `(.L_x_3598) ;  /* 0xfffffffc00ec8947 */ /* 0x000fea000383ffff */
[----:B------:R-:W-:Y:S05]  /*51b0*/  EXIT ;  /* 0x000000000000794d */ /* 0x000fea0003800000 */
.L_x_3597:
[----:B------:R-:W0:Y:S02]  /*51c0*/  LD.E R0, desc[UR6][R4.64+0x4] ;  /* 0x0000040604007980 */ /* 0x000e24000c101900 */
[----:B0-----:R-:W-:-:S05]  /*51d0*/  IADD3 R3, R11, R0, RZ ;  /* 0x000000000b037210 */ /* 0x001fca0007ffe0ff */
[----:B------:R-:W-:Y:S01]  /*51e0*/  ST.E desc[UR6][R4.64+0x4], R3 ;  /* 0x0000040304007985 */ /* 0x000fe2000c101906 */
[----:B------:R-:W-:Y:S05]  /*51f0*/  EXIT ;  /* 0x000000000000794d */ /* 0x000fea0003800000 */
.L_x_3599:
        /* <DEDUP_REMOVED lines=16> */
.L_x_3736:


//--------------------- .text._Z23gemm_half_q_half_kernelILi1ELi4ELb1ELb1ELi32EEvPK6__halfPKjS4_S2_PS0_iiiiPKtS7_iiiiiibS2_i --------------------------
	.section	.text._Z23gemm_half_q_half_kernelILi1ELi4ELb1ELb1ELi32EEvPK6__halfPKjS4_S2_PS0_iiiiPKtS7_iiiiiibS2_i,"ax",@progbits
	.align	128
        .global         _Z23gemm_half_q_half_kernelILi1ELi4ELb1ELb1ELi32EEvPK6__halfPKjS4_S2_PS0_iiiiPKtS7_iiiiiibS2_i
        .type           _Z23gemm_half_q_half_kernelILi1ELi4ELb1ELb1ELi32EEvPK6__halfPKjS4_S2_PS0_iiiiPKtS7_iiiiiibS2_i,@function
        .size           _Z23gemm_half_q_half_kernelILi1ELi4ELb1ELb1ELi32EEvPK6__halfPKjS4_S2_PS0_iiiiPKtS7_iiiiiibS2_i,(.L_x_3737 - _Z23gemm_half_q_half_kernelILi1ELi4ELb1ELb1ELi32EEvPK6__halfPKjS4_S2_PS0_iiiiPKtS7_iiiiiibS2_i)
        .other          _Z23gemm_half_q_half_kernelILi1ELi4ELb1ELb1ELi32EEvPK6__halfPKjS4_S2_PS0_iiiiPKtS7_iiiiiibS2_i,@"STO_CUDA_ENTRY STV_DEFAULT"
_Z23gemm_half_q_half_kernelILi1ELi4ELb1ELb1ELi32EEvPK6__halfPKjS4_S2_PS0_iiiiPKtS7_iiiiiibS2_i:
.text._Z23gemm_half_q_half_kernelILi1ELi4ELb1ELb1ELi32EEvPK6__halfPKjS4_S2_PS0_iiiiPKtS7_iiiiiibS2_i:
        /* <DEDUP_REMOVED lines=48> */
.L_x_3601:
[----:B------:R-:W-:Y:S05]  /*0300*/  BSYNC B0 ;  /* 0x0000000000007941 */ /* 0x000fea0003800000 */
.L_x_3600:
        /* <DEDUP_REMOVED lines=32> */
.L_x_3603:
[----:B-----5:R-:W-:-:S04]  /*0510*/  VIADD R17, R0, UR4 ;  /* 0x0000000400117c36 */ /* 0x020fc80008000000 */
[----:B0-----:R-:W-:-:S05]  /*0520*/  IMAD R14, R17, R26, RZ ;  /* 0x0000001a110e7224 */ /* 0x001fca00078e02ff */
        /* <DEDUP_REMOVED lines=38> */
.L_x_3602:
[----:B------:R-:W-:Y:S01]  /*0790*/  ULDC UR4, c[0x0][0x258] ;  /* 0x0000960000047ab9 */ /* 0x000fe20000000800 */
[C---:B------:R-:W-:Y:S01]  /*07a0*/  ISETP.GT.AND P3, PT, R32.reuse, R11, PT ;  /* 0x0000000b2000720c */ /* 0x040fe20003f64270 */
        /* <DEDUP_REMOVED lines=11> */
.L_x_3604:
        /* <DEDUP_REMOVED lines=8> */
.L_x_3605:
[----:B------:R-:W-:Y:S01]  /*08e0*/  ULDC UR5, c[0x0][0x260] ;  /* 0x0000980000057ab9 */ /* 0x000fe20000000800 */
[C---:B------:R-:W-:Y:S01]  /*08f0*/  ISETP.GT.AND P3, PT, R32.reuse, R13, PT ;  /* 0x0000000d2000720c */ /* 0x040fe20003f64270 */
[----:B------:R-:W-:Y:S01]  /*0900*/  IMAD.MOV.U32 R3, RZ, RZ, RZ ;  /* 0x000000ffff037224 */ /* 0x000fe200078e00ff */
[----:B------:R-:W-:Y:S01]  /*0910*/  ISETP.GT.AND P2, PT, R32, UR5, PT ;  /* 0x0000000520007c0c */ /* 0x000fe2000bf44270 */
[----:B------:R-:W-:-:S12]  /*0920*/  IMAD.MOV.U32 R5, RZ, RZ, RZ ;  /* 0x000000ffff057224 */ /* 0x000fd800078e00ff */
        /* <DEDUP_REMOVED lines=8> */
.L_x_3606:
        /* <DEDUP_REMOVED lines=8> */
.L_x_3607:
        /* <DEDUP_REMOVED lines=11> */
.L_x_3608:
        /* <DEDUP_REMOVED lines=26> */
.L_x_3611:
[----:B------:R-:W0:Y:S02]  /*0c80*/  LDC R26, c[0x0][0x23c] ;  /* 0x00008f00ff1a7b82 */ /* 0x000e240000000800 */
[C---:B0-----:R-:W-:Y:S02]  /*0c90*/  IMAD.WIDE R4, R26.reuse, 0x4, R16 ;  /* 0x000000041a047825 */ /* 0x041fe400078e0210 */
        /* <DEDUP_REMOVED lines=12> */
[----:B------:R-:W-:Y:S01]  /*0d60*/  IMAD.MOV.U32 R15, RZ, RZ, 0x2400 ;  /* 0x00002400ff0f7424 */ /* 0x000fe200078e00ff */
[----:B------:R-:W-:Y:S02]  /*0d70*/  LOP3.LUT R12, R0, 0x10001, RZ, 0xc0, !PT ;  /* 0x00010001000c7812 */ /* 0x000fe400078ec0ff */
[----:B------:R-:W-:Y:S02]  /*0d80*/  SHF.R.U32.HI R37, RZ, 0xe, R8 ;  /* 0x0000000eff257819 */ /* 0x000fe40000011608 */
[----:B------:R-:W-:-:S02]  /*0d90*/  PRMT R0, R15, 0x5410, R14 ;  /* 0x000054100f007816 */ /* 0x000fc4000000000e */
[----:B------:R-:W-:Y:S02]  /*0da0*/  LOP3.LUT R14, R12, 0x20002, R13, 0xf8, !PT ;  /* 0x000200020c0e7812 */ /* 0x000fe400078ef80d */
[----:B------:R-:W-:Y:S02]  /*0db0*/  SHF.R.U32.HI R12, RZ, 0xf, R16 ;  /* 0x0000000fff0c7819 */ /* 0x000fe40000011610 */
[----:B------:R-:W-:Y:S02]  /*0dc0*/  SHF.R.U32.HI R15, RZ, 0xf, R19 ;  /* 0x0000000fff0f7819 */ /* 0x000fe40000011613 */
[----:B------:R-:W-:Y:S02]  /*0dd0*/  SHF.R.U32.HI R13, RZ, 0xf, R18 ;  /* 0x0000000fff0d7819 */ /* 0x000fe40000011612 */
[----:B------:R-:W-:Y:S02]  /*0de0*/  LOP3.LUT R12, R12, 0x10001, RZ, 0xc0, !PT ;  /* 0x000100010c0c7812 */ /* 0x000fe400078ec0ff */
[----:B------:R-:W-:-:S02]  /*0df0*/  SHF.R.U32.HI R38, RZ, 0xe, R11 ;  /* 0x0000000eff267819 */ /* 0x000fc4000001160b */
[----:B------:R-:W-:Y:S02]  /*0e00*/  LOP3.LUT R15, R15, 0x10001, RZ, 0xc0, !PT ;  /* 0x000100010f0f7812 */ /* 0x000fe400078ec0ff */
[----:B------:R-:W-:Y:S02]  /*0e10*/  SHF.R.U32.HI R36, RZ, 0xe, R10 ;  /* 0x0000000eff247819 */ /* 0x000fe4000001160a */
[----:B------:R-:W-:Y:S02]  /*0e20*/  LOP3.LUT R13, R13, 0x10001, RZ, 0xc0, !PT ;  /* 0x000100010d0d7812 */ /* 0x000fe400078ec0ff */
[----:B------:R-:W-:Y:S02]  /*0e30*/  LOP3.LUT R37, R12, 0x20002, R37, 0xf8, !PT ;  /* 0x000200020c257812 */ /* 0x000fe400078ef825 */
[----:B------:R-:W-:Y:S02]  /*0e40*/  LOP3.LUT R12, R16, 0x70007, RZ, 0xc0, !PT ;  /* 0x00070007100c7812 */ /* 0x000fe400078ec0ff */
[----:B------:R-:W-:-:S02]  /*0e50*/  LOP3.LUT R35, R15, 0x20002, R38, 0xf8, !PT ;  /* 0x000200020f237812 */ /* 0x000fc400078ef826 */
[----:B------:R-:W-:Y:S02]  /*0e60*/  LOP3.LUT R38, R18, 0x70007, RZ, 0xc0, !PT ;  /* 0x0007000712267812 */ /* 0x000fe400078ec0ff */
[----:B------:R-:W-:Y:S02]  /*0e70*/  LOP3.LUT R36, R13, 0x20002, R36, 0xf8, !PT ;  /* 0x000200020d247812 */ /* 0x000fe400078ef824 */
        /* <DEDUP_REMOVED lines=10> */
[----:B0-----:R-:W-:Y:S01]  /*0f20*/  HFMA2 R40, R41, R20, RZ.H0_H0 ;  /* 0x0000001429287231 */ /* 0x001fe200000400ff */
[----:B------:R-:W-:Y:S01]  /*0f30*/  LOP3.LUT R12, R18, 0x380038, RZ, 0xc0, !PT ;  /* 0x00380038120c7812 */ /* 0x000fe200078ec0ff */
[----:B------:R-:W-:Y:S01]  /*0f40*/  HFMA2 R15, R15, R0.H1_H1, -132, -132 ;  /* 0xd820d8200f0f7431 */ /* 0x000fe20000060000 */
[----:B------:R-:W-:Y:S01]  /*0f50*/  SHF.R.U32.HI R16, RZ, 0x6, R16 ;  /* 0x00000006ff107819 */ /* 0x000fe20000011610 */
[----:B------:R-:W-:Y:S01]  /*0f60*/  HADD2 R39, R39, -1028, -1028 ;  /* 0xe404e40427277430 */ /* 0x000fe20000000000 */
[----:B------:R-:W-:Y:S01]  /*0f70*/  HFMA2.MMA R41, R45, R20, RZ ;  /* 0x000000142d297235 */ /* 0x000fe200000000ff */
[----:B------:R-:W-:Y:S01]  /*0f80*/  HFMA2 R40, R15, R21, R40 ;  /* 0x000000150f287231 */ /* 0x000fe20000000028 */
[----:B------:R-:W-:Y:S01]  /*0f90*/  SHF.R.U32.HI R18, RZ, 0x6, R18 ;  /* 0x00000006ff127819 */ /* 0x000fe20000011612 */
[----:B------:R-:W-:Y:S01]  /*0fa0*/  HFMA2 R39, R39, R20, RZ.H0_H0 ;  /* 0x0000001427277231 */ /* 0x000fe200000400ff */
[----:B------:R-:W-:-:S02]  /*0fb0*/  PRMT R29, R29, 0x5410, R30 ;  /* 0x000054101d1d7816 */ /* 0x000fc4000000001e */
[----:B------:R-:W-:Y:S02]  /*0fc0*/  PRMT R27, R27, 0x5410, R28 ;  /* 0x000054101b1b7816 */ /* 0x000fe4000000001c */
[----:B--2---:R-:W-:-:S04]  /*0fd0*/  SHF.R.U32.HI R31, RZ, 0xd, R5 ;  /* 0x0000000dff1f7819 */ /* 0x004fc80000011605 */
[----:B------:R-:W-:Y:S02]  /*0fe0*/  LOP3.LUT R31, R14, 0x40004, R31, 0xf8, !PT ;  /* 0x000400040e1f7812 */ /* 0x000fe400078ef81f */
[----:B------:R-:W-:Y:S02]  /*0ff0*/  LOP3.LUT R14, R17, 0x70007, RZ, 0xc0, !PT ;  /* 0x00070007110e7812 */ /* 0x000fe400078ec0ff */
[----:B------:R-:W-:Y:S02]  /*1000*/  SHF.R.U32.HI R17, RZ, 0x6, R17 ;  /* 0x00000006ff117819 */ /* 0x000fe40000011611 */
[----:B------:R-:W-:Y:S02]  /*1010*/  LOP3.LUT R14, R14, 0x64006400, RZ, 0xfc, !PT ;  /* 0x640064000e0e7812 */ /* 0x000fe400078efcff */
[----:B------:R-:W-:-:S03]  /*1020*/  LOP3.LUT R31, R31, 0x64006400, RZ, 0xfc, !PT ;  /* 0x640064001f1f7812 */ /* 0x000fc600078efcff */
[----:B------:R-:W-:Y:S01]  /*1030*/  HADD2 R43, R14, -1028, -1028 ;  /* 0xe404e4040e2b7430 */ /* 0x000fe20000000000 */
[----:B------:R-:W-:Y:S02]  /*1040*/  LOP3.LUT R14, R19, 0x380038, RZ, 0xc0, !PT ;  /* 0x00380038130e7812 */ /* 0x000fe400078ec0ff */
[----:B------:R-:W-:Y:S02]  /*1050*/  SHF.R.U32.HI R19, RZ, 0x6, R19 ;  /* 0x00000006ff137819 */ /* 0x000fe40000011613 */
[----:B------:R-:W-:Y:S01]  /*1060*/  LOP3.LUT R15, R14, 0x64006400, RZ, 0xfc, !PT ;  /* 0x640064000e0f7812 */ /* 0x000fe200078efcff */
[----:B------:R-:W-:Y:S01]  /*1070*/  HFMA2.MMA R38, R43, R20, RZ ;  /* 0x000000142b267235 */ /* 0x000fe200000000ff */
[-C--:B------:R-:W-:Y:S01]  /*1080*/  HFMA2 R43, R13, R0.reuse.H1_H1, -132, -132 ;  /* 0xd820d8200d2b7431 */ /* 0x080fe20000060000 */
[----:B------:R-:W-:Y:S02]  /*1090*/  LOP3.LUT R13, R12, 0x64006400, RZ, 0xfc, !PT ;  /* 0x640064000c0d7812 */ /* 0x000fe400078efcff */
[----:B------:R-:W-:Y:S01]  /*10a0*/  LOP3.LUT R12, R17, 0x70007, RZ, 0xc0, !PT ;  /* 0x00070007110c7812 */ /* 0x000fe200078ec0ff */
[----:B------:R-:W-:-:S02]  /*10b0*/  HFMA2 R14, R15, R0.H1_H1, -132, -132 ;  /* 0xd820d8200f0e7431 */ /* 0x000fc40000060000 */
[----:B------:R-:W-:Y:S01]  /*10c0*/  HFMA2 R20, R13, R0.H1_H1, -132, -132 ;  /* 0xd820d8200d147431 */ /* 0x000fe20000060000 */
[----:B------:R-:W-:Y:S01]  /*10d0*/  LOP3.LUT R13, R12, 0x64006400, RZ, 0xfc, !PT ;  /* 0x640064000c0d7812 */ /* 0x000fe200078efcff */
[-C--:B------:R-:W-:Y:S01]  /*10e0*/  HFMA2.MMA R38, R43, R21.reuse, R38 ;  /* 0x000000152b267235 */ /* 0x080fe20000000026 */
[----:B------:R-:W-:Y:S01]  /*10f0*/  LOP3.LUT R12, R16, 0x70007, RZ, 0xc0, !PT ;  /* 0x00070007100c7812 */ /* 0x000fe200078ec0ff */
[-C--:B------:R-:W-:Y:S01]  /*1100*/  HFMA2.MMA R39, R14, R21.reuse, R39 ;  /* 0x000000150e277235 */ /* 0x080fe20000000027 */
[----:B------:R-:W-:Y:S01]  /*1110*/  LOP3.LUT R43, R17, 0x380038, RZ, 0xc0, !PT ;  /* 0x00380038112b7812 */ /* 0x000fe200078ec0ff */
[----:B------:R-:W-:Y:S01]  /*1120*/  HADD2 R15, R13, -1028, -1028 ;  /* 0xe404e4040d0f7430 */ /* 0x000fe20000000000 */
[----:B------:R-:W-:Y:S01]  /*1130*/  LOP3.LUT R13, R18, 0x70007, RZ, 0xc0, !PT ;  /* 0x00070007120d7812 */ /* 0x000fe200078ec0ff */
[----:B------:R-:W-:Y:S01]  /*1140*/  HFMA2.MMA R41, R20, R21, R41 ;  /* 0x0000001514297235 */ /* 0x000fe20000000029 */
[----:B------:R-:W-:Y:S02]  /*1150*/  SHF.R.U32.HI R20, RZ, 0xd, R4 ;  /* 0x0000000dff147819 */ /* 0x000fe40000011604 */
[----:B------:R-:W-:Y:S01]  /*1160*/  LOP3.LUT R21, R12, 0x64006400, RZ, 0xfc, !PT ;  /* 0x640064000c157812 */ /* 0x000fe200078efcff */
[----:B------:R-:W-:Y:S01]  /*1170*/  HFMA2 R38, R15, R22, R38 ;  /* 0x000000160f267231 */ /* 0x000fe20000000026 */
[----:B------:R-:W-:-:S02]  /*1180*/  LOP3.LUT R42, R13, 0x64006400, RZ, 0xfc, !PT ;  /* 0x640064000d2a7812 */ /* 0x000fc400078efcff */
[----:B------:R-:W0:Y:S01]  /*1190*/  LDS.128 R12, [UR4+0x10] ;  /* 0x00001004ff0c7984 */ /* 0x000e220008000c00 */
[----:B------:R-:W-:Y:S01]  /*11a0*/  LOP3.LUT R20, R37, 0x40004, R20, 0xf8, !PT ;  /* 0x0004000425147812 */ /* 0x000fe200078ef814 */
[----:B------:R-:W-:Y:S01]  /*11b0*/  HADD2 R21, R21, -1028, -1028 ;  /* 0xe404e40415157430 */ /* 0x000fe20000000000 */
[----:B------:R-:W-:Y:S01]  /*11c0*/  LOP3.LUT R37, R19, 0x70007, RZ, 0xc0, !PT ;  /* 0x0007000713257812 */ /* 0x000fe200078ec0ff */
[----:B------:R-:W-:Y:S01]  /*11d0*/  HADD2 R42, R42, -1028, -1028 ;  /* 0xe404e4042a2a7430 */ /* 0x000fe20000000000 */
[----:B------:R-:W-:Y:S02]  /*11e0*/  LOP3.LUT R43, R43, 0x64006400, RZ, 0xfc, !PT ;  /* 0x640064002b2b7812 */ /* 0x000fe400078efcff */
[----:B------:R-:W-:Y:S01]  /*11f0*/  LOP3.LUT R37, R37, 0x64006400, RZ, 0xfc, !PT ;  /* 0x6400640025257812 */ /* 0x000fe200078efcff */
[-C--:B------:R-:W-:Y:S01]  /*1200*/  HFMA2.MMA R40, R21, R22.reuse, R40 ;  /* 0x0000001615287235 */ /* 0x080fe20000000028 */
[----:B------:R-:W-:Y:S01]  /*1210*/  HFMA2 R41, R42, R22, R41 ;  /* 0x000000162a297231 */ /* 0x000fe20000000029 */
[----:B------:R-:W-:Y:S01]  /*1220*/  SHF.R.U32.HI R21, RZ, 0xd, R6 ;  /* 0x0000000dff157819 */ /* 0x000fe20000011606 */
[----:B------:R-:W-:Y:S01]  /*1230*/  HFMA2 R43, R43, R0.H1_H1, -132, -132 ;  /* 0xd820d8202b2b7431 */ /* 0x000fe20000060000 */
[----:B------:R-:W-:Y:S01]  /*1240*/  LOP3.LUT R20, R20, 0x64006400, RZ, 0xfc, !PT ;  /* 0x6400640014147812 */ /* 0x000fe200078efcff */
[----:B------:R-:W-:Y:S01]  /*1250*/  HADD2 R42, R37, -1028, -1028 ;  /* 0xe404e404252a7430 */ /* 0x000fe20000000000 */
[----:B------:R-:W-:Y:S01]  /*1260*/  LOP3.LUT R21, R36, 0x40004, R21, 0xf8, !PT ;  /* 0x0004000424157812 */ /* 0x000fe200078ef815 */
[----:B------:R-:W-:Y:S01]  /*1270*/  HFMA2 R38, R43, R23, R38 ;  /* 0x000000172b267231 */ /* 0x000fe20000000026 */
[----:B------:R-:W-:Y:S01]  /*1280*/  LOP3.LUT R37, R16, 0x380038, RZ, 0xc0, !PT ;  /* 0x0038003810257812 */ /* 0x000fe200078ec0ff */
[----:B------:R-:W-:Y:S01]  /*1290*/  HADD2 R20, R20, -1028, -1028 ;  /* 0xe404e40414147430 */ /* 0x000fe20000000000 */
[----:B------:R-:W-:Y:S01]  /*12a0*/  SHF.R.U32.HI R36, RZ, 0xd, R7 ;  /* 0x0000000dff247819 */ /* 0x000fe20000011607 */
[----:B------:R-:W-:Y:S01]  /*12b0*/  HFMA2.MMA R39, R42, R22, R39 ;  /* 0x000000162a277235 */ /* 0x000fe20000000027 */
[----:B------:R-:W-:-:S02]  /*12c0*/  LOP3.LUT R43, R18, 0x380038, RZ, 0xc0, !PT ;  /* 0x00380038122b7812 */ /* 0x000fc400078ec0ff */
[----:B------:R-:W-:Y:S02]  /*12d0*/  LOP3.LUT R22, R19, 0x380038, RZ, 0xc0, !PT ;  /* 0x0038003813167812 */ /* 0x000fe400078ec0ff */
[----:B------:R-:W-:Y:S02]  /*12e0*/  LOP3.LUT R37, R37, 0x64006400, RZ, 0xfc, !PT ;  /* 0x6400640025257812 */ /* 0x000fe400078efcff */
[----:B------:R-:W-:Y:S02]  /*12f0*/  LOP3.LUT R35, R35, 0x40004, R36, 0xf8, !PT ;  /* 0x0004000423237812 */ /* 0x000fe400078ef824 */
        /* <DEDUP_REMOVED lines=9> */
[-C--:B------:R-:W-:Y:S01]  /*1390*/  HFMA2.MMA R36, R45, R23.reuse, R40 ;  /* 0x000000172d247235 */ /* 0x080fe20000000028 */
[----:B------:R-:W-:Y:S01]  /*13a0*/  LOP3.LUT R18, R18, 0x1c001c0, RZ, 0xc0, !PT ;  /* 0x01c001c012127812 */ /* 0x000fe200078ec0ff */
[-C--:B------:R-:W-:Y:S01]  /*13b0*/  HFMA2 R37, R37, R0.reuse.H0_H0, -20, -20 ;  /* 0xcd00cd0025257431 */ /* 0x080fe20000040000 */
[-C--:B------:R-:W-:Y:S01]  /*13c0*/  HFMA2.MMA R41, R16, R23.reuse, R41 ;  /* 0x0000001710297235 */ /* 0x080fe20000000029 */
[----:B------:R-:W-:Y:S01]  /*13d0*/  HFMA2 R43, R43, R0.H0_H0, -20, -20 ;  /* 0xcd00cd002b2b7431 */ /* 0x000fe20000040000 */
[----:B------:R-:W-:Y:S01]  /*13e0*/  HFMA2.MMA R23, R22, R23, R39 ;  /* 0x0000001716177235 */ /* 0x000fe20000000027 */
[----:B------:R-:W-:-:S02]  /*13f0*/  LOP3.LUT R22, R19, 0x1c001c0, RZ, 0xc0, !PT ;  /* 0x01c001c013167812 */ /* 0x000fc400078ec0ff */
[----:B------:R-:W-:Y:S02]  /*1400*/  LOP3.LUT R19, R18, 0x64006400, RZ, 0xfc, !PT ;  /* 0x6400640012137812 */ /* 0x000fe400078efcff */
[----:B------:R-:W-:Y:S01]  /*1410*/  LOP3.LUT R39, R22, 0x64006400, RZ, 0xfc, !PT ;  /* 0x6400640016277812 */ /* 0x000fe200078efcff */
[----:B0-----:R-:W-:Y:S01]  /*1420*/  HFMA2 R36, R37, R12, R36 ;  /* 0x0000000c25247231 */ /* 0x001fe20000000024 */
[-C--:B------:R-:W-:Y:S01]  /*1430*/  HFMA2.MMA R37, R43, R12.reuse, R38 ;  /* 0x0000000c2b257235 */ /* 0x080fe20000000026 */
[----:B------:R-:W-:Y:S01]  /*1440*/  LOP3.LUT R16, R8, 0x70007, RZ, 0xc0, !PT ;  /* 0x0007000708107812 */ /* 0x000fe200078ec0ff */
[-C--:B------:R-:W-:Y:S01]  /*1450*/  HFMA2 R22, R19, R0.reuse.H0_H0, -20, -20 ;  /* 0xcd00cd0013167431 */ /* 0x080fe20000040000 */
[----:B------:R-:W-:Y:S01]  /*1460*/  LOP3.LUT R17, R9, 0x70007, RZ, 0xc0, !PT ;  /* 0x0007000709117812 */ /* 0x000fe200078ec0ff */
[-C--:B------:R-:W-:Y:S01]  /*1470*/  HFMA2 R38, R39, R0.reuse.H0_H0, -20, -20 ;  /* 0xcd00cd0027267431 */ /* 0x080fe20000040000 */
[----:B------:R-:W-:Y:S02]  /*1480*/  LOP3.LUT R18, R10, 0x70007, RZ, 0xc0, !PT ;  /* 0x000700070a127812 */ /* 0x000fe400078ec0ff */
        /* <DEDUP_REMOVED lines=14> */
[----:B------:R-:W-:Y:S01]  /*1570*/  HFMA2 R22, R17, R13, R22 ;  /* 0x0000000d11167231 */ /* 0x000fe20000000016 */
[----:B------:R-:W-:Y:S01]  /*1580*/  SHF.R.U32.HI R8, RZ, 0x6, R8 ;  /* 0x00000006ff087819 */ /* 0x000fe20000011608 */
[----:B------:R-:W0:Y:S01]  /*1590*/  LDS.128 R16, [UR4+0x20] ;  /* 0x00002004ff107984 */ /* 0x000e220008000c00 */
[----:B------:R-:W-:Y:S01]  /*15a0*/  HADD2 R42, R12, -1028, -1028 ;  /* 0xe404e4040c2a7430 */ /* 0x000fe20000000000 */
[----:B------:R-:W-:Y:S01]  /*15b0*/  LOP3.LUT R38, R9, 0x380038, RZ, 0xc0, !PT ;  /* 0x0038003809267812 */ /* 0x000fe200078ec0ff */
[----:B------:R-:W-:Y:S01]  /*15c0*/  HFMA2 R41, R41, R0.H1_H1, -132, -132 ;  /* 0xd820d82029297431 */ /* 0x000fe20000060000 */
[----:B------:R-:W-:-:S02]  /*15d0*/  LOP3.LUT R40, R10, 0x380038, RZ, 0xc0, !PT ;  /* 0x003800380a287812 */ /* 0x000fc400078ec0ff */
[----:B------:R-:W-:Y:S01]  /*15e0*/  LOP3.LUT R39, R11, 0x380038, RZ, 0xc0, !PT ;  /* 0x003800380b277812 */ /* 0x000fe200078ec0ff */
[----:B------:R-:W-:Y:S01]  /*15f0*/  HFMA2.MMA R23, R42, R13, R23 ;  /* 0x0000000d2a177235 */ /* 0x000fe20000000017 */
[----:B------:R-:W-:Y:S01]  /*1600*/  LOP3.LUT R13, R8, 0x70007, RZ, 0xc0, !PT ;  /* 0x00070007080d7812 */ /* 0x000fe200078ec0ff */
[-C--:B------:R-:W-:Y:S01]  /*1610*/  HFMA2.MMA R36, R41, R14.reuse, R36 ;  /* 0x0000000e29247235 */ /* 0x080fe20000000024 */
[----:B------:R-:W-:Y:S02]  /*1620*/  SHF.R.U32.HI R12, RZ, 0x6, R11 ;  /* 0x00000006ff0c7819 */ /* 0x000fe4000001160b */
        /* <DEDUP_REMOVED lines=8> */
[----:B------:R-:W-:Y:S01]  /*16b0*/  SHF.R.U32.HI R10, RZ, 0x6, R10 ;  /* 0x00000006ff0a7819 */ /* 0x000fe2000001160a */
[----:B------:R-:W-:Y:S01]  /*16c0*/  HADD2 R11, R13, -1028, -1028 ;  /* 0xe404e4040d0b7430 */ /* 0x000fe20000000000 */
[----:B------:R-:W-:Y:S01]  /*16d0*/  LOP3.LUT R13, R9, 0x70007, RZ, 0xc0, !PT ;  /* 0x00070007090d7812 */ /* 0x000fe200078ec0ff */
[-C--:B------:R-:W-:Y:S01]  /*16e0*/  HFMA2.MMA R37, R38, R14.reuse, R37 ;  /* 0x0000000e26257235 */ /* 0x080fe20000000025 */
[----:B------:R-:W-:Y:S01]  /*16f0*/  HFMA2 R22, R41, R14, R22 ;  /* 0x0000000e29167231 */ /* 0x000fe20000000016 */
[----:B------:R-:W-:Y:S01]  /*1700*/  HFMA2.MMA R23, R40, R14, R23 ;  /* 0x0000000e28177235 */ /* 0x000fe20000000017 */
[----:B------:R-:W-:Y:S01]  /*1710*/  HFMA2 R11, R11, R15, R36 ;  /* 0x0000000f0b0b7231 */ /* 0x000fe20000000024 */
        /* <DEDUP_REMOVED lines=15> */
[-C--:B------:R-:W-:Y:S01]  /*1810*/  HFMA2 R36, R39, R0.reuse.H1_H1, -132, -132 ;  /* 0xd820d82027247431 */ /* 0x080fe20000060000 */
[----:B------:R-:W-:Y:S01]  /*1820*/  LOP3.LUT R38, R5, 0x70007, RZ, 0xc0, !PT ;  /* 0x0007000705267812 */ /* 0x000fe200078ec0ff */
[----:B------:R-:W-:Y:S01]  /*1830*/  HFMA2 R14, R13, R0.H1_H1, -132, -132 ;  /* 0xd820d8200d0e7431 */ /* 0x000fe20000060000 */
[C---:B------:R-:W-:Y:S01]  /*1840*/  LOP3.LUT R13, R10.reuse, 0x380038, RZ, 0xc0, !PT ;  /* 0x003800380a0d7812 */ /* 0x040fe200078ec0ff */
[----:B------:R-:W-:Y:S01]  /*1850*/  HFMA2.MMA R15, R40, R15, R23 ;  /* 0x0000000f280f7235 */ /* 0x000fe20000000017 */
[----:B------:R-:W-:Y:S01]  /*1860*/  LOP3.LUT R10, R10, 0x1c001c0, RZ, 0xc0, !PT ;  /* 0x01c001c00a0a7812 */ /* 0x000fe200078ec0ff */
[----:B0-----:R-:W-:Y:S01]  /*1870*/  HFMA2 R23, R14, R16, R11 ;  /* 0x000000100e177231 */ /* 0x001fe2000000000b */
[----:B------:R-:W-:Y:S01]  /*1880*/  HFMA2.MMA R11, R36, R16, R37 ;  /* 0x00000010240b7235 */ /* 0x000fe20000000025 */
[----:B------:R-:W-:-:S02]  /*1890*/  LOP3.LUT R37, R13, 0x64006400, RZ, 0xfc, !PT ;  /* 0x640064000d257812 */ /* 0x000fc400078efcff */
[----:B------:R-:W-:Y:S02]  /*18a0*/  LOP3.LUT R14, R12, 0x380038, RZ, 0xc0, !PT ;  /* 0x003800380c0e7812 */ /* 0x000fe400078ec0ff */
        /* <DEDUP_REMOVED lines=8> */
[----:B------:R-:W-:Y:S01]  /*1930*/  LOP3.LUT R41, R12, 0x1c001c0, RZ, 0xc0, !PT ;  /* 0x01c001c00c297812 */ /* 0x000fe200078ec0ff */
[-C--:B------:R-:W-:Y:S01]  /*1940*/  HFMA2 R22, R13, R0.reuse.H0_H0, -20, -20 ;  /* 0xcd00cd000d167431 */ /* 0x080fe20000040000 */
[----:B------:R-:W-:Y:S01]  /*1950*/  SHF.R.U32.HI R13, RZ, 0x6, R4 ;  /* 0x00000006ff0d7819 */ /* 0x000fe20000011604 */
[-C--:B------:R-:W-:Y:S01]  /*1960*/  HFMA2 R10, R9, R0.reuse.H0_H0, -20, -20 ;  /* 0xcd00cd00090a7431 */ /* 0x080fe20000040000 */
[C---:B------:R-:W-:Y:S01]  /*1970*/  LOP3.LUT R39, R4.reuse, 0x70007, RZ, 0xc0, !PT ;  /* 0x0007000704277812 */ /* 0x040fe200078ec0ff */
[----:B------:R-:W-:Y:S01]  /*1980*/  HFMA2 R37, R37, R0.H0_H0, -20, -20 ;  /* 0xcd00cd0025257431 */ /* 0x000fe20000040000 */
[----:B------:R-:W-:Y:S01]  /*1990*/  HFMA2.MMA R16, R14, R16, R15 ;  /* 0x000000100e107235 */ /* 0x000fe2000000000f */
[-C--:B------:R-:W-:Y:S01]  /*19a0*/  HFMA2 R23, R10, R17.reuse, R23 ;  /* 0x000000110a177231 */ /* 0x080fe20000000017 */
[----:B------:R-:W-:Y:S01]  /*19b0*/  HFMA2.MMA R22, R22, R17, R11 ;  /* 0x0000001116167235 */ /* 0x000fe2000000000b */
[----:B------:R-:W-:Y:S01]  /*19c0*/  HFMA2 R15, R37, R17, R8 ;  /* 0x00000011250f7231 */ /* 0x000fe20000000008 */
[----:B------:R-:W-:Y:S01]  /*19d0*/  LOP3.LUT R14, R4, 0x380038, RZ, 0xc0, !PT ;  /* 0x00380038040e7812 */ /* 0x000fe200078ec0ff */
[----:B------:R-:W0:Y:S01]  /*19e0*/  LDS.128 R8, [UR4+0x30] ;  /* 0x00003004ff087984 */ /* 0x000e220008000c00 */
[----:B------:R-:W-:-:S02]  /*19f0*/  LOP3.LUT R41, R41, 0x64006400, RZ, 0xfc, !PT ;  /* 0x6400640029297812 */ /* 0x000fc400078efcff */
[----:B------:R-:W-:Y:S02]  /*1a00*/  LOP3.LUT R36, R5, 0x380038, RZ, 0xc0, !PT ;  /* 0x0038003805247812 */ /* 0x000fe400078ec0ff */
[----:B------:R-:W-:Y:S01]  /*1a10*/  SHF.R.U32.HI R4, RZ, 0x6, R5 ;  /* 0x00000006ff047819 */ /* 0x000fe20000011605 */
[----:B------:R-:W-:Y:S01]  /*1a20*/  HFMA2 R41, R41, R0.H0_H0, -20, -20 ;  /* 0xcd00cd0029297431 */ /* 0x000fe20000040000 */
[C---:B------:R-:W-:Y:S02]  /*1a30*/  LOP3.LUT R12, R6.reuse, 0x380038, RZ, 0xc0, !PT ;  /* 0x00380038060c7812 */ /* 0x040fe400078ec0ff */
[----:B------:R-:W-:Y:S02]  /*1a40*/  SHF.R.U32.HI R5, RZ, 0x6, R6 ;  /* 0x00000006ff057819 */ /* 0x000fe40000011606 */
[----:B------:R-:W-:Y:S01]  /*1a50*/  LOP3.LUT R40, R6, 0x70007, RZ, 0xc0, !PT ;  /* 0x0007000706287812 */ /* 0x000fe200078ec0ff */
[----:B------:R-:W-:Y:S01]  /*1a60*/  HFMA2.MMA R16, R41, R17, R16 ;  /* 0x0000001129107235 */ /* 0x000fe20000000010 */
        /* <DEDUP_REMOVED lines=18> */
[-C--:B------:R-:W-:Y:S01]  /*1b90*/  HFMA2 R16, R7, R0.reuse.H1_H1, -132, -132 ;  /* 0xd820d82007107431 */ /* 0x080fe20000060000 */
[----:B------:R-:W-:Y:S01]  /*1ba0*/  LOP3.LUT R17, R36, 0x64006400, RZ, 0xfc, !PT ;  /* 0x6400640024117812 */ /* 0x000fe200078efcff */
[----:B------:R-:W-:Y:S01]  /*1bb0*/  HFMA2 R37, R37, R0.H1_H1, -132, -132 ;  /* 0xd820d82025257431 */ /* 0x000fe20000060000 */
[----:B------:R-:W-:-:S02]  /*1bc0*/  LOP3.LUT R14, R14, 0x64006400, RZ, 0xfc, !PT ;  /* 0x640064000e0e7812 */ /* 0x000fc400078efcff */
[----:B------:R-:W-:Y:S01]  /*1bd0*/  LOP3.LUT R7, R12, 0x64006400, RZ, 0xfc, !PT ;  /* 0x640064000c077812 */ /* 0x000fe200078efcff */
[-C--:B------:R-:W-:Y:S01]  /*1be0*/  HFMA2.MMA R23, R16, R19.reuse, R23 ;  /* 0x0000001310177235 */ /* 0x080fe20000000017 */
[-C--:B------:R-:W-:Y:S01]  /*1bf0*/  HFMA2 R17, R17, R0.reuse.H1_H1, -132, -132 ;  /* 0xd820d82011117431 */ /* 0x080fe20000060000 */
[C---:B------:R-:W-:Y:S01]  /*1c00*/  LOP3.LUT R38, R6.reuse, 0x70007, RZ, 0xc0, !PT ;  /* 0x0007000706267812 */ /* 0x040fe200078ec0ff */
[----:B------:R-:W-:Y:S01]  /*1c10*/  HADD2 R16, R14, -1028, -1028 ;  /* 0xe404e4040e107430 */ /* 0x000fe20000000000 */
[----:B------:R-:W-:Y:S01]  /*1c20*/  LOP3.LUT R39, R6, 0x380038, RZ, 0xc0, !PT ;  /* 0x0038003806277812 */ /* 0x000fe200078ec0ff */
[----:B------:R-:W-:Y:S01]  /*1c30*/  HFMA2 R12, R7, R0.H1_H1, -132, -132 ;  /* 0xd820d820070c7431 */ /* 0x000fe20000060000 */
[----:B------:R-:W-:Y:S01]  /*1c40*/  LOP3.LUT R38, R38, 0x64006400, RZ, 0xfc, !PT ;  /* 0x6400640026267812 */ /* 0x000fe200078efcff */
[-C--:B------:R-:W-:Y:S01]  /*1c50*/  HFMA2.MMA R14, R17, R19.reuse, R22 ;  /* 0x00000013110e7235 */ /* 0x080fe20000000016 */
[C---:B------:R-:W-:Y:S01]  /*1c60*/  LOP3.LUT R17, R4.reuse, 0x380038, RZ, 0xc0, !PT ;  /* 0x0038003804117812 */ /* 0x040fe200078ec0ff */
        /* <DEDUP_REMOVED lines=9> */
[----:B------:R-:W-:Y:S02]  /*1d00*/  LOP3.LUT R17, R16, 0x64006400, RZ, 0xfc, !PT ;  /* 0x6400640010117812 */ /* 0x000fe400078efcff */
[----:B------:R-:W-:Y:S02]  /*1d10*/  LOP3.LUT R15, R15, 0x64006400, RZ, 0xfc, !PT ;  /* 0x640064000f0f7812 */ /* 0x000fe400078efcff */
        /* <DEDUP_REMOVED lines=13> */
[-C--:B------:R-:W-:Y:S01]  /*1df0*/  HFMA2 R18, R23, R0.reuse.H1_H1, -132, -132 ;  /* 0xd820d82017127431 */ /* 0x080fe20000060000 */
[----:B------:R-:W-:Y:S01]  /*1e00*/  LOP3.LUT R37, R22, 0x64006400, RZ, 0xfc, !PT ;  /* 0x6400640016257812 */ /* 0x000fe200078efcff */
[----:B------:R-:W-:Y:S01]  /*1e10*/  HFMA2 R7, R16, R9, R7 ;  /* 0x0000000910077231 */ /* 0x000fe20000000007 */
[----:B------:R-:W-:Y:S01]  /*1e20*/  LOP3.LUT R13, R13, 0x64006400, RZ, 0xfc, !PT ;  /* 0x640064000d0d7812 */ /* 0x000fe200078efcff */
[-C--:B------:R-:W-:Y:S01]  /*1e30*/  HFMA2.MMA R19, R36, R9.reuse, R19 ;  /* 0x0000000924137235 */ /* 0x080fe20000000013 */
[----:B------:R-:W-:Y:S01]  /*1e40*/  LOP3.LUT R5, R4, 0x64006400, RZ, 0xfc, !PT ;  /* 0x6400640004057812 */ /* 0x000fe200078efcff */
[-C--:B------:R-:W-:Y:S01]  /*1e50*/  HFMA2 R22, R37, R0.reuse.H1_H1, -132, -132 ;  /* 0xd820d82025167431 */ /* 0x080fe20000060000 */
[----:B------:R-:W-:Y:S01]  /*1e60*/  LOP3.LUT R15, R8, 0x64006400, RZ, 0xfc, !PT ;  /* 0x64006400080f7812 */ /* 0x000fe200078efcff */
[-C--:B------:R-:W-:Y:S01]  /*1e70*/  HFMA2 R4, R13, R0.reuse.H0_H0, -20, -20 ;  /* 0xcd00cd000d047431 */ /* 0x080fe20000040000 */
[----:B------:R-:W-:Y:S01]  /*1e80*/  LOP3.LUT R17, R6, 0x64006400, RZ, 0xfc, !PT ;  /* 0x6400640006117812 */ /* 0x000fe200078efcff */
[-C--:B------:R-:W-:Y:S01]  /*1e90*/  HFMA2 R6, R5, R0.reuse.H0_H0, -20, -20 ;  /* 0xcd00cd0005067431 */ /* 0x080fe20000040000 */
[----:B------:R-:W-:Y:S01]  /*1ea0*/  HFMA2.MMA R5, R18, R9, R14 ;  /* 0x0000000912057235 */ /* 0x000fe2000000000e */
[-C--:B------:R-:W-:Y:S01]  /*1eb0*/  HFMA2 R15, R15, R0.reuse.H0_H0, -20, -20 ;  /* 0xcd00cd000f0f7431 */ /* 0x080fe20000040000 */
[----:B------:R-:W-:Y:S01]  /*1ec0*/  LOP3.LUT R35, R35, 0x64006400, RZ, 0xfc, !PT ;  /* 0x6400640023237812 */ /* 0x000fe200078efcff */
[----:B------:R-:W-:Y:S01]  /*1ed0*/  HFMA2 R0, R17, R0.H0_H0, -20, -20 ;  /* 0xcd00cd0011007431 */ /* 0x000fe20000040000 */
[----:B------:R-:W-:Y:S01]  /*1ee0*/  LOP3.LUT R21, R21, 0x64006400, RZ, 0xfc, !PT ;  /* 0x6400640015157812 */ /* 0x000fe200078efcff */
[----:B------:R-:W-:-:S02]  /*1ef0*/  HFMA2 R7, R4, R10, R7 ;  /* 0x0000000a04077231 */ /* 0x000fc40000000007 */
[----:B------:R-:W-:Y:S01]  /*1f00*/  HADD2 R4, R35, -1028, -1028 ;  /* 0xe404e40423047430 */ /* 0x000fe20000000000 */
[-C--:B------:R-:W-:Y:S01]  /*1f10*/  HFMA2.MMA R5, R6, R10.reuse, R5 ;  /* 0x0000000a06057235 */ /* 0x080fe20000000005 */
[----:B------:R-:W-:Y:S01]  /*1f20*/  HFMA2 R12, R22, R9, R12 ;  /* 0x00000009160c7231 */ /* 0x000fe2000000000c */
[----:B------:R-:W-:Y:S01]  /*1f30*/  HFMA2.MMA R19, R0, R10, R19 ;  /* 0x0000000a00137235 */ /* 0x000fe20000000013 */
[----:B------:R-:W-:Y:S02]  /*1f40*/  HADD2 R0, R31, -1028, -1028 ;  /* 0xe404e4041f007430 */ /* 0x000fe40000000000 */
[----:B------:R-:W-:Y:S02]  /*1f50*/  HFMA2 R12, R15, R10, R12 ;  /* 0x0000000a0f0c7231 */ /* 0x000fe4000000000c */
[----:B------:R-:W-:Y:S02]  /*1f60*/  HADD2 R21, R21, -1028, -1028 ;  /* 0xe404e40415157430 */ /* 0x000fe40000000000 */
[-C--:B------:R-:W-:Y:S01]  /*1f70*/  HFMA2.MMA R5, R0, R11.reuse, R5 ;  /* 0x0000000b00057235 */ /* 0x080fe20000000005 */
[-C--:B------:R-:W-:Y:S01]  /*1f80*/  HFMA2 R7, R20, R11.reuse, R7 ;  /* 0x0000000b14077231 */ /* 0x080fe20000000007 */
[----:B------:R-:W-:Y:S01]  /*1f90*/  HFMA2.MMA R19, R4, R11, R19 ;  /* 0x0000000b04137235 */ /* 0x000fe20000000013 */
[----:B------:R-:W-:-:S02]  /*1fa0*/  HFMA2 R12, R21, R11, R12 ;  /* 0x0000000b150c7231 */ /* 0x000fc4000000000c */
[----:B------:R-:W-:Y:S02]  /*1fb0*/  HADD2 R7, R7.H0_H0, R7.H1_H1 ;  /* 0x3000000707077230 */ /* 0x000fe40000000800 */
[----:B------:R-:W-:-:S03]  /*1fc0*/  HADD2 R12, R12.H0_H0, R12.H1_H1 ;  /* 0x3000000c0c0c7230 */ /* 0x000fc60000000800 */
[----:B------:R-:W-:Y:S02]  /*1fd0*/  HADD2 R5, R5.H0_H0, R5.H1_H1 ;  /* 0x3000000505057230 */ /* 0x000fe40000000800 */
[----:B------:R-:W-:-:S03]  /*1fe0*/  HADD2 R6, R19.H0_H0, R19.H1_H1 ;  /* 0x3000001313067230 */ /* 0x000fc60000000800 */
[----:B------:R-:W-:Y:S02]  /*1ff0*/  PRMT R7, R7, 0x5410, R5 ;  /* 0x0000541007077816 */ /* 0x000fe40000000005 */
[----:B------:R-:W-:-:S03]  /*2000*/  PRMT R12, R12, 0x5410, R6 ;  /* 0x000054100c0c7816 */ /* 0x000fc60000000006 */
[----:B------:R-:W-:-:S03]  /*2010*/  HFMA2 R34, R7, R27, R34 ;  /* 0x0000001b07227231 */ /* 0x000fc60000000022 */
[----:B------:R-:W-:-:S11]  /*2020*/  HFMA2.MMA R33, R12, R29, R33 ;  /* 0x0000001d0c217235 */ /* 0x000fd60000000021 */
.L_x_3610:
[----:B------:R-:W-:Y:S01]  /*2030*/  ISETP.LT.AND P2, PT, R32, R25, PT ;  /* 0x000000192000720c */ /* 0x000fe20003f41270 */
[----:B------:R-:W-:Y:S01]  /*2040*/  UIADD3 UR4, UR4, 0x40, URZ ;  /* 0x0000004004047890 */ /* 0x000fe2000fffe03f */
[----:B-----5:R-:W-:Y:S02]  /*2050*/  IMAD.MOV.U32 R16, RZ, RZ, R2 ;  /* 0x000000ffff107224 */ /* 0x020fe400078e0002 */
[----:B------:R-:W-:-:S09]  /*2060*/  IMAD.MOV.U32 R17, RZ, RZ, R3 ;  /* 0x000000ffff117224 */ /* 0x000fd200078e0003 */
[----:B------:R-:W-:Y:S05]  /*2070*/  @!P1 BRA P2, `(.L_x_3611) ;  /* 0xffffffec00009947 */ /* 0x000fea000103ffff */
.L_x_3609:
        /* <DEDUP_REMOVED lines=21> */
.L_x_3615:
[----:B------:R-:W0:Y:S02]  /*21d0*/  LDS R2, [R0] ;  /* 0x0000000000027984 */ /* 0x000e240000000800 */
[----:B0-----:R-:W-:-:S10]  /*21e0*/  HFMA2.MMA R3, R2, 1, 1, R7 ;  /* 0x3c003c0002037835 */ /* 0x001fd40000000007 */
[----:B------:R-:W0:Y:S02]  /*21f0*/  ATOMS.CAST.SPIN R3, [R0], R2, R3 ;  /* 0x000000020003738d */ /* 0x000e240001800003 */
[----:B0-----:R-:W-:-:S13]  /*2200*/  ISETP.EQ.U32.AND P0, PT, R3, 0x1, PT ;  /* 0x000000010300780c */ /* 0x001fda0003f02070 */
[----:B------:R-:W-:Y:S05]  /*2210*/  @!P0 BRA `(.L_x_3615) ;  /* 0xfffffffc00ec8947 */ /* 0x000fea000383ffff */
[----:B------:R-:W-:Y:S05]  /*2220*/  BRA `(.L_x_3613) ;  /* 0x00000000000c7947 */ /* 0x000fea0003800000 */
.L_x_3614:
[----:B------:R-:W2:Y:S02]  /*2230*/  LD.E R0, desc[UR6][R4.64] ;  /* 0x0000000604007980 */ /* 0x000ea4000c101900 */
[----:B--2---:R-:W-:-:S05]  /*2240*/  IMAD.IADD R3, R7, 0x1, R0 ;  /* 0x0000000107037824 */ /* 0x004fca00078e0200 */
[----:B------:R0:W-:Y:S02]  /*2250*/  ST.E desc[UR6][R4.64], R3 ;  /* 0x0000000304007985 */ /* 0x0001e4000c101906 */
.L_x_3613:
[----:B------:R-:W-:Y:S05]  /*2260*/  BSYNC B0 ;  /* 0x0000000000007941 */ /* 0x000fea0003800000 */
.L_x_3612:
[----:B------:R1:W-:Y:S02]  /*2270*/  ATOM.E.ADD.F16x2.RN.STRONG.GPU P0, RZ, desc[UR6][R4.64+0x4], R33 ;  /* 0x0000042104ff79a2 */ /* 0x0003e4000810e1c6 */
[----:B-1----:R-:W-:Y:S05]  /*2280*/  @P0 EXIT ;  /* 0x000000000000094d */ /* 0x002fea0003800000 */
[----:B------:R-:W1:Y:S02]  /*2290*/  QSPC.E.S P0, RZ, [R4+0x4] ;  /* 0x0000040004ff73aa */ /* 0x000e640000000500 */
[----:B-1----:R-:W-:Y:S05]  /*22a0*/  @!P0 BRA `(.L_x_3616) ;  /* 0x0000000000208947 */ /* 0x002fea0003800000 */
[----:B------:R-:W-:-:S05]  /*22b0*/  IMAD.MOV.U32 R2, RZ, RZ, R4 ;  /* 0x000000ffff027224 */ /* 0x000fca00078e0004 */
[----:B------:R-:W-:-:S07]  /*22c0*/  MOV R0, R2 ;  /* 0x0000000200007202 */ /* 0x000fce0000000f00 */
.L_x_3617:
[----:B------:R-:W0:Y:S02]  /*22d0*/  LDS R2, [R0+0x4] ;  /* 0x0000040000027984 */ /* 0x000e240000000800 */
[----:B0-----:R-:W-:-:S06]  /*22e0*/  HADD2 R3, R2, R33 ;  /* 0x0000002102037230 */ /* 0x001fcc0000000000 */
[----:B------:R-:W0:Y:S02]  /*22f0*/  ATOMS.CAST.SPIN R3, [R0+0x4], R2, R3 ;  /* 0x000004020003738d */ /* 0x000e240001800003 */
[----:B0-----:R-:W-:-:S13]  /*2300*/  ISETP.EQ.U32.AND P0, PT, R3, 0x1, PT ;  /* 0x000000010300780c */ /* 0x001fda0003f02070 */
[----:B------:R-:W-:Y:S05]  /*2310*/  @!P0 BRA `(.L_x_3617) ;  /* 0xfffffffc00ec8947 */ /* 0x000fea000383ffff */
[----:B------:R-:W-:Y:S05]  /*2320*/  EXIT ;  /* 0x000000000000794d */ /* 0x000fea0003800000 */
.L_x_3616:
[----:B------:R-:W0:Y:S02]  /*2330*/  LD.E R0, desc[UR6][R4.64+0x4] ;  /* 0x0000040604007980 */ /* 0x000e24000c101900 */
[----:B0-----:R-:W-:-:S05]  /*2340*/  IMAD.IADD R3, R33, 0x1, R0 ;  /* 0x0000000121037824 */ /* 0x001fca00078e0200 */
[----:B------:R-:W-:Y:S01]  /*2350*/  ST.E desc[UR6][R4.64+0x4], R3 ;  /* 0x0000040304007985 */ /* 0x000fe2000c101906 */
[----:B------:R-:W-:Y:S05]  /*2360*/  EXIT ;  /* 0x000000000000794d */ /* 0x000fea0003800000 */
.L_x_3618:
        /* <DEDUP_REMOVED lines=9> */
.L_x_3737:


//--------------------- .text._Z23gemm_half_q_half_kernelILi1ELi6ELb1ELb1ELi32EEvPK6__halfPKjS4_S2_PS0_iiiiPKtS7_iiiiiibS2_i --------------------------
	.section	.text._Z23gemm_half_q_half_kernelILi1ELi6ELb1ELb1ELi32EEvPK6__halfPKjS4_S2_PS0_iiiiPKtS7_iiiiiibS2_i,"ax",@progbits
	.align	128
        .global         _Z23gemm_half_q_half_kernelILi1ELi6ELb1ELb1ELi32EEvPK6__halfPKjS4_S2_PS0_iiiiPKtS7_iiiiiibS2_i
        .type           _Z23gemm_half_q_half_kernelILi1ELi6ELb1ELb1ELi32EEvPK6__halfPKjS4_S2_PS0_iiiiPKtS7_iiiiiibS2_i,@function
        .size           _Z23gemm_half_q_half_kernelILi1ELi6ELb1ELb1ELi32EEvPK6__halfPKjS4_S2_PS0_iiiiPKtS7_iiiiiibS2_i,(.L_x_3738 - _Z23gemm_half_q_half_kernelILi1ELi6ELb1ELb1ELi32EEvPK6__halfPKjS4_S2_PS0_iiiiPKtS7_iiiiiibS2_i)
        .other          _Z23gemm_half_q_half_kernelILi1ELi6ELb1ELb1ELi32EEvPK6__halfPKjS4_S2_PS0_iiiiPKtS7_iiiiiibS2_i,@"STO_CUDA_ENTRY STV_DEFAULT"
_Z23gemm_half_q_half_kernelILi1ELi6ELb1ELb1ELi32EEvPK6__halfPKjS4_S2_PS0_iiiiPKtS7_iiiiiibS2_i:
.text._Z23gemm_half_q_half_kernelILi1ELi6ELb1ELb1ELi32EEvPK6__halfPKjS4_S2_PS0_iiiiPKtS7_iiiiiibS2_i:
        /* <DEDUP_REMOVED lines=48> */
.L_x_3620:
[----:B------:R-:W-:Y:S05]  /*0300*/  BSYNC B0 ;  /* 0x0000000000007941 */ /* 0x000fea0003800000 */
.L_x_3619:
        /* <DEDUP_REMOVED lines=32> */
.L_x_3622:
        /* <DEDUP_REMOVED lines=31> */
[----:B------:R-:W-:Y:S02]  /*0700*/  IMAD R16, R16, R16, RZ ;  /* 0x0000001010107224 */ /* 0x000fe400078e02ff */
        /* <DEDUP_REMOVED lines=8> */
.L_x_3621:
        /* <DEDUP_REMOVED lines=12> */
.L_x_3623:
        /* <DEDUP_REMOVED lines=8> */
.L_x_3624:
        /* <DEDUP_REMOVED lines=12> */
.L_x_3625:
        /* <DEDUP_REMOVED lines=8> */
.L_x_3626:
        /* <DEDUP_REMOVED lines=11> */
.L_x_3627:
        /* <DEDUP_REMOVED lines=9> */
[----:B------:R-:W-:-:S05]  /*0b50*/  SHF.R.S32.HI R6, RZ, 0x5, R9 ;  /* 0x00000005ff067819 */ /* 0x000fca0000011409 */
        /* <DEDUP_REMOVED lines=8> */
[----:B------:R-:W-:-:S04]  /*0be0*/  LEA R2, P1, R8, UR8, 0x2 ;  /* 0x0000000808027c11 */ /* 0x000fc8000f8210ff */
[----:B------:R-:W-:Y:S01]  /*0bf0*/  LEA.HI.X R13, R8, UR9, R3, 0x2, P1 ;  /* 0x00000009080d7c11 */ /* 0x000fe200088f1403 */
[----:B------:R-:W-:Y:S08]  /*0c00*/  @P0 BRA `(.L_x_3628) ;  /* 0x0000001400180947 */ /* 0x000ff00003800000 */
[----:B------:R-:W-:Y:S01]  /*0c10*/  PRMT R3, R0, 0x9910, RZ ;  /* 0x0000991000037816 */ /* 0x000fe200000000ff */
[----:B------:R-:W-:Y:S01]  /*0c20*/  ULDC UR5, c[0x0][0x268] ;  /* 0x00009a0000057ab9 */ /* 0x000fe20000000800 */
[----:B------:R-:W-:Y:S02]  /*0c30*/  PRMT R29, RZ, 0x5410, RZ ;  /* 0x00005410ff1d7816 */ /* 0x000fe400000000ff */
[----:B------:R-:W-:Y:S02]  /*0c40*/  ISETP.EQ.OR P1, PT, R3, RZ, !P2 ;  /* 0x000000ff0300720c */ /* 0x000fe40005722670 */
[----:B------:R-:W-:-:S11]  /*0c50*/  PRMT R30, RZ, 0x5410, RZ ;  /* 0x00005410ff1e7816 */ /* 0x000fd600000000ff */
.L_x_3630:
[----:B------:R-:W0:Y:S01]  /*0c60*/  LDC R31, c[0x0][0x23c] ;  /* 0x00008f00ff1f7b82 */ /* 0x000e220000000800 */
[----:B------:R-:W-:-:S05]  /*0c70*/  IMAD.MOV.U32 R12, RZ, RZ, R2 ;  /* 0x000000ffff0c7224 */ /* 0x000fca00078e0002 */
[----:B-----5:R1:W5:Y:S01]  /*0c80*/  LDG.E.128.CONSTANT R16, desc[UR6][R12.64] ;  /* 0x000000060c107981 */ /* 0x020362000c1e9d00 */
[----:B0-----:R-:W-:-:S05]  /*0c90*/  IMAD.WIDE R4, R31, 0x4, R12 ;  /* 0x000000041f047825 */ /* 0x001fca00078e020c */
[----:B------:R1:W5:Y:S01]  /*0ca0*/  LDG.E.128.CONSTANT R8, desc[UR6][R4.64] ;  /* 0x0000000604087981 */ /* 0x000362000c1e9d00 */
[----:B------:R-:W-:-:S04]  /*0cb0*/  IMAD.WIDE R6, R31, 0x4, R4 ;  /* 0x000000041f067825 */ /* 0x000fc800078e0204 */
[----:B------:R-:W-:Y:S02]  /*0cc0*/  VIADD R33, R33, 0x20 ;  /* 0x0000002021217836 */ /* 0x000fe40000000000 */
[----:B------:R-:W-:-:S03]  /*0cd0*/  IMAD.WIDE R2, R31, 0x4, R6 ;  /* 0x000000041f027825 */ /* 0x000fc600078e0206 */
[----:B------:R-:W-:Y:S01]  /*0ce0*/  ISETP.GE.AND P0, PT, R33, UR5, PT ;  /* 0x0000000521007c0c */ /* 0x000fe2000bf06270 */
[----:B-1----:R-:W-:-:S12]  /*0cf0*/  @P1 BRA `(.L_x_3629) ;  /* 0x0000001000cc1947 */ /* 0x002fd80003800000 */
[----:B------:R-:W2:Y:S01]  /*0d00*/  LDG.E.128.CONSTANT R4, desc[UR6][R6.64] ;  /* 0x0000000606047981 */ /* 0x000ea2000c1e9d00 */
[----:B------:R-:W-:Y:S01]  /*0d10*/  IMAD.MOV.U32 R14, RZ, RZ, 0x3000 ;  /* 0x00003000ff0e7424 */ /* 0x000fe200078e00ff */
[----:B-----5:R-:W-:Y:S01]  /*0d20*/  SHF.R.U32.HI R12, RZ, 0xf, R17 ;  /* 0x0000000fff0c7819 */ /* 0x020fe20000011611 */
[----:B------:R-:W-:Y:S01]  /*0d30*/  IMAD.MOV.U32 R15, RZ, RZ, 0x2400 ;  /* 0x00002400ff0f7424 */ /* 0x000fe200078e00ff */
[----:B------:R-:W0:Y:S01]  /*0d40*/  LDS.128 R20, [UR4] ;  /* 0x00000004ff147984 */ /* 0x000e220008000c00 */
[----:B------:R-:W-:Y:S02]  /*0d50*/  SHF.R.U32.HI R13, RZ, 0xe, R9 ;  /* 0x0000000eff0d7819 */ /* 0x000fe40000011609 */
[----:B------:R-:W-:Y:S02]  /*0d60*/  PRMT R26, R26, 0x5410, R14 ;  /* 0x000054101a1a7816 */ /* 0x000fe4000000000e */
[----:B------:R-:W-:Y:S02]  /*0d70*/  SHF.R.U32.HI R14, RZ, 0xf, R18 ;  /* 0x0000000fff0e7819 */ /* 0x000fe40000011612 */
[----:B------:R-:W-:-:S02]  /*0d80*/  LOP3.LUT R12, R12, 0x10001, RZ, 0xc0, !PT ;  /* 0x000100010c0c7812 */ /* 0x000fc400078ec0ff */
[----:B------:R-:W-:Y:S02]  /*0d90*/  SHF.R.U32.HI R35, RZ, 0xe, R10 ;  /* 0x0000000eff237819 */ /* 0x000fe4000001160a */
[----:B------:R-:W-:Y:S02]  /*0da0*/  LOP3.LUT R14, R14, 0x10001, RZ, 0xc0, !PT ;  /* 0x000100010e0e7812 */ /* 0x000fe400078ec0ff */
[----:B------:R-:W-:Y:S02]  /*0db0*/  SHF.R.U32.HI R32, RZ, 0xf, R19 ;  /* 0x0000000fff207819 */ /* 0x000fe40000011613 */
[----:B------:R-:W-:Y:S02]  /*0dc0*/  PRMT R25, R25, 0x5410, R15 ;  /* 0x0000541019197816 */ /* 0x000fe4000000000f */
[----:B------:R-:W-:Y:S02]  /*0dd0*/  LOP3.LUT R15, R12, 0x20002, R13, 0xf8, !PT ;  /* 0x000200020c0f7812 */ /* 0x000fe400078ef80d */
[----:B------:R-:W-:-:S02]  /*0de0*/  SHF.R.U32.HI R12, RZ, 0xf, R16 ;  /* 0x0000000fff0c7819 */ /* 0x000fc40000011610 */
[----:B------:R-:W-:Y:S02]  /*0df0*/  LOP3.LUT R35, R14, 0x20002, R35, 0xf8, !PT ;  /* 0x000200020e237812 */ /* 0x000fe400078ef823 */
[----:B------:R-:W-:Y:S02]  /*0e00*/  SHF.R.U32.HI R37, RZ, 0xe, R11 ;  /* 0x0000000eff257819 */ /* 0x000fe4000001160b */
[----:B------:R-:W-:Y:S02]  /*0e10*/  LOP3.LUT R34, R32, 0x10001, RZ, 0xc0, !PT ;  /* 0x0001000120227812 */ /* 0x000fe400078ec0ff */
[----:B------:R-:W-:Y:S02]  /*0e20*/  LOP3.LUT R14, R17, 0x70007, RZ, 0xc0, !PT ;  /* 0x00070007110e7812 */ /* 0x000fe400078ec0ff */
[----:B------:R-:W-:Y:S02]  /*0e30*/  SHF.R.U32.HI R13, RZ, 0xe, R8 ;  /* 0x0000000eff0d7819 */ /* 0x000fe40000011608 */
[----:B------:R-:W-:-:S02]  /*0e40*/  LOP3.LUT R12, R12, 0x10001, RZ, 0xc0, !PT ;  /* 0x000100010c0c7812 */ /* 0x000fc400078ec0ff */
[----:B------:R-:W-:Y:S02]  /*0e50*/  LOP3.LUT R34, R34, 0x20002, R37, 0xf8, !PT ;  /* 0x0002000222227812 */ /* 0x000fe400078ef825 */
[----:B------:R-:W-:Y:S02]  /*0e60*/  LOP3.LUT R14, R14, 0x64006400, RZ, 0xfc, !PT ;  /* 0x640064000e0e7812 */ /* 0x000fe400078efcff */
[----:B------:R-:W-:Y:S02]  /*0e70*/  LOP3.LUT R37, R18, 0x70007, RZ, 0xc0, !PT ;  /* 0x0007000712257812 */ /* 0x000fe400078ec0ff */
[----:B------:R-:W-:Y:S01]  /*0e80*/  LOP3.LUT R36, R12, 0x20002, R13, 0xf8, !PT ;  /* 0x000200020c247812 */ /* 0x000fe200078ef80d */
[----:B------:R-:W-:Y:S01]  /*0e90*/  HADD2 R41, R14, -1028, -1028 ;  /* 0xe404e4040e297430 */ /* 0x000fe20000000000 */
[----:B------:R-:W-:Y:S02]  /*0ea0*/  LOP3.LUT R13, R17, 0x380038, RZ, 0xc0, !PT ;  /* 0x00380038110d7812 */ /* 0x000fe400078ec0ff */
[----:B------:R-:W-:-:S02]  /*0eb0*/  LOP3.LUT R12, R16, 0x70007, RZ, 0xc0, !PT ;  /* 0x00070007100c7812 */ /* 0x000fc400078ec0ff */
[----:B------:R-:W-:Y:S02]  /*0ec0*/  LOP3.LUT R37, R37, 0x64006400, RZ, 0xfc, !PT ;  /* 0x6400640025257812 */ /* 0x000fe400078efcff */
[----:B------:R-:W-:Y:S02]  /*0ed0*/  LOP3.LUT R38, R19, 0x70007, RZ, 0xc0, !PT ;  /* 0x0007000713267812 */ /* 0x000fe400078ec0ff */
[----:B------:R-:W-:Y:S01]  /*0ee0*/  LOP3.LUT R13, R13, 0x64006400, RZ, 0xfc, !PT ;  /* 0x640064000d0d7812 */ /* 0x000fe200078efcff */
[----:B------:R-:W-:Y:S01]  /*0ef0*/  HADD2 R43, R37, -1028, -1028 ;  /* 0xe404e404252b7430 */ /* 0x000fe20000000000 */
[----:B------:R-:W-:Y:S01]  /*0f00*/  LOP3.LUT R12, R12, 0x64006400, RZ, 0xfc, !PT ;  /* 0x640064000c0c7812 */ /* 0x000fe200078efcff */
[-C--:B0-----:R-:W-:Y:S01]  /*0f10*/  HFMA2.MMA R37, R41, R20.reuse, RZ ;  /* 0x0000001429257235 */ /* 0x081fe200000000ff */
[----:B------:R-:W-:Y:S01]  /*0f20*/  LOP3.LUT R38, R38, 0x64006400, RZ, 0xfc, !PT ;  /* 0x6400640026267812 */ /* 0x000fe200078efcff */
[----:B------:R-:W-:Y:S01]  /*0f30*/  HFMA2 R14, R13, R26.H1_H1, -132, -132 ;  /* 0xd820d8200d0e7431 */ /* 0x000fe2000006001a */
[----:B------:R-:W-:Y:S01]  /*0f40*/  SHF.R.U32.HI R17, RZ, 0x6, R17 ;  /* 0x00000006ff117819 */ /* 0x000fe20000011611 */
[----:B------:R-:W-:Y:S01]  /*0f50*/  HADD2 R39, R12, -1028, -1028 ;  /* 0xe404e4040c277430 */ /* 0x000fe20000000000 */
[----:B------:R-:W-:Y:S01]  /*0f60*/  LOP3.LUT R12, R18, 0x380038, RZ, 0xc0, !PT ;  /* 0x00380038120c7812 */ /* 0x000fe200078ec0ff */
[----:B------:R-:W-:Y:S01]  /*0f70*/  HADD2 R45, R38, -1028, -1028 ;  /* 0xe404e404262d7430 */ /* 0x000fe20000000000 */
[----:B------:R-:W-:Y:S01]  /*0f80*/  HFMA2.MMA R40, R43, R20, RZ ;  /* 0x000000142b287235 */ /* 0x000fe200000000ff */
[-C--:B------:R-:W-:Y:S01]  /*0f90*/  HFMA2 R39, R39, R20.reuse, RZ.H0_H0 ;  /* 0x0000001427277231 */ /* 0x080fe200000400ff */
[----:B------:R-:W-:Y:S01]  /*0fa0*/  LOP3.LUT R13, R12, 0x64006400, RZ, 0xfc, !PT ;  /* 0x640064000c0d7812 */ /* 0x000fe200078efcff */
[----:B------:R-:W-:Y:S01]  /*0fb0*/  HFMA2.MMA R37, R14, R21, R37 ;  /* 0x000000150e257235 */ /* 0x000fe20000000025 */
[----:B------:R-:W-:Y:S01]  /*0fc0*/  LOP3.LUT R14, R19, 0x380038, RZ, 0xc0, !PT ;  /* 0x00380038130e7812 */ /* 0x000fe200078ec0ff */
[----:B------:R-:W-:Y:S01]  /*0fd0*/  HFMA2 R38, R45, R20, RZ.H0_H0 ;  /* 0x000000142d267231 */ /* 0x000fe200000400ff */
[----:B------:R-:W-:-:S02]  /*0fe0*/  LOP3.LUT R12, R17, 0x70007, RZ, 0xc0, !PT ;  /* 0x00070007110c7812 */ /* 0x000fc400078ec0ff */
[----:B------:R-:W-:Y:S02]  /*0ff0*/  SHF.R.U32.HI R18, RZ, 0x6, R18 ;  /* 0x00000006ff127819 */ /* 0x000fe40000011612 */
[----:B------:R-:W-:Y:S02]  /*1000*/  LOP3.LUT R12, R12, 0x64006400, RZ, 0xfc, !PT ;  /* 0x640064000c0c7812 */ /* 0x000fe400078efcff */
[----:B------:R-:W-:Y:S02]  /*1010*/  SHF.R.U32.HI R19, RZ, 0x6, R19 ;  /* 0x00000006ff137819 */ /* 0x000fe40000011613 */
[----:B------:R-:W-:Y:S02]  /*1020*/  PRMT R27, R27, 0x5410, R28 ;  /* 0x000054101b1b7816 */ /* 0x000fe4000000001c */
[----:B--2---:R-:W-:-:S04]  /*1030*/  SHF.R.U32.HI R32, RZ, 0xd, R5 ;  /* 0x0000000dff207819 */ /* 0x004fc80000011605 */
[----:B------:R-:W-:Y:S02]  /*1040*/  LOP3.LUT R32, R15, 0x40004, R32, 0xf8, !PT ;  /* 0x000400040f207812 */ /* 0x000fe400078ef820 */
[----:B------:R-:W-:Y:S02]  /*1050*/  LOP3.LUT R15, R16, 0x380038, RZ, 0xc0, !PT ;  /* 0x00380038100f7812 */ /* 0x000fe400078ec0ff */
[----:B------:R-:W-:Y:S02]  /*1060*/  SHF.R.U32.HI R16, RZ, 0x6, R16 ;  /* 0x00000006ff107819 */ /* 0x000fe40000011610 */
[----:B------:R-:W-:Y:S02]  /*1070*/  LOP3.LUT R15, R15, 0x64006400, RZ, 0xfc, !PT ;  /* 0x640064000f0f7812 */ /* 0x000fe400078efcff */
[----:B------:R-:W-:Y:S02]  /*1080*/  LOP3.LUT R42, R16, 0x70007, RZ, 0xc0, !PT ;  /* 0x00070007102a7812 */ /* 0x000fe400078ec0ff */
[----:B------:R-:W-:Y:S01]  /*1090*/  LOP3.LUT R32, R32, 0x64006400, RZ, 0xfc, !PT ;  /* 0x6400640020207812 */ /* 0x000fe200078efcff */
[-C--:B------:R-:W-:Y:S01]  /*10a0*/  HFMA2 R20, R15, R26.reuse.H1_H1, -132, -132 ;  /* 0xd820d8200f147431 */ /* 0x080fe2000006001a */
[----:B------:R-:W-:Y:S01]  /*10b0*/  LOP3.LUT R42, R42, 0x64006400, RZ, 0xfc, !PT ;  /* 0x640064002a2a7812 */ /* 0x000fe200078efcff */
[----:B------:R-:W-:Y:S01]  /*10c0*/  HFMA2 R15, R13, R26.H1_H1, -132, -132 ;  /* 0xd820d8200d0f7431 */ /* 0x000fe2000006001a */
[----:B------:R-:W-:Y:S01]  /*10d0*/  LOP3.LUT R13, R14, 0x64006400, RZ, 0xfc, !PT ;  /* 0x640064000e0d7812 */ /* 0x000fe200078efcff */
[----:B------:R-:W-:Y:S01]  /*10e0*/  HADD2 R14, R12, -1028, -1028 ;  /* 0xe404e4040c0e7430 */ /* 0x000fe20000000000 */
[----:B------:R-:W-:Y:S01]  /*10f0*/  LOP3.LUT R12, R18, 0x70007, RZ, 0xc0, !PT ;  /* 0x00070007120c7812 */ /* 0x000fe200078ec0ff */
[----:B------:R-:W-:-:S02]  /*1100*/  HFMA2 R39, R20, R21, R39 ;  /* 0x0000001514277231 */ /* 0x000fc40000000027 */
[----:B------:R-:W-:Y:S01]  /*1110*/  HFMA2 R13, R13, R26.H1_H1, -132, -132 ;  /* 0xd820d8200d0d7431 */ /* 0x000fe2000006001a */
[-C--:B------:R-:W-:Y:S01]  /*1120*/  HFMA2.MMA R40, R15, R21.reuse, R40 ;  /* 0x000000150f287235 */ /* 0x080fe20000000028 */
[----:B------:R-:W-:Y:S01]  /*1130*/  HFMA2 R37, R14, R22, R37 ;  /* 0x000000160e257231 */ /* 0x000fe20000000025 */
[----:B------:R-:W-:Y:S01]  /*1140*/  LOP3.LUT R41, R12, 0x64006400, RZ, 0xfc, !PT ;  /* 0x640064000c297812 */ /* 0x000fe200078efcff */
[----:B------:R-:W-:Y:S02]  /*1150*/  HADD2 R42, R42, -1028, -1028 ;  /* 0xe404e4042a2a7430 */ /* 0x000fe40000000000 */
[----:B------:R-:W-:Y:S01]  /*1160*/  HFMA2.MMA R38, R13, R21, R38 ;  /* 0x000000150d267235 */ /* 0x000fe20000000026 */
[----:B------:R-:W-:Y:S01]  /*1170*/  SHF.R.U32.HI R21, RZ, 0xd, R4 ;  /* 0x0000000dff157819 */ /* 0x000fe20000011604 */
[----:B------:R-:W0:Y:S01]  /*1180*/  LDS.128 R12, [UR4+0x10] ;  /* 0x00001004ff0c7984 */ /* 0x000e220008000c00 */
[----:B------:R-:W-:Y:S01]  /*1190*/  HADD2 R41, R41, -1028, -1028 ;  /* 0xe404e40429297430 */ /* 0x000fe20000000000 */
[----:B------:R-:W-:Y:S01]  /*11a0*/  HFMA2.MMA R39, R42, R22, R39 ;  /* 0x000000162a277235 */ /* 0x000fe20000000027 */
[----:B------:R-:W-:-:S02]  /*11b0*/  LOP3.LUT R20, R36, 0x40004, R21, 0xf8, !PT ;  /* 0x0004000424147812 */ /* 0x000fc400078ef815 */
[----:B------:R-:W-:Y:S01]  /*11c0*/  LOP3.LUT R36, R19, 0x70007, RZ, 0xc0, !PT ;  /* 0x0007000713247812 */ /* 0x000fe200078ec0ff */
[----:B------:R-:W-:Y:S01]  /*11d0*/  HFMA2 R40, R41, R22, R40 ;  /* 0x0000001629287231 */ /* 0x000fe20000000028 */
[----:B------:R-:W-:Y:S02]  /*11e0*/  SHF.R.U32.HI R42, RZ, 0xd, R6 ;  /* 0x0000000dff2a7819 */ /* 0x000fe40000011606 */
[----:B------:R-:W-:Y:S02]  /*11f0*/  LOP3.LUT R41, R17, 0x380038, RZ, 0xc0, !PT ;  /* 0x0038003811297812 */ /* 0x000fe400078ec0ff */
[----:B------:R-:W-:Y:S02]  /*1200*/  LOP3.LUT R36, R36, 0x64006400, RZ, 0xfc, !PT ;  /* 0x6400640024247812 */ /* 0x000fe400078efcff */
[----:B------:R-:W-:Y:S02]  /*1210*/  LOP3.LUT R21, R35, 0x40004, R42, 0xf8, !PT ;  /* 0x0004000423157812 */ /* 0x000fe400078ef82a */
[----:B------:R-:W-:Y:S01]  /*1220*/  SHF.R.U32.HI R35, RZ, 0xd, R7 ;  /* 0x0000000dff237819 */ /* 0x000fe20000011607 */
[----:B------:R-:W-:Y:S01]  /*1230*/  HADD2 R43, R36, -1028, -1028 ;  /* 0xe404e404242b7430 */ /* 0x000fe20000000000 */
[----:B------:R-:W-:-:S02]  /*1240*/  LOP3.LUT R41, R41, 0x64006400, RZ, 0xfc, !PT ;  /* 0x6400640029297812 */ /* 0x000fc400078efcff */
[----:B------:R-:W-:Y:S02]  /*1250*/  LOP3.LUT R34, R34, 0x40004, R35, 0xf8, !PT ;  /* 0x0004000422227812 */ /* 0x000fe400078ef823 */
[----:B------:R-:W-:Y:S01]  /*1260*/  LOP3.LUT R35, R16, 0x380038, RZ, 0xc0, !PT ;  /* 0x0038003810237812 */ /* 0x000fe200078ec0ff */
[----:B------:R-:W-:Y:S01]  /*1270*/  HFMA2 R36, R41, R26.H1_H1, -132, -132 ;  /* 0xd820d82029247431 */ /* 0x000fe2000006001a */
[----:B------:R-:W-:Y:S01]  /*1280*/  HFMA2.MMA R38, R43, R22, R38 ;  /* 0x000000162b267235 */ /* 0x000fe20000000026 */
[----:B------:R-:W-:Y:S02]  /*1290*/  LOP3.LUT R22, R19, 0x380038, RZ, 0xc0, !PT ;  /* 0x0038003813167812 */ /* 0x000fe400078ec0ff */
[----:B------:R-:W-:Y:S01]  /*12a0*/  LOP3.LUT R35, R35, 0x64006400, RZ, 0xfc, !PT ;  /* 0x6400640023237812 */ /* 0x000fe200078efcff */
[----:B------:R-:W-:Y:S01]  /*12b0*/  HFMA2 R37, R36, R23, R37 ;  /* 0x0000001724257231 */ /* 0x000fe20000000025 */
[----:B------:R-:W-:Y:S02]  /*12c0*/  LOP3.LUT R41, R18, 0x380038, RZ, 0xc0, !PT ;  /* 0x0038003812297812 */ /* 0x000fe400078ec0ff */
[----:B------:R-:W-:-:S02]  /*12d0*/  LOP3.LUT R36, R17, 0x1c001c0, RZ, 0xc0, !PT ;  /* 0x01c001c011247812 */ /* 0x000fc400078ec0ff */
[----:B------:R-:W-:Y:S01]  /*12e0*/  LOP3.LUT R17, R22, 0x64006400, RZ, 0xfc, !PT ;  /* 0x6400640016117812 */ /* 0x000fe200078efcff */
[-C--:B------:R-:W-:Y:S01]  /*12f0*/  HFMA2 R22, R35, R26.reuse.H1_H1, -132, -132 ;  /* 0xd820d82023167431 */ /* 0x080fe2000006001a */
[----:B------:R-:W-:Y:S02]  /*1300*/  LOP3.LUT R41, R41, 0x64006400, RZ, 0xfc, !PT ;  /* 0x6400640029297812 */ /* 0x000fe400078efcff */
[----:B------:R-:W-:Y:S01]  /*1310*/  LOP3.LUT R36, R36, 0x64006400, RZ, 0xfc, !PT ;  /* 0x6400640024247812 */ /* 0x000fe200078efcff */
[-C--:B------:R-:W-:Y:S01]  /*1320*/  HFMA2 R17, R17, R26.reuse.H1_H1, -132, -132 ;  /* 0xd820d82011117431 */ /* 0x080fe2000006001a */
[----:B------:R-:W-:Y:S01]  /*1330*/  LOP3.LUT R16, R16, 0x1c001c0, RZ, 0xc0, !PT ;  /* 0x01c001c010107812 */ /* 0x000fe200078ec0ff */
[----:B------:R-:W-:Y:S01]  /*1340*/  HFMA2 R41, R41, R26.H1_H1, -132, -132 ;  /* 0xd820d82029297431 */ /* 0x000fe2000006001a */
[----:B------:R-:W-:Y:S01]  /*1350*/  LOP3.LUT R18, R18, 0x1c001c0, RZ, 0xc0, !PT ;  /* 0x01c001c012127812 */ /* 0x000fe200078ec0ff */
[----:B------:R-:W-:Y:S01]  /*1360*/  HFMA2.MMA R35, R22, R23, R39 ;  /* 0x0000001716237235 */ /* 0x000fe20000000027 */
[----:B------:R-:W-:Y:S01]  /*1370*/  HFMA2 R36, R36, R25.H1_H1, -20, -20 ;  /* 0xcd00cd0024247431 */ /* 0x000fe20000060019 */
[----:B------:R-:W-:-:S02]  /*1380*/  LOP3.LUT R16, R16, 0x64006400, RZ, 0xfc, !PT ;  /* 0x6400640010107812 */ /* 0x000fc400078efcff */
[----:B------:R-:W-:Y:S01]  /*1390*/  LOP3.LUT R22, R19, 0x1c001c0, RZ, 0xc0, !PT ;  /* 0x01c001c013167812 */ /* 0x000fe200078ec0ff */
[----:B------:R-:W-:Y:S01]  /*13a0*/  HFMA2.MMA R40, R41, R23, R40 ;  /* 0x0000001729287235 */ /* 0x000fe20000000028 */
[----:B------:R-:W-:Y:S01]  /*13b0*/  LOP3.LUT R18, R18, 0x64006400, RZ, 0xfc, !PT ;  /* 0x6400640012127812 */ /* 0x000fe200078efcff */
[-C--:B------:R-:W-:Y:S01]  /*13c0*/  HFMA2 R16, R16, R25.reuse.H1_H1, -20, -20 ;  /* 0xcd00cd0010107431 */ /* 0x080fe20000060019 */
[----:B------:R-:W-:Y:S01]  /*13d0*/  LOP3.LUT R22, R22, 0x64006400, RZ, 0xfc, !PT ;  /* 0x6400640016167812 */ /* 0x000fe200078efcff */
[----:B0-----:R-:W-:Y:S01]  /*13e0*/  HFMA2.MMA R36, R36, R12, R37 ;  /* 0x0000000c24247235 */ /* 0x001fe20000000025 */
[----:B------:R-:W-:Y:S01]  /*13f0*/  LOP3.LUT R19, R10, 0x70007, RZ, 0xc0, !PT ;  /* 0x000700070a137812 */ /* 0x000fe200078ec0ff */
[-C--:B------:R-:W-:Y:S01]  /*1400*/  HFMA2 R37, R18, R25.reuse.H1_H1, -20, -20 ;  /* 0xcd00cd0012257431 */ /* 0x080fe20000060019 */
[----:B------:R-:W-:Y:S01]  /*1410*/  HFMA2.MMA R23, R17, R23, R38 ;  /* 0x0000001711177235 */ /* 0x000fe20000000026 */
[----:B------:R-:W-:Y:S01]  /*1420*/  HFMA2 R35, R16, R12, R35 ;  /* 0x0000000c10237231 */ /* 0x000fe20000000023 */
[----:B------:R-:W-:Y:S01]  /*1430*/  LOP3.LUT R17, R9, 0x70007, RZ, 0xc0, !PT ;  /* 0x0007000709117812 */ /* 0x000fe200078ec0ff */
[----:B------:R-:W-:Y:S01]  /*1440*/  HFMA2 R22, R22, R25.H1_H1, -20, -20 ;  /* 0xcd00cd0016167431 */ /* 0x000fe20000060019 */
[----:B------:R-:W-:Y:S01]  /*1450*/  LOP3.LUT R16, R8, 0x70007, RZ, 0xc0, !PT ;  /* 0x0007000708107812 */ /* 0x000fe200078ec0ff */
[----:B------:R-:W-:Y:S01]  /*1460*/  HFMA2.MMA R40, R37, R12, R40 ;  /* 0x0000000c25287235 */ /* 0x000fe20000000028 */
[----:B------:R-:W-:-:S02]  /*1470*/  LOP3.LUT R17, R17, 0x64006400, RZ, 0xfc, !PT ;  /* 0x6400640011117812 */ /* 0x000fc400078efcff */
[----:B------:R-:W-:Y:S01]  /*1480*/  LOP3.LUT R19, R19, 0x64006400, RZ, 0xfc, !PT ;  /* 0x6400640013137812 */ /* 0x000fe200078efcff */
[----:B------:R-:W-:Y:S01]  /*1490*/  HFMA2.MMA R23, R22, R12, R23 ;  /* 0x0000000c16177235 */ /* 0x000fe20000000017 */
[----:B------:R-:W-:Y:S01]  /*14a0*/  LOP3.LUT R16, R16, 0x64006400, RZ, 0xfc, !PT ;  /* 0x6400640010107812 */ /* 0x000fe200078efcff */
[----:B------:R-:W-:Y:S01]  /*14b0*/  HADD2 R17, R17, -1028, -1028 ;  /* 0xe404e40411117430 */ /* 0x000fe20000000000 */
[C---:B------:R-:W-:Y:S01]  /*14c0*/  LOP3.LUT R12, R11.reuse, 0x70007, RZ, 0xc0, !PT ;  /* 0x000700070b0c7812 */ /* 0x040fe200078ec0ff */
[----:B------:R-:W-:Y:S01]  /*14d0*/  HADD2 R19, R19, -1028, -1028 ;  /* 0xe404e40413137430 */ /* 0x000fe20000000000 */
[----:B------:R-:W-:Y:S01]  /*14e0*/  LOP3.LUT R38, R11, 0x380038, RZ, 0xc0, !PT ;  /* 0x003800380b267812 */ /* 0x000fe200078ec0ff */
[----:B------:R-:W-:Y:S01]  /*14f0*/  HADD2 R16, R16, -1028, -1028 ;  /* 0xe404e40410107430 */ /* 0x000fe20000000000 */
[----:B------:R-:W-:Y:S01]  /*1500*/  LOP3.LUT R12, R12, 0x64006400, RZ, 0xfc, !PT ;  /* 0x640064000c0c7812 */ /* 0x000fe200078efcff */
[-C--:B------:R-:W-:Y:S01]  /*1510*/  HFMA2 R22, R19, R13.reuse, R40 ;  /* 0x0000000d13167231 */ /* 0x080fe20000000028 */
[----:B------:R-:W-:Y:S01]  /*1520*/  LOP3.LUT R40, R8, 0x380038, RZ, 0xc0, !PT ;  /* 0x0038003808287812 */ /* 0x000fe200078ec0ff */
[----:B------:R-:W-:Y:S01]  /*1530*/  HFMA2 R35, R16, R13, R35 ;  /* 0x0000000d10237231 */ /* 0x000fe20000000023 */
[----:B------:R-:W-:Y:S01]  /*1540*/  HFMA2.MMA R36, R17, R13, R36 ;  /* 0x0000000d11247235 */ /* 0x000fe20000000024 */
[----:B------:R-:W-:Y:S01]  /*1550*/  HADD2 R42, R12, -1028, -1028 ;  /* 0xe404e4040c2a7430 */ /* 0x000fe20000000000 */
[----:B------:R-:W0:Y:S01]  /*1560*/  LDS.128 R16, [UR4+0x20] ;  /* 0x00002004ff107984 */ /* 0x000e220008000c00 */
[----:B------:R-:W-:-:S02]  /*1570*/  SHF.R.U32.HI R12, RZ, 0x6, R11 ;  /* 0x00000006ff0c7819 */ /* 0x000fc4000001160b */
[----:B------:R-:W-:Y:S02]  /*1580*/  LOP3.LUT R11, R40, 0x64006400, RZ, 0xfc, !PT ;  /* 0x64006400280b7812 */ /* 0x000fe400078efcff */
[----:B------:R-:W-:Y:S01]  /*1590*/  SHF.R.U32.HI R8, RZ, 0x6, R8 ;  /* 0x00000006ff087819 */ /* 0x000fe20000011608 */
[----:B------:R-:W-:Y:S01]  /*15a0*/  HFMA2.MMA R23, R42, R13, R23 ;  /* 0x0000000d2a177235 */ /* 0x000fe20000000017 */
[----:B------:R-:W-:Y:S01]  /*15b0*/  LOP3.LUT R37, R9, 0x380038, RZ, 0xc0, !PT ;  /* 0x0038003809257812 */ /* 0x000fe200078ec0ff */
[----:B------:R-:W-:Y:S01]  /*15c0*/  HFMA2 R40, R11, R26.H1_H1, -132, -132 ;  /* 0xd820d8200b287431 */ /* 0x000fe2000006001a */
[----:B------:R-:W-:Y:S02]  /*15d0*/  LOP3.LUT R39, R10, 0x380038, RZ, 0xc0, !PT ;  /* 0x003800380a277812 */ /* 0x000fe400078ec0ff */
[----:B------:R-:W-:Y:S02]  /*15e0*/  LOP3.LUT R13, R8, 0x70007, RZ, 0xc0, !PT ;  /* 0x00070007080d7812 */ /* 0x000fe400078ec0ff */
[----:B------:R-:W-:Y:S01]  /*15f0*/  LOP3.LUT R37, R37, 0x64006400, RZ, 0xfc, !PT ;  /* 0x6400640025257812 */ /* 0x000fe200078efcff */
[----:B------:R-:W-:Y:S01]  /*1600*/  HFMA2.MMA R11, R40, R14, R35 ;  /* 0x0000000e280b7235 */ /* 0x000fe20000000023 */
[----:B------:R-:W-:-:S02]  /*1610*/  LOP3.LUT R41, R38, 0x64006400, RZ, 0xfc, !PT ;  /* 0x6400640026297812 */ /* 0x000fc400078efcff */
        /* <DEDUP_REMOVED lines=12> */
[----:B------:R-:W-:Y:S01]  /*16e0*/  LOP3.LUT R35, R10, 0x70007, RZ, 0xc0, !PT ;  /* 0x000700070a237812 */ /* 0x000fe200078ec0ff */
        /* <DEDUP_REMOVED lines=18> */
[----:B------:R-:W-:Y:S01]  /*1810*/  HFMA2 R22, R37, R15, R22 ;  /* 0x0000000f25167231 */ /* 0x000fe20000000016 */
[----:B------:R-:W-:Y:S01]  /*1820*/  LOP3.LUT R8, R8, 0x1c001c0, RZ, 0xc0, !PT ;  /* 0x01c001c008087812 */ /* 0x000fe200078ec0ff */
[----:B------:R-:W-:Y:S01]  /*1830*/  HFMA2.MMA R15, R38, R15, R23 ;  /* 0x0000000f260f7235 */ /* 0x000fe20000000017 */
[----:B0-----:R-:W-:Y:S01]  /*1840*/  HFMA2 R23, R14, R16, R11 ;  /* 0x000000100e177231 */ /* 0x001fe2000000000b */
[----:B------:R-:W-:Y:S01]  /*1850*/  HFMA2.MMA R11, R35, R16, R36 ;  /* 0x00000010230b7235 */ /* 0x000fe20000000024 */
[----:B------:R-:W-:Y:S01]  /*1860*/  LOP3.LUT R35, R12, 0x380038, RZ, 0xc0, !PT ;  /* 0x003800380c237812 */ /* 0x000fe200078ec0ff */
[----:B------:R-:W-:Y:S01]  /*1870*/  HFMA2 R13, R13, R26.H1_H1, -132, -132 ;  /* 0xd820d8200d0d7431 */ /* 0x000fe2000006001a */
[----:B------:R-:W-:-:S02]  /*1880*/  LOP3.LUT R14, R10, 0x1c001c0, RZ, 0xc0, !PT ;  /* 0x01c001c00a0e7812 */ /* 0x000fc400078ec0ff */
[----:B------:R-:W-:Y:S02]  /*1890*/  LOP3.LUT R35, R35, 0x64006400, RZ, 0xfc, !PT ;  /* 0x6400640023237812 */ /* 0x000fe400078efcff */
[----:B------:R-:W-:Y:S01]  /*18a0*/  LOP3.LUT R10, R9, 0x64006400, RZ, 0xfc, !PT ;  /* 0x64006400090a7812 */ /* 0x000fe200078efcff */
[-C--:B------:R-:W-:Y:S01]  /*18b0*/  HFMA2.MMA R9, R13, R16.reuse, R22 ;  /* 0x000000100d097235 */ /* 0x080fe20000000016 */
[----:B------:R-:W-:Y:S01]  /*18c0*/  LOP3.LUT R8, R8, 0x64006400, RZ, 0xfc, !PT ;  /* 0x6400640008087812 */ /* 0x000fe200078efcff */
[----:B------:R-:W-:Y:S01]  /*18d0*/  HFMA2 R22, R35, R26.H1_H1, -132, -132 ;  /* 0xd820d82023167431 */ /* 0x000fe2000006001a */
[----:B------:R-:W-:Y:S01]  /*18e0*/  LOP3.LUT R14, R14, 0x64006400, RZ, 0xfc, !PT ;  /* 0x640064000e0e7812 */ /* 0x000fe200078efcff */
[-C--:B------:R-:W-:Y:S01]  /*18f0*/  HFMA2 R10, R10, R25.reuse.H1_H1, -20, -20 ;  /* 0xcd00cd000a0a7431 */ /* 0x080fe20000060019 */
[----:B------:R-:W-:Y:S01]  /*1900*/  LOP3.LUT R40, R12, 0x1c001c0, RZ, 0xc0, !PT ;  /* 0x01c001c00c287812 */ /* 0x000fe200078ec0ff */
[-C--:B------:R-:W-:Y:S01]  /*1910*/  HFMA2 R8, R8, R25.reuse.H1_H1, -20, -20 ;  /* 0xcd00cd0008087431 */ /* 0x080fe20000060019 */
[----:B------:R-:W-:Y:S01]  /*1920*/  SHF.R.U32.HI R13, RZ, 0x6, R4 ;  /* 0x00000006ff0d7819 */ /* 0x000fe20000011604 */
[----:B------:R-:W-:Y:S01]  /*1930*/  HFMA2 R14, R14, R25.H1_H1, -20, -20 ;  /* 0xcd00cd000e0e7431 */ /* 0x000fe20000060019 */
[----:B------:R-:W-:Y:S01]  /*1940*/  HFMA2.MMA R16, R22, R16, R15 ;  /* 0x0000001016107235 */ /* 0x000fe2000000000f */
[-C--:B------:R-:W-:Y:S01]  /*1950*/  HFMA2 R23, R8, R17.reuse, R23 ;  /* 0x0000001108177231 */ /* 0x080fe20000000017 */
[----:B------:R-:W-:Y:S01]  /*1960*/  HFMA2.MMA R22, R10, R17, R11 ;  /* 0x000000110a167235 */ /* 0x000fe2000000000b */
[----:B------:R-:W-:Y:S01]  /*1970*/  HFMA2 R15, R14, R17, R9 ;  /* 0x000000110e0f7231 */ /* 0x000fe20000000009 */
[C---:B------:R-:W-:Y:S01]  /*1980*/  LOP3.LUT R14, R4.reuse, 0x380038, RZ, 0xc0, !PT ;  /* 0x00380038040e7812 */ /* 0x040fe200078ec0ff */
[----:B------:R-:W0:Y:S01]  /*1990*/  LDS.128 R8, [UR4+0x30] ;  /* 0x00003004ff087984 */ /* 0x000e220008000c00 */
[----:B------:R-:W-:-:S02]  /*19a0*/  LOP3.LUT R38, R4, 0x70007, RZ, 0xc0, !PT ;  /* 0x0007000704267812 */ /* 0x000fc400078ec0ff */
[----:B------:R-:W-:Y:S02]  /*19b0*/  LOP3.LUT R40, R40, 0x64006400, RZ, 0xfc, !PT ;  /* 0x6400640028287812 */ /* 0x000fe400078efcff */
[C---:B------:R-:W-:Y:S02]  /*19c0*/  LOP3.LUT R35, R5.reuse, 0x380038, RZ, 0xc0, !PT ;  /* 0x0038003805237812 */ /* 0x040fe400078ec0ff */
[----:B------:R-:W-:Y:S01]  /*19d0*/  SHF.R.U32.HI R4, RZ, 0x6, R5 ;  /* 0x00000006ff047819 */ /* 0x000fe20000011605 */
[----:B------:R-:W-:Y:S01]  /*19e0*/  HFMA2 R41, R40, R25.H1_H1, -20, -20 ;  /* 0xcd00cd0028297431 */ /* 0x000fe20000060019 */
[----:B------:R-:W-:Y:S02]  /*19f0*/  LOP3.LUT R37, R5, 0x70007, RZ, 0xc0, !PT ;  /* 0x0007000705257812 */ /* 0x000fe400078ec0ff */
[C---:B------:R-:W-:Y:S02]  /*1a00*/  LOP3.LUT R12, R6.reuse, 0x380038, RZ, 0xc0, !PT ;  /* 0x00380038060c7812 */ /* 0x040fe400078ec0ff */
[----:B------:R-:W-:Y:S01]  /*1a10*/  SHF.R.U32.HI R5, RZ, 0x6, R6 ;  /* 0x00000006ff057819 */ /* 0x000fe20000011606 */
[----:B------:R-:W-:Y:S01]  /*1a20*/  HFMA2.MMA R16, R41, R17, R16 ;  /* 0x0000001129107235 */ /* 0x000fe20000000010 */
[----:B------:R-:W-:-:S02]  /*1a30*/  LOP3.LUT R39, R6, 0x70007, RZ, 0xc0, !PT ;  /* 0x0007000706277812 */ /* 0x000fc400078ec0ff */
[C---:B------:R-:W-:Y:S02]  /*1a40*/  LOP3.LUT R36, R7.reuse, 0x380038, RZ, 0xc0, !PT ;  /* 0x0038003807247812 */ /* 0x040fe400078ec0ff */
[----:B------:R-:W-:Y:S02]  /*1a50*/  SHF.R.U32.HI R6, RZ, 0x6, R7 ;  /* 0x00000006ff067819 */ /* 0x000fe40000011607 */
        /* <DEDUP_REMOVED lines=14> */
[----:B------:R-:W-:Y:S01]  /*1b40*/  LOP3.LUT R14, R13, 0x70007, RZ, 0xc0, !PT ;  /* 0x000700070d0e7812 */ /* 0x000fe200078ec0ff */
[----:B------:R-:W-:Y:S01]  /*1b50*/  HFMA2 R35, R35, R26.H1_H1, -132, -132 ;  /* 0xd820d82023237431 */ /* 0x000fe2000006001a */
[----:B------:R-:W-:Y:S01]  /*1b60*/  LOP3.LUT R21, R21, 0x64006400, RZ, 0xfc, !PT ;  /* 0x6400640015157812 */ /* 0x000fe200078efcff */
[----:B------:R-:W-:Y:S01]  /*1b70*/  HFMA2 R15, R38, R18, R15 ;  /* 0x00000012260f7231 */ /* 0x000fe2000000000f */
[----:B------:R-:W-:Y:S01]  /*1b80*/  HFMA2.MMA R18, R17, R18, R16 ;  /* 0x0000001211127235 */ /* 0x000fe20000000010 */
[-C--:B------:R-:W-:Y:S01]  /*1b90*/  HFMA2 R16, R7, R26.reuse.H1_H1, -132, -132 ;  /* 0xd820d82007107431 */ /* 0x080fe2000006001a */
[----:B------:R-:W-:Y:S01]  /*1ba0*/  LOP3.LUT R17, R36, 0x64006400, RZ, 0xfc, !PT ;  /* 0x6400640024117812 */ /* 0x000fe200078efcff */
[----:B------:R-:W-:Y:S01]  /*1bb0*/  HADD2 R34, R34, -1028, -1028 ;  /* 0xe404e40422227430 */ /* 0x000fe20000000000 */
[----:B------:R-:W-:Y:S01]  /*1bc0*/  LOP3.LUT R7, R12, 0x64006400, RZ, 0xfc, !PT ;  /* 0x640064000c077812 */ /* 0x000fe200078efcff */
[----:B------:R-:W-:Y:S01]  /*1bd0*/  HADD2 R21, R21, -1028, -1028 ;  /* 0xe404e40415157430 */ /* 0x000fe20000000000 */
[----:B------:R-:W-:Y:S01]  /*1be0*/  LOP3.LUT R14, R14, 0x64006400, RZ, 0xfc, !PT ;  /* 0x640064000e0e7812 */ /* 0x000fe200078efcff */
[-C--:B------:R-:W-:Y:S01]  /*1bf0*/  HFMA2.MMA R23, R16, R19.reuse, R23 ;  /* 0x0000001310177235 */ /* 0x080fe20000000017 */
[-C--:B------:R-:W-:Y:S01]  /*1c00*/  HFMA2 R17, R17, R26.reuse.H1_H1, -132, -132 ;  /* 0xd820d82011117431 */ /* 0x080fe2000006001a */
[C---:B------:R-:W-:Y:S01]  /*1c10*/  LOP3.LUT R36, R6.reuse, 0x70007, RZ, 0xc0, !PT ;  /* 0x0007000706247812 */ /* 0x040fe200078ec0ff */
[----:B------:R-:W-:Y:S01]  /*1c20*/  HFMA2 R12, R7, R26.H1_H1, -132, -132 ;  /* 0xd820d820070c7431 */ /* 0x000fe2000006001a */
[----:B------:R-:W-:Y:S01]  /*1c30*/  LOP3.LUT R38, R6, 0x380038, RZ, 0xc0, !PT ;  /* 0x0038003806267812 */ /* 0x000fe200078ec0ff */
[----:B------:R-:W-:Y:S01]  /*1c40*/  HADD2 R16, R14, -1028, -1028 ;  /* 0xe404e4040e107430 */ /* 0x000fe20000000000 */
[-C--:B------:R-:W-:Y:S01]  /*1c50*/  HFMA2.MMA R14, R35, R19.reuse, R22 ;  /* 0x00000013230e7235 */ /* 0x080fe20000000016 */
[----:B------:R-:W-:Y:S01]  /*1c60*/  HFMA2 R12, R12, R19, R15 ;  /* 0x000000130c0c7231 */ /* 0x000fe2000000000f */
[----:B------:R-:W-:Y:S01]  /*1c70*/  HFMA2.MMA R19, R17, R19, R18 ;  /* 0x0000001311137235 */ /* 0x000fe20000000012 */
[C---:B------:R-:W-:Y:S01]  /*1c80*/  LOP3.LUT R17, R4.reuse, 0x380038, RZ, 0xc0, !PT ;  /* 0x0038003804117812 */ /* 0x040fe200078ec0ff */
[----:B0-----:R-:W-:Y:S01]  /*1c90*/  HFMA2 R7, R16, R8, R23 ;  /* 0x0000000810077231 */ /* 0x001fe20000000017 */
        /* <DEDUP_REMOVED lines=14> */
[-C--:B------:R-:W-:Y:S01]  /*1d80*/  HFMA2.MMA R19, R38, R8.reuse, R19 ;  /* 0x0000000826137235 */ /* 0x080fe20000000013 */
[----:B------:R-:W-:Y:S01]  /*1d90*/  HFMA2 R16, R15, R26.H1_H1, -132, -132 ;  /* 0xd820d8200f107431 */ /* 0x000fe2000006001a */
[----:B------:R-:W-:Y:S01]  /*1da0*/  LOP3.LUT R15, R6, 0x1c001c0, RZ, 0xc0, !PT ;  /* 0x01c001c0060f7812 */ /* 0x000fe200078ec0ff */
        /* <DEDUP_REMOVED lines=8> */
[----:B------:R-:W-:Y:S01]  /*1e30*/  HFMA2 R38, R38, R25.H1_H1, -20, -20 ;  /* 0xcd00cd0026267431 */ /* 0x000fe20000060019 */
[----:B------:R-:W-:Y:S01]  /*1e40*/  LOP3.LUT R6, R5, 0x64006400, RZ, 0xfc, !PT ;  /* 0x6400640005067812 */ /* 0x000fe200078efcff */
[----:B------:R-:W-:Y:S01]  /*1e50*/  HFMA2.MMA R14, R18, R9, R14 ;  /* 0x00000009120e7235 */ /* 0x000fe2000000000e */
[----:B------:R-:W-:Y:S01]  /*1e60*/  HFMA2 R5, R16, R9, R7 ;  /* 0x0000000910057231 */ /* 0x000fe20000000007 */
[----:B------:R-:W-:Y:S01]  /*1e70*/  LOP3.LUT R37, R22, 0x64006400, RZ, 0xfc, !PT ;  /* 0x6400640016257812 */ /* 0x000fe200078efcff */
[----:B------:R-:W-:Y:S01]  /*1e80*/  HFMA2 R7, R8, R25.H1_H1, -20, -20 ;  /* 0xcd00cd0008077431 */ /* 0x000fe20000060019 */
[----:B------:R-:W-:Y:S01]  /*1e90*/  LOP3.LUT R13, R13, 0x1c001c0, RZ, 0xc0, !PT ;  /* 0x01c001c00d0d7812 */ /* 0x000fe200078ec0ff */
[-C--:B------:R-:W-:Y:S01]  /*1ea0*/  HFMA2.MMA R19, R38, R10.reuse, R19 ;  /* 0x0000000a26137235 */ /* 0x080fe20000000013 */
[----:B------:R-:W-:Y:S01]  /*1eb0*/  LOP3.LUT R20, R20, 0x64006400, RZ, 0xfc, !PT ;  /* 0x6400640014147812 */ /* 0x000fe200078efcff */
[----:B------:R-:W-:Y:S01]  /*1ec0*/  HFMA2 R22, R37, R26.H1_H1, -132, -132 ;  /* 0xd820d82025167431 */ /* 0x000fe2000006001a */
[----:B------:R-:W-:Y:S01]  /*1ed0*/  LOP3.LUT R4, R13, 0x64006400, RZ, 0xfc, !PT ;  /* 0x640064000d047812 */ /* 0x000fe200078efcff */
[----:B------:R-:W-:Y:S01]  /*1ee0*/  HFMA2.MMA R14, R7, R10, R14 ;  /* 0x0000000a070e7235 */ /* 0x000fe2000000000e */
[----:B------:R-:W-:-:S02]  /*1ef0*/  HADD2 R7, R32, -1028, -1028 ;  /* 0xe404e40420077430 */ /* 0x000fc40000000000 */
[----:B------:R-:W-:Y:S01]  /*1f00*/  HFMA2 R13, R6, R25.H1_H1, -20, -20 ;  /* 0xcd00cd00060d7431 */ /* 0x000fe20000060019 */
[-C--:B------:R-:W-:Y:S01]  /*1f10*/  HFMA2.MMA R19, R34, R11.reuse, R19 ;  /* 0x0000000b22137235 */ /* 0x080fe20000000013 */
[----:B------:R-:W-:Y:S02]  /*1f20*/  HFMA2 R12, R22, R9, R12 ;  /* 0x00000009160c7231 */ /* 0x000fe4000000000c */
[----:B------:R-:W-:Y:S01]  /*1f30*/  HFMA2 R4, R4, R25.H1_H1, -20, -20 ;  /* 0xcd00cd0004047431 */ /* 0x000fe20000060019 */
[----:B------:R-:W-:Y:S01]  /*1f40*/  HFMA2.MMA R14, R7, R11, R14 ;  /* 0x0000000b070e7235 */ /* 0x000fe2000000000e */
[-C--:B------:R-:W-:Y:S01]  /*1f50*/  HFMA2 R12, R13, R10.reuse, R12 ;  /* 0x0000000a0d0c7231 */ /* 0x080fe2000000000c */
[----:B------:R-:W-:Y:S01]  /*1f60*/  PRMT R25, R25, 0x5410, R26 ;  /* 0x0000541019197816 */ /* 0x000fe2000000001a */
[----:B------:R-:W-:Y:S02]  /*1f70*/  HFMA2 R5, R4, R10, R5 ;  /* 0x0000000a04057231 */ /* 0x000fe40000000005 */
[----:B------:R-:W-:-:S02]  /*1f80*/  HADD2 R20, R20, -1028, -1028 ;  /* 0xe404e40414147430 */ /* 0x000fc40000000000 */
[-C--:B------:R-:W-:Y:S02]  /*1f90*/  HFMA2 R12, R21, R11.reuse, R12 ;  /* 0x0000000b150c7231 */ /* 0x080fe4000000000c */
        /* <DEDUP_REMOVED lines=9> */
.L_x_3629:
[----:B------:R-:W-:Y:S01]  /*2030*/  ISETP.LT.AND P3, PT, R33, R24, PT ;  /* 0x000000182100720c */ /* 0x000fe20003f61270 */
[----:B------:R-:W-:Y:S01]  /*2040*/  UIADD3 UR4, UR4, 0x40, URZ ;  /* 0x0000004004047890 */ /* 0x000fe2000fffe03f */
[----:B------:R-:W-:-:S11]  /*2050*/  IMAD.MOV.U32 R13, RZ, RZ, R3 ;  /* 0x000000ffff0d7224 */ /* 0x000fd600078e0003 */
[----:B------:R-:W-:Y:S05]  /*2060*/  @!P0 BRA P3, `(.L_x_3630) ;  /* 0xffffffe800fc8947 */ /* 0x000fea000183ffff */
.L_x_3628:
[----:B------:R-:W-:Y:S01]  /*2070*/  ISETP.GE.AND P0, PT, R33, R24, PT ;  /* 0x000000182100720c */ /* 0x000fe20003f06270 */
[----:B------:R-:W-:-:S03]  /*2080*/  ULDC UR5, c[0x0][0x26c] ;  /* 0x00009b0000057ab9 */ /* 0x000fc60000000800 */
[----:B------:R-:W-:-:S13]  /*2090*/  ISETP.GE.OR P0, PT, R33, UR5, P0 ;  /* 0x0000000521007c0c */ /* 0x000fda0008706670 */
[----:B------:R-:W-:Y:S05]  /*20a0*/  @P0 BRA `(.L_x_3631) ;  /* 0x0000000800940947 */ /* 0x000fea0003800000 */
[----:B------:R-:W-:Y:S01]  /*20b0*/  PRMT R3, R0, 0x9910, RZ ;  /* 0x0000991000037816 */ /* 0x000fe200000000ff */
[----:B------:R-:W-:Y:S01]  /*20c0*/  IMAD.SHL.U32 R15, R31, 0x4, RZ ;  /* 0x000000041f0f7824 */ /* 0x000fe200078e00ff */
[----:B------:R-:W-:Y:S01]  /*20d0*/  SHF.R.S32.HI R14, RZ, 0x1f, R31 ;  /* 0x0000001fff0e7819 */ /* 0x000fe2000001141f */
[----:B------:R-:W-:Y:S01]  /*20e0*/  ULDC UR5, c[0x0][0x26c] ;  /* 0x00009b0000057ab9 */ /* 0x000fe20000000800 */
[----:B------:R-:W-:Y:S02]  /*20f0*/  ISETP.EQ.OR P3, PT, R3, RZ, !P2 ;  /* 0x000000ff0300720c */ /* 0x000fe40005762670 */
[----:B------:R-:W-:-:S11]  /*2100*/  SHF.L.U64.HI R14, R31, 0x2, R14 ;  /* 0x000000021f0e7819 */ /* 0x000fd6000001020e */
.L_x_3633:
[----:B-----5:R-:W-:-:S05]  /*2110*/  VIADD R17, R33, 0x10 ;  /* 0x0000001021117836 */ /* 0x020fca0000000000 */
[C---:B------:R-:W-:Y:S02]  /*2120*/  ISETP.GE.AND P0, PT, R17.reuse, UR5, PT ;  /* 0x0000000511007c0c */ /* 0x040fe4000bf06270 */
[----:B------:R-:W-:Y:S01]  /*2130*/  ISETP.LT.AND P4, PT, R17, R24, PT ;  /* 0x000000181100720c */ /* 0x000fe20003f81270 */
[----:B------:R-:W-:-:S12]  /*2140*/  @P3 BRA `(.L_x_3632) ;  /* 0x0000000800583947 */ /* 0x000fd80003800000 */
[----:B------:R-:W-:-:S05]  /*2150*/  IMAD.MOV.U32 R12, RZ, RZ, R2 ;  /* 0x000000ffff0c7224 */ /* 0x000fca00078e0002 */
[----:B------:R-:W2:Y:S01]  /*2160*/  LDG.E.128.CONSTANT R8, desc[UR6][R12.64] ;  /* 0x000000060c087981 */ /* 0x000ea2000c1e9d00 */
[----:B------:R-:W-:Y:S01]  /*2170*/  IMAD.MOV.U32 R3, RZ, RZ, 0x2c00 ;  /* 0x00002c00ff037424 */ /* 0x000fe200078e00ff */
[----:B------:R-:W-:Y:S01]  /*2180*/  PRMT R25, R25, 0x5410, R26 ;  /* 0x0000541019197816 */ /* 0x000fe2000000001a */
[----:B------:R-:W-:Y:S01]  /*2190*/  IMAD.MOV.U32 R4, RZ, RZ, 0x2400 ;  /* 0x00002400ff047424 */ /* 0x000fe200078e00ff */
[----:B------:R-:W-:Y:S01]  /*21a0*/  PRMT R27, R27, 0x5410, R28 ;  /* 0x000054101b1b7816 */ /* 0x000fe2000000001c */
[----:B------:R-:W-:-:S03]  /*21b0*/  IMAD.MOV.U32 R18, RZ, RZ, 0x3400 ;  /* 0x00003400ff127424 */ /* 0x000fc600078e00ff */
[----:B------:R-:W-:Y:S02]  /*21c0*/  PRMT R3, R4, 0x5410, R3 ;  /* 0x0000541004037816 */ /* 0x000fe40000000003 */
[----:B------:R-:W0:Y:S01]  /*21d0*/  LDS.128 R4, [UR4] ;  /* 0x00000004ff047984 */ /* 0x000e220008000c00 */
[----:B--2---:R-:W-:Y:S02]  /*21e0*/  LOP3.LUT R35, R11, 0xc000c, RZ, 0xc0, !PT ;  /* 0x000c000c0b237812 */ /* 0x004fe400078ec0ff */
[C---:B------:R-:W-:Y:S02]  /*21f0*/  LOP3.LUT R37, R8.reuse, 0xc000c, RZ, 0xc0, !PT ;  /* 0x000c000c08257812 */ /* 0x040fe400078ec0ff */
[----:B------:R-:W-:Y:S02]  /*2200*/  LOP3.LUT R34, R8, 0x30003, RZ, 0xc0, !PT ;  /* 0x0003000308227812 */ /* 0x000fe400078ec0ff */
[----:B------:R-:W-:Y:S02]  /*2210*/  LOP3.LUT R41, R9, 0xc000c, RZ, 0xc0, !PT ;  /* 0x000c000c09297812 */ /* 0x000fe400078ec0ff */
[----:B------:R-:W-:-:S02]  /*2220*/  LOP3.LUT R23, R10, 0x30003, RZ, 0xc0, !PT ;  /* 0x000300030a177812 */ /* 0x000fc400078ec0ff */
[----:B------:R-:W-:Y:S02]  /*2230*/  SHF.R.U32.HI R16, RZ, 0x8, R8 ;  /* 0x00000008ff107819 */ /* 0x000fe40000011608 */
[----:B------:R-:W-:Y:S02]  /*2240*/  SHF.R.U32.HI R12, RZ, 0x8, R10 ;  /* 0x00000008ff0c7819 */ /* 0x000fe4000001160a */
[----:B------:R-:W-:Y:S02]  /*2250*/  LOP3.LUT R31, R9, 0x30003, RZ, 0xc0, !PT ;  /* 0x00030003091f7812 */ /* 0x000fe400078ec0ff */
[----:B------:R-:W-:Y:S02]  /*2260*/  SHF.R.U32.HI R19, RZ, 0x8, R9 ;  /* 0x00000008ff137819 */ /* 0x000fe40000011609 */
        /* <DEDUP_REMOVED lines=9> */
[----:B------:R-:W-:Y:S01]  /*2300*/  SHF.R.U32.HI R21, RZ, 0x8, R11 ;  /* 0x00000008ff157819 */ /* 0x000fe2000001160b */
[----:B------:R-:W-:Y:S01]  /*2310*/  HFMA2 R42, R41, R18.H0_H0, -258, -258 ;  /* 0xdc08dc08292a7431 */ /* 0x000fe20000040012 */
[----:B------:R-:W-:Y:S01]  /*2320*/  LOP3.LUT R22, R16, 0xc000c, RZ, 0xc0, !PT ;  /* 0x000c000c10167812 */ /* 0x000fe200078ec0ff */
[----:B------:R-:W-:Y:S01]  /*2330*/  HADD2 R23, R23, -1026, -1026 ;  /* 0xe402e40217177430 */ /* 0x000fe20000000000 */
[----:B------:R-:W-:Y:S01]  /*2340*/  LOP3.LUT R36, R12, 0xc000c, RZ, 0xc0, !PT ;  /* 0x000c000c0c247812 */ /* 0x000fe200078ec0ff */
[----:B0-----:R-:W-:Y:S01]  /*2350*/  HFMA2.MMA R35, R35, R4, RZ ;  /* 0x0000000423237235 */ /* 0x001fe200000000ff */
[----:B------:R-:W-:-:S02]  /*2360*/  LOP3.LUT R31, R31, 0x64006400, RZ, 0xfc, !PT ;  /* 0x640064001f1f7812 */ /* 0x000fc400078efcff */
[----:B------:R-:W-:Y:S02]  /*2370*/  LOP3.LUT R33, R33, 0x64006400, RZ, 0xfc, !PT ;  /* 0x6400640021217812 */ /* 0x000fe400078efcff */
[----:B------:R-:W-:Y:S01]  /*2380*/  LOP3.LUT R32, R19, 0xc000c, RZ, 0xc0, !PT ;  /* 0x000c000c13207812 */ /* 0x000fe200078ec0ff */
[----:B------:R-:W-:Y:S01]  /*2390*/  HADD2 R31, R31, -1026, -1026 ;  /* 0xe402e4021f1f7430 */ /* 0x000fe20000000000 */
[----:B------:R-:W-:Y:S01]  /*23a0*/  LOP3.LUT R20, R21, 0xc000c, RZ, 0xc0, !PT ;  /* 0x000c000c15147812 */ /* 0x000fe200078ec0ff */
[----:B------:R-:W-:Y:S01]  /*23b0*/  HADD2 R33, R33, -1026, -1026 ;  /* 0xe402e40221217430 */ /* 0x000fe20000000000 */
[----:B------:R-:W-:Y:S01]  /*23c0*/  LOP3.LUT R37, R22, 0x64006400, RZ, 0xfc, !PT ;  /* 0x6400640016257812 */ /* 0x000fe200078efcff */
[----:B------:R-:W-:Y:S01]  /*23d0*/  HFMA2.MMA R35, R38, R5, R35 ;  /* 0x0000000526237235 */ /* 0x000fe20000000023 */
[----:B------:R-:W-:Y:S01]  /*23e0*/  LOP3.LUT R43, R36, 0x64006400, RZ, 0xfc, !PT ;  /* 0x64006400242b7812 */ /* 0x000fe200078efcff */
[----:B------:R-:W-:Y:S01]  /*23f0*/  HFMA2.MMA R36, R23, R4, RZ ;  /* 0x0000000417247235 */ /* 0x000fe200000000ff */
[----:B------:R-:W-:Y:S01]  /*2400*/  LOP3.LUT R41, R32, 0x64006400, RZ, 0xfc, !PT ;  /* 0x6400640020297812 */ /* 0x000fe200078efcff */
[-C--:B------:R-:W-:Y:S01]  /*2410*/  HFMA2 R32, R37, R18.reuse.H0_H0, -258, -258 ;  /* 0xdc08dc0825207431 */ /* 0x080fe20000040012 */
[----:B------:R-:W-:Y:S01]  /*2420*/  LOP3.LUT R45, R20, 0x64006400, RZ, 0xfc, !PT ;  /* 0x64006400142d7812 */ /* 0x000fe200078efcff */
[-C--:B------:R-:W-:Y:S01]  /*2430*/  HFMA2 R20, R43, R18.reuse.H0_H0, -258, -258 ;  /* 0xdc08dc082b147431 */ /* 0x080fe20000040012 */
[----:B------:R-:W-:Y:S01]  /*2440*/  LOP3.LUT R39, R10, 0xc000c, RZ, 0xc0, !PT ;  /* 0x000c000c0a277812 */ /* 0x000fe200078ec0ff */
[----:B------:R-:W-:Y:S01]  /*2450*/  HFMA2 R22, R41, R18.H0_H0, -258, -258 ;  /* 0xdc08dc0829167431 */ /* 0x000fe20000040012 */
[C---:B------:R-:W-:Y:S01]  /*2460*/  LOP3.LUT R41, R8.reuse, 0x300030, RZ, 0xc0, !PT ;  /* 0x0030003008297812 */ /* 0x040fe200078ec0ff */
[-C--:B------:R-:W-:Y:S01]  /*2470*/  HFMA2 R37, R31, R4.reuse, RZ.H0_H0 ;  /* 0x000000041f257231 */ /* 0x080fe200000400ff */
[----:B------:R-:W-:Y:S01]  /*2480*/  LOP3.LUT R39, R39, 0x64006400, RZ, 0xfc, !PT ;  /* 0x6400640027277812 */ /* 0x000fe200078efcff */
[----:B------:R-:W-:Y:S01]  /*2490*/  HFMA2 R43, R33, R4, RZ.H0_H0 ;  /* 0x00000004212b7231 */ /* 0x000fe200000400ff */
[----:B------:R-:W-:Y:S01]  /*24a0*/  LOP3.LUT R4, R8, 0xc000c0, RZ, 0xc0, !PT ;  /* 0x00c000c008047812 */ /* 0x000fe200078ec0ff */
[----:B------:R-:W-:Y:S01]  /*24b0*/  HFMA2 R37, R42, R5, R37 ;  /* 0x000000052a257231 */ /* 0x000fe20000000025 */
[C---:B------:R-:W-:Y:S01]  /*24c0*/  LOP3.LUT R8, R9.reuse, 0x300030, RZ, 0xc0, !PT ;  /* 0x0030003009087812 */ /* 0x040fe200078ec0ff */
[-C--:B------:R-:W-:Y:S01]  /*24d0*/  HFMA2 R39, R39, R18.reuse.H0_H0, -258, -258 ;  /* 0xdc08dc0827277431 */ /* 0x080fe20000040012 */
[----:B------:R-:W-:Y:S01]  /*24e0*/  LOP3.LUT R23, R9, 0xc000c0, RZ, 0xc0, !PT ;  /* 0x00c000c009177812 */ /* 0x000fe200078ec0ff */
[-C--:B------:R-:W-:Y:S01]  /*24f0*/  HFMA2.MMA R40, R40, R5.reuse, R43 ;  /* 0x0000000528287235 */ /* 0x080fe2000000002b */
[C---:B------:R-:W-:Y:S01]  /*2500*/  LOP3.LUT R9, R10.reuse, 0x300030, RZ, 0xc0, !PT ;  /* 0x003000300a097812 */ /* 0x040fe200078ec0ff */
[----:B------:R-:W-:Y:S01]  /*2510*/  HFMA2 R18, R45, R18.H0_H0, -258, -258 ;  /* 0xdc08dc082d127431 */ /* 0x000fe20000040012 */
[----:B------:R-:W-:Y:S01]  /*2520*/  LOP3.LUT R31, R10, 0xc000c0, RZ, 0xc0, !PT ;  /* 0x00c000c00a1f7812 */ /* 0x000fe200078ec0ff */
[----:B------:R-:W-:Y:S01]  /*2530*/  HFMA2.MMA R39, R39, R5, R36 ;  /* 0x0000000527277235 */ /* 0x000fe20000000024 */
[----:B------:R-:W-:-:S02]  /*2540*/  LOP3.LUT R8, R8, 0x64006400, RZ, 0xfc, !PT ;  /* 0x6400640008087812 */ /* 0x000fc400078efcff */
[----:B------:R-:W-:Y:S02]  /*2550*/  LOP3.LUT R10, R41, 0x64006400, RZ, 0xfc, !PT ;  /* 0x64006400290a7812 */ /* 0x000fe400078efcff */
[C---:B------:R-:W-:Y:S01]  /*2560*/  LOP3.LUT R34, R11.reuse, 0x300030, RZ, 0xc0, !PT ;  /* 0x003000300b227812 */ /* 0x040fe200078ec0ff */
[-C--:B------:R-:W-:Y:S01]  /*2570*/  HFMA2 R8, R8, R3.reuse.H1_H1, -66, -66 ;  /* 0xd420d42008087431 */ /* 0x080fe20000060003 */
[----:B------:R-:W-:Y:S01]  /*2580*/  LOP3.LUT R33, R11, 0xc000c0, RZ, 0xc0, !PT ;  /* 0x00c000c00b217812 */ /* 0x000fe200078ec0ff */
[-C--:B------:R-:W-:Y:S01]  /*2590*/  HFMA2 R10, R10, R3.reuse.H1_H1, -66, -66 ;  /* 0xd420d4200a0a7431 */ /* 0x080fe20000060003 */
[----:B------:R-:W-:Y:S02]  /*25a0*/  LOP3.LUT R38, R9, 0x64006400, RZ, 0xfc, !PT ;  /* 0x6400640009267812 */ /* 0x000fe400078efcff */
[----:B------:R-:W-:Y:S01]  /*25b0*/  LOP3.LUT R44, R19, 0x300030, RZ, 0xc0, !PT ;  /* 0x00300030132c7812 */ /* 0x000fe200078ec0ff */
[----:B------:R-:W-:Y:S01]  /*25c0*/  HFMA2 R35, R10, R6, R35 ;  /* 0x000000060a237231 */ /* 0x000fe20000000023 */
[----:B------:R-:W-:Y:S01]  /*25d0*/  HFMA2.MMA R36, R8, R6, R37 ;  /* 0x0000000608247235 */ /* 0x000fe20000000025 */
[----:B------:R-:W-:Y:S01]  /*25e0*/  HFMA2 R38, R38, R3.H1_H1, -66, -66 ;  /* 0xd420d42026267431 */ /* 0x000fe20000060003 */
[----:B------:R-:W0:Y:S01]  /*25f0*/  LDS.128 R8, [UR4+0x10] ;  /* 0x00001004ff087984 */ /* 0x000e220008000c00 */
[----:B------:R-:W-:-:S02]  /*2600*/  LOP3.LUT R44, R44, 0x64006400, RZ, 0xfc, !PT ;  /* 0x640064002c2c7812 */ /* 0x000fc400078efcff */
[----:B------:R-:W-:Y:S01]  /*2610*/  HFMA2 R5, R38, R6, R39 ;  /* 0x0000000626057231 */ /* 0x000fe20000000027 */
[----:B------:R-:W-:Y:S02]  /*2620*/  LOP3.LUT R38, R34, 0x64006400, RZ, 0xfc, !PT ;  /* 0x6400640022267812 */ /* 0x000fe400078efcff */
[----:B------:R-:W-:Y:S01]  /*2630*/  LOP3.LUT R34, R21, 0x300030, RZ, 0xc0, !PT ;  /* 0x0030003015227812 */ /* 0x000fe200078ec0ff */
[-C--:B------:R-:W-:Y:S01]  /*2640*/  HFMA2 R39, R44, R3.reuse.H1_H1, -66, -66 ;  /* 0xd420d4202c277431 */ /* 0x080fe20000060003 */
[----:B------:R-:W-:Y:S01]  /*2650*/  LOP3.LUT R42, R16, 0x300030, RZ, 0xc0, !PT ;  /* 0x00300030102a7812 */ /* 0x000fe200078ec0ff */
[-C--:B------:R-:W-:Y:S01]  /*2660*/  HFMA2 R45, R38, R3.reuse.H1_H1, -66, -66 ;  /* 0xd420d420262d7431 */ /* 0x080fe20000060003 */
[----:B------:R-:W-:Y:S02]  /*2670*/  LOP3.LUT R34, R34, 0x64006400, RZ, 0xfc, !PT ;  /* 0x6400640022227812 */ /* 0x000fe400078efcff */
[----:B------:R-:W-:Y:S02]  /*2680*/  LOP3.LUT R38, R4, 0x64006400, RZ, 0xfc, !PT ;  /* 0x6400640004267812 */ /* 0x000fe400078efcff */
[----:B------:R-:W-:Y:S01]  /*2690*/  LOP3.LUT R4, R33, 0x64006400, RZ, 0xfc, !PT ;  /* 0x6400640021047812 */ /* 0x000fe200078efcff */
[-C--:B------:R-:W-:Y:S01]  /*26a0*/  HFMA2 R43, R34, R3.reuse.H1_H1, -66, -66 ;  /* 0xd420d420222b7431 */ /* 0x080fe20000060003 */
[----:B------:R-:W-:Y:S01]  /*26b0*/  LOP3.LUT R34, R31, 0x64006400, RZ, 0xfc, !PT ;  /* 0x640064001f227812 */ /* 0x000fe200078efcff */
[----:B------:R-:W-:Y:S01]  /*26c0*/  HFMA2.MMA R6, R45, R6, R40 ;  /* 0x000000062d067235 */ /* 0x000fe20000000028 */
[C---:B------:R-:W-:Y:S01]  /*26d0*/  LOP3.LUT R33, R16.reuse, 0xc000c0, RZ, 0xc0, !PT ;  /* 0x00c000c010217812 */ /* 0x040fe200078ec0ff */
[-C--:B------:R-:W-:Y:S01]  /*26e0*/  HFMA2 R38, R38, R3.reuse.H0_H0, -18, -18 ;  /* 0xcc80cc8026267431 */ /* 0x080fe20000040003 */
[----:B------:R-:W-:Y:S01]  /*26f0*/  LOP3.LUT R16, R16, 0x30003, RZ, 0xc0, !PT ;  /* 0x0003000310107812 */ /* 0x000fe200078ec0ff */
[----:B------:R-:W-:Y:S01]  /*2700*/  HFMA2 R34, R34, R3.H0_H0, -18, -18 ;  /* 0xcc80cc8022227431 */ /* 0x000fe20000040003 */
[----:B------:R-:W-:-:S02]  /*2710*/  LOP3.LUT R37, R12, 0x300030, RZ, 0xc0, !PT ;  /* 0x003000300c257812 */ /* 0x000fc400078ec0ff */
[----:B------:R-:W-:Y:S01]  /*2720*/  LOP3.LUT R42, R42, 0x64006400, RZ, 0xfc, !PT ;  /* 0x640064002a2a7812 */ /* 0x000fe200078efcff */
[-C--:B------:R-:W-:Y:S01]  /*2730*/  HFMA2.MMA R35, R38, R7.reuse, R35 ;  /* 0x0000000726237235 */ /* 0x080fe20000000023 */
[----:B------:R-:W-:Y:S01]  /*2740*/  LOP3.LUT R40, R23, 0x64006400, RZ, 0xfc, !PT ;  /* 0x6400640017287812 */ /* 0x000fe200078efcff */
[----:B------:R-:W-:Y:S01]  /*2750*/  HFMA2.MMA R5, R34, R7, R5 ;  /* 0x0000000722057235 */ /* 0x000fe20000000005 */
[C---:B------:R-:W-:Y:S01]  /*2760*/  LOP3.LUT R44, R12.reuse, 0xc000c0, RZ, 0xc0, !PT ;  /* 0x00c000c00c2c7812 */ /* 0x040fe200078ec0ff */
[-C--:B------:R-:W-:Y:S01]  /*2770*/  HFMA2 R41, R42, R3.reuse.H1_H1, -66, -66 ;  /* 0xd420d4202a297431 */ /* 0x080fe20000060003 */
[----:B------:R-:W-:Y:S01]  /*2780*/  LOP3.LUT R12, R12, 0x30003, RZ, 0xc0, !PT ;  /* 0x000300030c0c7812 */ /* 0x000fe200078ec0ff */
[-C--:B------:R-:W-:Y:S01]  /*2790*/  HFMA2 R31, R40, R3.reuse.H0_H0, -18, -18 ;  /* 0xcc80cc80281f7431 */ /* 0x080fe20000040003 */
[----:B------:R-:W-:Y:S01]  /*27a0*/  LOP3.LUT R16, R16, 0x64006400, RZ, 0xfc, !PT ;  /* 0x6400640010107812 */ /* 0x000fe200078efcff */
[----:B------:R-:W-:Y:S01]  /*27b0*/  HFMA2 R23, R4, R3.H0_H0, -18, -18 ;  /* 0xcc80cc8004177431 */ /* 0x000fe20000040003 */
[----:B------:R-:W-:Y:S01]  /*27c0*/  LOP3.LUT R12, R12, 0x64006400, RZ, 0xfc, !PT ;  /* 0x640064000c0c7812 */ /* 0x000fe200078efcff */
[-C--:B------:R-:W-:Y:S01]  /*27d0*/  HFMA2 R36, R31, R7.reuse, R36 ;  /* 0x000000071f247231 */ /* 0x080fe20000000024 */
[----:B------:R-:W-:Y:S01]  /*27e0*/  LOP3.LUT R42, R19, 0xc000c0, RZ, 0xc0, !PT ;  /* 0x00c000c0132a7812 */ /* 0x000fe200078ec0ff */
[----:B------:R-:W-:Y:S01]  /*27f0*/  HADD2 R16, R16, -1026, -1026 ;  /* 0xe402e40210107430 */ /* 0x000fe20000000000 */
[----:B------:R-:W-:Y:S01]  /*2800*/  LOP3.LUT R40, R21, 0xc000c0, RZ, 0xc0, !PT ;  /* 0x00c000c015287812 */ /* 0x000fe200078ec0ff */
[----:B------:R-:W-:Y:S01]  /*2810*/  HADD2 R12, R12, -1026, -1026 ;  /* 0xe402e4020c0c7430 */ /* 0x000fe20000000000 */
[----:B------:R-:W-:Y:S01]  /*2820*/  LOP3.LUT R37, R37, 0x64006400, RZ, 0xfc, !PT ;  /* 0x6400640025257812 */ /* 0x000fe200078efcff */
[----:B------:R-:W-:Y:S01]  /*2830*/  HFMA2 R6, R23, R7, R6 ;  /* 0x0000000717067231 */ /* 0x000fe20000000006 */
[----:B------:R-:W-:Y:S01]  /*2840*/  LOP3.LUT R33, R33, 0x64006400, RZ, 0xfc, !PT ;  /* 0x6400640021217812 */ /* 0x000fe200078efcff */
[-C--:B0-----:R-:W-:Y:S01]  /*2850*/  HFMA2.MMA R16, R16, R8.reuse, R35 ;  /* 0x0000000810107235 */ /* 0x081fe20000000023 */
[----:B------:R-:W-:Y:S01]  /*2860*/  LOP3.LUT R42, R42, 0x64006400, RZ, 0xfc, !PT ;  /* 0x640064002a2a7812 */ /* 0x000fe200078efcff */
[-C--:B------:R-:W-:Y:S01]  /*2870*/  HFMA2 R37, R37, R3.reuse.H1_H1, -66, -66 ;  /* 0xd420d42025257431 */ /* 0x080fe20000060003 */
        /* <DEDUP_REMOVED lines=8> */
[----:B------:R-:W-:Y:S01]  /*2900*/  HFMA2.MMA R3, R12, R8, R5 ;  /* 0x000000080c037235 */ /* 0x000fe20000000005 */
[----:B------:R-:W-:Y:S01]  /*2910*/  LOP3.LUT R19, R19, 0x64006400, RZ, 0xfc, !PT ;  /* 0x6400640013137812 */ /* 0x000fe200078efcff */
[----:B------:R-:W-:Y:S01]  /*2920*/  HFMA2.MMA R5, R32, R9, R16 ;  /* 0x0000000920057235 */ /* 0x000fe20000000010 */
[----:B------:R-:W-:-:S03]  /*2930*/  LOP3.LUT R21, R21, 0x64006400, RZ, 0xfc, !PT ;  /* 0x6400640015157812 */ /* 0x000fc600078efcff */
[----:B------:R-:W-:Y:S02]  /*2940*/  HADD2 R19, R19, -1026, -1026 ;  /* 0xe402e40213137430 */ /* 0x000fe40000000000 */
[----:B------:R-:W-:Y:S01]  /*2950*/  HFMA2.MMA R3, R20, R9, R3 ;  /* 0x0000000914037235 */ /* 0x000fe20000000003 */
[----:B------:R-:W-:Y:S01]  /*2960*/  HADD2 R21, R21, -1026, -1026 ;  /* 0xe402e40215157430 */ /* 0x000fe20000000000 */
[-C--:B------:R-:W-:Y:S01]  /*2970*/  HFMA2.MMA R5, R41, R10.reuse, R5 ;  /* 0x0000000a29057235 */ /* 0x080fe20000000005 */
[-C--:B------:R-:W-:Y:S02]  /*2980*/  HFMA2 R36, R19, R8.reuse, R36 ;  /* 0x0000000813247231 */ /* 0x080fe40000000024 */
[----:B------:R-:W-:Y:S02]  /*2990*/  HFMA2 R6, R21, R8, R6 ;  /* 0x0000000815067231 */ /* 0x000fe40000000006 */
[-C--:B------:R-:W-:Y:S01]  /*29a0*/  HFMA2 R36, R22, R9.reuse, R36 ;  /* 0x0000000916247231 */ /* 0x080fe20000000024 */
[----:B------:R-:W-:Y:S01]  /*29b0*/  HFMA2.MMA R22, R37, R10, R3 ;  /* 0x0000000a25167235 */ /* 0x000fe20000000003 */
[----:B------:R-:W-:Y:S01]  /*29c0*/  HFMA2 R6, R18, R9, R6 ;  /* 0x0000000912067231 */ /* 0x000fe20000000006 */
[----:B------:R-:W-:Y:S01]  /*29d0*/  HFMA2.MMA R5, R4, R11, R5 ;  /* 0x0000000b04057235 */ /* 0x000fe20000000005 */
[----:B------:R-:W-:-:S02]  /*29e0*/  HFMA2 R21, R39, R10, R36 ;  /* 0x0000000a27157231 */ /* 0x000fc40000000024 */
[----:B------:R-:W-:Y:S02]  /*29f0*/  HFMA2 R20, R43, R10, R6 ;  /* 0x0000000a2b147231 */ /* 0x000fe40000000006 */
[-C--:B------:R-:W-:Y:S01]  /*2a00*/  HFMA2 R21, R42, R11.reuse, R21 ;  /* 0x0000000b2a157231 */ /* 0x080fe20000000015 */
[----:B------:R-:W-:Y:S01]  /*2a10*/  HFMA2.MMA R22, R44, R11, R22 ;  /* 0x0000000b2c167235 */ /* 0x000fe20000000016 */
[----:B------:R-:W-:Y:S02]  /*2a20*/  HFMA2 R20, R40, R11, R20 ;  /* 0x0000000b28147231 */ /* 0x000fe40000000014 */
[----:B------:R-:W-:Y:S02]  /*2a30*/  HADD2 R21, R21.H0_H0, R21.H1_H1 ;  /* 0x3000001515157230 */ /* 0x000fe40000000800 */
[----:B------:R-:W-:Y:S02]  /*2a40*/  HADD2 R5, R5.H0_H0, R5.H1_H1 ;  /* 0x3000000505057230 */ /* 0x000fe40000000800 */
[----:B------:R-:W-:-:S03]  /*2a50*/  HADD2 R11, R20.H0_H0, R20.H1_H1 ;  /* 0x30000014140b7230 */ /* 0x000fc60000000800 */
[----:B------:R-:W-:Y:S01]  /*2a60*/  HADD2 R22, R22.H0_H0, R22.H1_H1 ;  /* 0x3000001616167230 */ /* 0x000fe20000000800 */
[----:B------:R-:W-:-:S04]  /*2a70*/  PRMT R5, R5, 0x5410, R21 ;  /* 0x0000541005057816 */ /* 0x000fc80000000015 */
[----:B------:R-:W-:Y:S02]  /*2a80*/  PRMT R22, R22, 0x5410, R11 ;  /* 0x0000541016167816 */ /* 0x000fe4000000000b */
[----:B------:R-:W-:-:S03]  /*2a90*/  HFMA2.MMA R30, R5, R25, R30 ;  /* 0x00000019051e7235 */ /* 0x000fc6000000001e */
[----:B------:R-:W-:-:S08]  /*2aa0*/  HFMA2 R29, R22, R27, R29 ;  /* 0x0000001b161d7231 */ /* 0x000fd0000000001d */
.L_x_3632:
[----:B------:R-:W-:Y:S01]  /*2ab0*/  IADD3 R2, P1, R2, R15, RZ ;  /* 0x0000000f02027210 */ /* 0x000fe20007f3e0ff */
[----:B------:R-:W-:Y:S01]  /*2ac0*/  UIADD3 UR4, UR4, 0x20, URZ ;  /* 0x0000002004047890 */ /* 0x000fe2000fffe03f */
[----:B------:R-:W-:-:S03]  /*2ad0*/  IMAD.MOV.U32 R33, RZ, RZ, R17 ;  /* 0x000000ffff217224 */ /* 0x000fc600078e0011 */
[----:B------:R-:W-:Y:S01]  /*2ae0*/  IMAD.X R13, R13, 0x1, R14, P1 ;  /* 0x000000010d0d7824 */ /* 0x000fe200008e060e */
[----:B------:R-:W-:Y:S07]  /*2af0*/  @!P0 BRA P4, `(.L_x_3633) ;  /* 0xfffffff400848947 */ /* 0x000fee000203ffff */
.L_x_3631:
[----:B------:R-:W-:Y:S05]  /*2b00*/  @!P2 EXIT ;  /* 0x000000000000a94d */ /* 0x000fea0003800000 */
[----:B------:R-:W0:Y:S01]  /*2b10*/  S2R R4, SR_CTAID.X ;  /* 0x0000000000047919 */ /* 0x000e220000002500 */
[----:B------:R-:W1:Y:S01]  /*2b20*/  S2UR UR4, SR_CTAID.Y ;  /* 0x00000000000479c3 */ /* 0x000e620000002600 */
[----:B-----5:R-:W-:Y:S01]  /*2b30*/  HMUL2 R9, R30, R0.H0_H0 ;  /* 0x200000001e097232 */ /* 0x020fe20000000000 */
        /* <DEDUP_REMOVED lines=15> */
.L_x_3637:
[----:B------:R-:W0:Y:S02]  /*2c30*/  LDS R6, [R2] ;  /* 0x0000000002067984 */ /* 0x000e240000000800 */
[----:B0-----:R-:W-:-:S06]  /*2c40*/  HADD2 R7, R6, R9 ;  /* 0x0000000906077230 */ /* 0x001fcc0000000000 */
[----:B------:R-:W0:Y:S02]  /*2c50*/  ATOMS.CAST.SPIN R7, [R2], R6, R7 ;  /* 0x000000060207738d */ /* 0x000e240001800007 */
[----:B0-----:R-:W-:-:S13]  /*2c60*/  ISETP.EQ.U32.AND P0, PT, R7, 0x1, PT ;  /* 0x000000010700780c */ /* 0x001fda0003f02070 */
[----:B------:R-:W-:Y:S05]  /*2c70*/  @!P0 BRA `(.L_x_3637) ;  /* 0xfffffffc00ec8947 */ /* 0x000fea000383ffff */
[----:B------:R-:W-:Y:S05]  /*2c80*/  BRA `(.L_x_3635) ;  /* 0x00000000000c7947 */ /* 0x000fea0003800000 */
.L_x_3636:
[----:B------:R-:W2:Y:S02]  /*2c90*/  LD.E R0, desc[UR6][R4.64] ;  /* 0x0000000604007980 */ /* 0x000ea4000c101900 */
[----:B--2---:R-:W-:-:S05]  /*2ca0*/  IMAD.IADD R3, R9, 0x1, R0 ;  /* 0x0000000109037824 */ /* 0x004fca00078e0200 */
[----:B------:R0:W-:Y:S02]  /*2cb0*/  ST.E desc[UR6][R4.64], R3 ;  /* 0x0000000304007985 */ /* 0x0001e4000c101906 */
.L_x_3635:
[----:B------:R-:W-:Y:S05]  /*2cc0*/  BSYNC B0 ;  /* 0x0000000000007941 */ /* 0x000fea0003800000 */
.L_x_3634:
[----:B------:R1:W-:Y:S02]  /*2cd0*/  ATOM.E.ADD.F16x2.RN.STRONG.GPU P0, RZ, desc[UR6][R4.64+0x4], R29 ;  /* 0x0000041d04ff79a2 */ /* 0x0003e4000810e1c6 */
[----:B-1----:R-:W-:Y:S05]  /*2ce0*/  @P0 EXIT ;  /* 0x000000000000094d */ /* 0x002fea0003800000 */
[----:B------:R-:W1:Y:S02]  /*2cf0*/  QSPC.E.S P0, RZ, [R4+0x4] ;  /* 0x0000040004ff73aa */ /* 0x000e640000000500 */
[----:B-1----:R-:W-:Y:S05]  /*2d00*/  @!P0 BRA `(.L_x_3638) ;  /* 0x0000000000208947 */ /* 0x002fea0003800000 */
[----:B------:R-:W-:-:S05]  /*2d10*/  IMAD.MOV.U32 R2, RZ, RZ, R4 ;  /* 0x000000ffff027224 */ /* 0x000fca00078e0004 */
[----:B------:R-:W-:-:S07]  /*2d20*/  MOV R2, R2 ;  /* 0x0000000200027202 */ /* 0x000fce0000000f00 */
.L_x_3639:
[----:B0-----:R-:W0:Y:S02]  /*2d30*/  LDS R4, [R2+0x4] ;  /* 0x0000040002047984 */ /* 0x001e240000000800 */
[----:B0-----:R-:W-:-:S10]  /*2d40*/  HFMA2.MMA R5, R4, 1, 1, R29 ;  /* 0x3c003c0004057835 */ /* 0x001fd4000000001d */
[----:B------:R-:W0:Y:S02]  /*2d50*/  ATOMS.CAST.SPIN R5, [R2+0x4], R4, R5 ;  /* 0x000004040205738d */ /* 0x000e240001800005 */
[----:B0-----:R-:W-:-:S13]  /*2d60*/  ISETP.EQ.U32.AND P0, PT, R5, 0x1, PT ;  /* 0x000000010500780c */ /* 0x001fda0003f02070 */
[----:B------:R-:W-:Y:S05]  /*2d70*/  @!P0 BRA `(.L_x_3639) ;  /* 0xfffffffc00ec8947 */ /* 0x000fea000383ffff */
[----:B------:R-:W-:Y:S05]  /*2d80*/  EXIT ;  /* 0x000000000000794d */ /* 0x000fea0003800000 */
.L_x_3638:
[----:B------:R-:W0:Y:S02]  /*2d90*/  LD.E R0, desc[UR6][R4.64+0x4] ;  /* 0x0000040604007980 */ /* 0x000e24000c101900 */
[----:B0-----:R-:W-:-:S05]  /*2da0*/  IMAD.IADD R3, R29, 0x1, R0 ;  /* 0x000000011d037824 */ /* 0x001fca00078e0200 */
[----:B------:R-:W-:Y:S01]  /*2db0*/  ST.E desc[UR6][R4.64+0x4], R3 ;  /* 0x0000040304007985 */ /* 0x000fe2000c101906 */
[----:B------:R-:W-:Y:S05]  /*2dc0*/  EXIT ;  /* 0x000000000000794d */ /* 0x000fea0003800000 */
.L_x_3640:
        /* <DEDUP_REMOVED lines=11> */
.L_x_3738:


//--------------------- .text._Z23gemm_half_q_half_kernelILi1ELi2ELb1ELb1ELi32EEvPK6__halfPKjS4_S2_PS0_iiiiPKtS7_iiiiiibS2_i --------------------------
	.section	.text._Z23gemm_half_q_half_kernelILi1ELi2ELb1ELb1ELi32EEvPK6__halfPKjS4_S2_PS0_iiiiPKtS7_iiiiiibS2_i,"ax",@progbits
	.align	128
        .global         _Z23gemm_half_q_half_kernelILi1ELi2ELb1ELb1ELi32EEvPK6__halfPKjS4_S2_PS0_iiiiPKtS7_iiiiiibS2_i
        .type           _Z23gemm_half_q_half_kernelILi1ELi2ELb1ELb1ELi32EEvPK6__halfPKjS4_S2_PS0_iiiiPKtS7_iiiiiibS2_i,@function
        .size           _Z23gemm_half_q_half_kernelILi1ELi2ELb1ELb1ELi32EEvPK6__halfPKjS4_S2_PS0_iiiiPKtS7_iiiiiibS2_i,(.L_x_3739 - _Z23gemm_half_q_half_kernelILi1ELi2ELb1ELb1ELi32EEvPK6__halfPKjS4_S2_PS0_iiiiPKtS7_iiiiiibS2_i)
        .other          _Z23gemm_half_q_half_kernelILi1ELi2ELb1ELb1ELi32EEvPK6__halfPKjS4_S2_PS0_iiiiPKtS7_iiiiiibS2_i,@"STO_CUDA_ENTRY STV_DEFAULT"
_Z23gemm_half_q_half_kernelILi1ELi2ELb1ELb1ELi32EEvPK6__halfPKjS4_S2_PS0_iiiiPKtS7_iiiiiibS2_i:
.text._Z23gemm_half_q_half_kernelILi1ELi2ELb1ELb1ELi32EEvPK6__halfPKjS4_S2_PS0_iiiiPKtS7_iiiiiibS2_i:
        /* <DEDUP_REMOVED lines=8> */
[----:B0-----:R-:W2:Y:S01]  /*0080*/  @P2 LDG.E.U16 R3, desc[UR6][R4.64] ;  /* 0x0000000604032981 */ /* 0x001ea2000c1e1500 */
[----:B------:R-:W0:Y:S01]  /*0090*/  S2R R6, SR_CTAID.X ;  /* 0x0000000000067919 */ /* 0x000e220000002500 */
[----:B--2---:R-:W-:-:S13]  /*00a0*/  ISETP.EQ.OR P0, PT, R3, RZ, !P2 ;  /* 0x000000ff0300720c */ /* 0x004fda0005702670 */
[----:B0-----:R-:W-:Y:S05]  /*00b0*/  @P0 EXIT ;  /* 0x000000000000094d */ /* 0x001fea0003800000 */
[----:B------:R-:W0:Y:S01]  /*00c0*/  S2R R0, SR_CTAID.Z ;  /* 0x0000000000007919 */ /* 0x000e220000002700 */
[----:B------:R-:W1:Y:S01]  /*00d0*/  LDC R7, c[0x0][0x240] ;  /* 0x00009000ff077b82 */ /* 0x000e620000000800 */
[----:B------:R-:W-:Y:S01]  /*00e0*/  BSSY B0, `(.L_x_3641) ;  /* 0x0000025000007945 */ /* 0x000fe20003800000 */
[----:B------:R-:W2:Y:S06]  /*00f0*/  S2R R11, SR_TID.X ;  /* 0x00000000000b7919 */ /* 0x000eac0000002100 */
[----:B------:R-:W3:Y:S01]  /*0100*/  LDC R16, c[0x0][0x23c] ;  /* 0x00008f00ff107b82 */ /* 0x000ee20000000800 */
[----:B0-----:R-:W-:-:S04]  /*0110*/  IMAD.SHL.U32 R24, R0, 0x20, RZ ;  /* 0x0000002000187824 */ /* 0x001fc800078e00ff */
[C---:B--2---:R-:W-:Y:S01]  /*0120*/  IMAD.IADD R9, R24.reuse, 0x1, R11 ;  /* 0x0000000118097824 */ /* 0x044fe200078e020b */
[----:B-1----:R-:W-:Y:S01]  /*0130*/  VIADDMNMX R17, R24, 0x20, R7, PT ;  /* 0x0000002018117846 */ /* 0x002fe20003800107 */
[----:B------:R-:W-:-:S03]  /*0140*/  IMAD R6, R6, 0x20, R11 ;  /* 0x0000002006067824 */ /* 0x000fc600078e020b */
[----:B------:R-:W-:Y:S01]  /*0150*/  ISETP.GE.OR P0, PT, R9, R17, !P2 ;  /* 0x000000110900720c */ /* 0x000fe20005706670 */
[----:B------:R-:W-:-:S05]  /*0160*/  IMAD.SHL.U32 R19, R6, 0x4, RZ ;  /* 0x0000000406137824 */ /* 0x000fca00078e00ff */
[----:B---3--:R-:W-:-:S07]  /*0170*/  ISETP.GE.AND P1, PT, R19, R16, PT ;  /* 0x000000101300720c */ /* 0x008fce0003f26270 */
        /* <DEDUP_REMOVED lines=27> */
.L_x_3642:
[----:B------:R-:W-:Y:S05]  /*0330*/  BSYNC B0 ;  /* 0x0000000000007941 */ /* 0x000fea0003800000 */
.L_x_3641:
        /* <DEDUP_REMOVED lines=28> */
.L_x_3644:
        /* <DEDUP_REMOVED lines=26> */
[----:B------:R-:W2:Y:S01]  /*06a0*/  I2F.F16 R25, R25 ;  /* 0x0000001900197306 */ /* 0x000ea20000200c00 */
[----:B------:R-:W-:Y:S01]  /*06b0*/  VIADD R20, R20, 0x1 ;  /* 0x0000000114147836 */ /* 0x000fe20000000000 */
[----:B------:R-:W-:Y:S01]  /*06c0*/  ISETP.GE.AND P1, PT, R2, R17, PT ;  /* 0x000000110200720c */ /* 0x000fe20003f26270 */
        /* <DEDUP_REMOVED lines=11> */
.L_x_3643:
[----:B------:R-:W-:Y:S01]  /*0780*/  ULDC UR4, c[0x0][0x258] ;  /* 0x0000960000047ab9 */ /* 0x000fe20000000800 */
[C---:B------:R-:W-:Y:S01]  /*0790*/  ISETP.GT.AND P3, PT, R24.reuse, R13, PT ;  /* 0x0000000d1800720c */ /* 0x040fe20003f64270 */
[----:B------:R-:W-:Y:S01]  /*07a0*/  IMAD.MOV.U32 R0, RZ, RZ, RZ ;  /* 0x000000ffff007224 */ /* 0x000fe200078e00ff */
[----:B------:R-:W-:Y:S01]  /*07b0*/  ISETP.GT.AND P1, PT, R24, UR4, PT ;  /* 0x0000000418007c0c */ /* 0x000fe2000bf24270 */
[----:B------:R-:W-:-:S12]  /*07c0*/  IMAD.MOV.U32 R2, RZ, RZ, RZ ;  /* 0x000000ffff027224 */ /* 0x000fd800078e00ff */
[----:B------:R-:W-:Y:S05]  /*07d0*/  @!P1 BRA `(.L_x_3645) ;  /* 0x00000000001c9947 */ /* 0x000fea0003800000 */
[----:B0-----:R-:W0:Y:S02]  /*07e0*/  LDC R5, c[0x0][0x25c] ;  /* 0x00009700ff057b82 */ /* 0x001e240000000800 */
[----:B0-----:R-:W-:-:S05]  /*07f0*/  VIMNMX R2, R24, R5, PT ;  /* 0x0000000518027248 */ /* 0x001fca0003fe0100 */
[----:B------:R-:W-:-:S05]  /*0800*/  VIADD R2, R2, -UR4 ;  /* 0x8000000402027c36 */ /* 0x000fca0008000000 */
[----:B------:R-:W-:-:S04]  /*0810*/  SHF.R.S32.HI R5, RZ, 0x1f, R2 ;  /* 0x0000001fff057819 */ /* 0x000fc80000011402 */
[----:B------:R-:W-:-:S04]  /*0820*/  LEA.HI R5, R5, R2, RZ, 0x5 ;  /* 0x0000000205057211 */ /* 0x000fc800078f28ff */
[----:B------:R-:W-:-:S05]  /*0830*/  SHF.R.S32.HI R5, RZ, 0x5, R5 ;  /* 0x00000005ff057819 */ /* 0x000fca0000011405 */
[----:B------:R-:W-:-:S07]  /*0840*/  IMAD R2, R5, 0x6, RZ ;  /* 0x0000000605027824 */ /* 0x000fce00078e02ff */
.L_x_3645:
[----:B------:R-:W-:Y:S05]  /*0850*/  @!P3 BRA `(.L_x_3646) ;  /* 0x00000000001cb947 */ /* 0x000fea0003800000 */
[----:B0-----:R-:W0:Y:S02]  /*0860*/  LDC R5, c[0x0][0x260] ;  /* 0x00009800ff057b82 */ /* 0x001e240000000800 */
[----:B0-----:R-:W-:-:S05]  /*0870*/  VIMNMX R0, R24, R5, PT ;  /* 0x0000000518007248 */ /* 0x001fca0003fe0100 */
[----:B------:R-:W-:-:S05]  /*0880*/  IMAD.IADD R0, R0, 0x1, -R13 ;  /* 0x0000000100007824 */ /* 0x000fca00078e0a0d */
[----:B------:R-:W-:-:S04]  /*0890*/  SHF.R.S32.HI R5, RZ, 0x1f, R0 ;  /* 0x0000001fff057819 */ /* 0x000fc80000011400 */
[----:B------:R-:W-:-:S04]  /*08a0*/  LEA.HI R5, R5, R0, RZ, 0x5 ;  /* 0x0000000005057211 */ /* 0x000fc800078f28ff */
[----:B------:R-:W-:-:S05]  /*08b0*/  SHF.R.S32.HI R5, RZ, 0x5, R5 ;  /* 0x00000005ff057819 */ /* 0x000fca0000011405 */
[----:B------:R-:W-:-:S07]  /*08c0*/  IMAD R0, R5, 0x5, RZ ;  /* 0x0000000505007824 */ /* 0x000fce00078e02ff */
.L_x_3646:
        /* <DEDUP_REMOVED lines=12> */
.L_x_3647:
        /* <DEDUP_REMOVED lines=8> */
.L_x_3648:
        /* <DEDUP_REMOVED lines=11> */
.L_x_3649:
[C---:B------:R-:W-:Y:S01]  /*0ac0*/  VIMNMX R6, R24.reuse, UR4, PT ;  /* 0x0000000418067c48 */ /* 0x040fe2000bfe0100 */
[----:B------:R-:W-:Y:S01]  /*0ad0*/  ULDC UR4, c[0x0][0x26c] ;  /* 0x00009b0000047ab9 */ /* 0x000fe20000000800 */
[----:B------:R-:W-:Y:S02]  /*0ae0*/  PRMT R28, RZ, 0x5410, RZ ;  /* 0x00005410ff1c7816 */ /* 0x000fe400000000ff */
[----:B------:R-:W-:Y:S02]  /*0af0*/  SHF.R.S32.HI R9, RZ, 0x1f, R6 ;  /* 0x0000001fff097819 */ /* 0x000fe40000011406 */
[----:B------:R-:W-:Y:S02]  /*0b00*/  ISETP.GE.OR P0, PT, R24, UR4, P0 ;  /* 0x0000000418007c0c */ /* 0x000fe40008706670 */
        /* <DEDUP_REMOVED lines=14> */
[----:B------:R-:W-:Y:S01]  /*0bf0*/  IADD3 R26, P0, R19, R0, RZ ;  /* 0x00000000131a7210 */ /* 0x000fe20007f1e0ff */
[----:B------:R-:W-:Y:S01]  /*0c00*/  IMAD.MOV.U32 R0, RZ, RZ, R4 ;  /* 0x000000ffff007224 */ /* 0x000fe200078e0004 */
[----:B------:R-:W-:-:S02]  /*0c10*/  PRMT R27, RZ, 0x5410, RZ ;  /* 0x00005410ff1b7816 */ /* 0x000fc400000000ff */
[----:B------:R-:W-:Y:S02]  /*0c20*/  LEA.HI.X.SX32 R5, R19, R2, 0x1, P0 ;  /* 0x0000000213057211 */ /* 0x000fe400000f0eff */
[----:B------:R-:W-:Y:S02]  /*0c30*/  LEA R25, P1, R26, UR10, 0x2 ;  /* 0x0000000a1a197c11 */ /* 0x000fe4000f8210ff */
[----:B------:R-:W-:Y:S02]  /*0c40*/  ISETP.EQ.OR P0, PT, R0, RZ, !P2 ;  /* 0x000000ff0000720c */ /* 0x000fe40005702670 */
[----:B------:R-:W-:Y:S02]  /*0c50*/  LEA.HI.X R26, R26, UR11, R5, 0x2, P1 ;  /* 0x0000000b1a1a7c11 */ /* 0x000fe400088f1405 */
[----:B------:R-:W-:Y:S02]  /*0c60*/  PRMT R28, RZ, 0x5410, RZ ;  /* 0x00005410ff1c7816 */ /* 0x000fe400000000ff */
[----:B------:R-:W-:Y:S01]  /*0c70*/  SHF.L.U64.HI R23, R16, 0x2, R23 ;  /* 0x0000000210177819 */ /* 0x000fe20000010217 */
[----:B0-----:R-:W-:-:S03]  /*0c80*/  ULEA UR4, UR5, UR4, 0x18 ;  /* 0x0000000405047291 */ /* 0x001fc6000f8ec03f */
[----:B------:R-:W-:-:S09]  /*0c90*/  ULDC UR5, c[0x0][0x26c] ;  /* 0x00009b0000057ab9 */ /* 0x000fd20000000800 */
.L_x_3652:
[----:B------:R-:W-:-:S05]  /*0ca0*/  VIADD R24, R24, 0x10 ;  /* 0x0000001018187836 */ /* 0x000fca0000000000 */
[C---:B------:R-:W-:Y:S02]  /*0cb0*/  ISETP.GE.AND P1, PT, R24.reuse, UR5, PT ;  /* 0x0000000518007c0c */ /* 0x040fe4000bf26270 */
[----:B------:R-:W-:Y:S01]  /*0cc0*/  ISETP.LT.AND P4, PT, R24, R17, PT ;  /* 0x000000111800720c */ /* 0x000fe20003f81270 */
[----:B------:R-:W-:-:S12]  /*0cd0*/  @P0 BRA `(.L_x_3651) ;  /* 0x00000008005c0947 */ /* 0x000fd80003800000 */
[----:B------:R-:W-:Y:S01]  /*0ce0*/  IMAD.MOV.U32 R4, RZ, RZ, R25 ;  /* 0x000000ffff047224 */ /* 0x000fe200078e0019 */
[----:B------:R-:W0:Y:S01]  /*0cf0*/  LDS.128 R8, [UR4] ;  /* 0x00000004ff087984 */ /* 0x000e220008000c00 */
[----:B------:R-:W-:-:S06]  /*0d00*/  IMAD.MOV.U32 R5, RZ, RZ, R26 ;  /* 0x000000ffff057224 */ /* 0x000fcc00078e001a */
[----:B------:R-:W2:Y:S01]  /*0d10*/  LDG.E.128.CONSTANT R4, desc[UR6][R4.64] ;  /* 0x0000000604047981 */ /* 0x000ea2000c1e9d00 */
[----:B------:R-:W-:Y:S01]  /*0d20*/  IMAD.MOV.U32 R0, RZ, RZ, 0x3400 ;  /* 0x00003400ff007424 */ /* 0x000fe200078e00ff */
[----:B------:R-:W-:Y:S01]  /*0d30*/  PRMT R21, R21, 0x5410, R22 ;  /* 0x0000541015157816 */ /* 0x000fe20000000016 */
[----:B------:R-:W-:Y:S01]  /*0d40*/  IMAD.MOV.U32 R12, RZ, RZ, 0x2400 ;  /* 0x00002400ff0c7424 */ /* 0x000fe200078e00ff */
[----:B------:R-:W-:Y:S01]  /*0d50*/  PRMT R18, R18, 0x5410, R20 ;  /* 0x0000541012127816 */ /* 0x000fe20000000014 */
[----:B------:R-:W-:-:S03]  /*0d60*/  IMAD.MOV.U32 R2, RZ, RZ, 0x2c00 ;  /* 0x00002c00ff027424 */ /* 0x000fc600078e00ff */
[----:B------:R-:W-:Y:S02]  /*0d70*/  PRMT R0, R0, 0x5410, R12 ;  /* 0x0000541000007816 */ /* 0x000fe4000000000c */
[C---:B--2---:R-:W-:Y:S02]  /*0d80*/  LOP3.LUT R29, R4.reuse, 0xc000c, RZ, 0xc0, !PT ;  /* 0x000c000c041d7812 */ /* 0x044fe400078ec0ff */
        /* <DEDUP_REMOVED lines=17> */
[----:B0-----:R-:W-:Y:S01]  /*0ea0*/  HFMA2.MMA R30, R29, R8, RZ ;  /* 0x000000081d1e7235 */ /* 0x001fe200000000ff */
[----:B------:R-:W-:-:S02]  /*0eb0*/  HFMA2 R29, R33, R8, RZ.H0_H0 ;  /* 0x00000008211d7231 */ /* 0x000fc400000400ff */
[----:B------:R-:W-:Y:S02]  /*0ec0*/  HADD2 R31, R31, -1026, -1026 ;  /* 0xe402e4021f1f7430 */ /* 0x000fe40000000000 */
[-C--:B------:R-:W-:Y:S02]  /*0ed0*/  HFMA2 R32, R13, R0.reuse.H0_H0, -258, -258 ;  /* 0xdc08dc080d207431 */ /* 0x080fe40000040000 */
[----:B------:R-:W-:Y:S01]  /*0ee0*/  HFMA2 R13, R15, R0.H0_H0, -258, -258 ;  /* 0xdc08dc080f0d7431 */ /* 0x000fe20000040000 */
[----:B------:R-:W-:Y:S01]  /*0ef0*/  HFMA2.MMA R12, R12, R9, R30 ;  /* 0x000000090c0c7235 */ /* 0x000fe2000000001e */
[----:B------:R-:W-:Y:S01]  /*0f00*/  LOP3.LUT R30, R7, 0xc000c, RZ, 0xc0, !PT ;  /* 0x000c000c071e7812 */ /* 0x000fe200078ec0ff */
[----:B------:R-:W-:Y:S01]  /*0f10*/  HFMA2.MMA R14, R31, R8, RZ ;  /* 0x000000081f0e7235 */ /* 0x000fe200000000ff */
[----:B------:R-:W-:Y:S01]  /*0f20*/  HFMA2 R8, R35, R8, RZ.H0_H0 ;  /* 0x0000000823087231 */ /* 0x000fe200000400ff */
[----:B------:R-:W-:Y:S01]  /*0f30*/  LOP3.LUT R15, R4, 0x300030, RZ, 0xc0, !PT ;  /* 0x00300030040f7812 */ /* 0x000fe200078ec0ff */
[----:B------:R-:W-:Y:S01]  /*0f40*/  HFMA2 R29, R32, R9, R29 ;  /* 0x00000009201d7231 */ /* 0x000fe2000000001d */
[----:B------:R-:W-:-:S02]  /*0f50*/  LOP3.LUT R31, R30, 0x64006400, RZ, 0xfc, !PT ;  /* 0x640064001e1f7812 */ /* 0x000fc400078efcff */
[----:B------:R-:W-:Y:S02]  /*0f60*/  LOP3.LUT R30, R6, 0x300030, RZ, 0xc0, !PT ;  /* 0x00300030061e7812 */ /* 0x000fe400078ec0ff */
[----:B------:R-:W-:Y:S01]  /*0f70*/  HFMA2.MMA R13, R13, R9, R14 ;  /* 0x000000090d0d7235 */ /* 0x000fe2000000000e */
[----:B------:R-:W-:Y:S01]  /*0f80*/  HFMA2 R37, R31, R0.H0_H0, -258, -258 ;  /* 0xdc08dc081f257431 */ /* 0x000fe20000040000 */
[----:B------:R-:W-:Y:S02]  /*0f90*/  LOP3.LUT R14, R5, 0x300030, RZ, 0xc0, !PT ;  /* 0x00300030050e7812 */ /* 0x000fe400078ec0ff */
[----:B------:R-:W-:Y:S02]  /*0fa0*/  LOP3.LUT R32, R7, 0x300030, RZ, 0xc0, !PT ;  /* 0x0030003007207812 */ /* 0x000fe400078ec0ff */
[----:B------:R-:W-:Y:S02]  /*0fb0*/  LOP3.LUT R15, R15, 0x64006400, RZ, 0xfc, !PT ;  /* 0x640064000f0f7812 */ /* 0x000fe400078efcff */
[----:B------:R-:W-:-:S02]  /*0fc0*/  LOP3.LUT R33, R30, 0x64006400, RZ, 0xfc, !PT ;  /* 0x640064001e217812 */ /* 0x000fc400078efcff */
[----:B------:R-:W-:Y:S01]  /*0fd0*/  LOP3.LUT R31, R14, 0x64006400, RZ, 0xfc, !PT ;  /* 0x640064000e1f7812 */ /* 0x000fe200078efcff */
[----:B------:R-:W-:Y:S01]  /*0fe0*/  HFMA2.MMA R14, R37, R9, R8 ;  /* 0x00000009250e7235 */ /* 0x000fe20000000008 */
        /* <DEDUP_REMOVED lines=8> */
[-C--:B------:R-:W-:Y:S01]  /*1070*/  HFMA2.MMA R8, R15, R10.reuse, R12 ;  /* 0x0000000a0f087235 */ /* 0x080fe2000000000c */
[-C--:B------:R-:W-:Y:S01]  /*1080*/  HFMA2 R29, R30, R10.reuse, R29 ;  /* 0x0000000a1e1d7231 */ /* 0x080fe2000000001d */
[----:B------:R-:W-:Y:S01]  /*1090*/  HFMA2.MMA R9, R32, R10, R13 ;  /* 0x0000000a20097235 */ /* 0x000fe2000000000d */
[----:B------:R-:W-:Y:S01]  /*10a0*/  HFMA2 R10, R35, R10, R14 ;  /* 0x0000000a230a7231 */ /* 0x000fe2000000000e */
[----:B------:R-:W-:Y:S01]  /*10b0*/  LOP3.LUT R35, R6, 0xc000c0, RZ, 0xc0, !PT ;  /* 0x00c000c006237812 */ /* 0x000fe200078ec0ff */
[----:B------:R-:W0:Y:S01]  /*10c0*/  LDS.128 R12, [UR4+0x10] ;  /* 0x00001004ff0c7984 */ /* 0x000e220008000c00 */
[----:B------:R-:W-:-:S02]  /*10d0*/  LOP3.LUT R31, R31, 0x64006400, RZ, 0xfc, !PT ;  /* 0x640064001f1f7812 */ /* 0x000fc400078efcff */
[----:B------:R-:W-:Y:S02]  /*10e0*/  LOP3.LUT R35, R35, 0x64006400, RZ, 0xfc, !PT ;  /* 0x6400640023237812 */ /* 0x000fe400078efcff */
[----:B------:R-:W-:Y:S01]  /*10f0*/  LOP3.LUT R33, R33, 0x64006400, RZ, 0xfc, !PT ;  /* 0x6400640021217812 */ /* 0x000fe200078efcff */
[-C--:B------:R-:W-:Y:S01]  /*1100*/  HFMA2 R31, R31, R0.reuse.H1_H1, -18, -18 ;  /* 0xcc80cc801f1f7431 */ /* 0x080fe20000060000 */
[----:B------:R-:W-:Y:S01]  /*1110*/  LOP3.LUT R37, R37, 0x64006400, RZ, 0xfc, !PT ;  /* 0x6400640025257812 */ /* 0x000fe200078efcff */
[-C--:B------:R-:W-:Y:S01]  /*1120*/  HFMA2 R32, R35, R0.reuse.H1_H1, -18, -18 ;  /* 0xcc80cc8023207431 */ /* 0x080fe20000060000 */
[----:B------:R-:W-:Y:S01]  /*1130*/  SHF.R.U32.HI R6, RZ, 0x8, R6 ;  /* 0x00000008ff067819 */ /* 0x000fe20000011606 */
[-C--:B------:R-:W-:Y:S01]  /*1140*/  HFMA2 R30, R33, R0.reuse.H1_H1, -18, -18 ;  /* 0xcc80cc80211e7431 */ /* 0x080fe20000060000 */
[----:B------:R-:W-:Y:S01]  /*1150*/  SHF.R.U32.HI R4, RZ, 0x8, R4 ;  /* 0x00000008ff047819 */ /* 0x000fe20000011604 */
[----:B------:R-:W-:Y:S01]  /*1160*/  HFMA2 R37, R37, R0.H1_H1, -18, -18 ;  /* 0xcc80cc8025257431 */ /* 0x000fe20000060000 */
[----:B------:R-:W-:Y:S01]  /*1170*/  SHF.R.U32.HI R7, RZ, 0x8, R7 ;  /* 0x00000008ff077819 */ /* 0x000fe20000011607 */
[-C--:B------:R-:W-:Y:S01]  /*1180*/  HFMA2.MMA R8, R31, R11.reuse, R8 ;  /* 0x0000000b1f087235 */ /* 0x080fe20000000008 */
[-C--:B------:R-:W-:Y:S01]  /*1190*/  HFMA2 R29, R30, R11.reuse, R29 ;  /* 0x0000000b1e1d7231 */ /* 0x080fe2000000001d */
[----:B------:R-:W-:Y:S01]  /*11a0*/  HFMA2.MMA R9, R32, R11, R9 ;  /* 0x0000000b20097235 */ /* 0x000fe20000000009 */
[----:B------:R-:W-:Y:S01]  /*11b0*/  HFMA2 R11, R37, R11, R10 ;  /* 0x0000000b250b7231 */ /* 0x000fe2000000000a */
[----:B------:R-:W-:-:S02]  /*11c0*/  LOP3.LUT R37, R6, 0xc000c, RZ, 0xc0, !PT ;  /* 0x000c000c06257812 */ /* 0x000fc400078ec0ff */
[C---:B------:R-:W-:Y:S02]  /*11d0*/  LOP3.LUT R10, R4.reuse, 0xc000c, RZ, 0xc0, !PT ;  /* 0x000c000c040a7812 */ /* 0x040fe400078ec0ff */
        /* <DEDUP_REMOVED lines=8> */
[----:B------:R-:W-:Y:S01]  /*1260*/  SHF.R.U32.HI R5, RZ, 0x8, R5 ;  /* 0x00000008ff057819 */ /* 0x000fe20000011605 */
[----:B------:R-:W-:Y:S01]  /*1270*/  HFMA2 R34, R35, R0.H0_H0, -258, -258 ;  /* 0xdc08dc0823227431 */ /* 0x000fe20000040000 */
[----:B------:R-:W-:Y:S01]  /*1280*/  LOP3.LUT R36, R6, 0x30003, RZ, 0xc0, !PT ;  /* 0x0003000306247812 */ /* 0x000fe200078ec0ff */
[----:B------:R-:W-:Y:S01]  /*1290*/  HADD2 R37, R33, -1026, -1026 ;  /* 0xe402e40221257430 */ /* 0x000fe20000000000 */
[----:B------:R-:W-:-:S02]  /*12a0*/  LOP3.LUT R31, R5, 0x30003, RZ, 0xc0, !PT ;  /* 0x00030003051f7812 */ /* 0x000fc400078ec0ff */
[----:B------:R-:W-:Y:S02]  /*12b0*/  LOP3.LUT R35, R7, 0x30003, RZ, 0xc0, !PT ;  /* 0x0003000307237812 */ /* 0x000fe400078ec0ff */
[----:B------:R-:W-:Y:S01]  /*12c0*/  LOP3.LUT R33, R36, 0x64006400, RZ, 0xfc, !PT ;  /* 0x6400640024217812 */ /* 0x000fe200078efcff */
[----:B0-----:R-:W-:Y:S01]  /*12d0*/  HFMA2.MMA R8, R37, R12, R8 ;  /* 0x0000000c25087235 */ /* 0x001fe20000000008 */
[----:B------:R-:W-:Y:S02]  /*12e0*/  LOP3.LUT R31, R31, 0x64006400, RZ, 0xfc, !PT ;  /* 0x640064001f1f7812 */ /* 0x000fe400078efcff */
[----:B------:R-:W-:Y:S01]  /*12f0*/  LOP3.LUT R35, R35, 0x64006400, RZ, 0xfc, !PT ;  /* 0x6400640023237812 */ /* 0x000fe200078efcff */
[----:B------:R-:W-:Y:S01]  /*1300*/  HADD2 R33, R33, -1026, -1026 ;  /* 0xe402e40221217430 */ /* 0x000fe20000000000 */
[C---:B------:R-:W-:Y:S01]  /*1310*/  LOP3.LUT R30, R5.reuse, 0xc000c, RZ, 0xc0, !PT ;  /* 0x000c000c051e7812 */ /* 0x040fe200078ec0ff */
[----:B------:R-:W-:Y:S01]  /*1320*/  HADD2 R36, R31, -1026, -1026 ;  /* 0xe402e4021f247430 */ /* 0x000fe20000000000 */
[----:B------:R-:W-:Y:S01]  /*1330*/  LOP3.LUT R31, R5, 0x300030, RZ, 0xc0, !PT ;  /* 0x00300030051f7812 */ /* 0x000fe200078ec0ff */
[----:B------:R-:W-:Y:S01]  /*1340*/  HADD2 R35, R35, -1026, -1026 ;  /* 0xe402e40223237430 */ /* 0x000fe20000000000 */
[----:B------:R-:W-:Y:S01]  /*1350*/  HFMA2.MMA R8, R32, R13, R8 ;  /* 0x0000000d20087235 */ /* 0x000fe20000000008 */
[-C--:B------:R-:W-:Y:S01]  /*1360*/  HFMA2 R29, R36, R12.reuse, R29 ;  /* 0x0000000c241d7231 */ /* 0x080fe2000000001d */
[----:B------:R-:W-:Y:S01]  /*1370*/  HFMA2.MMA R9, R33, R12, R9 ;  /* 0x0000000c21097235 */ /* 0x000fe20000000009 */
[----:B------:R-:W-:Y:S01]  /*1380*/  HFMA2 R11, R35, R12, R11 ;  /* 0x0000000c230b7231 */ /* 0x000fe2000000000b */
[----:B------:R-:W-:-:S02]  /*1390*/  LOP3.LUT R12, R4, 0x300030, RZ, 0xc0, !PT ;  /* 0x00300030040c7812 */ /* 0x000fc400078ec0ff */
[----:B------:R-:W-:Y:S02]  /*13a0*/  LOP3.LUT R32, R6, 0x300030, RZ, 0xc0, !PT ;  /* 0x0030003006207812 */ /* 0x000fe400078ec0ff */
[----:B------:R-:W-:Y:S01]  /*13b0*/  LOP3.LUT R33, R7, 0x300030, RZ, 0xc0, !PT ;  /* 0x0030003007217812 */ /* 0x000fe200078ec0ff */
[----:B------:R-:W-:Y:S01]  /*13c0*/  HFMA2.MMA R11, R34, R13, R11 ;  /* 0x0000000d220b7235 */ /* 0x000fe2000000000b */
[----:B------:R-:W-:Y:S02]  /*13d0*/  LOP3.LUT R30, R30, 0x64006400, RZ, 0xfc, !PT ;  /* 0x640064001e1e7812 */ /* 0x000fe400078efcff */
[----:B------:R-:W-:Y:S01]  /*13e0*/  LOP3.LUT R31, R31, 0x64006400, RZ, 0xfc, !PT ;  /* 0x640064001f1f7812 */ /* 0x000fe200078efcff */
[----:B------:R-:W-:Y:S01]  /*13f0*/  HFMA2 R9, R10, R13, R9 ;  /* 0x0000000d0a097231 */ /* 0x000fe20000000009 */
        /* <DEDUP_REMOVED lines=12> */
[----:B------:R-:W-:Y:S01]  /*14c0*/  HFMA2.MMA R29, R30, R13, R29 ;  /* 0x0000000d1e1d7235 */ /* 0x000fe2000000001d */
[----:B------:R-:W-:Y:S01]  /*14d0*/  LOP3.LUT R5, R4, 0x64006400, RZ, 0xfc, !PT ;  /* 0x6400640004057812 */ /* 0x000fe200078efcff */
[----:B------:R-:W-:Y:S01]  /*14e0*/  HFMA2 R9, R31, R14, R9 ;  /* 0x0000000e1f097231 */ /* 0x000fe20000000009 */
[----:B------:R-:W-:Y:S01]  /*14f0*/  LOP3.LUT R7, R2, 0x64006400, RZ, 0xfc, !PT ;  /* 0x6400640002077812 */ /* 0x000fe200078efcff */
[-C--:B------:R-:W-:Y:S01]  /*1500*/  HFMA2.MMA R11, R37, R14.reuse, R11 ;  /* 0x0000000e250b7235 */ /* 0x080fe2000000000b */
[----:B------:R-:W-:Y:S01]  /*1510*/  LOP3.LUT R13, R6, 0x64006400, RZ, 0xfc, !PT ;  /* 0x64006400060d7812 */ /* 0x000fe200078efcff */
[-C--:B------:R-:W-:Y:S01]  /*1520*/  HFMA2 R5, R5, R0.reuse.H1_H1, -18, -18 ;  /* 0xcc80cc8005057431 */ /* 0x080fe20000060000 */
[----:B------:R-:W-:Y:S01]  /*1530*/  LOP3.LUT R10, R10, 0x64006400, RZ, 0xfc, !PT ;  /* 0x640064000a0a7812 */ /* 0x000fe200078efcff */
[-C--:B------:R-:W-:Y:S01]  /*1540*/  HFMA2 R2, R7, R0.reuse.H1_H1, -18, -18 ;  /* 0xcc80cc8007027431 */ /* 0x080fe20000060000 */
[----:B------:R-:W-:Y:S01]  /*1550*/  HFMA2.MMA R29, R33, R14, R29 ;  /* 0x0000000e211d7235 */ /* 0x000fe2000000001d */
[----:B------:R-:W-:-:S02]  /*1560*/  HFMA2 R4, R13, R0.H1_H1, -18, -18 ;  /* 0xcc80cc800d047431 */ /* 0x000fc40000060000 */
[----:B------:R-:W-:Y:S02]  /*1570*/  HFMA2 R0, R10, R0.H1_H1, -18, -18 ;  /* 0xcc80cc800a007431 */ /* 0x000fe40000060000 */
[----:B------:R-:W-:Y:S02]  /*1580*/  HFMA2 R8, R35, R14, R8 ;  /* 0x0000000e23087231 */ /* 0x000fe40000000008 */
[-C--:B------:R-:W-:Y:S01]  /*1590*/  HFMA2 R9, R4, R15.reuse, R9 ;  /* 0x0000000f04097231 */ /* 0x080fe20000000009 */
[-C--:B------:R-:W-:Y:S01]  /*15a0*/  HFMA2.MMA R29, R2, R15.reuse, R29 ;  /* 0x0000000f021d7235 */ /* 0x080fe2000000001d */
[----:B------:R-:W-:Y:S01]  /*15b0*/  HFMA2 R8, R5, R15, R8 ;  /* 0x0000000f05087231 */ /* 0x000fe20000000008 */
[----:B------:R-:W-:Y:S01]  /*15c0*/  HFMA2.MMA R11, R0, R15, R11 ;  /* 0x0000000f000b7235 */ /* 0x000fe2000000000b */
[----:B------:R-:W-:Y:S02]  /*15d0*/  HADD2 R9, R9.H0_H0, R9.H1_H1 ;  /* 0x3000000909097230 */ /* 0x000fe40000000800 */
[----:B------:R-:W-:-:S05]  /*15e0*/  HADD2 R8, R8.H0_H0, R8.H1_H1 ;  /* 0x3000000808087230 */ /* 0x000fca0000000800 */
[----:B------:R-:W-:Y:S02]  /*15f0*/  HADD2 R4, R29.H0_H0, R29.H1_H1 ;  /* 0x3000001d1d047230 */ /* 0x000fe40000000800 */
[----:B------:R-:W-:-:S03]  /*1600*/  HADD2 R11, R11.H0_H0, R11.H1_H1 ;  /* 0x3000000b0b0b7230 */ /* 0x000fc60000000800 */
[----:B------:R-:W-:Y:S02]  /*1610*/  PRMT R8, R8, 0x5410, R4 ;  /* 0x0000541008087816 */ /* 0x000fe40000000004 */
[----:B------:R-:W-:-:S03]  /*1620*/  PRMT R9, R9, 0x5410, R11 ;  /* 0x0000541009097816 */ /* 0x000fc6000000000b */
[----:B------:R-:W-:-:S03]  /*1630*/  HFMA2 R28, R8, R18, R28 ;  /* 0x00000012081c7231 */ /* 0x000fc6000000001c */
[----:B------:R-:W-:-:S11]  /*1640*/  HFMA2.MMA R27, R9, R21, R27 ;  /* 0x00000015091b7235 */ /* 0x000fd6000000001b */
.L_x_3651:
[----:B------:R-:W-:Y:S01]  /*1650*/  LEA R25, P3, R16, R25, 0x2 ;  /* 0x0000001910197211 */ /* 0x000fe200078610ff */
[----:B------:R-:W-:-:S04]  /*1660*/  UIADD3 UR4, UR4, 0x20, URZ ;  /* 0x0000002004047890 */ /* 0x000fc8000fffe03f */
[----:B------:R-:W-:Y:S01]  /*1670*/  IMAD.X R26, R26, 0x1, R23, P3 ;  /* 0x000000011a1a7824 */ /* 0x000fe200018e0617 */
[----:B------:R-:W-:Y:S07]  /*1680*/  @!P1 BRA P4, `(.L_x_3652) ;  /* 0xfffffff400849947 */ /* 0x000fee000203ffff */
.L_x_3650:
[----:B------:R-:W-:Y:S05]  /*1690*/  @!P2 EXIT ;  /* 0x000000000000a94d */ /* 0x000fea0003800000 */
[----:B------:R-:W0:Y:S01]  /*16a0*/  LDC R0, c[0x0][0x23c] ;  /* 0x00008f00ff007b82 */ /* 0x000e220000000800 */
[----:B------:R-:W-:-:S07]  /*16b0*/  HMUL2 R9, R28, R3.H0_H0 ;  /* 0x200000031c097232 */ /* 0x000fce0000000000 */
[----:B------:R-:W1:Y:S01]  /*16c0*/  LDC.64 R4, c[0x0][0x230] ;  /* 0x00008c00ff047b82 */ /* 0x000e620000000a00 */
[----:B0-----:R-:W-:-:S04]  /*16d0*/  IMAD R19, R0, UR8, R19 ;  /* 0x0000000800137c24 */ /* 0x001fc8000f8e0213 */
        /* <DEDUP_REMOVED lines=9> */
.L_x_3656:
[----:B------:R-:W0:Y:S02]  /*1770*/  LDS R6, [R2] ;  /* 0x0000000002067984 */ /* 0x000e240000000800 */
[----:B0-----:R-:W-:-:S06]  /*1780*/  HADD2 R7, R6, R9 ;  /* 0x0000000906077230 */ /* 0x001fcc0000000000 */
[----:B------:R-:W0:Y:S02]  /*1790*/  ATOMS.CAST.SPIN R7, [R2], R6, R7 ;  /* 0x000000060207738d */ /* 0x000e240001800007 */
[----:B0-----:R-:W-:-:S13]  /*17a0*/  ISETP.EQ.U32.AND P0, PT, R7, 0x1, PT ;  /* 0x000000010700780c */ /* 0x001fda0003f02070 */
[----:B------:R-:W-:Y:S05]  /*17b0*/  @!P0 BRA `(.L_x_3656) ;  /* 0xfffffffc00ec8947 */ /* 0x000fea000383ffff */
[----:B------:R-:W-:Y:S05]  /*17c0*/  BRA `(.L_x_3654) ;  /* 0x00000000000c7947 */ /* 0x000fea0003800000 */
.L_x_3655:
[----:B------:R-:W2:Y:S02]  /*17d0*/  LD.E R0, desc[UR6][R4.64] ;  /* 0x0000000604007980 */ /* 0x000ea4000c101900 */
[----:B--2---:R-:W-:-:S05]  /*17e0*/  IMAD.IADD R3, R9, 0x1, R0 ;  /* 0x0000000109037824 */ /* 0x004fca00078e0200 */
[----:B------:R0:W-:Y:S02]  /*17f0*/  ST.E desc[UR6][R4.64], R3 ;  /* 0x0000000304007985 */ /* 0x0001e4000c101906 */
.L_x_3654:
[----:B------:R-:W-:Y:S05]  /*1800*/  BSYNC B0 ;  /* 0x0000000000007941 */ /* 0x000fea0003800000 */
.L_x_3653:
[----:B------:R1:W-:Y:S02]  /*1810*/  ATOM.E.ADD.F16x2.RN.STRONG.GPU P0, RZ, desc[UR6][R4.64+0x4], R27 ;  /* 0x0000041b04ff79a2 */ /* 0x0003e4000810e1c6 */
[----:B-1----:R-:W-:Y:S05]  /*1820*/  @P0 EXIT ;  /* 0x000000000000094d */ /* 0x002fea0003800000 */
[----:B------:R-:W1:Y:S02]  /*1830*/  QSPC.E.S P0, RZ, [R4+0x4] ;  /* 0x0000040004ff73aa */ /* 0x000e640000000500 */
[----:B-1----:R-:W-:Y:S05]  /*1840*/  @!P0 BRA `(.L_x_3657) ;  /* 0x0000000000208947 */ /* 0x002fea0003800000 */
[----:B------:R-:W-:-:S05]  /*1850*/  IMAD.MOV.U32 R2, RZ, RZ, R4 ;  /* 0x000000ffff027224 */ /* 0x000fca00078e0004 */
[----:B------:R-:W-:-:S07]  /*1860*/  MOV R2, R2 ;  /* 0x0000000200027202 */ /* 0x000fce0000000f00 */
.L_x_3658:
[----:B0-----:R-:W0:Y:S02]  /*1870*/  LDS R4, [R2+0x4] ;  /* 0x0000040002047984 */ /* 0x001e240000000800 */
[----:B0-----:R-:W-:-:S10]  /*1880*/  HFMA2.MMA R5, R4, 1, 1, R27 ;  /* 0x3c003c0004057835 */ /* 0x001fd4000000001b */
[----:B------:R-:W0:Y:S02]  /*1890*/  ATOMS.CAST.SPIN R5, [R2+0x4], R4, R5 ;  /* 0x000004040205738d */ /* 0x000e240001800005 */
[----:B0-----:R-:W-:-:S13]  /*18a0*/  ISETP.EQ.U32.AND P0, PT, R5, 0x1, PT ;  /* 0x000000010500780c */ /* 0x001fda0003f02070 */
[----:B------:R-:W-:Y:S05]  /*18b0*/  @!P0 BRA `(.L_x_3658) ;  /* 0xfffffffc00ec8947 */ /* 0x000fea000383ffff */
[----:B------:R-:W-:Y:S05]  /*18c0*/  EXIT ;  /* 0x000000000000794d */ /* 0x000fea0003800000 */
.L_x_3657:
[----:B------:R-:W0:Y:S02]  /*18d0*/  LD.E R0, desc[UR6][R4.64+0x4] ;  /* 0x0000040604007980 */ /* 0x000e24000c101900 */
[----:B0-----:R-:W-:-:S05]  /*18e0*/  IMAD.IADD R3, R27, 0x1, R0 ;  /* 0x000000011b037824 */ /* 0x001fca00078e0200 */
[----:B------:R-:W-:Y:S01]  /*18f0*/  ST.E desc[UR6][R4.64+0x4], R3 ;  /* 0x0000040304007985 */ /* 0x000fe2000c101906 */
[----:B------:R-:W-:Y:S05]  /*1900*/  EXIT ;  /* 0x000000000000794d */ /* 0x000fea0003800000 */
.L_x_3659:
        /* <DEDUP_REMOVED lines=15> */
.L_x_3739:


//--------------------- .nv.shared._Z23gemm_half_q_half_kernelILi4ELi32ELb1ELb1ELi64EEvPK6__halfPKjS4_S2_PS0_iiiiPKtS7_iiiiiibS2_i --------------------------
	.section	.nv.shared._Z23gemm_half_q_half_kernelILi4ELi32ELb1ELb1ELi64EEvPK6__halfPKjS4_S2_PS0_iiiiPKtS7_iiiiiibS2_i,"aw",@nobits
	.sectionflags	@""
	.align	2
.nv.shared._Z23gemm_half_q_half_kernelILi4ELi32ELb1ELb1ELi64EEvPK6__halfPKjS4_S2_PS0_iiiiPKtS7_iiiiiibS2_i:
	.zero		1536


//--------------------- .nv.shared.reserved.0     --------------------------
	.section	.nv.shared.reserved.0,"aw",@nobits
	.weak		__nv_reservedSMEM_offset_0_alias
	.size		__nv_reservedSMEM_offset_0_alias, 0, 0
	.other		__nv_reservedSMEM_offset_0_alias,@"STO_CUDA_RESERVED_SHARED STV_DEFAULT"
__nv_reservedSMEM_offset_0_alias:
	.zero		0


//--------------------- .nv.global                --------------------------
	.section	.nv.global,"aw",@nobits
.nv.global:
	.type		_ZN46_INTERNAL_62e1fee1_15_unit_exl2_3a_cu_db99ab474cuda3std3__48in_placeE,@object
	.size		_ZN46_INTERNAL_62e1fee1_15_unit_exl2_3a_cu_db99ab474cuda3std3__48in_placeE,(_ZN46_INTERNAL_62e1fee1_15_unit_exl2_3a_cu_db99ab474cuda3std6ranges3__45__cpo8distanceE - _ZN46_INTERNAL_62e1fee1_15_unit_exl2_3a_cu_db99ab474cuda3std3__48in_placeE)
_ZN46_INTERNAL_62e1fee1_15_unit_exl2_3a_cu_db99ab474cuda3std3__48in_placeE:
	.zero		1
	.type		_ZN46_INTERNAL_62e1fee1_15_unit_exl2_3a_cu_db99ab474cuda3std6ranges3__45__cpo8distanceE,@object
	.size		_ZN46_INTERNAL_62e1fee1_15_unit_exl2_3a_cu_db99ab474cuda3std6ranges3__45__cpo8distanceE,(_ZN46_INTERNAL_62e1fee1_15_unit_exl2_3a_cu_db99ab474cuda3std3__45__cpo6cbeginE - _ZN46_INTERNAL_62e1fee1_15_unit_exl2_3a_cu_db99ab474cuda3std6ranges3__45__cpo8distanceE)
_ZN46_INTERNAL_62e1fee1_15_unit_exl2_3a_cu_db99ab474cuda3std6ranges3__45__cpo8distanceE:
	.zero		1
	.type		_ZN46_INTERNAL_62e1fee1_15_unit_exl2_3a_cu_db99ab474cuda3std3__45__cpo6cbeginE,@object
	.size		_ZN46_INTERNAL_62e1fee1_15_unit_exl2_3a_cu_db99ab474cuda3std3__45__cpo6cbeginE,(_ZN46_INTERNAL_62e1fee1_15_unit_exl2_3a_cu_db99ab474cuda3std6ranges3__45__cpo7advanceE - _ZN46_INTERNAL_62e1fee1_15_unit_exl2_3a_cu_db99ab474cuda3std3__45__cpo6cbeginE)
_ZN46_INTERNAL_62e1fee1_15_unit_exl2_3a_cu_db99ab474cuda3std3__45__cpo6cbeginE:
	.zero		1
	.type		_ZN46_INTERNAL_62e1fee1_15_unit_exl2_3a_cu_db99ab474cuda3std6ranges3__45__cpo7advanceE,@object
	.size		_ZN46_INTERNAL_62e1fee1_15_unit_exl2_3a_cu_db99ab474cuda3std6ranges3__45__cpo7advanceE,(_ZN46_INTERNAL_62e1fee1_15_unit_exl2_3a_cu_db99ab474cuda3std3__45__cpo7crbeginE - _ZN46_INTERNAL_62e1fee1_15_unit_exl2_3a_cu_db99ab474cuda3std6ranges3__45__cpo7advanceE)
_ZN46_INTERNAL_62e1fee1_15_unit_exl2_3a_cu_db99ab474cuda3std6ranges3__45__cpo7advanceE:
	.zero		1
	.type		_ZN46_INTERNAL_62e1fee1_15_unit_exl2_3a_cu_db99ab474cuda3std3__45__cpo7crbeginE,@object
	.size		_ZN46_INTERNAL_62e1fee1_15_unit_exl2_3a_cu_db99ab474cuda3std3__45__cpo7crbeginE,(_ZN46_INTERNAL_62e1fee1_15_unit_exl2_3a_cu_db99ab474cuda3std6ranges3__45__cpo4dataE - _ZN46_INTERNAL_62e1fee1_15_unit_exl2_3a_cu_db99ab474cuda3std3__45__cpo7crbeginE)
_ZN46_INTERNAL_62e1fee1_15_unit_exl2_3a_cu_db99ab474cuda3std3__45__cpo7crbeginE:
	.zero		1
	.type		_ZN46_INTERNAL_62e1fee1_15_unit_exl2_3a_cu_db99ab474cuda3std6ranges3__45__cpo4dataE,@object
	.size		_ZN46_INTERNAL_62e1fee1_15_unit_exl2_3a_cu_db99ab474cuda3std6ranges3__45__cpo4dataE,(_ZN46_INTERNAL_62e1fee1_15_unit_exl2_3a_cu_db99ab474cuda3std6ranges3__45__cpo5beginE - _ZN46_INTERNAL_62e1fee1_15_unit_exl2_3a_cu_db99ab474cuda3std6ranges3__45__cpo4dataE)
_ZN46_INTERNAL_62e1fee1_15_unit_exl2_3a_cu_db99ab474cuda3std6ranges3__45__cpo4dataE:
	.zero		1
	.type		_ZN46_INTERNAL_62e1fee1_15_unit_exl2_3a_cu_db99ab474cuda3std6ranges3__45__cpo5beginE,@object
	.size		_ZN46_INTERNAL_62e1fee1_15_unit_exl2_3a_cu_db99ab474cuda3std6ranges3__45__cpo5beginE,(_ZN46_INTERNAL_62e1fee1_15_unit_exl2_3a_cu_db99ab474cuda3std3__448_GLOBAL__N__62e1fee1_15_unit_exl2_3a_cu_db99ab476ignoreE - _ZN46_INTERNAL_62e1fee1_15_unit_exl2_3a_cu_db99ab474cuda3std6ranges3__45__cpo5beginE)
_ZN46_INTERNAL_62e1fee1_15_unit_exl2_3a_cu_db99ab474cuda3std6ranges3__45__cpo5beginE:
	.zero		1
	.type		_ZN46_INTERNAL_62e1fee1_15_unit_exl2_3a_cu_db99ab474cuda3std3__448_GLOBAL__N__62e1fee1_15_unit_exl2_3a_cu_db99ab476ignoreE,@object
	.size		_ZN46_INTERNAL_62e1fee1_15_unit_exl2_3a_cu_db99ab474cuda3std3__448_GLOBAL__N__62e1fee1_15_unit_exl2_3a_cu_db99ab476ignoreE,(_ZN46_INTERNAL_62e1fee1_15_unit_exl2_3a_cu_db99ab474cuda3std6ranges3__45__cpo4sizeE - _ZN46_INTERNAL_62e1fee1_15_unit_exl2_3a_cu_db99ab474cuda3std3__448_GLOBAL__N__62e1fee1_15_unit_exl2_3a_cu_db99ab476ignoreE)
_ZN46_INTERNAL_62e1fee1_15_unit_exl2_3a_cu_db99ab474cuda3std3__448_GLOBAL__N__62e1fee1_15_unit_exl2_3a_cu_db99ab476ignoreE:
	.zero		1
	.type		_ZN46_INTERNAL_62e1fee1_15_unit_exl2_3a_cu_db99ab474cuda3std6ranges3__45__cpo4sizeE,@object
	.size		_ZN46_INTERNAL_62e1fee1_15_unit_exl2_3a_cu_db99ab474cuda3std6ranges3__45__cpo4sizeE,(_ZN46_INTERNAL_62e1fee1_15_unit_exl2_3a_cu_db99ab474cuda3std3__45__cpo5beginE - _ZN46_INTERNAL_62e1fee1_15_unit_exl2_3a_cu_db99ab474cuda3std6ranges3__45__cpo4sizeE)
_ZN46_INTERNAL_62e1fee1_15_unit_exl2_3a_cu_db99ab474cuda3std6ranges3__45__cpo4sizeE:
	.zero		1
	.type		_ZN46_INTERNAL_62e1fee1_15_unit_exl2_3a_cu_db99ab474cuda3std3__45__cpo5beginE,@object
	.size		_ZN46_INTERNAL_62e1fee1_15_unit_exl2_3a_cu_db99ab474cuda3std3__45__cpo5beginE,(_ZN46_INTERNAL_62e1fee1_15_unit_exl2_3a_cu_db99ab474cuda3std6ranges3__45__cpo6cbeginE - _ZN46_INTERNAL_62e1fee1_15_unit_exl2_3a_cu_db99ab474cuda3std3__45__cpo5beginE)
_ZN46_INTERNAL_62e1fee1_15_unit_exl2_3a_cu_db99ab474cuda3std3__45__cpo5beginE:
	.zero		1
	.type		_ZN46_INTERNAL_62e1fee1_15_unit_exl2_3a_cu_db99ab474cuda3std6ranges3__45__cpo6cbeginE,@object
	.size		_ZN46_INTERNAL_62e1fee1_15_unit_exl2_3a_cu_db99ab474cuda3std6ranges3__45__cpo6cbeginE,(_ZN46_INTERNAL_62e1fee1_15_unit_exl2_3a_cu_db99ab474cuda3std3__45__cpo6rbeginE - _ZN46_INTERNAL_62e1fee1_15_unit_exl2_3a_cu_db99ab474cuda3std6ranges3__45__cpo6cbeginE)
_ZN46_INTERNAL_62e1fee1_15_unit_exl2_3a_cu_db99ab474cuda3std6ranges3__45__cpo6cbeginE:
	.zero		1
	.type		_ZN46_INTERNAL_62e1fee1_15_unit_exl2_3a_cu_db99ab474cuda3std3__45__cpo6rbeginE,@object
	.size		_ZN46_INTERNAL_62e1fee1_15_unit_exl2_3a_cu_db99ab474cuda3std3__45__cpo6rbeginE,(_ZN46_INTERNAL_62e1fee1_15_unit_exl2_3a_cu_db99ab474cuda3std6ranges3__45__cpo4nextE - _ZN46_INTERNAL_62e1fee1_15_unit_exl2_3a_cu_db99ab474cuda3std3__45__cpo6rbeginE)
_ZN46_INTERNAL_62e1fee1_15_unit_exl2_3a_cu_db99ab474cuda3std3__45__cpo6rbeginE:
	.zero		1
	.type		_ZN46_INTERNAL_62e1fee1_15_unit_exl2_3a_cu_db99ab474cuda3std6ranges3__45__cpo4nextE,@object
	.size		_ZN46_INTERNAL_62e1fee1_15_unit_exl2_3a_cu_db99ab474cuda3std6ranges3__45__cpo4nextE,(_ZN46_INTERNAL_62e1fee1_15_unit_exl2_3a_cu_db99ab474cuda3std6ranges3__45__cpo4swapE - _ZN46_INTERNAL_62e1fee1_15_unit_exl2_3a_cu_db99ab474cuda3std6ranges3__45__cpo4nextE)
_ZN46_INTERNAL_62e1fee1_15_unit_exl2_3a_cu_db99ab474cuda3std6ranges3__45__cpo4nextE:
	.zero		1
	.type		_ZN46_INTERNAL_62e1fee1_15_unit_exl2_3a_cu_db99ab474cuda3std6ranges3__45__cpo4swapE,@object
	.size		_ZN46_INTERNAL_62e1fee1_15_unit_exl2_3a_cu_db99ab474cuda3std6ranges3__45__cpo4swapE,(_ZN46_INTERNAL_62e1fee1_15_unit_exl2_3a_cu_db99ab474cuda3std3__420unreachable_sentinelE - _ZN46_INTERNAL_62e1fee1_15_unit_exl2_3a_cu_db99ab474cuda3std6ranges3__45__cpo4swapE)
_ZN46_INTERNAL_62e1fee1_15_unit_exl2_3a_cu_db99ab474cuda3std6ranges3__45__cpo4swapE:
	.zero		1
	.type		_ZN46_INTERNAL_62e1fee1_15_unit_exl2_3a_cu_db99ab474cuda3std3__420unreachable_sentinelE,@object
	.size		_ZN46_INTERNAL_62e1fee1_15_unit_exl2_3a_cu_db99ab474cuda3std3__420unreachable_sentinelE,(_ZN46_INTERNAL_62e1fee1_15_unit_exl2_3a_cu_db99ab476thrust23THRUST_300001_SM_900_NS6system6detail10sequential3seqE - _ZN46_INTERNAL_62e1fee1_15_unit_exl2_3a_cu_db99ab474cuda3std3__420unreachable_sentinelE)
_ZN46_INTERNAL_62e1fee1_15_unit_exl2_3a_cu_db99ab474cuda3std3__420unreachable_sentinelE:
	.zero		1
	.type		_ZN46_INTERNAL_62e1fee1_15_unit_exl2_3a_cu_db99ab476thrust23THRUST_300001_SM_900_NS6system6detail10sequential3seqE,@object
	.size		_ZN46_INTERNAL_62e1fee1_15_unit_exl2_3a_cu_db99ab476thrust23THRUST_300001_SM_900_NS6system6detail10sequential3seqE,(_ZN46_INTERNAL_62e1fee1_15_unit_exl2_3a_cu_db99ab474cuda3std3__45__cpo4cendE - _ZN46_INTERNAL_62e1fee1_15_unit_exl2_3a_cu_db99ab476thrust23THRUST_300001_SM_900_NS6system6detail10sequential3seqE)
_ZN46_INTERNAL_62e1fee1_15_unit_exl2_3a_cu_db99ab476thrust23THRUST_300001_SM_900_NS6system6detail10sequential3seqE:
	.zero		1
	.type		_ZN46_INTERNAL_62e1fee1_15_unit_exl2_3a_cu_db99ab474cuda3std3__45__cpo4cendE,@object
	.size		_ZN46_INTERNAL_62e1fee1_15_unit_exl2_3a_cu_db99ab474cuda3std3__45__cpo4cendE,(_ZN46_INTERNAL_62e1fee1_15_unit_exl2_3a_cu_db99ab474cuda3std6ranges3__45__cpo9iter_swapE - _ZN46_INTERNAL_62e1fee1_15_unit_exl2_3a_cu_db99ab474cuda3std3__45__cpo4cendE)
_ZN46_INTERNAL_62e1fee1_15_unit_exl2_3a_cu_db99ab474cuda3std3__45__cpo4cendE:
	.zero		1
	.type		_ZN46_INTERNAL_62e1fee1_15_unit_exl2_3a_cu_db99ab474cuda3std6ranges3__45__cpo9iter_swapE,@object
	.size		_ZN46_INTERNAL_62e1fee1_15_unit_exl2_3a_cu_db99ab474cuda3std6ranges3__45__cpo9iter_swapE,(_ZN46_INTERNAL_62e1fee1_15_unit_exl2_3a_cu_db99ab474cuda3std3__45__cpo5crendE - _ZN46_INTERNAL_62e1fee1_15_unit_exl2_3a_cu_db99ab474cuda3std6ranges3__45__cpo9iter_swapE)
_ZN46_INTERNAL_62e1fee1_15_unit_exl2_3a_cu_db99ab474cuda3std6ranges3__45__cpo9iter_swapE:
	.zero		1
	.type		_ZN46_INTERNAL_62e1fee1_15_unit_exl2_3a_cu_db99ab474cuda3std3__45__cpo5crendE,@object
	.size		_ZN46_INTERNAL_62e1fee1_15_unit_exl2_3a_cu_db99ab474cuda3std3__45__cpo5crendE,(_ZN46_INTERNAL_62e1fee1_15_unit_exl2_3a_cu_db99ab474cuda3std6ranges3__45__cpo5cdataE - _ZN46_INTERNAL_62e1fee1_15_unit_exl2_3a_cu_db99ab474cuda3std3__45__cpo5crendE)
_ZN46_INTERNAL_62e1fee1_15_unit_exl2_3a_cu_db99ab474cuda3std3__45__cpo5crendE:
	.zero		1
	.type		_ZN46_INTERNAL_62e1fee1_15_unit_exl2_3a_cu_db99ab474cuda3std6ranges3__45__cpo5cdataE,@object
	.size		_ZN46_INTERNAL_62e1fee1_15_unit_exl2_3a_cu_db99ab474cuda3std6ranges3__45__cpo5cdataE,(_ZN46_INTERNAL_62e1fee1_15_unit_exl2_3a_cu_db99ab474cuda3std6ranges3__45__cpo3endE - _ZN46_INTERNAL_62e1fee1_15_unit_exl2_3a_cu_db99ab474cuda3std6ranges3__45__cpo5cdataE)
_ZN46_INTERNAL_62e1fee1_15_unit_exl2_3a_cu_db99ab474cuda3std6ranges3__45__cpo5cdataE:
	.zero		1
	.type		_ZN46_INTERNAL_62e1fee1_15_unit_exl2_3a_cu_db99ab474cuda3std6ranges3__45__cpo3endE,@object
	.size		_ZN46_INTERNAL_62e1fee1_15_unit_exl2_3a_cu_db99ab474cuda3std6ranges3__45__cpo3endE,(_ZN46_INTERNAL_62e1fee1_15_unit_exl2_3a_cu_db99ab474cuda3std3__419piecewise_constructE - _ZN46_INTERNAL_62e1fee1_15_unit_exl2_3a_cu_db99ab474cuda3std6ranges3__45__cpo3endE)
_ZN46_INTERNAL_62e1fee1_15_unit_exl2_3a_cu_db99ab474cuda3std6ranges3__45__cpo3endE:
	.zero		1
	.type		_ZN46_INTERNAL_62e1fee1_15_unit_exl2_3a_cu_db99ab474cuda3std3__419piecewise_constructE,@object
	.size		_ZN46_INTERNAL_62e1fee1_15_unit_exl2_3a_cu_db99ab474cuda3std3__419piecewise_constructE,(_ZN46_INTERNAL_62e1fee1_15_unit_exl2_3a_cu_db99ab474cuda3std6ranges3__45__cpo5ssizeE - _ZN46_INTERNAL_62e1fee1_15_unit_exl2_3a_cu_db99ab474cuda3std3__419piecewise_constructE)
_ZN46_INTERNAL_62e1fee1_15_unit_exl2_3a_cu_db99ab474cuda3std3__419piecewise_constructE:
	.zero		1
	.type		_ZN46_INTERNAL_62e1fee1_15_unit_exl2_3a_cu_db99ab474cuda3std6ranges3__45__cpo5ssizeE,@object
	.size		_ZN46_INTERNAL_62e1fee1_15_unit_exl2_3a_cu_db99ab474cuda3std6ranges3__45__cpo5ssizeE,(_ZN46_INTERNAL_62e1fee1_15_unit_exl2_3a_cu_db99ab474cuda3std3__45__cpo3endE - _ZN46_INTERNAL_62e1fee1_15_unit_exl2_3a_cu_db99ab474cuda3std6ranges3__45__cpo5ssizeE)
_ZN46_INTERNAL_62e1fee1_15_unit_exl2_3a_cu_db99ab474cuda3std6ranges3__45__cpo5ssizeE:
	.zero		1
	.type		_ZN46_INTERNAL_62e1fee1_15_unit_exl2_3a_cu_db99ab474cuda3std3__45__cpo3endE,@object
	.size		_ZN46_INTERNAL_62e1fee1_15_unit_exl2_3a_cu_db99ab474cuda3std3__45__cpo3endE,(_ZN46_INTERNAL_62e1fee1_15_unit_exl2_3a_cu_db99ab474cuda3std6ranges3__45__cpo4cendE - _ZN46_INTERNAL_62e1fee1_15_unit_exl2_3a_cu_db99ab474cuda3std3__45__cpo3endE)
_ZN46_INTERNAL_62e1fee1_15_unit_exl2_3a_cu_db99ab474cuda3std3__45__cpo3endE:
	.zero		1
	.type		_ZN46_INTERNAL_62e1fee1_15_unit_exl2_3a_cu_db99ab474cuda3std6ranges3__45__cpo4cendE,@object
	.size		_ZN46_INTERNAL_62e1fee1_15_unit_exl2_3a_cu_db99ab474cuda3std6ranges3__45__cpo4cendE,(_ZN46_INTERNAL_62e1fee1_15_unit_exl2_3a_cu_db99ab474cuda3std3__45__cpo4rendE - _ZN46_INTERNAL_62e1fee1_15_unit_exl2_3a_cu_db99ab474cuda3std6ranges3__45__cpo4cendE)
_ZN46_INTERNAL_62e1fee1_15_unit_exl2_3a_cu_db99ab474cuda3std6ranges3__45__cpo4cendE:
	.zero		1
	.type		_ZN46_INTERNAL_62e1fee1_15_unit_exl2_3a_cu_db99ab474cuda3std3__45__cpo4rendE,@object
	.size		_ZN46_INTERNAL_62e1fee1_15_unit_exl2_3a_cu_db99ab474cuda3std3__45__cpo4rendE,(_ZN46_INTERNAL_62e1fee1_15_unit_exl2_3a_cu_db99ab474cuda3std6ranges3__45__cpo4prevE - _ZN46_INTERNAL_62e1fee1_15_unit_exl2_3a_cu_db99ab474cuda3std3__45__cpo4rendE)
_ZN46_INTERNAL_62e1fee1_15_unit_exl2_3a_cu_db99ab474cuda3std3__45__cpo4rendE:
	.zero		1
	.type		_ZN46_INTERNAL_62e1fee1_15_unit_exl2_3a_cu_db99ab474cuda3std6ranges3__45__cpo4prevE,@object
	.size		_ZN46_INTERNAL_62e1fee1_15_unit_exl2_3a_cu_db99ab474cuda3std6ranges3__45__cpo4prevE,(_ZN46_INTERNAL_62e1fee1_15_unit_exl2_3a_cu_db99ab474cuda3std6ranges3__45__cpo9iter_moveE - _ZN46_INTERNAL_62e1fee1_15_unit_exl2_3a_cu_db99ab474cuda3std6ranges3__45__cpo4prevE)
_ZN46_INTERNAL_62e1fee1_15_unit_exl2_3a_cu_db99ab474cuda3std6ranges3__45__cpo4prevE:
	.zero		1
	.type		_ZN46_INTERNAL_62e1fee1_15_unit_exl2_3a_cu_db99ab474cuda3std6ranges3__45__cpo9iter_moveE,@object
	.size		_ZN46_INTERNAL_62e1fee1_15_unit_exl2_3a_cu_db99ab474cuda3std6ranges3__45__cpo9iter_moveE,(.L_13 - _ZN46_INTERNAL_62e1fee1_15_unit_exl2_3a_cu_db99ab474cuda3std6ranges3__45__cpo9iter_moveE)
_ZN46_INTERNAL_62e1fee1_15_unit_exl2_3a_cu_db99ab474cuda3std6ranges3__45__cpo9iter_moveE:
	.zero		1
.L_13:


//--------------------- .nv.shared._Z23gemm_half_q_half_kernelILi4ELi48ELb1ELb1ELi64EEvPK6__halfPKjS4_S2_PS0_iiiiPKtS7_iiiiiibS2_i --------------------------
	.section	.nv.shared._Z23gemm_half_q_half_kernelILi4ELi48ELb1ELb1ELi64EEvPK6__halfPKjS4_S2_PS0_iiiiPKtS7_iiiiiibS2_i,"aw",@nobits
	.sectionflags	@""
	.align	2
.nv.shared._Z23gemm_half_q_half_kernelILi4ELi48ELb1ELb1ELi64EEvPK6__halfPKjS4_S2_PS0_iiiiPKtS7_iiiiiibS2_i:
	.zero		1536


//--------------------- .nv.shared._Z23gemm_half_q_half_kernelILi4ELi16ELb1ELb1ELi64EEvPK6__halfPKjS4_S2_PS0_iiiiPKtS7_iiiiiibS2_i --------------------------
	.section	.nv.shared._Z23gemm_half_q_half_kernelILi4ELi16ELb1ELb1ELi64EEvPK6__halfPKjS4_S2_PS0_iiiiPKtS7_iiiiiibS2_i,"aw",@nobits
	.sectionflags	@""
	.align	2
.nv.shared._Z23gemm_half_q_half_kernelILi4ELi16ELb1ELb1ELi64EEvPK6__halfPKjS4_S2_PS0_iiiiPKtS7_iiiiiibS2_i:
	.zero		1536


//--------------------- .nv.shared._Z23gemm_half_q_half_kernelILi4ELi24ELb1ELb1ELi64EEvPK6__halfPKjS4_S2_PS0_iiiiPKtS7_iiiiiibS2_i --------------------------
	.section	.nv.shared._Z23gemm_half_q_half_kernelILi4ELi24ELb1ELb1ELi64EEvPK6__halfPKjS4_S2_PS0_iiiiPKtS7_iiiiiibS2_i,"aw",@nobits
	.sectionflags	@""
	.align	2
.nv.shared._Z23gemm_half_q_half_kernelILi4ELi24ELb1ELb1ELi64EEvPK6__halfPKjS4_S2_PS0_iiiiPKtS7_iiiiiibS2_i:
	.zero		1536


//--------------------- .nv.shared._Z23gemm_half_q_half_kernelILi4ELi8ELb1ELb1ELi64EEvPK6__halfPKjS4_S2_PS0_iiiiPKtS7_iiiiiibS2_i --------------------------
	.section	.nv.shared._Z23gemm_half_q_half_kernelILi4ELi8ELb1ELb1ELi64EEvPK6__halfPKjS4_S2_PS0_iiiiPKtS7_iiiiiibS2_i,"aw",@nobits
	.sectionflags	@""
	.align	2
.nv.shared._Z23gemm_half_q_half_kernelILi4ELi8ELb1ELb1ELi64EEvPK6__halfPKjS4_S2_PS0_iiiiPKtS7_iiiiiibS2_i:
	.zero		1536


//--------------------- .nv.shared._Z23gemm_half_q_half_kernelILi4ELi12ELb1ELb1ELi64EEvPK6__halfPKjS4_S2_PS0_iiiiPKtS7_iiiiiibS2_i --------------------------
	.section	.nv.shared._Z23gemm_half_q_half_kernelILi4ELi12ELb1ELb1ELi64EEvPK6__halfPKjS4_S2_PS0_iiiiPKtS7_iiiiiibS2_i,"aw",@nobits
	.sectionflags	@""
	.align	2
.nv.shared._Z23gemm_half_q_half_kernelILi4ELi12ELb1ELb1ELi64EEvPK6__halfPKjS4_S2_PS0_iiiiPKtS7_iiiiiibS2_i:
	.zero		1536


//--------------------- .nv.shared._Z23gemm_half_q_half_kernelILi4ELi14ELb1ELb1ELi64EEvPK6__halfPKjS4_S2_PS0_iiiiPKtS7_iiiiiibS2_i --------------------------
	.section	.nv.shared._Z23gemm_half_q_half_kernelILi4ELi14ELb1ELb1ELi64EEvPK6__halfPKjS4_S2_PS0_iiiiPKtS7_iiiiiibS2_i,"aw",@nobits
	.sectionflags	@""
	.align	2
.nv.shared._Z23gemm_half_q_half_kernelILi4ELi14ELb1ELb1ELi64EEvPK6__halfPKjS4_S2_PS0_iiiiPKtS7_iiiiiibS2_i:
	.zero		1536


//--------------------- .nv.shared._Z23gemm_half_q_half_kernelILi4ELi4ELb1ELb1ELi64EEvPK6__halfPKjS4_S2_PS0_iiiiPKtS7_iiiiiibS2_i --------------------------
	.section	.nv.shared._Z23gemm_half_q_half_kernelILi4ELi4ELb1ELb1ELi64EEvPK6__halfPKjS4_S2_PS0_iiiiPKtS7_iiiiiibS2_i,"aw",@nobits
	.sectionflags	@""
	.align	2
.nv.shared._Z23gemm_half_q_half_kernelILi4ELi4ELb1ELb1ELi64EEvPK6__halfPKjS4_S2_PS0_iiiiPKtS7_iiiiiibS2_i:
	.zero		1536


//--------------------- .nv.shared._Z23gemm_half_q_half_kernelILi4ELi6ELb1ELb1ELi64EEvPK6__halfPKjS4_S2_PS0_iiiiPKtS7_iiiiiibS2_i --------------------------
	.section	.nv.shared._Z23gemm_half_q_half_kernelILi4ELi6ELb1ELb1ELi64EEvPK6__halfPKjS4_S2_PS0_iiiiPKtS7_iiiiiibS2_i,"aw",@nobits
	.sectionflags	@""
	.align	2
.nv.shared._Z23gemm_half_q_half_kernelILi4ELi6ELb1ELb1ELi64EEvPK6__halfPKjS4_S2_PS0_iiiiPKtS7_iiiiiibS2_i:
	.zero		1536


//--------------------- .nv.shared._Z23gemm_half_q_half_kernelILi4ELi2ELb1ELb1ELi64EEvPK6__halfPKjS4_S2_PS0_iiiiPKtS7_iiiiiibS2_i --------------------------
	.section	.nv.shared._Z23gemm_half_q_half_kernelILi4ELi2ELb1ELb1ELi64EEvPK6__halfPKjS4_S2_PS0_iiiiPKtS7_iiiiiibS2_i,"aw",@nobits
	.sectionflags	@""
	.align	2
.nv.shared._Z23gemm_half_q_half_kernelILi4ELi2ELb1ELb1ELi64EEvPK6__halfPKjS4_S2_PS0_iiiiPKtS7_iiiiiibS2_i:
	.zero		1536


//--------------------- .nv.shared._Z23gemm_half_q_half_kernelILi4ELi32ELb1ELb1ELi32EEvPK6__halfPKjS4_S2_PS0_iiiiPKtS7_iiiiiibS2_i --------------------------
	.section	.nv.shared._Z23gemm_half_q_half_kernelILi4ELi32ELb1ELb1ELi32EEvPK6__halfPKjS4_S2_PS0_iiiiPKtS7_iiiiiibS2_i,"aw",@nobits
	.sectionflags	@""
	.align	2
.nv.shared._Z23gemm_half_q_half_kernelILi4ELi32ELb1ELb1ELi32EEvPK6__halfPKjS4_S2_PS0_iiiiPKtS7_iiiiiibS2_i:
	.zero		1280


//--------------------- .nv.shared._Z23gemm_half_q_half_kernelILi4ELi48ELb1ELb1ELi32EEvPK6__halfPKjS4_S2_PS0_iiiiPKtS7_iiiiiibS2_i --------------------------
	.section	.nv.shared._Z23gemm_half_q_half_kernelILi4ELi48ELb1ELb1ELi32EEvPK6__halfPKjS4_S2_PS0_iiiiPKtS7_iiiiiibS2_i,"aw",@nobits
	.sectionflags	@""
	.align	2
.nv.shared._Z23gemm_half_q_half_kernelILi4ELi48ELb1ELb1ELi32EEvPK6__halfPKjS4_S2_PS0_iiiiPKtS7_iiiiiibS2_i:
	.zero		1280


//--------------------- .nv.shared._Z23gemm_half_q_half_kernelILi4ELi16ELb1ELb1ELi32EEvPK6__halfPKjS4_S2_PS0_iiiiPKtS7_iiiiiibS2_i --------------------------
	.section	.nv.shared._Z23gemm_half_q_half_kernelILi4ELi16ELb1ELb1ELi32EEvPK6__halfPKjS4_S2_PS0_iiiiPKtS7_iiiiiibS2_i,"aw",@nobits
	.sectionflags	@""
	.align	2
.nv.shared._Z23gemm_half_q_half_kernelILi4ELi16ELb1ELb1ELi32EEvPK6__halfPKjS4_S2_PS0_iiiiPKtS7_iiiiiibS2_i:
	.zero		1280


//--------------------- .nv.shared._Z23gemm_half_q_half_kernelILi4ELi24ELb1ELb1ELi32EEvPK6__halfPKjS4_S2_PS0_iiiiPKtS7_iiiiiibS2_i --------------------------
	.section	.nv.shared._Z23gemm_half_q_half_kernelILi4ELi24ELb1ELb1ELi32EEvPK6__halfPKjS4_S2_PS0_iiiiPKtS7_iiiiiibS2_i,"aw",@nobits
	.sectionflags	@""
	.align	2
.nv.shared._Z23gemm_half_q_half_kernelILi4ELi24ELb1ELb1ELi32EEvPK6__halfPKjS4_S2_PS0_iiiiPKtS7_iiiiiibS2_i:
	.zero		1280


//--------------------- .nv.shared._Z23gemm_half_q_half_kernelILi4ELi8ELb1ELb1ELi32EEvPK6__halfPKjS4_S2_PS0_iiiiPKtS7_iiiiiibS2_i --------------------------
	.section	.nv.shared._Z23gemm_half_q_half_kernelILi4ELi8ELb1ELb1ELi32EEvPK6__halfPKjS4_S2_PS0_iiiiPKtS7_iiiiiibS2_i,"aw",@nobits
	.sectionflags	@""
	.align	2
.nv.shared._Z23gemm_half_q_half_kernelILi4ELi8ELb1ELb1ELi32EEvPK6__halfPKjS4_S2_PS0_iiiiPKtS7_iiiiiibS2_i:
	.zero		1280


//--------------------- .nv.shared._Z23gemm_half_q_half_kernelILi4ELi12ELb1ELb1ELi32EEvPK6__halfPKjS4_S2_PS0_iiiiPKtS7_iiiiiibS2_i --------------------------
	.section	.nv.shared._Z23gemm_half_q_half_kernelILi4ELi12ELb1ELb1ELi32EEvPK6__halfPKjS4_S2_PS0_iiiiPKtS7_iiiiiibS2_i,"aw",@nobits
	.sectionflags	@""
	.align	2
.nv.shared._Z23gemm_half_q_half_kernelILi4ELi12ELb1ELb1ELi32EEvPK6__halfPKjS4_S2_PS0_iiiiPKtS7_iiiiiibS2_i:
	.zero		1280


//--------------------- .nv.shared._Z23gemm_half_q_half_kernelILi4ELi14ELb1ELb1ELi32EEvPK6__halfPKjS4_S2_PS0_iiiiPKtS7_iiiiiibS2_i --------------------------
	.section	.nv.shared._Z23gemm_half_q_half_kernelILi4ELi14ELb1ELb1ELi32EEvPK6__halfPKjS4_S2_PS0_iiiiPKtS7_iiiiiibS2_i,"aw",@nobits
	.sectionflags	@""
	.align	2
.nv.shared._Z23gemm_half_q_half_kernelILi4ELi14ELb1ELb1ELi32EEvPK6__halfPKjS4_S2_PS0_iiiiPKtS7_iiiiiibS2_i:
	.zero		1280


//--------------------- .nv.shared._Z23gemm_half_q_half_kernelILi4ELi4ELb1ELb1ELi32EEvPK6__halfPKjS4_S2_PS0_iiiiPKtS7_iiiiiibS2_i --------------------------
	.section	.nv.shared._Z23gemm_half_q_half_kernelILi4ELi4ELb1ELb1ELi32EEvPK6__halfPKjS4_S2_PS0_iiiiPKtS7_iiiiiibS2_i,"aw",@nobits
	.sectionflags	@""
	.align	2
.nv.shared._Z23gemm_half_q_half_kernelILi4ELi4ELb1ELb1ELi32EEvPK6__halfPKjS4_S2_PS0_iiiiPKtS7_iiiiiibS2_i:
	.zero		1280


//--------------------- .nv.shared._Z23gemm_half_q_half_kernelILi4ELi6ELb1ELb1ELi32EEvPK6__halfPKjS4_S2_PS0_iiiiPKtS7_iiiiiibS2_i --------------------------
	.section	.nv.shared._Z23gemm_half_q_half_kernelILi4ELi6ELb1ELb1ELi32EEvPK6__halfPKjS4_S2_PS0_iiiiPKtS7_iiiiiibS2_i,"aw",@nobits
	.sectionflags	@""
	.align	2
.nv.shared._Z23gemm_half_q_half_kernelILi4ELi6ELb1ELb1ELi32EEvPK6__halfPKjS4_S2_PS0_iiiiPKtS7_iiiiiibS2_i:
	.zero		1280


//--------------------- .nv.shared._Z23gemm_half_q_half_kernelILi4ELi2ELb1ELb1ELi32EEvPK6__halfPKjS4_S2_PS0_iiiiPKtS7_iiiiiibS2_i --------------------------
	.section	.nv.shared._Z23gemm_half_q_half_kernelILi4ELi2ELb1ELb1ELi32EEvPK6__halfPKjS4_S2_PS0_iiiiPKtS7_iiiiiibS2_i,"aw",@nobits
	.sectionflags	@""
	.align	2
.nv.shared._Z23gemm_half_q_half_kernelILi4ELi2ELb1ELb1ELi32EEvPK6__halfPKjS4_S2_PS0_iiiiPKtS7_iiiiiibS2_i:
	.zero		1280


//--------------------- .nv.shared._Z23gemm_half_q_half_kernelILi3ELi32ELb1ELb1ELi64EEvPK6__halfPKjS4_S2_PS0_iiiiPKtS7_iiiiiibS2_i --------------------------
	.section	.nv.shared._Z23gemm_half_q_half_kernelILi3ELi32ELb1ELb1ELi64EEvPK6__halfPKjS4_S2_PS0_iiiiPKtS7_iiiiiibS2_i,"aw",@nobits
	.sectionflags	@""
	.align	2
.nv.shared._Z23gemm_half_q_half_kernelILi3ELi32ELb1ELb1ELi64EEvPK6__halfPKjS4_S2_PS0_iiiiPKtS7_iiiiiibS2_i:
	.zero		1408


//--------------------- .nv.shared._Z23gemm_half_q_half_kernelILi3ELi48ELb1ELb1ELi64EEvPK6__halfPKjS4_S2_PS0_iiiiPKtS7_iiiiiibS2_i --------------------------
	.section	.nv.shared._Z23gemm_half_q_half_kernelILi3ELi48ELb1ELb1ELi64EEvPK6__halfPKjS4_S2_PS0_iiiiPKtS7_iiiiiibS2_i,"aw",@nobits
	.sectionflags	@""
	.align	2
.nv.shared._Z23gemm_half_q_half_kernelILi3ELi48ELb1ELb1ELi64EEvPK6__halfPKjS4_S2_PS0_iiiiPKtS7_iiiiiibS2_i:
	.zero		1408


//--------------------- .nv.shared._Z23gemm_half_q_half_kernelILi3ELi16ELb1ELb1ELi64EEvPK6__halfPKjS4_S2_PS0_iiiiPKtS7_iiiiiibS2_i --------------------------
	.section	.nv.shared._Z23gemm_half_q_half_kernelILi3ELi16ELb1ELb1ELi64EEvPK6__halfPKjS4_S2_PS0_iiiiPKtS7_iiiiiibS2_i,"aw",@nobits
	.sectionflags	@""
	.align	2
.nv.shared._Z23gemm_half_q_half_kernelILi3ELi16ELb1ELb1ELi64EEvPK6__halfPKjS4_S2_PS0_iiiiPKtS7_iiiiiibS2_i:
	.zero		1408


//--------------------- .nv.shared._Z23gemm_half_q_half_kernelILi3ELi24ELb1ELb1ELi64EEvPK6__halfPKjS4_S2_PS0_iiiiPKtS7_iiiiiibS2_i --------------------------
	.section	.nv.shared._Z23gemm_half_q_half_kernelILi3ELi24ELb1ELb1ELi64EEvPK6__halfPKjS4_S2_PS0_iiiiPKtS7_iiiiiibS2_i,"aw",@nobits
	.sectionflags	@""
	.align	2
.nv.shared._Z23gemm_half_q_half_kernelILi3ELi24ELb1ELb1ELi64EEvPK6__halfPKjS4_S2_PS0_iiiiPKtS7_iiiiiibS2_i:
	.zero		1408


//--------------------- .nv.shared._Z23gemm_half_q_half_kernelILi3ELi8ELb1ELb1ELi64EEvPK6__halfPKjS4_S2_PS0_iiiiPKtS7_iiiiiibS2_i --------------------------
	.section	.nv.shared._Z23gemm_half_q_half_kernelILi3ELi8ELb1ELb1ELi64EEvPK6__halfPKjS4_S2_PS0_iiiiPKtS7_iiiiiibS2_i,"aw",@nobits
	.sectionflags	@""
	.align	2
.nv.shared._Z23gemm_half_q_half_kernelILi3ELi8ELb1ELb1ELi64EEvPK6__halfPKjS4_S2_PS0_iiiiPKtS7_iiiiiibS2_i:
	.zero		1408


//--------------------- .nv.shared._Z23gemm_half_q_half_kernelILi3ELi12ELb1ELb1ELi64EEvPK6__halfPKjS4_S2_PS0_iiiiPKtS7_iiiiiibS2_i --------------------------
	.section	.nv.shared._Z23gemm_half_q_half_kernelILi3ELi12ELb1ELb1ELi64EEvPK6__halfPKjS4_S2_PS0_iiiiPKtS7_iiiiiibS2_i,"aw",@nobits
	.sectionflags	@""
	.align	2
.nv.shared._Z23gemm_half_q_half_kernelILi3ELi12ELb1ELb1ELi64EEvPK6__halfPKjS4_S2_PS0_iiiiPKtS7_iiiiiibS2_i:
	.zero		1408


//--------------------- .nv.shared._Z23gemm_half_q_half_kernelILi3ELi14ELb1ELb1ELi64EEvPK6__halfPKjS4_S2_PS0_iiiiPKtS7_iiiiiibS2_i --------------------------
	.section	.nv.shared._Z23gemm_half_q_half_kernelILi3ELi14ELb1ELb1ELi64EEvPK6__halfPKjS4_S2_PS0_iiiiPKtS7_iiiiiibS2_i,"aw",@nobits
	.sectionflags	@""
	.align	2
.nv.shared._Z23gemm_half_q_half_kernelILi3ELi14ELb1ELb1ELi64EEvPK6__halfPKjS4_S2_PS0_iiiiPKtS7_iiiiiibS2_i:
	.zero		1408


//--------------------- .nv.shared._Z23gemm_half_q_half_kernelILi3ELi4ELb1ELb1ELi64EEvPK6__halfPKjS4_S2_PS0_iiiiPKtS7_iiiiiibS2_i --------------------------
	.section	.nv.shared._Z23gemm_half_q_half_kernelILi3ELi4ELb1ELb1ELi64EEvPK6__halfPKjS4_S2_PS0_iiiiPKtS7_iiiiiibS2_i,"aw",@nobits
	.sectionflags	@""
	.align	2
.nv.shared._Z23gemm_half_q_half_kernelILi3ELi4ELb1ELb1ELi64EEvPK6__halfPKjS4_S2_PS0_iiiiPKtS7_iiiiiibS2_i:
	.zero		1408


//--------------------- .nv.shared._Z23gemm_half_q_half_kernelILi3ELi6ELb1ELb1ELi64EEvPK6__halfPKjS4_S2_PS0_iiiiPKtS7_iiiiiibS2_i --------------------------
	.section	.nv.shared._Z23gemm_half_q_half_kernelILi3ELi6ELb1ELb1ELi64EEvPK6__halfPKjS4_S2_PS0_iiiiPKtS7_iiiiiibS2_i,"aw",@nobits
	.sectionflags	@""
	.align	2
.nv.shared._Z23gemm_half_q_half_kernelILi3ELi6ELb1ELb1ELi64EEvPK6__halfPKjS4_S2_PS0_iiiiPKtS7_iiiiiibS2_i:
	.zero		1408


//--------------------- .nv.shared._Z23gemm_half_q_half_kernelILi3ELi2ELb1ELb1ELi64EEvPK6__halfPKjS4_S2_PS0_iiiiPKtS7_iiiiiibS2_i --------------------------
	.section	.nv.shared._Z23gemm_half_q_half_kernelILi3ELi2ELb1ELb1ELi64EEvPK6__halfPKjS4_S2_PS0_iiiiPKtS7_iiiiiibS2_i,"aw",@nobits
	.sectionflags	@""
	.align	2
.nv.shared._Z23gemm_half_q_half_kernelILi3ELi2ELb1ELb1ELi64EEvPK6__halfPKjS4_S2_PS0_iiiiPKtS7_iiiiiibS2_i:
	.zero		1408


//--------------------- .nv.shared._Z23gemm_half_q_half_kernelILi3ELi32ELb1ELb1ELi32EEvPK6__halfPKjS4_S2_PS0_iiiiPKtS7_iiiiiibS2_i --------------------------
	.section	.nv.shared._Z23gemm_half_q_half_kernelILi3ELi32ELb1ELb1ELi32EEvPK6__halfPKjS4_S2_PS0_iiiiPKtS7_iiiiiibS2_i,"aw",@nobits
	.sectionflags	@""
	.align	2
.nv.shared._Z23gemm_half_q_half_kernelILi3ELi32ELb1ELb1ELi32EEvPK6__halfPKjS4_S2_PS0_iiiiPKtS7_iiiiiibS2_i:
	.zero		1216


//--------------------- .nv.shared._Z23gemm_half_q_half_kernelILi3ELi48ELb1ELb1ELi32EEvPK6__halfPKjS4_S2_PS0_iiiiPKtS7_iiiiiibS2_i --------------------------
	.section	.nv.shared._Z23gemm_half_q_half_kernelILi3ELi48ELb1ELb1ELi32EEvPK6__halfPKjS4_S2_PS0_iiiiPKtS7_iiiiiibS2_i,"aw",@nobits
	.sectionflags	@""
	.align	2
.nv.shared._Z23gemm_half_q_half_kernelILi3ELi48ELb1ELb1ELi32EEvPK6__halfPKjS4_S2_PS0_iiiiPKtS7_iiiiiibS2_i:
	.zero		1216


//--------------------- .nv.shared._Z23gemm_half_q_half_kernelILi3ELi16ELb1ELb1ELi32EEvPK6__halfPKjS4_S2_PS0_iiiiPKtS7_iiiiiibS2_i --------------------------
	.section	.nv.shared._Z23gemm_half_q_half_kernelILi3ELi16ELb1ELb1ELi32EEvPK6__halfPKjS4_S2_PS0_iiiiPKtS7_iiiiiibS2_i,"aw",@nobits
	.sectionflags	@""
	.align	2
.nv.shared._Z23gemm_half_q_half_kernelILi3ELi16ELb1ELb1ELi32EEvPK6__halfPKjS4_S2_PS0_iiiiPKtS7_iiiiiibS2_i:
	.zero		1216


//--------------------- .nv.shared._Z23gemm_half_q_half_kernelILi3ELi24ELb1ELb1ELi32EEvPK6__halfPKjS4_S2_PS0_iiiiPKtS7_iiiiiibS2_i --------------------------
	.section	.nv.shared._Z23gemm_half_q_half_kernelILi3ELi24ELb1ELb1ELi32EEvPK6__halfPKjS4_S2_PS0_iiiiPKtS7_iiiiiibS2_i,"aw",@nobits
	.sectionflags	@""
	.align	2
.nv.shared._Z23gemm_half_q_half_kernelILi3ELi24ELb1ELb1ELi32EEvPK6__halfPKjS4_S2_PS0_iiiiPKtS7_iiiiiibS2_i:
	.zero		1216


//--------------------- .nv.shared._Z23gemm_half_q_half_kernelILi3ELi8ELb1ELb1ELi32EEvPK6__halfPKjS4_S2_PS0_iiiiPKtS7_iiiiiibS2_i --------------------------
	.section	.nv.shared._Z23gemm_half_q_half_kernelILi3ELi8ELb1ELb1ELi32EEvPK6__halfPKjS4_S2_PS0_iiiiPKtS7_iiiiiibS2_i,"aw",@nobits
	.sectionflags	@""
	.align	2
.nv.shared._Z23gemm_half_q_half_kernelILi3ELi8ELb1ELb1ELi32EEvPK6__halfPKjS4_S2_PS0_iiiiPKtS7_iiiiiibS2_i:
	.zero		1216


//--------------------- .nv.shared._Z23gemm_half_q_half_kernelILi3ELi12ELb1ELb1ELi32EEvPK6__halfPKjS4_S2_PS0_iiiiPKtS7_iiiiiibS2_i --------------------------
	.section	.nv.shared._Z23gemm_half_q_half_kernelILi3ELi12ELb1ELb1ELi32EEvPK6__halfPKjS4_S2_PS0_iiiiPKtS7_iiiiiibS2_i,"aw",@nobits
	.sectionflags	@""
	.align	2
.nv.shared._Z23gemm_half_q_half_kernelILi3ELi12ELb1ELb1ELi32EEvPK6__halfPKjS4_S2_PS0_iiiiPKtS7_iiiiiibS2_i:
	.zero		1216


//--------------------- .nv.shared._Z23gemm_half_q_half_kernelILi3ELi14ELb1ELb1ELi32EEvPK6__halfPKjS4_S2_PS0_iiiiPKtS7_iiiiiibS2_i --------------------------
	.section	.nv.shared._Z23gemm_half_q_half_kernelILi3ELi14ELb1ELb1ELi32EEvPK6__halfPKjS4_S2_PS0_iiiiPKtS7_iiiiiibS2_i,"aw",@nobits
	.sectionflags	@""
	.align	2
.nv.shared._Z23gemm_half_q_half_kernelILi3ELi14ELb1ELb1ELi32EEvPK6__halfPKjS4_S2_PS0_iiiiPKtS7_iiiiiibS2_i:
	.zero		1216


//--------------------- .nv.shared._Z23gemm_half_q_half_kernelILi3ELi4ELb1ELb1ELi32EEvPK6__halfPKjS4_S2_PS0_iiiiPKtS7_iiiiiibS2_i --------------------------
	.section	.nv.shared._Z23gemm_half_q_half_kernelILi3ELi4ELb1ELb1ELi32EEvPK6__halfPKjS4_S2_PS0_iiiiPKtS7_iiiiiibS2_i,"aw",@nobits
	.sectionflags	@""
	.align	2
.nv.shared._Z23gemm_half_q_half_kernelILi3ELi4ELb1ELb1ELi32EEvPK6__halfPKjS4_S2_PS0_iiiiPKtS7_iiiiiibS2_i:
	.zero		1216


//--------------------- .nv.shared._Z23gemm_half_q_half_kernelILi3ELi6ELb1ELb1ELi32EEvPK6__halfPKjS4_S2_PS0_iiiiPKtS7_iiiiiibS2_i --------------------------
	.section	.nv.shared._Z23gemm_half_q_half_kernelILi3ELi6ELb1ELb1ELi32EEvPK6__halfPKjS4_S2_PS0_iiiiPKtS7_iiiiiibS2_i,"aw",@nobits
	.sectionflags	@""
	.align	2
.nv.shared._Z23gemm_half_q_half_kernelILi3ELi6ELb1ELb1ELi32EEvPK6__halfPKjS4_S2_PS0_iiiiPKtS7_iiiiiibS2_i:
	.zero		1216


//--------------------- .nv.shared._Z23gemm_half_q_half_kernelILi3ELi2ELb1ELb1ELi32EEvPK6__halfPKjS4_S2_PS0_iiiiPKtS7_iiiiiibS2_i --------------------------
	.section	.nv.shared._Z23gemm_half_q_half_kernelILi3ELi2ELb1ELb1ELi32EEvPK6__halfPKjS4_S2_PS0_iiiiPKtS7_iiiiiibS2_i,"aw",@nobits
	.sectionflags	@""
	.align	2
.nv.shared._Z23gemm_half_q_half_kernelILi3ELi2ELb1ELb1ELi32EEvPK6__halfPKjS4_S2_PS0_iiiiPKtS7_iiiiiibS2_i:
	.zero		1216


//--------------------- .nv.shared._Z23gemm_half_q_half_kernelILi2ELi32ELb1ELb1ELi64EEvPK6__halfPKjS4_S2_PS0_iiiiPKtS7_iiiiiibS2_i --------------------------
	.section	.nv.shared._Z23gemm_half_q_half_kernelILi2ELi32ELb1ELb1ELi64EEvPK6__halfPKjS4_S2_PS0_iiiiPKtS7_iiiiiibS2_i,"aw",@nobits
	.sectionflags	@""
	.align	2
.nv.shared._Z23gemm_half_q_half_kernelILi2ELi32ELb1ELb1ELi64EEvPK6__halfPKjS4_S2_PS0_iiiiPKtS7_iiiiiibS2_i:
	.zero		1280


//--------------------- .nv.shared._Z23gemm_half_q_half_kernelILi2ELi48ELb1ELb1ELi64EEvPK6__halfPKjS4_S2_PS0_iiiiPKtS7_iiiiiibS2_i --------------------------
	.section	.nv.shared._Z23gemm_half_q_half_kernelILi2ELi48ELb1ELb1ELi64EEvPK6__halfPKjS4_S2_PS0_iiiiPKtS7_iiiiiibS2_i,"aw",@nobits
	.sectionflags	@""
	.align	2
.nv.shared._Z23gemm_half_q_half_kernelILi2ELi48ELb1ELb1ELi64EEvPK6__halfPKjS4_S2_PS0_iiiiPKtS7_iiiiiibS2_i:
	.zero		1280


//--------------------- .nv.shared._Z23gemm_half_q_half_kernelILi2ELi16ELb1ELb1ELi64EEvPK6__halfPKjS4_S2_PS0_iiiiPKtS7_iiiiiibS2_i --------------------------
	.section	.nv.shared._Z23gemm_half_q_half_kernelILi2ELi16ELb1ELb1ELi64EEvPK6__halfPKjS4_S2_PS0_iiiiPKtS7_iiiiiibS2_i,"aw",@nobits
	.sectionflags	@""
	.align	2
.nv.shared._Z23gemm_half_q_half_kernelILi2ELi16ELb1ELb1ELi64EEvPK6__halfPKjS4_S2_PS0_iiiiPKtS7_iiiiiibS2_i:
	.zero		1280


//--------------------- .nv.shared._Z23gemm_half_q_half_kernelILi2ELi24ELb1ELb1ELi64EEvPK6__halfPKjS4_S2_PS0_iiiiPKtS7_iiiiiibS2_i --------------------------
	.section	.nv.shared._Z23gemm_half_q_half_kernelILi2ELi24ELb1ELb1ELi64EEvPK6__halfPKjS4_S2_PS0_iiiiPKtS7_iiiiiibS2_i,"aw",@nobits
	.sectionflags	@""
	.align	2
.nv.shared._Z23gemm_half_q_half_kernelILi2ELi24ELb1ELb1ELi64EEvPK6__halfPKjS4_S2_PS0_iiiiPKtS7_iiiiiibS2_i:
	.zero		1280


//--------------------- .nv.shared._Z23gemm_half_q_half_kernelILi2ELi8ELb1ELb1ELi64EEvPK6__halfPKjS4_S2_PS0_iiiiPKtS7_iiiiiibS2_i --------------------------
	.section	.nv.shared._Z23gemm_half_q_half_kernelILi2ELi8ELb1ELb1ELi64EEvPK6__halfPKjS4_S2_PS0_iiiiPKtS7_iiiiiibS2_i,"aw",@nobits
	.sectionflags	@""
	.align	2
.nv.shared._Z23gemm_half_q_half_kernelILi2ELi8ELb1ELb1ELi64EEvPK6__halfPKjS4_S2_PS0_iiiiPKtS7_iiiiiibS2_i:
	.zero		1280


//--------------------- .nv.shared._Z23gemm_half_q_half_kernelILi2ELi12ELb1ELb1ELi64EEvPK6__halfPKjS4_S2_PS0_iiiiPKtS7_iiiiiibS2_i --------------------------
	.section	.nv.shared._Z23gemm_half_q_half_kernelILi2ELi12ELb1ELb1ELi64EEvPK6__halfPKjS4_S2_PS0_iiiiPKtS7_iiiiiibS2_i,"aw",@nobits
	.sectionflags	@""
	.align	2
.nv.shared._Z23gemm_half_q_half_kernelILi2ELi12ELb1ELb1ELi64EEvPK6__halfPKjS4_S2_PS0_iiiiPKtS7_iiiiiibS2_i:
	.zero		1280


//--------------------- .nv.shared._Z23gemm_half_q_half_kernelILi2ELi14ELb1ELb1ELi64EEvPK6__halfPKjS4_S2_PS0_iiiiPKtS7_iiiiiibS2_i --------------------------
	.section	.nv.shared._Z23gemm_half_q_half_kernelILi2ELi14ELb1ELb1ELi64EEvPK6__halfPKjS4_S2_PS0_iiiiPKtS7_iiiiiibS2_i,"aw",@nobits
	.sectionflags	@""
	.align	2
.nv.shared._Z23gemm_half_q_half_kernelILi2ELi14ELb1ELb1ELi64EEvPK6__halfPKjS4_S2_PS0_iiiiPKtS7_iiiiiibS2_i:
	.zero		1280


//--------------------- .nv.shared._Z23gemm_half_q_half_kernelILi2ELi4ELb1ELb1ELi64EEvPK6__halfPKjS4_S2_PS0_iiiiPKtS7_iiiiiibS2_i --------------------------
	.section	.nv.shared._Z23gemm_half_q_half_kernelILi2ELi4ELb1ELb1ELi64EEvPK6__halfPKjS4_S2_PS0_iiiiPKtS7_iiiiiibS2_i,"aw",@nobits
	.sectionflags	@""
	.align	2
.nv.shared._Z23gemm_half_q_half_kernelILi2ELi4ELb1ELb1ELi64EEvPK6__halfPKjS4_S2_PS0_iiiiPKtS7_iiiiiibS2_i:
	.zero		1280


//--------------------- .nv.shared._Z23gemm_half_q_half_kernelILi2ELi6ELb1ELb1ELi64EEvPK6__halfPKjS4_S2_PS0_iiiiPKtS7_iiiiiibS2_i --------------------------
	.section	.nv.shared._Z23gemm_half_q_half_kernelILi2ELi6ELb1ELb1ELi64EEvPK6__halfPKjS4_S2_PS0_iiiiPKtS7_iiiiiibS2_i,"aw",@nobits
	.sectionflags	@""
	.align	2
.nv.shared._Z23gemm_half_q_half_kernelILi2ELi6ELb1ELb1ELi64EEvPK6__halfPKjS4_S2_PS0_iiiiPKtS7_iiiiiibS2_i:
	.zero		1280


//--------------------- .nv.shared._Z23gemm_half_q_half_kernelILi2ELi2ELb1ELb1ELi64EEvPK6__halfPKjS4_S2_PS0_iiiiPKtS7_iiiiiibS2_i --------------------------
	.section	.nv.shared._Z23gemm_half_q_half_kernelILi2ELi2ELb1ELb1ELi64EEvPK6__halfPKjS4_S2_PS0_iiiiPKtS7_iiiiiibS2_i,"aw",@nobits
	.sectionflags	@""
	.align	2
.nv.shared._Z23gemm_half_q_half_kernelILi2ELi2ELb1ELb1ELi64EEvPK6__halfPKjS4_S2_PS0_iiiiPKtS7_iiiiiibS2_i:
	.zero		1280


//--------------------- .nv.shared._Z23gemm_half_q_half_kernelILi2ELi32ELb1ELb1ELi32EEvPK6__halfPKjS4_S2_PS0_iiiiPKtS7_iiiiiibS2_i --------------------------
	.section	.nv.shared._Z23gemm_half_q_half_kernelILi2ELi32ELb1ELb1ELi32EEvPK6__halfPKjS4_S2_PS0_iiiiPKtS7_iiiiiibS2_i,"aw",@nobits
	.sectionflags	@""
	.align	2
.nv.shared._Z23gemm_half_q_half_kernelILi2ELi32ELb1ELb1ELi32EEvPK6__halfPKjS4_S2_PS0_iiiiPKtS7_iiiiiibS2_i:
	.zero		1152


//--------------------- .nv.shared._Z23gemm_half_q_half_kernelILi2ELi48ELb1ELb1ELi32EEvPK6__halfPKjS4_S2_PS0_iiiiPKtS7_iiiiiibS2_i --------------------------
	.section	.nv.shared._Z23gemm_half_q_half_kernelILi2ELi48ELb1ELb1ELi32EEvPK6__halfPKjS4_S2_PS0_iiiiPKtS7_iiiiiibS2_i,"aw",@nobits
	.sectionflags	@""
	.align	2
.nv.shared._Z23gemm_half_q_half_kernelILi2ELi48ELb1ELb1ELi32EEvPK6__halfPKjS4_S2_PS0_iiiiPKtS7_iiiiiibS2_i:
	.zero		1152


//--------------------- .nv.shared._Z23gemm_half_q_half_kernelILi2ELi16ELb1ELb1ELi32EEvPK6__halfPKjS4_S2_PS0_iiiiPKtS7_iiiiiibS2_i --------------------------
	.section	.nv.shared._Z23gemm_half_q_half_kernelILi2ELi16ELb1ELb1ELi32EEvPK6__halfPKjS4_S2_PS0_iiiiPKtS7_iiiiiibS2_i,"aw",@nobits
	.sectionflags	@""
	.align	2
.nv.shared._Z23gemm_half_q_half_kernelILi2ELi16ELb1ELb1ELi32EEvPK6__halfPKjS4_S2_PS0_iiiiPKtS7_iiiiiibS2_i:
	.zero		1152


//--------------------- .nv.shared._Z23gemm_half_q_half_kernelILi2ELi24ELb1ELb1ELi32EEvPK6__halfPKjS4_S2_PS0_iiiiPKtS7_iiiiiibS2_i --------------------------
	.section	.nv.shared._Z23gemm_half_q_half_kernelILi2ELi24ELb1ELb1ELi32EEvPK6__halfPKjS4_S2_PS0_iiiiPKtS7_iiiiiibS2_i,"aw",@nobits
	.sectionflags	@""
	.align	2
.nv.shared._Z23gemm_half_q_half_kernelILi2ELi24ELb1ELb1ELi32EEvPK6__halfPKjS4_S2_PS0_iiiiPKtS7_iiiiiibS2_i:
	.zero		1152


//--------------------- .nv.shared._Z23gemm_half_q_half_kernelILi2ELi8ELb1ELb1ELi32EEvPK6__halfPKjS4_S2_PS0_iiiiPKtS7_iiiiiibS2_i --------------------------
	.section	.nv.shared._Z23gemm_half_q_half_kernelILi2ELi8ELb1ELb1ELi32EEvPK6__halfPKjS4_S2_PS0_iiiiPKtS7_iiiiiibS2_i,"aw",@nobits
	.sectionflags	@""
	.align	2
.nv.shared._Z23gemm_half_q_half_kernelILi2ELi8ELb1ELb1ELi32EEvPK6__halfPKjS4_S2_PS0_iiiiPKtS7_iiiiiibS2_i:
	.zero		1152


//--------------------- .nv.shared._Z23gemm_half_q_half_kernelILi2ELi12ELb1ELb1ELi32EEvPK6__halfPKjS4_S2_PS0_iiiiPKtS7_iiiiiibS2_i --------------------------
	.section	.nv.shared._Z23gemm_half_q_half_kernelILi2ELi12ELb1ELb1ELi32EEvPK6__halfPKjS4_S2_PS0_iiiiPKtS7_iiiiiibS2_i,"aw",@nobits
	.sectionflags	@""
	.align	2
.nv.shared._Z23gemm_half_q_half_kernelILi2ELi12ELb1ELb1ELi32EEvPK6__halfPKjS4_S2_PS0_iiiiPKtS7_iiiiiibS2_i:
	.zero		1152


//--------------------- .nv.shared._Z23gemm_half_q_half_kernelILi2ELi14ELb1ELb1ELi32EEvPK6__halfPKjS4_S2_PS0_iiiiPKtS7_iiiiiibS2_i --------------------------
	.section	.nv.shared._Z23gemm_half_q_half_kernelILi2ELi14ELb1ELb1ELi32EEvPK6__halfPKjS4_S2_PS0_iiiiPKtS7_iiiiiibS2_i,"aw",@nobits
	.sectionflags	@""
	.align	2
.nv.shared._Z23gemm_half_q_half_kernelILi2ELi14ELb1ELb1ELi32EEvPK6__halfPKjS4_S2_PS0_iiiiPKtS7_iiiiiibS2_i:
	.zero		1152


//--------------------- .nv.shared._Z23gemm_half_q_half_kernelILi2ELi4ELb1ELb1ELi32EEvPK6__halfPKjS4_S2_PS0_iiiiPKtS7_iiiiiibS2_i --------------------------
	.section	.nv.shared._Z23gemm_half_q_half_kernelILi2ELi4ELb1ELb1ELi32EEvPK6__halfPKjS4_S2_PS0_iiiiPKtS7_iiiiiibS2_i,"aw",@nobits
	.sectionflags	@""
	.align	2
.nv.shared._Z23gemm_half_q_half_kernelILi2ELi4ELb1ELb1ELi32EEvPK6__halfPKjS4_S2_PS0_iiiiPKtS7_iiiiiibS2_i:
	.zero		1152


//--------------------- .nv.shared._Z23gemm_half_q_half_kernelILi2ELi6ELb1ELb1ELi32EEvPK6__halfPKjS4_S2_PS0_iiiiPKtS7_iiiiiibS2_i --------------------------
	.section	.nv.shared._Z23gemm_half_q_half_kernelILi2ELi6ELb1ELb1ELi32EEvPK6__halfPKjS4_S2_PS0_iiiiPKtS7_iiiiiibS2_i,"aw",@nobits
	.sectionflags	@""
	.align	2
.nv.shared._Z23gemm_half_q_half_kernelILi2ELi6ELb1ELb1ELi32EEvPK6__halfPKjS4_S2_PS0_iiiiPKtS7_iiiiiibS2_i:
	.zero		1152


//--------------------- .nv.shared._Z23gemm_half_q_half_kernelILi2ELi2ELb1ELb1ELi32EEvPK6__halfPKjS4_S2_PS0_iiiiPKtS7_iiiiiibS2_i --------------------------
	.section	.nv.shared._Z23gemm_half_q_half_kernelILi2ELi2ELb1ELb1ELi32EEvPK6__halfPKjS4_S2_PS0_iiiiPKtS7_iiiiiibS2_i,"aw",@nobits
	.sectionflags	@""
	.align	2
.nv.shared._Z23gemm_half_q_half_kernelILi2ELi2ELb1ELb1ELi32EEvPK6__halfPKjS4_S2_PS0_iiiiPKtS7_iiiiiibS2_i:
	.zero		1152


//--------------------- .nv.shared._Z23gemm_half_q_half_kernelILi1ELi32ELb1ELb1ELi64EEvPK6__halfPKjS4_S2_PS0_iiiiPKtS7_iiiiiibS2_i --------------------------
	.section	.nv.shared._Z23gemm_half_q_half_kernelILi1ELi32ELb1ELb1ELi64EEvPK6__halfPKjS4_S2_PS0_iiiiPKtS7_iiiiiibS2_i,"aw",@nobits
	.sectionflags	@""
	.align	2
.nv.shared._Z23gemm_half_q_half_kernelILi1ELi32ELb1ELb1ELi64EEvPK6__halfPKjS4_S2_PS0_iiiiPKtS7_iiiiiibS2_i:
	.zero		1152


//--------------------- .nv.shared._Z23gemm_half_q_half_kernelILi1ELi48ELb1ELb1ELi64EEvPK6__halfPKjS4_S2_PS0_iiiiPKtS7_iiiiiibS2_i --------------------------
	.section	.nv.shared._Z23gemm_half_q_half_kernelILi1ELi48ELb1ELb1ELi64EEvPK6__halfPKjS4_S2_PS0_iiiiPKtS7_iiiiiibS2_i,"aw",@nobits
	.sectionflags	@""
	.align	2
.nv.shared._Z23gemm_half_q_half_kernelILi1ELi48ELb1ELb1ELi64EEvPK6__halfPKjS4_S2_PS0_iiiiPKtS7_iiiiiibS2_i:
	.zero		1152


//--------------------- .nv.shared._Z23gemm_half_q_half_kernelILi1ELi16ELb1ELb1ELi64EEvPK6__halfPKjS4_S2_PS0_iiiiPKtS7_iiiiiibS2_i --------------------------
	.section	.nv.shared._Z23gemm_half_q_half_kernelILi1ELi16ELb1ELb1ELi64EEvPK6__halfPKjS4_S2_PS0_iiiiPKtS7_iiiiiibS2_i,"aw",@nobits
	.sectionflags	@""
	.align	2
.nv.shared._Z23gemm_half_q_half_kernelILi1ELi16ELb1ELb1ELi64EEvPK6__halfPKjS4_S2_PS0_iiiiPKtS7_iiiiiibS2_i:
	.zero		1152


//--------------------- .nv.shared._Z23gemm_half_q_half_kernelILi1ELi24ELb1ELb1ELi64EEvPK6__halfPKjS4_S2_PS0_iiiiPKtS7_iiiiiibS2_i --------------------------
	.section	.nv.shared._Z23gemm_half_q_half_kernelILi1ELi24ELb1ELb1ELi64EEvPK6__halfPKjS4_S2_PS0_iiiiPKtS7_iiiiiibS2_i,"aw",@nobits
	.sectionflags	@""
	.align	2
.nv.shared._Z23gemm_half_q_half_kernelILi1ELi24ELb1ELb1ELi64EEvPK6__halfPKjS4_S2_PS0_iiiiPKtS7_iiiiiibS2_i:
	.zero		1152


//--------------------- .nv.shared._Z23gemm_half_q_half_kernelILi1ELi8ELb1ELb1ELi64EEvPK6__halfPKjS4_S2_PS0_iiiiPKtS7_iiiiiibS2_i --------------------------
	.section	.nv.shared._Z23gemm_half_q_half_kernelILi1ELi8ELb1ELb1ELi64EEvPK6__halfPKjS4_S2_PS0_iiiiPKtS7_iiiiiibS2_i,"aw",@nobits
	.sectionflags	@""
	.align	2
.nv.shared._Z23gemm_half_q_half_kernelILi1ELi8ELb1ELb1ELi64EEvPK6__halfPKjS4_S2_PS0_iiiiPKtS7_iiiiiibS2_i:
	.zero		1152


//--------------------- .nv.shared._Z23gemm_half_q_half_kernelILi1ELi12ELb1ELb1ELi64EEvPK6__halfPKjS4_S2_PS0_iiiiPKtS7_iiiiiibS2_i --------------------------
	.section	.nv.shared._Z23gemm_half_q_half_kernelILi1ELi12ELb1ELb1ELi64EEvPK6__halfPKjS4_S2_PS0_iiiiPKtS7_iiiiiibS2_i,"aw",@nobits
	.sectionflags	@""
	.align	2
.nv.shared._Z23gemm_half_q_half_kernelILi1ELi12ELb1ELb1ELi64EEvPK6__halfPKjS4_S2_PS0_iiiiPKtS7_iiiiiibS2_i:
	.zero		1152


//--------------------- .nv.shared._Z23gemm_half_q_half_kernelILi1ELi14ELb1ELb1ELi64EEvPK6__halfPKjS4_S2_PS0_iiiiPKtS7_iiiiiibS2_i --------------------------
	.section	.nv.shared._Z23gemm_half_q_half_kernelILi1ELi14ELb1ELb1ELi64EEvPK6__halfPKjS4_S2_PS0_iiiiPKtS7_iiiiiibS2_i,"aw",@nobits
	.sectionflags	@""
	.align	2
.nv.shared._Z23gemm_half_q_half_kernelILi1ELi14ELb1ELb1ELi64EEvPK6__halfPKjS4_S2_PS0_iiiiPKtS7_iiiiiibS2_i:
	.zero		1152


//--------------------- .nv.shared._Z23gemm_half_q_half_kernelILi1ELi4ELb1ELb1ELi64EEvPK6__halfPKjS4_S2_PS0_iiiiPKtS7_iiiiiibS2_i --------------------------
	.section	.nv.shared._Z23gemm_half_q_half_kernelILi1ELi4ELb1ELb1ELi64EEvPK6__halfPKjS4_S2_PS0_iiiiPKtS7_iiiiiibS2_i,"aw",@nobits
	.sectionflags	@""
	.align	2
.nv.shared._Z23gemm_half_q_half_kernelILi1ELi4ELb1ELb1ELi64EEvPK6__halfPKjS4_S2_PS0_iiiiPKtS7_iiiiiibS2_i:
	.zero		1152


//--------------------- .nv.shared._Z23gemm_half_q_half_kernelILi1ELi6ELb1ELb1ELi64EEvPK6__halfPKjS4_S2_PS0_iiiiPKtS7_iiiiiibS2_i --------------------------
	.section	.nv.shared._Z23gemm_half_q_half_kernelILi1ELi6ELb1ELb1ELi64EEvPK6__halfPKjS4_S2_PS0_iiiiPKtS7_iiiiiibS2_i,"aw",@nobits
	.sectionflags	@""
	.align	2
.nv.shared._Z23gemm_half_q_half_kernelILi1ELi6ELb1ELb1ELi64EEvPK6__halfPKjS4_S2_PS0_iiiiPKtS7_iiiiiibS2_i:
	.zero		1152


//--------------------- .nv.shared._Z23gemm_half_q_half_kernelILi1ELi2ELb1ELb1ELi64EEvPK6__halfPKjS4_S2_PS0_iiiiPKtS7_iiiiiibS2_i --------------------------
	.section	.nv.shared._Z23gemm_half_q_half_kernelILi1ELi2ELb1ELb1ELi64EEvPK6__halfPKjS4_S2_PS0_iiiiPKtS7_iiiiiibS2_i,"aw",@nobits
	.sectionflags	@""
	.align	2
.nv.shared._Z23gemm_half_q_half_kernelILi1ELi2ELb1ELb1ELi64EEvPK6__halfPKjS4_S2_PS0_iiiiPKtS7_iiiiiibS2_i:
	.zero		1152


//--------------------- .nv.shared._Z23gemm_half_q_half_kernelILi1ELi32ELb1ELb1ELi32EEvPK6__halfPKjS4_S2_PS0_iiiiPKtS7_iiiiiibS2_i --------------------------
	.section	.nv.shared._Z23gemm_half_q_half_kernelILi1ELi32ELb1ELb1ELi32EEvPK6__halfPKjS4_S2_PS0_iiiiPKtS7_iiiiiibS2_i,"aw",@nobits
	.sectionflags	@""
	.align	2
.nv.shared._Z23gemm_half_q_half_kernelILi1ELi32ELb1ELb1ELi32EEvPK6__halfPKjS4_S2_PS0_iiiiPKtS7_iiiiiibS2_i:
	.zero		1088


//--------------------- .nv.shared._Z23gemm_half_q_half_kernelILi1ELi48ELb1ELb1ELi32EEvPK6__halfPKjS4_S2_PS0_iiiiPKtS7_iiiiiibS2_i --------------------------
	.section	.nv.shared._Z23gemm_half_q_half_kernelILi1ELi48ELb1ELb1ELi32EEvPK6__halfPKjS4_S2_PS0_iiiiPKtS7_iiiiiibS2_i,"aw",@nobits
	.sectionflags	@""
	.align	2
.nv.shared._Z23gemm_half_q_half_kernelILi1ELi48ELb1ELb1ELi32EEvPK6__halfPKjS4_S2_PS0_iiiiPKtS7_iiiiiibS2_i:
	.zero		1088


//--------------------- .nv.shared._Z23gemm_half_q_half_kernelILi1ELi16ELb1ELb1ELi32EEvPK6__halfPKjS4_S2_PS0_iiiiPKtS7_iiiiiibS2_i --------------------------
	.section	.nv.shared._Z23gemm_half_q_half_kernelILi1ELi16ELb1ELb1ELi32EEvPK6__halfPKjS4_S2_PS0_iiiiPKtS7_iiiiiibS2_i,"aw",@nobits
	.sectionflags	@""
	.align	2
.nv.shared._Z23gemm_half_q_half_kernelILi1ELi16ELb1ELb1ELi32EEvPK6__halfPKjS4_S2_PS0_iiiiPKtS7_iiiiiibS2_i:
	.zero		1088


//--------------------- .nv.shared._Z23gemm_half_q_half_kernelILi1ELi24ELb1ELb1ELi32EEvPK6__halfPKjS4_S2_PS0_iiiiPKtS7_iiiiiibS2_i --------------------------
	.section	.nv.shared._Z23gemm_half_q_half_kernelILi1ELi24ELb1ELb1ELi32EEvPK6__halfPKjS4_S2_PS0_iiiiPKtS7_iiiiiibS2_i,"aw",@nobits
	.sectionflags	@""
	.align	2
.nv.shared._Z23gemm_half_q_half_kernelILi1ELi24ELb1ELb1ELi32EEvPK6__halfPKjS4_S2_PS0_iiiiPKtS7_iiiiiibS2_i:
	.zero		1088


//--------------------- .nv.shared._Z23gemm_half_q_half_kernelILi1ELi8ELb1ELb1ELi32EEvPK6__halfPKjS4_S2_PS0_iiiiPKtS7_iiiiiibS2_i --------------------------
	.section	.nv.shared._Z23gemm_half_q_half_kernelILi1ELi8ELb1ELb1ELi32EEvPK6__halfPKjS4_S2_PS0_iiiiPKtS7_iiiiiibS2_i,"aw",@nobits
	.sectionflags	@""
	.align	2
.nv.shared._Z23gemm_half_q_half_kernelILi1ELi8ELb1ELb1ELi32EEvPK6__halfPKjS4_S2_PS0_iiiiPKtS7_iiiiiibS2_i:
	.zero		1088


//--------------------- .nv.shared._Z23gemm_half_q_half_kernelILi1ELi12ELb1ELb1ELi32EEvPK6__halfPKjS4_S2_PS0_iiiiPKtS7_iiiiiibS2_i --------------------------
	.section	.nv.shared._Z23gemm_half_q_half_kernelILi1ELi12ELb1ELb1ELi32EEvPK6__halfPKjS4_S2_PS0_iiiiPKtS7_iiiiiibS2_i,"aw",@nobits
	.sectionflags	@""
	.align	2
.nv.shared._Z23gemm_half_q_half_kernelILi1ELi12ELb1ELb1ELi32EEvPK6__halfPKjS4_S2_PS0_iiiiPKtS7_iiiiiibS2_i:
	.zero		1088


//--------------------- .nv.shared._Z23gemm_half_q_half_kernelILi1ELi14ELb1ELb1ELi32EEvPK6__halfPKjS4_S2_PS0_iiiiPKtS7_iiiiiibS2_i --------------------------
	.section	.nv.shared._Z23gemm_half_q_half_kernelILi1ELi14ELb1ELb1ELi32EEvPK6__halfPKjS4_S2_PS0_iiiiPKtS7_iiiiiibS2_i,"aw",@nobits
	.sectionflags	@""
	.align	2
.nv.shared._Z23gemm_half_q_half_kernelILi1ELi14ELb1ELb1ELi32EEvPK6__halfPKjS4_S2_PS0_iiiiPKtS7_iiiiiibS2_i:
	.zero		1088


//--------------------- .nv.shared._Z23gemm_half_q_half_kernelILi1ELi4ELb1ELb1ELi32EEvPK6__halfPKjS4_S2_PS0_iiiiPKtS7_iiiiiibS2_i --------------------------
	.section	.nv.shared._Z23gemm_half_q_half_kernelILi1ELi4ELb1ELb1ELi32EEvPK6__halfPKjS4_S2_PS0_iiiiPKtS7_iiiiiibS2_i,"aw",@nobits
	.sectionflags	@""
	.align	2
.nv.shared._Z23gemm_half_q_half_kernelILi1ELi4ELb1ELb1ELi32EEvPK6__halfPKjS4_S2_PS0_iiiiPKtS7_iiiiiibS2_i:
	.zero		1088


//--------------------- .nv.shared._Z23gemm_half_q_half_kernelILi1ELi6ELb1ELb1ELi32EEvPK6__halfPKjS4_S2_PS0_iiiiPKtS7_iiiiiibS2_i --------------------------
	.section	.nv.shared._Z23gemm_half_q_half_kernelILi1ELi6ELb1ELb1ELi32EEvPK6__halfPKjS4_S2_PS0_iiiiPKtS7_iiiiiibS2_i,"aw",@nobits
	.sectionflags	@""
	.align	2
.nv.shared._Z23gemm_half_q_half_kernelILi1ELi6ELb1ELb1ELi32EEvPK6__halfPKjS4_S2_PS0_iiiiPKtS7_iiiiiibS2_i:
	.zero		1088


//--------------------- .nv.shared._Z23gemm_half_q_half_kernelILi1ELi2ELb1ELb1ELi32EEvPK6__halfPKjS4_S2_PS0_iiiiPKtS7_iiiiiibS2_i --------------------------
	.section	.nv.shared._Z23gemm_half_q_half_kernelILi1ELi2ELb1ELb1ELi32EEvPK6__halfPKjS4_S2_PS0_iiiiPKtS7_iiiiiibS2_i,"aw",@nobits
	.sectionflags	@""
	.align	2
.nv.shared._Z23gemm_half_q_half_kernelILi1ELi2ELb1ELb1ELi32EEvPK6__halfPKjS4_S2_PS0_iiiiPKtS7_iiiiiibS2_i:
	.zero		1088


//--------------------- .nv.constant0._Z23gemm_half_q_half_kernelILi4ELi32ELb1ELb1ELi64EEvPK6__halfPKjS4_S2_PS0_iiiiPKtS7_iiiiiibS2_i --------------------------
	.section	.nv.constant0._Z23gemm_half_q_half_kernelILi4ELi32ELb1ELb1ELi64EEvPK6__halfPKjS4_S2_PS0_iiiiPKtS7_iiiiiibS2_i,"a",@progbits
	.sectionflags	@""
	.align	4
.nv.constant0._Z23gemm_half_q_half_kernelILi4ELi32ELb1ELb1ELi64EEvPK6__halfPKjS4_S2_PS0_iiiiPKtS7_iiiiiibS2_i:
	.zero		644


//--------------------- .nv.constant0._Z23gemm_half_q_half_kernelILi4ELi48ELb1ELb1ELi64EEvPK6__halfPKjS4_S2_PS0_iiiiPKtS7_iiiiiibS2_i --------------------------
	.section	.nv.constant0._Z23gemm_half_q_half_kernelILi4ELi48ELb1ELb1ELi64EEvPK6__halfPKjS4_S2_PS0_iiiiPKtS7_iiiiiibS2_i,"a",@progbits
	.sectionflags	@""
	.align	4
.nv.constant0._Z23gemm_half_q_half_kernelILi4ELi48ELb1ELb1ELi64EEvPK6__halfPKjS4_S2_PS0_iiiiPKtS7_iiiiiibS2_i:
	.zero		644


//--------------------- .nv.constant0._Z23gemm_half_q_half_kernelILi4ELi16ELb1ELb1ELi64EEvPK6__halfPKjS4_S2_PS0_iiiiPKtS7_iiiiiibS2_i --------------------------
	.section	.nv.constant0._Z23gemm_half_q_half_kernelILi4ELi16ELb1ELb1ELi64EEvPK6__halfPKjS4_S2_PS0_iiiiPKtS7_iiiiiibS2_i,"a",@progbits
	.sectionflags	@""
	.align	4
.nv.constant0._Z23gemm_half_q_half_kernelILi4ELi16ELb1ELb1ELi64EEvPK6__halfPKjS4_S2_PS0_iiiiPKtS7_iiiiiibS2_i:
	.zero		644


//--------------------- .nv.constant0._Z23gemm_half_q_half_kernelILi4ELi24ELb1ELb1ELi64EEvPK6__halfPKjS4_S2_PS0_iiiiPKtS7_iiiiiibS2_i --------------------------
	.section	.nv.constant0._Z23gemm_half_q_half_kernelILi4ELi24ELb1ELb1ELi64EEvPK6__halfPKjS4_S2_PS0_iiiiPKtS7_iiiiiibS2_i,"a",@progbits
	.sectionflags	@""
	.align	4
.nv.constant0._Z23gemm_half_q_half_kernelILi4ELi24ELb1ELb1ELi64EEvPK6__halfPKjS4_S2_PS0_iiiiPKtS7_iiiiiibS2_i:
	.zero		644


//--------------------- .nv.constant0._Z23gemm_half_q_half_kernelILi4ELi8ELb1ELb1ELi64EEvPK6__halfPKjS4_S2_PS0_iiiiPKtS7_iiiiiibS2_i --------------------------
	.section	.nv.constant0._Z23gemm_half_q_half_kernelILi4ELi8ELb1ELb1ELi64EEvPK6__halfPKjS4_S2_PS0_iiiiPKtS7_iiiiiibS2_i,"a",@progbits
	.sectionflags	@""
	.align	4
.nv.constant0._Z23gemm_half_q_half_kernelILi4ELi8ELb1ELb1ELi64EEvPK6__halfPKjS4_S2_PS0_iiiiPKtS7_iiiiiibS2_i:
	.zero		644


//--------------------- .nv.constant0._Z23gemm_half_q_half_kernelILi4ELi12ELb1ELb1ELi64EEvPK6__halfPKjS4_S2_PS0_iiiiPKtS7_iiiiiibS2_i --------------------------
	.section	.nv.constant0._Z23gemm_half_q_half_kernelILi4ELi12ELb1ELb1ELi64EEvPK6__halfPKjS4_S2_PS0_iiiiPKtS7_iiiiiibS2_i,"a",@progbits
	.sectionflags	@""
	.align	4
.nv.constant0._Z23gemm_half_q_half_kernelILi4ELi12ELb1ELb1ELi64EEvPK6__halfPKjS4_S2_PS0_iiiiPKtS7_iiiiiibS2_i:
	.zero		644


//--------------------- .nv.constant0._Z23gemm_half_q_half_kernelILi4ELi14ELb1ELb1ELi64EEvPK6__halfPKjS4_S2_PS0_iiiiPKtS7_iiiiiibS2_i --------------------------
	.section	.nv.constant0._Z23gemm_half_q_half_kernelILi4ELi14ELb1ELb1ELi64EEvPK6__halfPKjS4_S2_PS0_iiiiPKtS7_iiiiiibS2_i,"a",@progbits
	.sectionflags	@""
	.align	4
.nv.constant0._Z23gemm_half_q_half_kernelILi4ELi14ELb1ELb1ELi64EEvPK6__halfPKjS4_S2_PS0_iiiiPKtS7_iiiiiibS2_i:
	.zero		644


//--------------------- .nv.constant0._Z23gemm_half_q_half_kernelILi4ELi4ELb1ELb1ELi64EEvPK6__halfPKjS4_S2_PS0_iiiiPKtS7_iiiiiibS2_i --------------------------
	.section	.nv.constant0._Z23gemm_half_q_half_kernelILi4ELi4ELb1ELb1ELi64EEvPK6__halfPKjS4_S2_PS0_iiiiPKtS7_iiiiiibS2_i,"a",@progbits
	.sectionflags	@""
	.align	4
.nv.constant0._Z23gemm_half_q_half_kernelILi4ELi4ELb1ELb1ELi64EEvPK6__halfPKjS4_S2_PS0_iiiiPKtS7_iiiiiibS2_i:
	.zero		644


//--------------------- .nv.constant0._Z23gemm_half_q_half_kernelILi4ELi6ELb1ELb1ELi64EEvPK6__halfPKjS4_S2_PS0_iiiiPKtS7_iiiiiibS2_i --------------------------
	.section	.nv.constant0._Z23gemm_half_q_half_kernelILi4ELi6ELb1ELb1ELi64EEvPK6__halfPKjS4_S2_PS0_iiiiPKtS7_iiiiiibS2_i,"a",@progbits
	.sectionflags	@""
	.align	4
.nv.constant0._Z23gemm_half_q_half_kernelILi4ELi6ELb1ELb1ELi64EEvPK6__halfPKjS4_S2_PS0_iiiiPKtS7_iiiiiibS2_i:
	.zero		644


//--------------------- .nv.constant0._Z23gemm_half_q_half_kernelILi4ELi2ELb1ELb1ELi64EEvPK6__halfPKjS4_S2_PS0_iiiiPKtS7_iiiiiibS2_i --------------------------
	.section	.nv.constant0._Z23gemm_half_q_half_kernelILi4ELi2ELb1ELb1ELi64EEvPK6__halfPKjS4_S2_PS0_iiiiPKtS7_iiiiiibS2_i,"a",@progbits
	.sectionflags	@""
	.align	4
.nv.constant0._Z23gemm_half_q_half_kernelILi4ELi2ELb1ELb1ELi64EEvPK6__halfPKjS4_S2_PS0_iiiiPKtS7_iiiiiibS2_i:
	.zero		644


//--------------------- .nv.constant0._Z23gemm_half_q_half_kernelILi4ELi32ELb1ELb1ELi32EEvPK6__halfPKjS4_S2_PS0_iiiiPKtS7_iiiiiibS2_i --------------------------
	.section	.nv.constant0._Z23gemm_half_q_half_kernelILi4ELi32ELb1ELb1ELi32EEvPK6__halfPKjS4_S2_PS0_iiiiPKtS7_iiiiiibS2_i,"a",@progbits
	.sectionflags	@""
	.align	4
.nv.constant0._Z23gemm_half_q_half_kernelILi4ELi32ELb1ELb1ELi32EEvPK6__halfPKjS4_S2_PS0_iiiiPKtS7_iiiiiibS2_i:
	.zero		644


//--------------------- .nv.constant0._Z23gemm_half_q_half_kernelILi4ELi48ELb1ELb1ELi32EEvPK6__halfPKjS4_S2_PS0_iiiiPKtS7_iiiiiibS2_i --------------------------
	.section	.nv.constant0._Z23gemm_half_q_half_kernelILi4ELi48ELb1ELb1ELi32EEvPK6__halfPKjS4_S2_PS0_iiiiPKtS7_iiiiiibS2_i,"a",@progbits
	.sectionflags	@""
	.align	4
.nv.constant0._Z23gemm_half_q_half_kernelILi4ELi48ELb1ELb1ELi32EEvPK6__halfPKjS4_S2_PS0_iiiiPKtS7_iiiiiibS2_i:
	.zero		644


//--------------------- .nv.constant0._Z23gemm_half_q_half_kernelILi4ELi16ELb1ELb1ELi32EEvPK6__halfPKjS4_S2_PS0_iiiiPKtS7_iiiiiibS2_i --------------------------
	.section	.nv.constant0._Z23gemm_half_q_half_kernelILi4ELi16ELb1ELb1ELi32EEvPK6__halfPKjS4_S2_PS0_iiiiPKtS7_iiiiiibS2_i,"a",@progbits
	.sectionflags	@""
	.align	4
.nv.constant0._Z23gemm_half_q_half_kernelILi4ELi16ELb1ELb1ELi32EEvPK6__halfPKjS4_S2_PS0_iiiiPKtS7_iiiiiibS2_i:
	.zero		644


//--------------------- .nv.constant0._Z23gemm_half_q_half_kernelILi4ELi24ELb1ELb1ELi32EEvPK6__halfPKjS4_S2_PS0_iiiiPKtS7_iiiiiibS2_i --------------------------
	.section	.nv.constant0._Z23gemm_half_q_half_kernelILi4ELi24ELb1ELb1ELi32EEvPK6__halfPKjS4_S2_PS0_iiiiPKtS7_iiiiiibS2_i,"a",@progbits
	.sectionflags	@""
	.align	4
.nv.constant0._Z23gemm_half_q_half_kernelILi4ELi24ELb1ELb1ELi32EEvPK6__halfPKjS4_S2_PS0_iiiiPKtS7_iiiiiibS2_i:
	.zero		644


//--------------------- .nv.constant0._Z23gemm_half_q_half_kernelILi4ELi8ELb1ELb1ELi32EEvPK6__halfPKjS4_S2_PS0_iiiiPKtS7_iiiiiibS2_i --------------------------
	.section	.nv.constant0._Z23gemm_half_q_half_kernelILi4ELi8ELb1ELb1ELi32EEvPK6__halfPKjS4_S2_PS0_iiiiPKtS7_iiiiiibS2_i,"a",@progbits
	.sectionflags	@""
	.align	4
.nv.constant0._Z23gemm_half_q_half_kernelILi4ELi8ELb1ELb1ELi32EEvPK6__halfPKjS4_S2_PS0_iiiiPKtS7_iiiiiibS2_i:
	.zero		644


//--------------------- .nv.constant0._Z23gemm_half_q_half_kernelILi4ELi12ELb1ELb1ELi32EEvPK6__halfPKjS4_S2_PS0_iiiiPKtS7_iiiiiibS2_i --------------------------
	.section	.nv.constant0._Z23gemm_half_q_half_kernelILi4ELi12ELb1ELb1ELi32EEvPK6__halfPKjS4_S2_PS0_iiiiPKtS7_iiiiiibS2_i,"a",@progbits
	.sectionflags	@""
	.align	4
.nv.constant0._Z23gemm_half_q_half_kernelILi4ELi12ELb1ELb1ELi32EEvPK6__halfPKjS4_S2_PS0_iiiiPKtS7_iiiiiibS2_i:
	.zero		644


//--------------------- .nv.constant0._Z23gemm_half_q_half_kernelILi4ELi14ELb1ELb1ELi32EEvPK6__halfPKjS4_S2_PS0_iiiiPKtS7_iiiiiibS2_i --------------------------
	.section	.nv.constant0._Z23gemm_half_q_half_kernelILi4ELi14ELb1ELb1ELi32EEvPK6__halfPKjS4_S2_PS0_iiiiPKtS7_iiiiiibS2_i,"a",@progbits
	.sectionflags	@""
	.align	4
.nv.constant0._Z23gemm_half_q_half_kernelILi4ELi14ELb1ELb1ELi32EEvPK6__halfPKjS4_S2_PS0_iiiiPKtS7_iiiiiibS2_i:
	.zero		644


//--------------------- .nv.constant0._Z23gemm_half_q_half_kernelILi4ELi4ELb1ELb1ELi32EEvPK6__halfPKjS4_S2_PS0_iiiiPKtS7_iiiiiibS2_i --------------------------
	.section	.nv.constant0._Z23gemm_half_q_half_kernelILi4ELi4ELb1ELb1ELi32EEvPK6__halfPKjS4_S2_PS0_iiiiPKtS7_iiiiiibS2_i,"a",@progbits
	.sectionflags	@""
	.align	4
.nv.constant0._Z23gemm_half_q_half_kernelILi4ELi4ELb1ELb1ELi32EEvPK6__halfPKjS4_S2_PS0_iiiiPKtS7_iiiiiibS2_i:
	.zero		644


//--------------------- .nv.constant0._Z23gemm_half_q_half_kernelILi4ELi6ELb1ELb1ELi32EEvPK6__halfPKjS4_S2_PS0_iiiiPKtS7_iiiiiibS2_i --------------------------
	.section	.nv.constant0._Z23gemm_half_q_half_kernelILi4ELi6ELb1ELb1ELi32EEvPK6__halfPKjS4_S2_PS0_iiiiPKtS7_iiiiiibS2_i,"a",@progbits
	.sectionflags	@""
	.align	4
.nv.constant0._Z23gemm_half_q_half_kernelILi4ELi6ELb1ELb1ELi32EEvPK6__halfPKjS4_S2_PS0_iiiiPKtS7_iiiiiibS2_i:
	.zero		644


//--------------------- .nv.constant0._Z23gemm_half_q_half_kernelILi4ELi2ELb1ELb1ELi32EEvPK6__halfPKjS4_S2_PS0_iiiiPKtS7_iiiiiibS2_i --------------------------
	.section	.nv.constant0._Z23gemm_half_q_half_kernelILi4ELi2ELb1ELb1ELi32EEvPK6__halfPKjS4_S2_PS0_iiiiPKtS7_iiiiiibS2_i,"a",@progbits
	.sectionflags	@""
	.align	4
.nv.constant0._Z23gemm_half_q_half_kernelILi4ELi2ELb1ELb1ELi32EEvPK6__halfPKjS4_S2_PS0_iiiiPKtS7_iiiiiibS2_i:
	.zero		644


//--------------------- .nv.constant0._Z23gemm_half_q_half_kernelILi3ELi32ELb1ELb1ELi64EEvPK6__halfPKjS4_S2_PS0_iiiiPKtS7_iiiiiibS2_i --------------------------
	.section	.nv.constant0._Z23gemm_half_q_half_kernelILi3ELi32ELb1ELb1ELi64EEvPK6__halfPKjS4_S2_PS0_iiiiPKtS7_iiiiiibS2_i,"a",@progbits
	.sectionflags	@""
	.align	4
.nv.constant0._Z23gemm_half_q_half_kernelILi3ELi32ELb1ELb1ELi64EEvPK6__halfPKjS4_S2_PS0_iiiiPKtS7_iiiiiibS2_i:
	.zero		644


//--------------------- .nv.constant0._Z23gemm_half_q_half_kernelILi3ELi48ELb1ELb1ELi64EEvPK6__halfPKjS4_S2_PS0_iiiiPKtS7_iiiiiibS2_i --------------------------
	.section	.nv.constant0._Z23gemm_half_q_half_kernelILi3ELi48ELb1ELb1ELi64EEvPK6__halfPKjS4_S2_PS0_iiiiPKtS7_iiiiiibS2_i,"a",@progbits
	.sectionflags	@""
	.align	4
.nv.constant0._Z23gemm_half_q_half_kernelILi3ELi48ELb1ELb1ELi64EEvPK6__halfPKjS4_S2_PS0_iiiiPKtS7_iiiiiibS2_i:
	.zero		644


//--------------------- .nv.constant0._Z23gemm_half_q_half_kernelILi3ELi16ELb1ELb1ELi64EEvPK6__halfPKjS4_S2_PS0_iiiiPKtS7_iiiiiibS2_i --------------------------
	.section	.nv.constant0._Z23gemm_half_q_half_kernelILi3ELi16ELb1ELb1ELi64EEvPK6__halfPKjS4_S2_PS0_iiiiPKtS7_iiiiiibS2_i,"a",@progbits
	.sectionflags	@""
	.align	4
.nv.constant0._Z23gemm_half_q_half_kernelILi3ELi16ELb1ELb1ELi64EEvPK6__halfPKjS4_S2_PS0_iiiiPKtS7_iiiiiibS2_i:
	.zero		644


//--------------------- .nv.constant0._Z23gemm_half_q_half_kernelILi3ELi24ELb1ELb1ELi64EEvPK6__halfPKjS4_S2_PS0_iiiiPKtS7_iiiiiibS2_i --------------------------
	.section	.nv.constant0._Z23gemm_half_q_half_kernelILi3ELi24ELb1ELb1ELi64EEvPK6__halfPKjS4_S2_PS0_iiiiPKtS7_iiiiiibS2_i,"a",@progbits
	.sectionflags	@""
	.align	4
.nv.constant0._Z23gemm_half_q_half_kernelILi3ELi24ELb1ELb1ELi64EEvPK6__halfPKjS4_S2_PS0_iiiiPKtS7_iiiiiibS2_i:
	.zero		644


//--------------------- .nv.constant0._Z23gemm_half_q_half_kernelILi3ELi8ELb1ELb1ELi64EEvPK6__halfPKjS4_S2_PS0_iiiiPKtS7_iiiiiibS2_i --------------------------
	.section	.nv.constant0._Z23gemm_half_q_half_kernelILi3ELi8ELb1ELb1ELi64EEvPK6__halfPKjS4_S2_PS0_iiiiPKtS7_iiiiiibS2_i,"a",@progbits
	.sectionflags	@""
	.align	4
.nv.constant0._Z23gemm_half_q_half_kernelILi3ELi8ELb1ELb1ELi64EEvPK6__halfPKjS4_S2_PS0_iiiiPKtS7_iiiiiibS2_i:
	.zero		644


//--------------------- .nv.constant0._Z23gemm_half_q_half_kernelILi3ELi12ELb1ELb1ELi64EEvPK6__halfPKjS4_S2_PS0_iiiiPKtS7_iiiiiibS2_i --------------------------
	.section	.nv.constant0._Z23gemm_half_q_half_kernelILi3ELi12ELb1ELb1ELi64EEvPK6__halfPKjS4_S2_PS0_iiiiPKtS7_iiiiiibS2_i,"a",@progbits
	.sectionflags	@""
	.align	4
.nv.constant0._Z23gemm_half_q_half_kernelILi3ELi12ELb1ELb1ELi64EEvPK6__halfPKjS4_S2_PS0_iiiiPKtS7_iiiiiibS2_i:
	.zero		644


//--------------------- .nv.constant0._Z23gemm_half_q_half_kernelILi3ELi14ELb1ELb1ELi64EEvPK6__halfPKjS4_S2_PS0_iiiiPKtS7_iiiiiibS2_i --------------------------
	.section	.nv.constant0._Z23gemm_half_q_half_kernelILi3ELi14ELb1ELb1ELi64EEvPK6__halfPKjS4_S2_PS0_iiiiPKtS7_iiiiiibS2_i,"a",@progbits
	.sectionflags	@""
	.align	4
.nv.constant0._Z23gemm_half_q_half_kernelILi3ELi14ELb1ELb1ELi64EEvPK6__halfPKjS4_S2_PS0_iiiiPKtS7_iiiiiibS2_i:
	.zero		644


//--------------------- .nv.constant0._Z23gemm_half_q_half_kernelILi3ELi4ELb1ELb1ELi64EEvPK6__halfPKjS4_S2_PS0_iiiiPKtS7_iiiiiibS2_i --------------------------
	.section	.nv.constant0._Z23gemm_half_q_half_kernelILi3ELi4ELb1ELb1ELi64EEvPK6__halfPKjS4_S2_PS0_iiiiPKtS7_iiiiiibS2_i,"a",@progbits
	.sectionflags	@""
	.align	4
.nv.constant0._Z23gemm_half_q_half_kernelILi3ELi4ELb1ELb1ELi64EEvPK6__halfPKjS4_S2_PS0_iiiiPKtS7_iiiiiibS2_i:
	.zero		644


//--------------------- .nv.constant0._Z23gemm_half_q_half_kernelILi3ELi6ELb1ELb1ELi64EEvPK6__halfPKjS4_S2_PS0_iiiiPKtS7_iiiiiibS2_i --------------------------
	.section	.nv.constant0._Z23gemm_half_q_half_kernelILi3ELi6ELb1ELb1ELi64EEvPK6__halfPKjS4_S2_PS0_iiiiPKtS7_iiiiiibS2_i,"a",@progbits
	.sectionflags	@""
	.align	4
.nv.constant0._Z23gemm_half_q_half_kernelILi3ELi6ELb1ELb1ELi64EEvPK6__halfPKjS4_S2_PS0_iiiiPKtS7_iiiiiibS2_i:
	.zero		644


//--------------------- .nv.constant0._Z23gemm_half_q_half_kernelILi3ELi2ELb1ELb1ELi64EEvPK6__halfPKjS4_S2_PS0_iiiiPKtS7_iiiiiibS2_i --------------------------
	.section	.nv.constant0._Z23gemm_half_q_half_kernelILi3ELi2ELb1ELb1ELi64EEvPK6__halfPKjS4_S2_PS0_iiiiPKtS7_iiiiiibS2_i,"a",@progbits
	.sectionflags	@""
	.align	4
.nv.constant0._Z23gemm_half_q_half_kernelILi3ELi2ELb1ELb1ELi64EEvPK6__halfPKjS4_S2_PS0_iiiiPKtS7_iiiiiibS2_i:
	.zero		644


//--------------------- .nv.constant0._Z23gemm_half_q_half_kernelILi3ELi32ELb1ELb1ELi32EEvPK6__halfPKjS4_S2_PS0_iiiiPKtS7_iiiiiibS2_i --------------------------
	.section	.nv.constant0._Z23gemm_half_q_half_kernelILi3ELi32ELb1ELb1ELi32EEvPK6__halfPKjS4_S2_PS0_iiiiPKtS7_iiiiiibS2_i,"a",@progbits
	.sectionflags	@""
	.align	4
.nv.constant0._Z23gemm_half_q_half_kernelILi3ELi32ELb1ELb1ELi32EEvPK6__halfPKjS4_S2_PS0_iiiiPKtS7_iiiiiibS2_i:
	.zero		644


//--------------------- .nv.constant0._Z23gemm_half_q_half_kernelILi3ELi48ELb1ELb1ELi32EEvPK6__halfPKjS4_S2_PS0_iiiiPKtS7_iiiiiibS2_i --------------------------
	.section	.nv.constant0._Z23gemm_half_q_half_kernelILi3ELi48ELb1ELb1ELi32EEvPK6__halfPKjS4_S2_PS0_iiiiPKtS7_iiiiiibS2_i,"a",@progbits
	.sectionflags	@""
	.align	4
.nv.constant0._Z23gemm_half_q_half_kernelILi3ELi48ELb1ELb1ELi32EEvPK6__halfPKjS4_S2_PS0_iiiiPKtS7_iiiiiibS2_i:
	.zero		644


//--------------------- .nv.constant0._Z23gemm_half_q_half_kernelILi3ELi16ELb1ELb1ELi32EEvPK6__halfPKjS4_S2_PS0_iiiiPKtS7_iiiiiibS2_i --------------------------
	.section	.nv.constant0._Z23gemm_half_q_half_kernelILi3ELi16ELb1ELb1ELi32EEvPK6__halfPKjS4_S2_PS0_iiiiPKtS7_iiiiiibS2_i,"a",@progbits
	.sectionflags	@""
	.align	4
.nv.constant0._Z23gemm_half_q_half_kernelILi3ELi16ELb1ELb1ELi32EEvPK6__halfPKjS4_S2_PS0_iiiiPKtS7_iiiiiibS2_i:
	.zero		644


//--------------------- .nv.constant0._Z23gemm_half_q_half_kernelILi3ELi24ELb1ELb1ELi32EEvPK6__halfPKjS4_S2_PS0_iiiiPKtS7_iiiiiibS2_i --------------------------
	.section	.nv.constant0._Z23gemm_half_q_half_kernelILi3ELi24ELb1ELb1ELi32EEvPK6__halfPKjS4_S2_PS0_iiiiPKtS7_iiiiiibS2_i,"a",@progbits
	.sectionflags	@""
	.align	4
.nv.constant0._Z23gemm_half_q_half_kernelILi3ELi24ELb1ELb1ELi32EEvPK6__halfPKjS4_S2_PS0_iiiiPKtS7_iiiiiibS2_i:
	.zero		644


//--------------------- .nv.constant0._Z23gemm_half_q_half_kernelILi3ELi8ELb1ELb1ELi32EEvPK6__halfPKjS4_S2_PS0_iiiiPKtS7_iiiiiibS2_i --------------------------
	.section	.nv.constant0._Z23gemm_half_q_half_kernelILi3ELi8ELb1ELb1ELi32EEvPK6__halfPKjS4_S2_PS0_iiiiPKtS7_iiiiiibS2_i,"a",@progbits
	.sectionflags	@""
	.align	4
.nv.constant0._Z23gemm_half_q_half_kernelILi3ELi8ELb1ELb1ELi32EEvPK6__halfPKjS4_S2_PS0_iiiiPKtS7_iiiiiibS2_i:
	.zero		644


//--------------------- .nv.constant0._Z23gemm_half_q_half_kernelILi3ELi12ELb1ELb1ELi32EEvPK6__halfPKjS4_S2_PS0_iiiiPKtS7_iiiiiibS2_i --------------------------
	.section	.nv.constant0._Z23gemm_half_q_half_kernelILi3ELi12ELb1ELb1ELi32EEvPK6__halfPKjS4_S2_PS0_iiiiPKtS7_iiiiiibS2_i,"a",@progbits
	.sectionflags	@""
	.align	4
.nv.constant0._Z23gemm_half_q_half_kernelILi3ELi12ELb1ELb1ELi32EEvPK6__halfPKjS4_S2_PS0_iiiiPKtS7_iiiiiibS2_i:
	.zero		644


//--------------------- .nv.constant0._Z23gemm_half_q_half_kernelILi3ELi14ELb1ELb1ELi32EEvPK6__halfPKjS4_S2_PS0_iiiiPKtS7_iiiiiibS2_i --------------------------
	.section	.nv.constant0._Z23gemm_half_q_half_kernelILi3ELi14ELb1ELb1ELi32EEvPK6__halfPKjS4_S2_PS0_iiiiPKtS7_iiiiiibS2_i,"a",@progbits
	.sectionflags	@""
	.align	4
.nv.constant0._Z23gemm_half_q_half_kernelILi3ELi14ELb1ELb1ELi32EEvPK6__halfPKjS4_S2_PS0_iiiiPKtS7_iiiiiibS2_i:
	.zero		644


//--------------------- .nv.constant0._Z23gemm_half_q_half_kernelILi3ELi4ELb1ELb1ELi32EEvPK6__halfPKjS4_S2_PS0_iiiiPKtS7_iiiiiibS2_i --------------------------
	.section	.nv.constant0._Z23gemm_half_q_half_kernelILi3ELi4ELb1ELb1ELi32EEvPK6__halfPKjS4_S2_PS0_iiiiPKtS7_iiiiiibS2_i,"a",@progbits
	.sectionflags	@""
	.align	4
.nv.constant0._Z23gemm_half_q_half_kernelILi3ELi4ELb1ELb1ELi32EEvPK6__halfPKjS4_S2_PS0_iiiiPKtS7_iiiiiibS2_i:
	.zero		644


//--------------------- .nv.constant0._Z23gemm_half_q_half_kernelILi3ELi6ELb1ELb1ELi32EEvPK6__halfPKjS4_S2_PS0_iiiiPKtS7_iiiiiibS2_i --------------------------
	.section	.nv.constant0._Z23gemm_half_q_half_kernelILi3ELi6ELb1ELb1ELi32EEvPK6__halfPKjS4_S2_PS0_iiiiPKtS7_iiiiiibS2_i,"a",@progbits
	.sectionflags	@""
	.align	4
.nv.constant0._Z23gemm_half_q_half_kernelILi3ELi6ELb1ELb1ELi32EEvPK6__halfPKjS4_S2_PS0_iiiiPKtS7_iiiiiibS2_i:
	.zero		644


//--------------------- .nv.constant0._Z23gemm_half_q_half_kernelILi3ELi2ELb1ELb1ELi32EEvPK6__halfPKjS4_S2_PS0_iiiiPKtS7_iiiiiibS2_i --------------------------
	.section	.nv.constant0._Z23gemm_half_q_half_kernelILi3ELi2ELb1ELb1ELi32EEvPK6__halfPKjS4_S2_PS0_iiiiPKtS7_iiiiiibS2_i,"a",@progbits
	.sectionflags	@""
	.align	4
.nv.constant0._Z23gemm_half_q_half_kernelILi3ELi2ELb1ELb1ELi32EEvPK6__halfPKjS4_S2_PS0_iiiiPKtS7_iiiiiibS2_i:
	.zero		644


//--------------------- .nv.constant0._Z23gemm_half_q_half_kernelILi2ELi32ELb1ELb1ELi64EEvPK6__halfPKjS4_S2_PS0_iiiiPKtS7_iiiiiibS2_i --------------------------
	.section	.nv.constant0._Z23gemm_half_q_half_kernelILi2ELi32ELb1ELb1ELi64EEvPK6__halfPKjS4_S2_PS0_iiiiPKtS7_iiiiiibS2_i,"a",@progbits
	.sectionflags	@""
	.align	4
.nv.constant0._Z23gemm_half_q_half_kernelILi2ELi32ELb1ELb1ELi64EEvPK6__halfPKjS4_S2_PS0_iiiiPKtS7_iiiiiibS2_i:
	.zero		644


//--------------------- .nv.constant0._Z23gemm_half_q_half_kernelILi2ELi48ELb1ELb1ELi64EEvPK6__halfPKjS4_S2_PS0_iiiiPKtS7_iiiiiibS2_i --------------------------
	.section	.nv.constant0._Z23gemm_half_q_half_kernelILi2ELi48ELb1ELb1ELi64EEvPK6__halfPKjS4_S2_PS0_iiiiPKtS7_iiiiiibS2_i,"a",@progbits
	.sectionflags	@""
	.align	4
.nv.constant0._Z23gemm_half_q_half_kernelILi2ELi48ELb1ELb1ELi64EEvPK6__halfPKjS4_S2_PS0_iiiiPKtS7_iiiiiibS2_i:
	.zero		644


//--------------------- .nv.constant0._Z23gemm_half_q_half_kernelILi2ELi16ELb1ELb1ELi64EEvPK6__halfPKjS4_S2_PS0_iiiiPKtS7_iiiiiibS2_i --------------------------
	.section	.nv.constant0._Z23gemm_half_q_half_kernelILi2ELi16ELb1ELb1ELi64EEvPK6__halfPKjS4_S2_PS0_iiiiPKtS7_iiiiiibS2_i,"a",@progbits
	.sectionflags	@""
	.align	4
.nv.constant0._Z23gemm_half_q_half_kernelILi2ELi16ELb1ELb1ELi64EEvPK6__halfPKjS4_S2_PS0_iiiiPKtS7_iiiiiibS2_i:
	.zero		644


//--------------------- .nv.constant0._Z23gemm_half_q_half_kernelILi2ELi24ELb1ELb1ELi64EEvPK6__halfPKjS4_S2_PS0_iiiiPKtS7_iiiiiibS2_i --------------------------
	.section	.nv.constant0._Z23gemm_half_q_half_kernelILi2ELi24ELb1ELb1ELi64EEvPK6__halfPKjS4_S2_PS0_iiiiPKtS7_iiiiiibS2_i,"a",@progbits
	.sectionflags	@""
	.align	4
.nv.constant0._Z23gemm_half_q_half_kernelILi2ELi24ELb1ELb1ELi64EEvPK6__halfPKjS4_S2_PS0_iiiiPKtS7_iiiiiibS2_i:
	.zero		644


//--------------------- .nv.constant0._Z23gemm_half_q_half_kernelILi2ELi8ELb1ELb1ELi64EEvPK6__halfPKjS4_S2_PS0_iiiiPKtS7_iiiiiibS2_i --------------------------
	.section	.nv.constant0._Z23gemm_half_q_half_kernelILi2ELi8ELb1ELb1ELi64EEvPK6__halfPKjS4_S2_PS0_iiiiPKtS7_iiiiiibS2_i,"a",@progbits
	.sectionflags	@""
	.align	4
.nv.constant0._Z23gemm_half_q_half_kernelILi2ELi8ELb1ELb1ELi64EEvPK6__halfPKjS4_S2_PS0_iiiiPKtS7_iiiiiibS2_i:
	.zero		644


//--------------------- .nv.constant0._Z23gemm_half_q_half_kernelILi2ELi12ELb1ELb1ELi64EEvPK6__halfPKjS4_S2_PS0_iiiiPKtS7_iiiiiibS2_i --------------------------
	.section	.nv.constant0._Z23gemm_half_q_half_kernelILi2ELi12ELb1ELb1ELi64EEvPK6__halfPKjS4_S2_PS0_iiiiPKtS7_iiiiiibS2_i,"a",@progbits
	.sectionflags	@""
	.align	4
.nv.constant0._Z23gemm_half_q_half_kernelILi2ELi12ELb1ELb1ELi64EEvPK6__halfPKjS4_S2_PS0_iiiiPKtS7_iiiiiibS2_i:
	.zero		644


//--------------------- .nv.constant0._Z23gemm_half_q_half_kernelILi2ELi14ELb1ELb1ELi64EEvPK6__halfPKjS4_S2_PS0_iiiiPKtS7_iiiiiibS2_i --------------------------
	.section	.nv.constant0._Z23gemm_half_q_half_kernelILi2ELi14ELb1ELb1ELi64EEvPK6__halfPKjS4_S2_PS0_iiiiPKtS7_iiiiiibS2_i,"a",@progbits
	.sectionflags	@""
	.align	4
.nv.constant0._Z23gemm_half_q_half_kernelILi2ELi14ELb1ELb1ELi64EEvPK6__halfPKjS4_S2_PS0_iiiiPKtS7_iiiiiibS2_i:
	.zero		644


//--------------------- .nv.constant0._Z23gemm_half_q_half_kernelILi2ELi4ELb1ELb1ELi64EEvPK6__halfPKjS4_S2_PS0_iiiiPKtS7_iiiiiibS2_i --------------------------
	.section	.nv.constant0._Z23gemm_half_q_half_kernelILi2ELi4ELb1ELb1ELi64EEvPK6__halfPKjS4_S2_PS0_iiiiPKtS7_iiiiiibS2_i,"a",@progbits
	.sectionflags	@""
	.align	4
.nv.constant0._Z23gemm_half_q_half_kernelILi2ELi4ELb1ELb1ELi64EEvPK6__halfPKjS4_S2_PS0_iiiiPKtS7_iiiiiibS2_i:
	.zero		644


//--------------------- .nv.constant0._Z23gemm_half_q_half_kernelILi2ELi6ELb1ELb1ELi64EEvPK6__halfPKjS4_S2_PS0_iiiiPKtS7_iiiiiibS2_i --------------------------
	.section	.nv.constant0._Z23gemm_half_q_half_kernelILi2ELi6ELb1ELb1ELi64EEvPK6__halfPKjS4_S2_PS0_iiiiPKtS7_iiiiiibS2_i,"a",@progbits
	.sectionflags	@""
	.align	4
.nv.constant0._Z23gemm_half_q_half_kernelILi2ELi6ELb1ELb1ELi64EEvPK6__halfPKjS4_S2_PS0_iiiiPKtS7_iiiiiibS2_i:
	.zero		644


//--------------------- .nv.constant0._Z23gemm_half_q_half_kernelILi2ELi2ELb1ELb1ELi64EEvPK6__halfPKjS4_S2_PS0_iiiiPKtS7_iiiiiibS2_i --------------------------
	.section	.nv.constant0._Z23gemm_half_q_half_kernelILi2ELi2ELb1ELb1ELi64EEvPK6__halfPKjS4_S2_PS0_iiiiPKtS7_iiiiiibS2_i,"a",@progbits
	.sectionflags	@""
	.align	4
.nv.constant0._Z23gemm_half_q_half_kernelILi2ELi2ELb1ELb1ELi64EEvPK6__halfPKjS4_S2_PS0_iiiiPKtS7_iiiiiibS2_i:
	.zero		644


//--------------------- .nv.constant0._Z23gemm_half_q_half_kernelILi2ELi32ELb1ELb1ELi32EEvPK6__halfPKjS4_S2_PS0_iiiiPKtS7_iiiiiibS2_i --------------------------
	.section	.nv.constant0._Z23gemm_half_q_half_kernelILi2ELi32ELb1ELb1ELi32EEvPK6__halfPKjS4_S2_PS0_iiiiPKtS7_iiiiiibS2_i,"a",@progbits
	.sectionflags	@""
	.align	4
.nv.constant0._Z23gemm_half_q_half_kernelILi2ELi32ELb1ELb1ELi32EEvPK6__halfPKjS4_S2_PS0_iiiiPKtS7_iiiiiibS2_i:
	.zero		644


//--------------------- .nv.constant0._Z23gemm_half_q_half_kernelILi2ELi48ELb1ELb1ELi32EEvPK6__halfPKjS4_S2_PS0_iiiiPKtS7_iiiiiibS2_i --------------------------
	.section	.nv.constant0._Z23gemm_half_q_half_kernelILi2ELi48ELb1ELb1ELi32EEvPK6__halfPKjS4_S2_PS0_iiiiPKtS7_iiiiiibS2_i,"a",@progbits
	.sectionflags	@""
	.align	4
.nv.constant0._Z23gemm_half_q_half_kernelILi2ELi48ELb1ELb1ELi32EEvPK6__halfPKjS4_S2_PS0_iiiiPKtS7_iiiiiibS2_i:
	.zero		644


//--------------------- .nv.constant0._Z23gemm_half_q_half_kernelILi2ELi16ELb1ELb1ELi32EEvPK6__halfPKjS4_S2_PS0_iiiiPKtS7_iiiiiibS2_i --------------------------
	.section	.nv.constant0._Z23gemm_half_q_half_kernelILi2ELi16ELb1ELb1ELi32EEvPK6__halfPKjS4_S2_PS0_iiiiPKtS7_iiiiiibS2_i,"a",@progbits
	.sectionflags	@""
	.align	4
.nv.constant0._Z23gemm_half_q_half_kernelILi2ELi16ELb1ELb1ELi32EEvPK6__halfPKjS4_S2_PS0_iiiiPKtS7_iiiiiibS2_i:
	.zero		644


//--------------------- .nv.constant0._Z23gemm_half_q_half_kernelILi2ELi24ELb1ELb1ELi32EEvPK6__halfPKjS4_S2_PS0_iiiiPKtS7_iiiiiibS2_i --------------------------
	.section	.nv.constant0._Z23gemm_half_q_half_kernelILi2ELi24ELb1ELb1ELi32EEvPK6__halfPKjS4_S2_PS0_iiiiPKtS7_iiiiiibS2_i,"a",@progbits
	.sectionflags	@""
	.align	4
.nv.constant0._Z23gemm_half_q_half_kernelILi2ELi24ELb1ELb1ELi32EEvPK6__halfPKjS4_S2_PS0_iiiiPKtS7_iiiiiibS2_i:
	.zero		644


//--------------------- .nv.constant0._Z23gemm_half_q_half_kernelILi2ELi8ELb1ELb1ELi32EEvPK6__halfPKjS4_S2_PS0_iiiiPKtS7_iiiiiibS2_i --------------------------
	.section	.nv.constant0._Z23gemm_half_q_half_kernelILi2ELi8ELb1ELb1ELi32EEvPK6__halfPKjS4_S2_PS0_iiiiPKtS7_iiiiiibS2_i,"a",@progbits
	.sectionflags	@""
	.align	4
.nv.constant0._Z23gemm_half_q_half_kernelILi2ELi8ELb1ELb1ELi32EEvPK6__halfPKjS4_S2_PS0_iiiiPKtS7_iiiiiibS2_i:
	.zero		644


//--------------------- .nv.constant0._Z23gemm_half_q_half_kernelILi2ELi12ELb1ELb1ELi32EEvPK6__halfPKjS4_S2_PS0_iiiiPKtS7_iiiiiibS2_i --------------------------
	.section	.nv.constant0._Z23gemm_half_q_half_kernelILi2ELi12ELb1ELb1ELi32EEvPK6__halfPKjS4_S2_PS0_iiiiPKtS7_iiiiiibS2_i,"a",@progbits
	.sectionflags	@""
	.align	4
.nv.constant0._Z23gemm_half_q_half_kernelILi2ELi12ELb1ELb1ELi32EEvPK6__halfPKjS4_S2_PS0_iiiiPKtS7_iiiiiibS2_i:
	.zero		644


//--------------------- .nv.constant0._Z23gemm_half_q_half_kernelILi2ELi14ELb1ELb1ELi32EEvPK6__halfPKjS4_S2_PS0_iiiiPKtS7_iiiiiibS2_i --------------------------
	.section	.nv.constant0._Z23gemm_half_q_half_kernelILi2ELi14ELb1ELb1ELi32EEvPK6__halfPKjS4_S2_PS0_iiiiPKtS7_iiiiiibS2_i,"a",@progbits
	.sectionflags	@""
	.align	4
.nv.constant0._Z23gemm_half_q_half_kernelILi2ELi14ELb1ELb1ELi32EEvPK6__halfPKjS4_S2_PS0_iiiiPKtS7_iiiiiibS2_i:
	.zero		644


//--------------------- .nv.constant0._Z23gemm_half_q_half_kernelILi2ELi4ELb1ELb1ELi32EEvPK6__halfPKjS4_S2_PS0_iiiiPKtS7_iiiiiibS2_i --------------------------
	.section	.nv.constant0._Z23gemm_half_q_half_kernelILi2ELi4ELb1ELb1ELi32EEvPK6__halfPKjS4_S2_PS0_iiiiPKtS7_iiiiiibS2_i,"a",@progbits
	.sectionflags	@""
	.align	4
.nv.constant0._Z23gemm_half_q_half_kernelILi2ELi4ELb1ELb1ELi32EEvPK6__halfPKjS4_S2_PS0_iiiiPKtS7_iiiiiibS2_i:
	.zero		644


//--------------------- .nv.constant0._Z23gemm_half_q_half_kernelILi2ELi6ELb1ELb1ELi32EEvPK6__halfPKjS4_S2_PS0_iiiiPKtS7_iiiiiibS2_i --------------------------
	.section	.nv.constant0._Z23gemm_half_q_half_kernelILi2ELi6ELb1ELb1ELi32EEvPK6__halfPKjS4_S2_PS0_iiiiPKtS7_iiiiiibS2_i,"a",@progbits
	.sectionflags	@""
	.align	4
.nv.constant0._Z23gemm_half_q_half_kernelILi2ELi6ELb1ELb1ELi32EEvPK6__halfPKjS4_S2_PS0_iiiiPKtS7_iiiiiibS2_i:
	.zero		644


//--------------------- .nv.constant0._Z23gemm_half_q_half_kernelILi2ELi2ELb1ELb1ELi32EEvPK6__halfPKjS4_S2_PS0_iiiiPKtS7_iiiiiibS2_i --------------------------
	.section	.nv.constant0._Z23gemm_half_q_half_kernelILi2ELi2ELb1ELb1ELi32EEvPK6__halfPKjS4_S2_PS0_iiiiPKtS7_iiiiiibS2_i,"a",@progbits
	.sectionflags	@""
	.align	4
.nv.constant0._Z23gemm_half_q_half_kernelILi2ELi2ELb1ELb1ELi32EEvPK6__halfPKjS4_S2_PS0_iiiiPKtS7_iiiiiibS2_i:
	.zero		644


//--------------------- .nv.constant0._Z23gemm_half_q_half_kernelILi1ELi32ELb1ELb1ELi64EEvPK6__halfPKjS4_S2_PS0_iiiiPKtS7_iiiiiibS2_i --------------------------
	.section	.nv.constant0._Z23gemm_half_q_half_kernelILi1ELi32ELb1ELb1ELi64EEvPK6__halfPKjS4_S2_PS0_iiiiPKtS7_iiiiiibS2_i,"a",@progbits
	.sectionflags	@""
	.align	4
.nv.constant0._Z23gemm_half_q_half_kernelILi1ELi32ELb1ELb1ELi64EEvPK6__halfPKjS4_S2_PS0_iiiiPKtS7_iiiiiibS2_i:
	.zero		644


//--------------------- .nv.constant0._Z23gemm_half_q_half_kernelILi1ELi48ELb1ELb1ELi64EEvPK6__halfPKjS4_S2_PS0_iiiiPKtS7_iiiiiibS2_i --------------------------
	.section	.nv.constant0._Z23gemm_half_q_half_kernelILi1ELi48ELb1ELb1ELi64EEvPK6__halfPKjS4_S2_PS0_iiiiPKtS7_iiiiiibS2_i,"a",@progbits
	.sectionflags	@""
	.align	4
.nv.constant0._Z23gemm_half_q_half_kernelILi1ELi48ELb1ELb1ELi64EEvPK6__halfPKjS4_S2_PS0_iiiiPKtS7_iiiiiibS2_i:
	.zero		644


//--------------------- .nv.constant0._Z23gemm_half_q_half_kernelILi1ELi16ELb1ELb1ELi64EEvPK6__halfPKjS4_S2_PS0_iiiiPKtS7_iiiiiibS2_i --------------------------
	.section	.nv.constant0._Z23gemm_half_q_half_kernelILi1ELi16ELb1ELb1ELi64EEvPK6__halfPKjS4_S2_PS0_iiiiPKtS7_iiiiiibS2_i,"a",@progbits
	.sectionflags	@""
	.align	4
.nv.constant0._Z23gemm_half_q_half_kernelILi1ELi16ELb1ELb1ELi64EEvPK6__halfPKjS4_S2_PS0_iiiiPKtS7_iiiiiibS2_i:
	.zero		644


//--------------------- .nv.constant0._Z23gemm_half_q_half_kernelILi1ELi24ELb1ELb1ELi64EEvPK6__halfPKjS4_S2_PS0_iiiiPKtS7_iiiiiibS2_i --------------------------
	.section	.nv.constant0._Z23gemm_half_q_half_kernelILi1ELi24ELb1ELb1ELi64EEvPK6__halfPKjS4_S2_PS0_iiiiPKtS7_iiiiiibS2_i,"a",@progbits
	.sectionflags	@""
	.align	4
.nv.constant0._Z23gemm_half_q_half_kernelILi1ELi24ELb1ELb1ELi64EEvPK6__halfPKjS4_S2_PS0_iiiiPKtS7_iiiiiibS2_i:
	.zero		644


//--------------------- .nv.constant0._Z23gemm_half_q_half_kernelILi1ELi8ELb1ELb1ELi64EEvPK6__halfPKjS4_S2_PS0_iiiiPKtS7_iiiiiibS2_i --------------------------
	.section	.nv.constant0._Z23gemm_half_q_half_kernelILi1ELi8ELb1ELb1ELi64EEvPK6__halfPKjS4_S2_PS0_iiiiPKtS7_iiiiiibS2_i,"a",@progbits
	.sectionflags	@""
	.align	4
.nv.constant0._Z23gemm_half_q_half_kernelILi1ELi8ELb1ELb1ELi64EEvPK6__halfPKjS4_S2_PS0_iiiiPKtS7_iiiiiibS2_i:
	.zero		644


//--------------------- .nv.constant0._Z23gemm_half_q_half_kernelILi1ELi12ELb1ELb1ELi64EEvPK6__halfPKjS4_S2_PS0_iiiiPKtS7_iiiiiibS2_i --------------------------
	.section	.nv.constant0._Z23gemm_half_q_half_kernelILi1ELi12ELb1ELb1ELi64EEvPK6__halfPKjS4_S2_PS0_iiiiPKtS7_iiiiiibS2_i,"a",@progbits
	.sectionflags	@""
	.align	4
.nv.constant0._Z23gemm_half_q_half_kernelILi1ELi12ELb1ELb1ELi64EEvPK6__halfPKjS4_S2_PS0_iiiiPKtS7_iiiiiibS2_i:
	.zero		644


//--------------------- .nv.constant0._Z23gemm_half_q_half_kernelILi1ELi14ELb1ELb1ELi64EEvPK6__halfPKjS4_S2_PS0_iiiiPKtS7_iiiiiibS2_i --------------------------
	.section	.nv.constant0._Z23gemm_half_q_half_kernelILi1ELi14ELb1ELb1ELi64EEvPK6__halfPKjS4_S2_PS0_iiiiPKtS7_iiiiiibS2_i,"a",@progbits
	.sectionflags	@""
	.align	4
.nv.constant0._Z23gemm_half_q_half_kernelILi1ELi14ELb1ELb1ELi64EEvPK6__halfPKjS4_S2_PS0_iiiiPKtS7_iiiiiibS2_i:
	.zero		644


//--------------------- .nv.constant0._Z23gemm_half_q_half_kernelILi1ELi4ELb1ELb1ELi64EEvPK6__halfPKjS4_S2_PS0_iiiiPKtS7_iiiiiibS2_i --------------------------
	.section	.nv.constant0._Z23gemm_half_q_half_kernelILi1ELi4ELb1ELb1ELi64EEvPK6__halfPKjS4_S2_PS0_iiiiPKtS7_iiiiiibS2_i,"a",@progbits
	.sectionflags	@""
	.align	4
.nv.constant0._Z23gemm_half_q_half_kernelILi1ELi4ELb1ELb1ELi64EEvPK6__halfPKjS4_S2_PS0_iiiiPKtS7_iiiiiibS2_i:
	.zero		644


//--------------------- .nv.constant0._Z23gemm_half_q_half_kernelILi1ELi6ELb1ELb1ELi64EEvPK6__halfPKjS4_S2_PS0_iiiiPKtS7_iiiiiibS2_i --------------------------
	.section	.nv.constant0._Z23gemm_half_q_half_kernelILi1ELi6ELb1ELb1ELi64EEvPK6__halfPKjS4_S2_PS0_iiiiPKtS7_iiiiiibS2_i,"a",@progbits
	.sectionflags	@""
	.align	4
.nv.constant0._Z23gemm_half_q_half_kernelILi1ELi6ELb1ELb1ELi64EEvPK6__halfPKjS4_S2_PS0_iiiiPKtS7_iiiiiibS2_i:
	.zero		644


//--------------------- .nv.constant0._Z23gemm_half_q_half_kernelILi1ELi2ELb1ELb1ELi64EEvPK6__halfPKjS4_S2_PS0_iiiiPKtS7_iiiiiibS2_i --------------------------
	.section	.nv.constant0._Z23gemm_half_q_half_kernelILi1ELi2ELb1ELb1ELi64EEvPK6__halfPKjS4_S2_PS0_iiiiPKtS7_iiiiiibS2_i,"a",@progbits
	.sectionflags	@""
	.align	4
.nv.constant0._Z23gemm_half_q_half_kernelILi1ELi2ELb1ELb1ELi64EEvPK6__halfPKjS4_S2_PS0_iiiiPKtS7_iiiiiibS2_i:
	.zero		644


//--------------------- .nv.constant0._Z23gemm_half_q_half_kernelILi1ELi32ELb1ELb1ELi32EEvPK6__halfPKjS4_S2_PS0_iiiiPKtS7_iiiiiibS2_i --------------------------
	.section	.nv.constant0._Z23gemm_half_q_half_kernelILi1ELi32ELb1ELb1ELi32EEvPK6__halfPKjS4_S2_PS0_iiiiPKtS7_iiiiiibS2_i,"a",@progbits
	.sectionflags	@""
	.align	4
.nv.constant0._Z23gemm_half_q_half_kernelILi1ELi32ELb1ELb1ELi32EEvPK6__halfPKjS4_S2_PS0_iiiiPKtS7_iiiiiibS2_i:
	.zero		644


//--------------------- .nv.constant0._Z23gemm_half_q_half_kernelILi1ELi48ELb1ELb1ELi32EEvPK6__halfPKjS4_S2_PS0_iiiiPKtS7_iiiiiibS2_i --------------------------
	.section	.nv.constant0._Z23gemm_half_q_half_kernelILi1ELi48ELb1ELb1ELi32EEvPK6__halfPKjS4_S2_PS0_iiiiPKtS7_iiiiiibS2_i,"a",@progbits
	.sectionflags	@""
	.align	4
.nv.constant0._Z23gemm_half_q_half_kernelILi1ELi48ELb1ELb1ELi32EEvPK6__halfPKjS4_S2_PS0_iiiiPKtS7_iiiiiibS2_i:
	.zero		644


//--------------------- .nv.constant0._Z23gemm_half_q_half_kernelILi1ELi16ELb1ELb1ELi32EEvPK6__halfPKjS4_S2_PS0_iiiiPKtS7_iiiiiibS2_i --------------------------
	.section	.nv.constant0._Z23gemm_half_q_half_kernelILi1ELi16ELb1ELb1ELi32EEvPK6__halfPKjS4_S2_PS0_iiiiPKtS7_iiiiiibS2_i,"a",@progbits
	.sectionflags	@""
	.align	4
.nv.constant0._Z23gemm_half_q_half_kernelILi1ELi16ELb1ELb1ELi32EEvPK6__halfPKjS4_S2_PS0_iiiiPKtS7_iiiiiibS2_i:
	.zero		644


//--------------------- .nv.constant0._Z23gemm_half_q_half_kernelILi1ELi24ELb1ELb1ELi32EEvPK6__halfPKjS4_S2_PS0_iiiiPKtS7_iiiiiibS2_i --------------------------
	.section	.nv.constant0._Z23gemm_half_q_half_kernelILi1ELi24ELb1ELb1ELi32EEvPK6__halfPKjS4_S2_PS0_iiiiPKtS7_iiiiiibS2_i,"a",@progbits
	.sectionflags	@""
	.align	4
.nv.constant0._Z23gemm_half_q_half_kernelILi1ELi24ELb1ELb1ELi32EEvPK6__halfPKjS4_S2_PS0_iiiiPKtS7_iiiiiibS2_i:
	.zero		644


//--------------------- .nv.constant0._Z23gemm_half_q_half_kernelILi1ELi8ELb1ELb1ELi32EEvPK6__halfPKjS4_S2_PS0_iiiiPKtS7_iiiiiibS2_i --------------------------
	.section	.nv.constant0._Z23gemm_half_q_half_kernelILi1ELi8ELb1ELb1ELi32EEvPK6__halfPKjS4_S2_PS0_iiiiPKtS7_iiiiiibS2_i,"a",@progbits
	.sectionflags	@""
	.align	4
.nv.constant0._Z23gemm_half_q_half_kernelILi1ELi8ELb1ELb1ELi32EEvPK6__halfPKjS4_S2_PS0_iiiiPKtS7_iiiiiibS2_i:
	.zero		644


//--------------------- .nv.constant0._Z23gemm_half_q_half_kernelILi1ELi12ELb1ELb1ELi32EEvPK6__halfPKjS4_S2_PS0_iiiiPKtS7_iiiiiibS2_i --------------------------
	.section	.nv.constant0._Z23gemm_half_q_half_kernelILi1ELi12ELb1ELb1ELi32EEvPK6__halfPKjS4_S2_PS0_iiiiPKtS7_iiiiiibS2_i,"a",@progbits
	.sectionflags	@""
	.align	4
.nv.constant0._Z23gemm_half_q_half_kernelILi1ELi12ELb1ELb1ELi32EEvPK6__halfPKjS4_S2_PS0_iiiiPKtS7_iiiiiibS2_i:
	.zero		644


//--------------------- .nv.constant0._Z23gemm_half_q_half_kernelILi1ELi14ELb1ELb1ELi32EEvPK6__halfPKjS4_S2_PS0_iiiiPKtS7_iiiiiibS2_i --------------------------
	.section	.nv.constant0._Z23gemm_half_q_half_kernelILi1ELi14ELb1ELb1ELi32EEvPK6__halfPKjS4_S2_PS0_iiiiPKtS7_iiiiiibS2_i,"a",@progbits
	.sectionflags	@""
	.align	4
.nv.constant0._Z23gemm_half_q_half_kernelILi1ELi14ELb1ELb1ELi32EEvPK6__halfPKjS4_S2_PS0_iiiiPKtS7_iiiiiibS2_i:
	.zero		644


//--------------------- .nv.constant0._Z23gemm_half_q_half_kernelILi1ELi4ELb1ELb1ELi32EEvPK6__halfPKjS4_S2_PS0_iiiiPKtS7_iiiiiibS2_i --------------------------
	.section	.nv.constant0._Z23gemm_half_q_half_kernelILi1ELi4ELb1ELb1ELi32EEvPK6__halfPKjS4_S2_PS0_iiiiPKtS7_iiiiiibS2_i,"a",@progbits
	.sectionflags	@""
	.align	4
.nv.constant0._Z23gemm_half_q_half_kernelILi1ELi4ELb1ELb1ELi32EEvPK6__halfPKjS4_S2_PS0_iiiiPKtS7_iiiiiibS2_i:
	.zero		644


//--------------------- .nv.constant0._Z23gemm_half_q_half_kernelILi1ELi6ELb1ELb1ELi32EEvPK6__halfPKjS4_S2_PS0_iiiiPKtS7_iiiiiibS2_i --------------------------
	.section	.nv.constant0._Z23gemm_half_q_half_kernelILi1ELi6ELb1ELb1ELi32EEvPK6__halfPKjS4_S2_PS0_iiiiPKtS7_iiiiiibS2_i,"a",@progbits
	.sectionflags	@""
	.align	4
.nv.constant0._Z23gemm_half_q_half_kernelILi1ELi6ELb1ELb1ELi32EEvPK6__halfPKjS4_S2_PS0_iiiiPKtS7_iiiiiibS2_i:
	.zero		644


//--------------------- .nv.constant0._Z23gemm_half_q_half_kernelILi1ELi2ELb1ELb1ELi32EEvPK6__halfPKjS4_S2_PS0_iiiiPKtS7_iiiiiibS2_i --------------------------
	.section	.nv.constant0._Z23gemm_half_q_half_kernelILi1ELi2ELb1ELb1ELi32EEvPK6__halfPKjS4_S2_PS0_iiiiPKtS7_iiiiiibS2_i,"a",@progbits
	.sectionflags	@""
	.align	4
.nv.constant0._Z23gemm_half_q_half_kernelILi1ELi2ELb1ELb1ELi32EEvPK6__halfPKjS4_S2_PS0_iiiiPKtS7_iiiiiibS2_i:
	.zero		644


//--------------------- SYMBOLS --------------------------

	.type		.nv.reservedSmem.offset0,@object
	.size		.nv.reservedSmem.offset0,0x4
